	.target	sm_90a

	.elftype	@"ET_EXEC"


//--------------------- .note.nv.tkinfo           --------------------------
	.section	.note.nv.tkinfo,"",@"SHT_NOTE"
	.sectionflags	@"SHF_NOTE_NV_TKINFO"
	.tkinfo
        /*0018*/ 	.word	0x00000002
        /*0030*/ 	.string	""
        /*0030*/ 	.string	"ptxas"
        /*0030*/ 	.string	"Cuda compilation tools, release 13.0, V13.0.88"
        /*0030*/ 	.string	"Build cuda_13.0.r13.0/compiler.36424714_0"
        /*0030*/ 	.string	"-arch sm_90a -m 64 "



//--------------------- .note.nv.cuinfo           --------------------------
	.section	.note.nv.cuinfo,"",@"SHT_NOTE"
	.sectionflags	@"SHF_NOTE_NV_CUINFO"
        /*0018*/ 	.short	0x0002
        /*001a*/ 	.short	0x005a
        /*001c*/ 	.short	0x0082
	.zero		2


//--------------------- .nv.info                  --------------------------
	.section	.nv.info,"",@"SHT_CUDA_INFO"
	.align	4


	//----- nvinfo : EIATTR_REGCOUNT
	.align		4
        /*0000*/ 	.byte	0x04, 0x2f
        /*0002*/ 	.short	(.L_41 - .L_40)
	.align		4
.L_40:
        /*0004*/ 	.word	index@(_Z35group_norm_nhwc_fwd_one_pass_kernelI11Fp32IOFp16WLi512ELi160ELi640EEv26Group_norm_nhwc_fwd_params)
        /*0008*/ 	.word	0x00000030


	//----- nvinfo : EIATTR_FRAME_SIZE
	.align		4
.L_41:
        /*000c*/ 	.byte	0x04, 0x11
        /*000e*/ 	.short	(.L_43 - .L_42)
	.align		4
.L_42:
        /*0010*/ 	.word	index@(_Z35group_norm_nhwc_fwd_one_pass_kernelI11Fp32IOFp16WLi512ELi160ELi640EEv26Group_norm_nhwc_fwd_params)
        /*0014*/ 	.word	0x00000460


	//----- nvinfo : EIATTR_REGCOUNT
	.align		4
.L_43:
        /*0018*/ 	.byte	0x04, 0x2f
        /*001a*/ 	.short	(.L_45 - .L_44)
	.align		4
.L_44:
        /*001c*/ 	.word	index@(_Z35group_norm_nhwc_fwd_one_pass_kernelI11Fp32IOFp16WLi256ELi160ELi640EEv26Group_norm_nhwc_fwd_params)
        /*0020*/ 	.word	0x00000060


	//----- nvinfo : EIATTR_FRAME_SIZE
	.align		4
.L_45:
        /*0024*/ 	.byte	0x04, 0x11
        /*0026*/ 	.short	(.L_47 - .L_46)
	.align		4
.L_46:
        /*0028*/ 	.word	index@(_Z35group_norm_nhwc_fwd_one_pass_kernelI11Fp32IOFp16WLi256ELi160ELi640EEv26Group_norm_nhwc_fwd_params)
        /*002c*/ 	.word	0x00000008


	//----- nvinfo : EIATTR_REGCOUNT
	.align		4
.L_47:
        /*0030*/ 	.byte	0x04, 0x2f
        /*0032*/ 	.short	(.L_49 - .L_48)
	.align		4
.L_48:
        /*0034*/ 	.word	index@(_Z35group_norm_nhwc_fwd_one_pass_kernelI11Fp32IOFp16WLi128ELi160ELi640EEv26Group_norm_nhwc_fwd_params)
        /*0038*/ 	.word	0x00000060


	//----- nvinfo : EIATTR_FRAME_SIZE
	.align		4
.L_49:
        /*003c*/ 	.byte	0x04, 0x11
        /*003e*/ 	.short	(.L_51 - .L_50)
	.align		4
.L_50:
        /*0040*/ 	.word	index@(_Z35group_norm_nhwc_fwd_one_pass_kernelI11Fp32IOFp16WLi128ELi160ELi640EEv26Group_norm_nhwc_fwd_params)
        /*0044*/ 	.word	0x00000000


	//----- nvinfo : EIATTR_REGCOUNT
	.align		4
.L_51:
        /*0048*/ 	.byte	0x04, 0x2f
        /*004a*/ 	.short	(.L_53 - .L_52)
	.align		4
.L_52:
        /*004c*/ 	.word	index@(_Z35group_norm_nhwc_fwd_one_pass_kernelI11Fp32IOFp16WLi64ELi160ELi640EEv26Group_norm_nhwc_fwd_params)
        /*0050*/ 	.word	0x00000030


	//----- nvinfo : EIATTR_FRAME_SIZE
	.align		4
.L_53:
        /*0054*/ 	.byte	0x04, 0x11
        /*0056*/ 	.short	(.L_55 - .L_54)
	.align		4
.L_54:
        /*0058*/ 	.word	index@(_Z35group_norm_nhwc_fwd_one_pass_kernelI11Fp32IOFp16WLi64ELi160ELi640EEv26Group_norm_nhwc_fwd_params)
        /*005c*/ 	.word	0x00000000


	//----- nvinfo : EIATTR_REGCOUNT
	.align		4
.L_55:
        /*0060*/ 	.byte	0x04, 0x2f
        /*0062*/ 	.short	(.L_57 - .L_56)
	.align		4
.L_56:
        /*0064*/ 	.word	index@(_Z35group_norm_nhwc_fwd_one_pass_kernelI11Fp32IOBf16WLi512ELi160ELi640EEv26Group_norm_nhwc_fwd_params)
        /*0068*/ 	.word	0x00000030


	//----- nvinfo : EIATTR_FRAME_SIZE
	.align		4
.L_57:
        /*006c*/ 	.byte	0x04, 0x11
        /*006e*/ 	.short	(.L_59 - .L_58)
	.align		4
.L_58:
        /*0070*/ 	.word	index@(_Z35group_norm_nhwc_fwd_one_pass_kernelI11Fp32IOBf16WLi512ELi160ELi640EEv26Group_norm_nhwc_fwd_params)
        /*0074*/ 	.word	0x00000460


	//----- nvinfo : EIATTR_REGCOUNT
	.align		4
.L_59:
        /*0078*/ 	.byte	0x04, 0x2f
        /*007a*/ 	.short	(.L_61 - .L_60)
	.align		4
.L_60:
        /*007c*/ 	.word	index@(_Z35group_norm_nhwc_fwd_one_pass_kernelI11Fp32IOBf16WLi256ELi160ELi640EEv26Group_norm_nhwc_fwd_params)
        /*0080*/ 	.word	0x00000060


	//----- nvinfo : EIATTR_FRAME_SIZE
	.align		4
.L_61:
        /*0084*/ 	.byte	0x04, 0x11
        /*0086*/ 	.short	(.L_63 - .L_62)
	.align		4
.L_62:
        /*0088*/ 	.word	index@(_Z35group_norm_nhwc_fwd_one_pass_kernelI11Fp32IOBf16WLi256ELi160ELi640EEv26Group_norm_nhwc_fwd_params)
        /*008c*/ 	.word	0x00000008


	//----- nvinfo : EIATTR_REGCOUNT
	.align		4
.L_63:
        /*0090*/ 	.byte	0x04, 0x2f
        /*0092*/ 	.short	(.L_65 - .L_64)
	.align		4
.L_64:
        /*0094*/ 	.word	index@(_Z35group_norm_nhwc_fwd_one_pass_kernelI11Fp32IOBf16WLi128ELi160ELi640EEv26Group_norm_nhwc_fwd_params)
        /*0098*/ 	.word	0x00000060


	//----- nvinfo : EIATTR_FRAME_SIZE
	.align		4
.L_65:
        /*009c*/ 	.byte	0x04, 0x11
        /*009e*/ 	.short	(.L_67 - .L_66)
	.align		4
.L_66:
        /*00a0*/ 	.word	index@(_Z35group_norm_nhwc_fwd_one_pass_kernelI11Fp32IOBf16WLi128ELi160ELi640EEv26Group_norm_nhwc_fwd_params)
        /*00a4*/ 	.word	0x00000000


	//----- nvinfo : EIATTR_REGCOUNT
	.align		4
.L_67:
        /*00a8*/ 	.byte	0x04, 0x2f
        /*00aa*/ 	.short	(.L_69 - .L_68)
	.align		4
.L_68:
        /*00ac*/ 	.word	index@(_Z35group_norm_nhwc_fwd_one_pass_kernelI11Fp32IOBf16WLi64ELi160ELi640EEv26Group_norm_nhwc_fwd_params)
        /*00b0*/ 	.word	0x00000030


	//----- nvinfo : EIATTR_FRAME_SIZE
	.align		4
.L_69:
        /*00b4*/ 	.byte	0x04, 0x11
        /*00b6*/ 	.short	(.L_71 - .L_70)
	.align		4
.L_70:
        /*00b8*/ 	.word	index@(_Z35group_norm_nhwc_fwd_one_pass_kernelI11Fp32IOBf16WLi64ELi160ELi640EEv26Group_norm_nhwc_fwd_params)
        /*00bc*/ 	.word	0x00000000


	//----- nvinfo : EIATTR_REGCOUNT
	.align		4
.L_71:
        /*00c0*/ 	.byte	0x04, 0x2f
        /*00c2*/ 	.short	(.L_73 - .L_72)
	.align		4
.L_72:
        /*00c4*/ 	.word	index@(_Z35group_norm_nhwc_fwd_one_pass_kernelI11Fp32IOFp32WLi512ELi160ELi640EEv26Group_norm_nhwc_fwd_params)
        /*00c8*/ 	.word	0x00000030


	//----- nvinfo : EIATTR_FRAME_SIZE
	.align		4
.L_73:
        /*00cc*/ 	.byte	0x04, 0x11
        /*00ce*/ 	.short	(.L_75 - .L_74)
	.align		4
.L_74:
        /*00d0*/ 	.word	index@(_Z35group_norm_nhwc_fwd_one_pass_kernelI11Fp32IOFp32WLi512ELi160ELi640EEv26Group_norm_nhwc_fwd_params)
        /*00d4*/ 	.word	0x00000460


	//----- nvinfo : EIATTR_REGCOUNT
	.align		4
.L_75:
        /*00d8*/ 	.byte	0x04, 0x2f
        /*00da*/ 	.short	(.L_77 - .L_76)
	.align		4
.L_76:
        /*00dc*/ 	.word	index@(_Z35group_norm_nhwc_fwd_one_pass_kernelI11Fp32IOFp32WLi256ELi160ELi640EEv26Group_norm_nhwc_fwd_params)
        /*00e0*/ 	.word	0x00000060


	//----- nvinfo : EIATTR_FRAME_SIZE
	.align		4
.L_77:
        /*00e4*/ 	.byte	0x04, 0x11
        /*00e6*/ 	.short	(.L_79 - .L_78)
	.align		4
.L_78:
        /*00e8*/ 	.word	index@(_Z35group_norm_nhwc_fwd_one_pass_kernelI11Fp32IOFp32WLi256ELi160ELi640EEv26Group_norm_nhwc_fwd_params)
        /*00ec*/ 	.word	0x00000000


	//----- nvinfo : EIATTR_REGCOUNT
	.align		4
.L_79:
        /*00f0*/ 	.byte	0x04, 0x2f
        /*00f2*/ 	.short	(.L_81 - .L_80)
	.align		4
.L_80:
        /*00f4*/ 	.word	index@(_Z35group_norm_nhwc_fwd_one_pass_kernelI11Fp32IOFp32WLi128ELi160ELi640EEv26Group_norm_nhwc_fwd_params)
        /*00f8*/ 	.word	0x00000060


	//----- nvinfo : EIATTR_FRAME_SIZE
	.align		4
.L_81:
        /*00fc*/ 	.byte	0x04, 0x11
        /*00fe*/ 	.short	(.L_83 - .L_82)
	.align		4
.L_82:
        /*0100*/ 	.word	index@(_Z35group_norm_nhwc_fwd_one_pass_kernelI11Fp32IOFp32WLi128ELi160ELi640EEv26Group_norm_nhwc_fwd_params)
        /*0104*/ 	.word	0x00000000


	//----- nvinfo : EIATTR_REGCOUNT
	.align		4
.L_83:
        /*0108*/ 	.byte	0x04, 0x2f
        /*010a*/ 	.short	(.L_85 - .L_84)
	.align		4
.L_84:
        /*010c*/ 	.word	index@(_Z35group_norm_nhwc_fwd_one_pass_kernelI11Fp32IOFp32WLi64ELi160ELi640EEv26Group_norm_nhwc_fwd_params)
        /*0110*/ 	.word	0x00000030


	//----- nvinfo : EIATTR_FRAME_SIZE
	.align		4
.L_85:
        /*0114*/ 	.byte	0x04, 0x11
        /*0116*/ 	.short	(.L_87 - .L_86)
	.align		4
.L_86:
        /*0118*/ 	.word	index@(_Z35group_norm_nhwc_fwd_one_pass_kernelI11Fp32IOFp32WLi64ELi160ELi640EEv26Group_norm_nhwc_fwd_params)
        /*011c*/ 	.word	0x00000000


	//----- nvinfo : EIATTR_REGCOUNT
	.align		4
.L_87:
        /*0120*/ 	.byte	0x04, 0x2f
        /*0122*/ 	.short	(.L_89 - .L_88)
	.align		4
.L_88:
        /*0124*/ 	.word	index@(_Z35group_norm_nhwc_fwd_one_pass_kernelI11Fp16IOFp16WLi512ELi160ELi640EEv26Group_norm_nhwc_fwd_params)
        /*0128*/ 	.word	0x00000060


	//----- nvinfo : EIATTR_FRAME_SIZE
	.align		4
.L_89:
        /*012c*/ 	.byte	0x04, 0x11
        /*012e*/ 	.short	(.L_91 - .L_90)
	.align		4
.L_90:
        /*0130*/ 	.word	index@(_Z35group_norm_nhwc_fwd_one_pass_kernelI11Fp16IOFp16WLi512ELi160ELi640EEv26Group_norm_nhwc_fwd_params)
        /*0134*/ 	.word	0x000001e0


	//----- nvinfo : EIATTR_REGCOUNT
	.align		4
.L_91:
        /*0138*/ 	.byte	0x04, 0x2f
        /*013a*/ 	.short	(.L_93 - .L_92)
	.align		4
.L_92:
        /*013c*/ 	.word	index@(_Z35group_norm_nhwc_fwd_one_pass_kernelI11Fp16IOFp16WLi256ELi160ELi640EEv26Group_norm_nhwc_fwd_params)
        /*0140*/ 	.word	0x00000060


	//----- nvinfo : EIATTR_FRAME_SIZE
	.align		4
.L_93:
        /*0144*/ 	.byte	0x04, 0x11
        /*0146*/ 	.short	(.L_95 - .L_94)
	.align		4
.L_94:
        /*0148*/ 	.word	index@(_Z35group_norm_nhwc_fwd_one_pass_kernelI11Fp16IOFp16WLi256ELi160ELi640EEv26Group_norm_nhwc_fwd_params)
        /*014c*/ 	.word	0x00000000


	//----- nvinfo : EIATTR_REGCOUNT
	.align		4
.L_95:
        /*0150*/ 	.byte	0x04, 0x2f
        /*0152*/ 	.short	(.L_97 - .L_96)
	.align		4
.L_96:
        /*0154*/ 	.word	index@(_Z35group_norm_nhwc_fwd_one_pass_kernelI11Fp16IOFp16WLi128ELi160ELi640EEv26Group_norm_nhwc_fwd_params)
        /*0158*/ 	.word	0x00000060


	//----- nvinfo : EIATTR_FRAME_SIZE
	.align		4
.L_97:
        /*015c*/ 	.byte	0x04, 0x11
        /*015e*/ 	.short	(.L_99 - .L_98)
	.align		4
.L_98:
        /*0160*/ 	.word	index@(_Z35group_norm_nhwc_fwd_one_pass_kernelI11Fp16IOFp16WLi128ELi160ELi640EEv26Group_norm_nhwc_fwd_params)
        /*0164*/ 	.word	0x00000000


	//----- nvinfo : EIATTR_REGCOUNT
	.align		4
.L_99:
        /*0168*/ 	.byte	0x04, 0x2f
        /*016a*/ 	.short	(.L_101 - .L_100)
	.align		4
.L_100:
        /*016c*/ 	.word	index@(_Z35group_norm_nhwc_fwd_one_pass_kernelI11Fp16IOFp16WLi64ELi160ELi640EEv26Group_norm_nhwc_fwd_params)
        /*0170*/ 	.word	0x00000030


	//----- nvinfo : EIATTR_FRAME_SIZE
	.align		4
.L_101:
        /*0174*/ 	.byte	0x04, 0x11
        /*0176*/ 	.short	(.L_103 - .L_102)
	.align		4
.L_102:
        /*0178*/ 	.word	index@(_Z35group_norm_nhwc_fwd_one_pass_kernelI11Fp16IOFp16WLi64ELi160ELi640EEv26Group_norm_nhwc_fwd_params)
        /*017c*/ 	.word	0x00000000


	//----- nvinfo : EIATTR_REGCOUNT
	.align		4
.L_103:
        /*0180*/ 	.byte	0x04, 0x2f
        /*0182*/ 	.short	(.L_105 - .L_104)
	.align		4
.L_104:
        /*0184*/ 	.word	index@(_Z35group_norm_nhwc_fwd_one_pass_kernelI11Fp16IOBf16WLi512ELi160ELi640EEv26Group_norm_nhwc_fwd_params)
        /*0188*/ 	.word	0x00000060


	//----- nvinfo : EIATTR_FRAME_SIZE
	.align		4
.L_105:
        /*018c*/ 	.byte	0x04, 0x11
        /*018e*/ 	.short	(.L_107 - .L_106)
	.align		4
.L_106:
        /*0190*/ 	.word	index@(_Z35group_norm_nhwc_fwd_one_pass_kernelI11Fp16IOBf16WLi512ELi160ELi640EEv26Group_norm_nhwc_fwd_params)
        /*0194*/ 	.word	0x000001e0


	//----- nvinfo : EIATTR_REGCOUNT
	.align		4
.L_107:
        /*0198*/ 	.byte	0x04, 0x2f
        /*019a*/ 	.short	(.L_109 - .L_108)
	.align		4
.L_108:
        /*019c*/ 	.word	index@(_Z35group_norm_nhwc_fwd_one_pass_kernelI11Fp16IOBf16WLi256ELi160ELi640EEv26Group_norm_nhwc_fwd_params)
        /*01a0*/ 	.word	0x00000060


	//----- nvinfo : EIATTR_FRAME_SIZE
	.align		4
.L_109:
        /*01a4*/ 	.byte	0x04, 0x11
        /*01a6*/ 	.short	(.L_111 - .L_110)
	.align		4
.L_110:
        /*01a8*/ 	.word	index@(_Z35group_norm_nhwc_fwd_one_pass_kernelI11Fp16IOBf16WLi256ELi160ELi640EEv26Group_norm_nhwc_fwd_params)
        /*01ac*/ 	.word	0x00000000


	//----- nvinfo : EIATTR_REGCOUNT
	.align		4
.L_111:
        /*01b0*/ 	.byte	0x04, 0x2f
        /*01b2*/ 	.short	(.L_113 - .L_112)
	.align		4
.L_112:
        /*01b4*/ 	.word	index@(_Z35group_norm_nhwc_fwd_one_pass_kernelI11Fp16IOBf16WLi128ELi160ELi640EEv26Group_norm_nhwc_fwd_params)
        /*01b8*/ 	.word	0x00000060


	//----- nvinfo : EIATTR_FRAME_SIZE
	.align		4
.L_113:
        /*01bc*/ 	.byte	0x04, 0x11
        /*01be*/ 	.short	(.L_115 - .L_114)
	.align		4
.L_114:
        /*01c0*/ 	.word	index@(_Z35group_norm_nhwc_fwd_one_pass_kernelI11Fp16IOBf16WLi128ELi160ELi640EEv26Group_norm_nhwc_fwd_params)
        /*01c4*/ 	.word	0x00000000


	//----- nvinfo : EIATTR_REGCOUNT
	.align		4
.L_115:
        /*01c8*/ 	.byte	0x04, 0x2f
        /*01ca*/ 	.short	(.L_117 - .L_116)
	.align		4
.L_116:
        /*01cc*/ 	.word	index@(_Z35group_norm_nhwc_fwd_one_pass_kernelI11Fp16IOBf16WLi64ELi160ELi640EEv26Group_norm_nhwc_fwd_params)
        /*01d0*/ 	.word	0x00000030


	//----- nvinfo : EIATTR_FRAME_SIZE
	.align		4
.L_117:
        /*01d4*/ 	.byte	0x04, 0x11
        /*01d6*/ 	.short	(.L_119 - .L_118)
	.align		4
.L_118:
        /*01d8*/ 	.word	index@(_Z35group_norm_nhwc_fwd_one_pass_kernelI11Fp16IOBf16WLi64ELi160ELi640EEv26Group_norm_nhwc_fwd_params)
        /*01dc*/ 	.word	0x00000000


	//----- nvinfo : EIATTR_REGCOUNT
	.align		4
.L_119:
        /*01e0*/ 	.byte	0x04, 0x2f
        /*01e2*/ 	.short	(.L_121 - .L_120)
	.align		4
.L_120:
        /*01e4*/ 	.word	index@(_Z35group_norm_nhwc_fwd_one_pass_kernelI11Fp16IOFp32WLi512ELi160ELi640EEv26Group_norm_nhwc_fwd_params)
        /*01e8*/ 	.word	0x00000060


	//----- nvinfo : EIATTR_FRAME_SIZE
	.align		4
.L_121:
        /*01ec*/ 	.byte	0x04, 0x11
        /*01ee*/ 	.short	(.L_123 - .L_122)
	.align		4
.L_122:
        /*01f0*/ 	.word	index@(_Z35group_norm_nhwc_fwd_one_pass_kernelI11Fp16IOFp32WLi512ELi160ELi640EEv26Group_norm_nhwc_fwd_params)
        /*01f4*/ 	.word	0x000001e0


	//----- nvinfo : EIATTR_REGCOUNT
	.align		4
.L_123:
        /*01f8*/ 	.byte	0x04, 0x2f
        /*01fa*/ 	.short	(.L_125 - .L_124)
	.align		4
.L_124:
        /*01fc*/ 	.word	index@(_Z35group_norm_nhwc_fwd_one_pass_kernelI11Fp16IOFp32WLi256ELi160ELi640EEv26Group_norm_nhwc_fwd_params)
        /*0200*/ 	.word	0x00000060


	//----- nvinfo : EIATTR_FRAME_SIZE
	.align		4
.L_125:
        /*0204*/ 	.byte	0x04, 0x11
        /*0206*/ 	.short	(.L_127 - .L_126)
	.align		4
.L_126:
        /*0208*/ 	.word	index@(_Z35group_norm_nhwc_fwd_one_pass_kernelI11Fp16IOFp32WLi256ELi160ELi640EEv26Group_norm_nhwc_fwd_params)
        /*020c*/ 	.word	0x00000000


	//----- nvinfo : EIATTR_REGCOUNT
	.align		4
.L_127:
        /*0210*/ 	.byte	0x04, 0x2f
        /*0212*/ 	.short	(.L_129 - .L_128)
	.align		4
.L_128:
        /*0214*/ 	.word	index@(_Z35group_norm_nhwc_fwd_one_pass_kernelI11Fp16IOFp32WLi128ELi160ELi640EEv26Group_norm_nhwc_fwd_params)
        /*0218*/ 	.word	0x00000060


	//----- nvinfo : EIATTR_FRAME_SIZE
	.align		4
.L_129:
        /*021c*/ 	.byte	0x04, 0x11
        /*021e*/ 	.short	(.L_131 - .L_130)
	.align		4
.L_130:
        /*0220*/ 	.word	index@(_Z35group_norm_nhwc_fwd_one_pass_kernelI11Fp16IOFp32WLi128ELi160ELi640EEv26Group_norm_nhwc_fwd_params)
        /*0224*/ 	.word	0x00000000


	//----- nvinfo : EIATTR_REGCOUNT
	.align		4
.L_131:
        /*0228*/ 	.byte	0x04, 0x2f
        /*022a*/ 	.short	(.L_133 - .L_132)
	.align		4
.L_132:
        /*022c*/ 	.word	index@(_Z35group_norm_nhwc_fwd_one_pass_kernelI11Fp16IOFp32WLi64ELi160ELi640EEv26Group_norm_nhwc_fwd_params)
        /*0230*/ 	.word	0x00000030


	//----- nvinfo : EIATTR_FRAME_SIZE
	.align		4
.L_133:
        /*0234*/ 	.byte	0x04, 0x11
        /*0236*/ 	.short	(.L_135 - .L_134)
	.align		4
.L_134:
        /*0238*/ 	.word	index@(_Z35group_norm_nhwc_fwd_one_pass_kernelI11Fp16IOFp32WLi64ELi160ELi640EEv26Group_norm_nhwc_fwd_params)
        /*023c*/ 	.word	0x00000000


	//----- nvinfo : EIATTR_REGCOUNT
	.align		4
.L_135:
        /*0240*/ 	.byte	0x04, 0x2f
        /*0242*/ 	.short	(.L_137 - .L_136)
	.align		4
.L_136:
        /*0244*/ 	.word	index@(_Z35group_norm_nhwc_fwd_one_pass_kernelI11Bf16IOFp16WLi512ELi160ELi640EEv26Group_norm_nhwc_fwd_params)
        /*0248*/ 	.word	0x00000030


	//----- nvinfo : EIATTR_FRAME_SIZE
	.align		4
.L_137:
        /*024c*/ 	.byte	0x04, 0x11
        /*024e*/ 	.short	(.L_139 - .L_138)
	.align		4
.L_138:
        /*0250*/ 	.word	index@(_Z35group_norm_nhwc_fwd_one_pass_kernelI11Bf16IOFp16WLi512ELi160ELi640EEv26Group_norm_nhwc_fwd_params)
        /*0254*/ 	.word	0x00000460


	//----- nvinfo : EIATTR_REGCOUNT
	.align		4
.L_139:
        /*0258*/ 	.byte	0x04, 0x2f
        /*025a*/ 	.short	(.L_141 - .L_140)
	.align		4
.L_140:
        /*025c*/ 	.word	index@(_Z35group_norm_nhwc_fwd_one_pass_kernelI11Bf16IOFp16WLi256ELi160ELi640EEv26Group_norm_nhwc_fwd_params)
        /*0260*/ 	.word	0x00000060


	//----- nvinfo : EIATTR_FRAME_SIZE
	.align		4
.L_141:
        /*0264*/ 	.byte	0x04, 0x11
        /*0266*/ 	.short	(.L_143 - .L_142)
	.align		4
.L_142:
        /*0268*/ 	.word	index@(_Z35group_norm_nhwc_fwd_one_pass_kernelI11Bf16IOFp16WLi256ELi160ELi640EEv26Group_norm_nhwc_fwd_params)
        /*026c*/ 	.word	0x00000000


	//----- nvinfo : EIATTR_REGCOUNT
	.align		4
.L_143:
        /*0270*/ 	.byte	0x04, 0x2f
        /*0272*/ 	.short	(.L_145 - .L_144)
	.align		4
.L_144:
        /*0274*/ 	.word	index@(_Z35group_norm_nhwc_fwd_one_pass_kernelI11Bf16IOFp16WLi128ELi160ELi640EEv26Group_norm_nhwc_fwd_params)
        /*0278*/ 	.word	0x00000060


	//----- nvinfo : EIATTR_FRAME_SIZE
	.align		4
.L_145:
        /*027c*/ 	.byte	0x04, 0x11
        /*027e*/ 	.short	(.L_147 - .L_146)
	.align		4
.L_146:
        /*0280*/ 	.word	index@(_Z35group_norm_nhwc_fwd_one_pass_kernelI11Bf16IOFp16WLi128ELi160ELi640EEv26Group_norm_nhwc_fwd_params)
        /*0284*/ 	.word	0x00000000


	//----- nvinfo : EIATTR_REGCOUNT
	.align		4
.L_147:
        /*0288*/ 	.byte	0x04, 0x2f
        /*028a*/ 	.short	(.L_149 - .L_148)
	.align		4
.L_148:
        /*028c*/ 	.word	index@(_Z35group_norm_nhwc_fwd_one_pass_kernelI11Bf16IOFp16WLi64ELi160ELi640EEv26Group_norm_nhwc_fwd_params)
        /*0290*/ 	.word	0x00000030


	//----- nvinfo : EIATTR_FRAME_SIZE
	.align		4
.L_149:
        /*0294*/ 	.byte	0x04, 0x11
        /*0296*/ 	.short	(.L_151 - .L_150)
	.align		4
.L_150:
        /*0298*/ 	.word	index@(_Z35group_norm_nhwc_fwd_one_pass_kernelI11Bf16IOFp16WLi64ELi160ELi640EEv26Group_norm_nhwc_fwd_params)
        /*029c*/ 	.word	0x00000000


	//----- nvinfo : EIATTR_REGCOUNT
	.align		4
.L_151:
        /*02a0*/ 	.byte	0x04, 0x2f
        /*02a2*/ 	.short	(.L_153 - .L_152)
	.align		4
.L_152:
        /*02a4*/ 	.word	index@(_Z35group_norm_nhwc_fwd_one_pass_kernelI11Bf16IOBf16WLi512ELi160ELi640EEv26Group_norm_nhwc_fwd_params)
        /*02a8*/ 	.word	0x00000030


	//----- nvinfo : EIATTR_FRAME_SIZE
	.align		4
.L_153:
        /*02ac*/ 	.byte	0x04, 0x11
        /*02ae*/ 	.short	(.L_155 - .L_154)
	.align		4
.L_154:
        /*02b0*/ 	.word	index@(_Z35group_norm_nhwc_fwd_one_pass_kernelI11Bf16IOBf16WLi512ELi160ELi640EEv26Group_norm_nhwc_fwd_params)
        /*02b4*/ 	.word	0x00000460


	//----- nvinfo : EIATTR_REGCOUNT
	.align		4
.L_155:
        /*02b8*/ 	.byte	0x04, 0x2f
        /*02ba*/ 	.short	(.L_157 - .L_156)
	.align		4
.L_156:
        /*02bc*/ 	.word	index@(_Z35group_norm_nhwc_fwd_one_pass_kernelI11Bf16IOBf16WLi256ELi160ELi640EEv26Group_norm_nhwc_fwd_params)
        /*02c0*/ 	.word	0x00000060


	//----- nvinfo : EIATTR_FRAME_SIZE
	.align		4
.L_157:
        /*02c4*/ 	.byte	0x04, 0x11
        /*02c6*/ 	.short	(.L_159 - .L_158)
	.align		4
.L_158:
        /*02c8*/ 	.word	index@(_Z35group_norm_nhwc_fwd_one_pass_kernelI11Bf16IOBf16WLi256ELi160ELi640EEv26Group_norm_nhwc_fwd_params)
        /*02cc*/ 	.word	0x00000000


	//----- nvinfo : EIATTR_REGCOUNT
	.align		4
.L_159:
        /*02d0*/ 	.byte	0x04, 0x2f
        /*02d2*/ 	.short	(.L_161 - .L_160)
	.align		4
.L_160:
        /*02d4*/ 	.word	index@(_Z35group_norm_nhwc_fwd_one_pass_kernelI11Bf16IOBf16WLi128ELi160ELi640EEv26Group_norm_nhwc_fwd_params)
        /*02d8*/ 	.word	0x00000060


	//----- nvinfo : EIATTR_FRAME_SIZE
	.align		4
.L_161:
        /*02dc*/ 	.byte	0x04, 0x11
        /*02de*/ 	.short	(.L_163 - .L_162)
	.align		4
.L_162:
        /*02e0*/ 	.word	index@(_Z35group_norm_nhwc_fwd_one_pass_kernelI11Bf16IOBf16WLi128ELi160ELi640EEv26Group_norm_nhwc_fwd_params)
        /*02e4*/ 	.word	0x00000000


	//----- nvinfo : EIATTR_REGCOUNT
	.align		4
.L_163:
        /*02e8*/ 	.byte	0x04, 0x2f
        /*02ea*/ 	.short	(.L_165 - .L_164)
	.align		4
.L_164:
        /*02ec*/ 	.word	index@(_Z35group_norm_nhwc_fwd_one_pass_kernelI11Bf16IOBf16WLi64ELi160ELi640EEv26Group_norm_nhwc_fwd_params)
        /*02f0*/ 	.word	0x00000030


	//----- nvinfo : EIATTR_FRAME_SIZE
	.align		4
.L_165:
        /*02f4*/ 	.byte	0x04, 0x11
        /*02f6*/ 	.short	(.L_167 - .L_166)
	.align		4
.L_166:
        /*02f8*/ 	.word	index@(_Z35group_norm_nhwc_fwd_one_pass_kernelI11Bf16IOBf16WLi64ELi160ELi640EEv26Group_norm_nhwc_fwd_params)
        /*02fc*/ 	.word	0x00000000


	//----- nvinfo : EIATTR_REGCOUNT
	.align		4
.L_167:
        /*0300*/ 	.byte	0x04, 0x2f
        /*0302*/ 	.short	(.L_169 - .L_168)
	.align		4
.L_168:
        /*0304*/ 	.word	index@(_Z35group_norm_nhwc_fwd_one_pass_kernelI11Bf16IOFp32WLi512ELi160ELi640EEv26Group_norm_nhwc_fwd_params)
        /*0308*/ 	.word	0x00000030


	//----- nvinfo : EIATTR_FRAME_SIZE
	.align		4
.L_169:
        /*030c*/ 	.byte	0x04, 0x11
        /*030e*/ 	.short	(.L_171 - .L_170)
	.align		4
.L_170:
        /*0310*/ 	.word	index@(_Z35group_norm_nhwc_fwd_one_pass_kernelI11Bf16IOFp32WLi512ELi160ELi640EEv26Group_norm_nhwc_fwd_params)
        /*0314*/ 	.word	0x00000460


	//----- nvinfo : EIATTR_REGCOUNT
	.align		4
.L_171:
        /*0318*/ 	.byte	0x04, 0x2f
        /*031a*/ 	.short	(.L_173 - .L_172)
	.align		4
.L_172:
        /*031c*/ 	.word	index@(_Z35group_norm_nhwc_fwd_one_pass_kernelI11Bf16IOFp32WLi256ELi160ELi640EEv26Group_norm_nhwc_fwd_params)
        /*0320*/ 	.word	0x00000060


	//----- nvinfo : EIATTR_FRAME_SIZE
	.align		4
.L_173:
        /*0324*/ 	.byte	0x04, 0x11
        /*0326*/ 	.short	(.L_175 - .L_174)
	.align		4
.L_174:
        /*0328*/ 	.word	index@(_Z35group_norm_nhwc_fwd_one_pass_kernelI11Bf16IOFp32WLi256ELi160ELi640EEv26Group_norm_nhwc_fwd_params)
        /*032c*/ 	.word	0x00000000


	//----- nvinfo : EIATTR_REGCOUNT
	.align		4
.L_175:
        /*0330*/ 	.byte	0x04, 0x2f
        /*0332*/ 	.short	(.L_177 - .L_176)
	.align		4
.L_176:
        /*0334*/ 	.word	index@(_Z35group_norm_nhwc_fwd_one_pass_kernelI11Bf16IOFp32WLi128ELi160ELi640EEv26Group_norm_nhwc_fwd_params)
        /*0338*/ 	.word	0x00000060


	//----- nvinfo : EIATTR_FRAME_SIZE
	.align		4
.L_177:
        /*033c*/ 	.byte	0x04, 0x11
        /*033e*/ 	.short	(.L_179 - .L_178)
	.align		4
.L_178:
        /*0340*/ 	.word	index@(_Z35group_norm_nhwc_fwd_one_pass_kernelI11Bf16IOFp32WLi128ELi160ELi640EEv26Group_norm_nhwc_fwd_params)
        /*0344*/ 	.word	0x00000000


	//----- nvinfo : EIATTR_REGCOUNT
	.align		4
.L_179:
        /*0348*/ 	.byte	0x04, 0x2f
        /*034a*/ 	.short	(.L_181 - .L_180)
	.align		4
.L_180:
        /*034c*/ 	.word	index@(_Z35group_norm_nhwc_fwd_one_pass_kernelI11Bf16IOFp32WLi64ELi160ELi640EEv26Group_norm_nhwc_fwd_params)
        /*0350*/ 	.word	0x00000030


	//----- nvinfo : EIATTR_FRAME_SIZE
	.align		4
.L_181:
        /*0354*/ 	.byte	0x04, 0x11
        /*0356*/ 	.short	(.L_183 - .L_182)
	.align		4
.L_182:
        /*0358*/ 	.word	index@(_Z35group_norm_nhwc_fwd_one_pass_kernelI11Bf16IOFp32WLi64ELi160ELi640EEv26Group_norm_nhwc_fwd_params)
        /*035c*/ 	.word	0x00000000


	//----- nvinfo : EIATTR_REGCOUNT
	.align		4
.L_183:
        /*0360*/ 	.byte	0x04, 0x2f
        /*0362*/ 	.short	(.L_185 - .L_184)
	.align		4
.L_184:
        /*0364*/ 	.word	index@(_Z35group_norm_nhwc_bwd_one_pass_kernelI11Fp32IOFp16WLi512ELi160ELi640EEv26Group_norm_nhwc_bwd_params)
        /*0368*/ 	.word	0x00000030


	//----- nvinfo : EIATTR_FRAME_SIZE
	.align		4
.L_185:
        /*036c*/ 	.byte	0x04, 0x11
        /*036e*/ 	.short	(.L_187 - .L_186)
	.align		4
.L_186:
        /*0370*/ 	.word	index@(_Z35group_norm_nhwc_bwd_one_pass_kernelI11Fp32IOFp16WLi512ELi160ELi640EEv26Group_norm_nhwc_bwd_params)
        /*0374*/ 	.word	0x00000960


	//----- nvinfo : EIATTR_REGCOUNT
	.align		4
.L_187:
        /*0378*/ 	.byte	0x04, 0x2f
        /*037a*/ 	.short	(.L_189 - .L_188)
	.align		4
.L_188:
        /*037c*/ 	.word	index@(_Z35group_norm_nhwc_bwd_one_pass_kernelI11Fp32IOFp16WLi256ELi160ELi640EEv26Group_norm_nhwc_bwd_params)
        /*0380*/ 	.word	0x00000030


	//----- nvinfo : EIATTR_FRAME_SIZE
	.align		4
.L_189:
        /*0384*/ 	.byte	0x04, 0x11
        /*0386*/ 	.short	(.L_191 - .L_190)
	.align		4
.L_190:
        /*0388*/ 	.word	index@(_Z35group_norm_nhwc_bwd_one_pass_kernelI11Fp32IOFp16WLi256ELi160ELi640EEv26Group_norm_nhwc_bwd_params)
        /*038c*/ 	.word	0x00000220


	//----- nvinfo : EIATTR_REGCOUNT
	.align		4
.L_191:
        /*0390*/ 	.byte	0x04, 0x2f
        /*0392*/ 	.short	(.L_193 - .L_192)
	.align		4
.L_192:
        /*0394*/ 	.word	index@(_Z35group_norm_nhwc_bwd_one_pass_kernelI11Fp32IOFp16WLi128ELi160ELi640EEv26Group_norm_nhwc_bwd_params)
        /*0398*/ 	.word	0x00000060


	//----- nvinfo : EIATTR_FRAME_SIZE
	.align		4
.L_193:
        /*039c*/ 	.byte	0x04, 0x11
        /*039e*/ 	.short	(.L_195 - .L_194)
	.align		4
.L_194:
        /*03a0*/ 	.word	index@(_Z35group_norm_nhwc_bwd_one_pass_kernelI11Fp32IOFp16WLi128ELi160ELi640EEv26Group_norm_nhwc_bwd_params)
        /*03a4*/ 	.word	0x00000008


	//----- nvinfo : EIATTR_REGCOUNT
	.align		4
.L_195:
        /*03a8*/ 	.byte	0x04, 0x2f
        /*03aa*/ 	.short	(.L_197 - .L_196)
	.align		4
.L_196:
        /*03ac*/ 	.word	index@(_Z35group_norm_nhwc_bwd_one_pass_kernelI11Fp32IOFp16WLi64ELi160ELi640EEv26Group_norm_nhwc_bwd_params)
        /*03b0*/ 	.word	0x00000060


	//----- nvinfo : EIATTR_FRAME_SIZE
	.align		4
.L_197:
        /*03b4*/ 	.byte	0x04, 0x11
        /*03b6*/ 	.short	(.L_199 - .L_198)
	.align		4
.L_198:
        /*03b8*/ 	.word	index@(_Z35group_norm_nhwc_bwd_one_pass_kernelI11Fp32IOFp16WLi64ELi160ELi640EEv26Group_norm_nhwc_bwd_params)
        /*03bc*/ 	.word	0x00000000


	//----- nvinfo : EIATTR_REGCOUNT
	.align		4
.L_199:
        /*03c0*/ 	.byte	0x04, 0x2f
        /*03c2*/ 	.short	(.L_201 - .L_200)
	.align		4
.L_200:
        /*03c4*/ 	.word	index@(_Z35group_norm_nhwc_bwd_one_pass_kernelI11Fp32IOBf16WLi512ELi160ELi640EEv26Group_norm_nhwc_bwd_params)
        /*03c8*/ 	.word	0x00000030


	//----- nvinfo : EIATTR_FRAME_SIZE
	.align		4
.L_201:
        /*03cc*/ 	.byte	0x04, 0x11
        /*03ce*/ 	.short	(.L_203 - .L_202)
	.align		4
.L_202:
        /*03d0*/ 	.word	index@(_Z35group_norm_nhwc_bwd_one_pass_kernelI11Fp32IOBf16WLi512ELi160ELi640EEv26Group_norm_nhwc_bwd_params)
        /*03d4*/ 	.word	0x00000960


	//----- nvinfo : EIATTR_REGCOUNT
	.align		4
.L_203:
        /*03d8*/ 	.byte	0x04, 0x2f
        /*03da*/ 	.short	(.L_205 - .L_204)
	.align		4
.L_204:
        /*03dc*/ 	.word	index@(_Z35group_norm_nhwc_bwd_one_pass_kernelI11Fp32IOBf16WLi256ELi160ELi640EEv26Group_norm_nhwc_bwd_params)
        /*03e0*/ 	.word	0x00000030


	//----- nvinfo : EIATTR_FRAME_SIZE
	.align		4
.L_205:
        /*03e4*/ 	.byte	0x04, 0x11
        /*03e6*/ 	.short	(.L_207 - .L_206)
	.align		4
.L_206:
        /*03e8*/ 	.word	index@(_Z35group_norm_nhwc_bwd_one_pass_kernelI11Fp32IOBf16WLi256ELi160ELi640EEv26Group_norm_nhwc_bwd_params)
        /*03ec*/ 	.word	0x00000220


	//----- nvinfo : EIATTR_REGCOUNT
	.align		4
.L_207:
        /*03f0*/ 	.byte	0x04, 0x2f
        /*03f2*/ 	.short	(.L_209 - .L_208)
	.align		4
.L_208:
        /*03f4*/ 	.word	index@(_Z35group_norm_nhwc_bwd_one_pass_kernelI11Fp32IOBf16WLi128ELi160ELi640EEv26Group_norm_nhwc_bwd_params)
        /*03f8*/ 	.word	0x00000060


	//----- nvinfo : EIATTR_FRAME_SIZE
	.align		4
.L_209:
        /*03fc*/ 	.byte	0x04, 0x11
        /*03fe*/ 	.short	(.L_211 - .L_210)
	.align		4
.L_210:
        /*0400*/ 	.word	index@(_Z35group_norm_nhwc_bwd_one_pass_kernelI11Fp32IOBf16WLi128ELi160ELi640EEv26Group_norm_nhwc_bwd_params)
        /*0404*/ 	.word	0x00000008


	//----- nvinfo : EIATTR_REGCOUNT
	.align		4
.L_211:
        /*0408*/ 	.byte	0x04, 0x2f
        /*040a*/ 	.short	(.L_213 - .L_212)
	.align		4
.L_212:
        /*040c*/ 	.word	index@(_Z35group_norm_nhwc_bwd_one_pass_kernelI11Fp32IOBf16WLi64ELi160ELi640EEv26Group_norm_nhwc_bwd_params)
        /*0410*/ 	.word	0x00000060


	//----- nvinfo : EIATTR_FRAME_SIZE
	.align		4
.L_213:
        /*0414*/ 	.byte	0x04, 0x11
        /*0416*/ 	.short	(.L_215 - .L_214)
	.align		4
.L_214:
        /*0418*/ 	.word	index@(_Z35group_norm_nhwc_bwd_one_pass_kernelI11Fp32IOBf16WLi64ELi160ELi640EEv26Group_norm_nhwc_bwd_params)
        /*041c*/ 	.word	0x00000000


	//----- nvinfo : EIATTR_REGCOUNT
	.align		4
.L_215:
        /*0420*/ 	.byte	0x04, 0x2f
        /*0422*/ 	.short	(.L_217 - .L_216)
	.align		4
.L_216:
        /*0424*/ 	.word	index@(_Z35group_norm_nhwc_bwd_one_pass_kernelI11Fp32IOFp32WLi512ELi160ELi640EEv26Group_norm_nhwc_bwd_params)
        /*0428*/ 	.word	0x00000030


	//----- nvinfo : EIATTR_FRAME_SIZE
	.align		4
.L_217:
        /*042c*/ 	.byte	0x04, 0x11
        /*042e*/ 	.short	(.L_219 - .L_218)
	.align		4
.L_218:
        /*0430*/ 	.word	index@(_Z35group_norm_nhwc_bwd_one_pass_kernelI11Fp32IOFp32WLi512ELi160ELi640EEv26Group_norm_nhwc_bwd_params)
        /*0434*/ 	.word	0x00000950


	//----- nvinfo : EIATTR_REGCOUNT
	.align		4
.L_219:
        /*0438*/ 	.byte	0x04, 0x2f
        /*043a*/ 	.short	(.L_221 - .L_220)
	.align		4
.L_220:
        /*043c*/ 	.word	index@(_Z35group_norm_nhwc_bwd_one_pass_kernelI11Fp32IOFp32WLi256ELi160ELi640EEv26Group_norm_nhwc_bwd_params)
        /*0440*/ 	.word	0x00000030


	//----- nvinfo : EIATTR_FRAME_SIZE
	.align		4
.L_221:
        /*0444*/ 	.byte	0x04, 0x11
        /*0446*/ 	.short	(.L_223 - .L_222)
	.align		4
.L_222:
        /*0448*/ 	.word	index@(_Z35group_norm_nhwc_bwd_one_pass_kernelI11Fp32IOFp32WLi256ELi160ELi640EEv26Group_norm_nhwc_bwd_params)
        /*044c*/ 	.word	0x00000230


	//----- nvinfo : EIATTR_REGCOUNT
	.align		4
.L_223:
        /*0450*/ 	.byte	0x04, 0x2f
        /*0452*/ 	.short	(.L_225 - .L_224)
	.align		4
.L_224:
        /*0454*/ 	.word	index@(_Z35group_norm_nhwc_bwd_one_pass_kernelI11Fp32IOFp32WLi128ELi160ELi640EEv26Group_norm_nhwc_bwd_params)
        /*0458*/ 	.word	0x00000060


	//----- nvinfo : EIATTR_FRAME_SIZE
	.align		4
.L_225:
        /*045c*/ 	.byte	0x04, 0x11
        /*045e*/ 	.short	(.L_227 - .L_226)
	.align		4
.L_226:
        /*0460*/ 	.word	index@(_Z35group_norm_nhwc_bwd_one_pass_kernelI11Fp32IOFp32WLi128ELi160ELi640EEv26Group_norm_nhwc_bwd_params)
        /*0464*/ 	.word	0x00000008


	//----- nvinfo : EIATTR_REGCOUNT
	.align		4
.L_227:
        /*0468*/ 	.byte	0x04, 0x2f
        /*046a*/ 	.short	(.L_229 - .L_228)
	.align		4
.L_228:
        /*046c*/ 	.word	index@(_Z35group_norm_nhwc_bwd_one_pass_kernelI11Fp32IOFp32WLi64ELi160ELi640EEv26Group_norm_nhwc_bwd_params)
        /*0470*/ 	.word	0x00000060


	//----- nvinfo : EIATTR_FRAME_SIZE
	.align		4
.L_229:
        /*0474*/ 	.byte	0x04, 0x11
        /*0476*/ 	.short	(.L_231 - .L_230)
	.align		4
.L_230:
        /*0478*/ 	.word	index@(_Z35group_norm_nhwc_bwd_one_pass_kernelI11Fp32IOFp32WLi64ELi160ELi640EEv26Group_norm_nhwc_bwd_params)
        /*047c*/ 	.word	0x00000000


	//----- nvinfo : EIATTR_REGCOUNT
	.align		4
.L_231:
        /*0480*/ 	.byte	0x04, 0x2f
        /*0482*/ 	.short	(.L_233 - .L_232)
	.align		4
.L_232:
        /*0484*/ 	.word	index@(_Z35group_norm_nhwc_bwd_one_pass_kernelI11Fp16IOFp16WLi512ELi160ELi640EEv26Group_norm_nhwc_bwd_params)
        /*0488*/ 	.word	0x00000030


	//----- nvinfo : EIATTR_FRAME_SIZE
	.align		4
.L_233:
        /*048c*/ 	.byte	0x04, 0x11
        /*048e*/ 	.short	(.L_235 - .L_234)
	.align		4
.L_234:
        /*0490*/ 	.word	index@(_Z35group_norm_nhwc_bwd_one_pass_kernelI11Fp16IOFp16WLi512ELi160ELi640EEv26Group_norm_nhwc_bwd_params)
        /*0494*/ 	.word	0x00000730


	//----- nvinfo : EIATTR_REGCOUNT
	.align		4
.L_235:
        /*0498*/ 	.byte	0x04, 0x2f
        /*049a*/ 	.short	(.L_237 - .L_236)
	.align		4
.L_236:
        /*049c*/ 	.word	index@(_Z35group_norm_nhwc_bwd_one_pass_kernelI11Fp16IOFp16WLi256ELi160ELi640EEv26Group_norm_nhwc_bwd_params)
        /*04a0*/ 	.word	0x00000060


	//----- nvinfo : EIATTR_FRAME_SIZE
	.align		4
.L_237:
        /*04a4*/ 	.byte	0x04, 0x11
        /*04a6*/ 	.short	(.L_239 - .L_238)
	.align		4
.L_238:
        /*04a8*/ 	.word	index@(_Z35group_norm_nhwc_bwd_one_pass_kernelI11Fp16IOFp16WLi256ELi160ELi640EEv26Group_norm_nhwc_bwd_params)
        /*04ac*/ 	.word	0x00000010


	//----- nvinfo : EIATTR_REGCOUNT
	.align		4
.L_239:
        /*04b0*/ 	.byte	0x04, 0x2f
        /*04b2*/ 	.short	(.L_241 - .L_240)
	.align		4
.L_240:
        /*04b4*/ 	.word	index@(_Z35group_norm_nhwc_bwd_one_pass_kernelI11Fp16IOFp16WLi128ELi160ELi640EEv26Group_norm_nhwc_bwd_params)
        /*04b8*/ 	.word	0x00000060


	//----- nvinfo : EIATTR_FRAME_SIZE
	.align		4
.L_241:
        /*04bc*/ 	.byte	0x04, 0x11
        /*04be*/ 	.short	(.L_243 - .L_242)
	.align		4
.L_242:
        /*04c0*/ 	.word	index@(_Z35group_norm_nhwc_bwd_one_pass_kernelI11Fp16IOFp16WLi128ELi160ELi640EEv26Group_norm_nhwc_bwd_params)
        /*04c4*/ 	.word	0x00000000


	//----- nvinfo : EIATTR_REGCOUNT
	.align		4
.L_243:
        /*04c8*/ 	.byte	0x04, 0x2f
        /*04ca*/ 	.short	(.L_245 - .L_244)
	.align		4
.L_244:
        /*04cc*/ 	.word	index@(_Z35group_norm_nhwc_bwd_one_pass_kernelI11Fp16IOFp16WLi64ELi160ELi640EEv26Group_norm_nhwc_bwd_params)
        /*04d0*/ 	.word	0x0000004f


	//----- nvinfo : EIATTR_FRAME_SIZE
	.align		4
.L_245:
        /*04d4*/ 	.byte	0x04, 0x11
        /*04d6*/ 	.short	(.L_247 - .L_246)
	.align		4
.L_246:
        /*04d8*/ 	.word	index@(_Z35group_norm_nhwc_bwd_one_pass_kernelI11Fp16IOFp16WLi64ELi160ELi640EEv26Group_norm_nhwc_bwd_params)
        /*04dc*/ 	.word	0x00000000


	//----- nvinfo : EIATTR_REGCOUNT
	.align		4
.L_247:
        /*04e0*/ 	.byte	0x04, 0x2f
        /*04e2*/ 	.short	(.L_249 - .L_248)
	.align		4
.L_248:
        /*04e4*/ 	.word	index@(_Z35group_norm_nhwc_bwd_one_pass_kernelI11Fp16IOBf16WLi512ELi160ELi640EEv26Group_norm_nhwc_bwd_params)
        /*04e8*/ 	.word	0x00000030


	//----- nvinfo : EIATTR_FRAME_SIZE
	.align		4
.L_249:
        /*04ec*/ 	.byte	0x04, 0x11
        /*04ee*/ 	.short	(.L_251 - .L_250)
	.align		4
.L_250:
        /*04f0*/ 	.word	index@(_Z35group_norm_nhwc_bwd_one_pass_kernelI11Fp16IOBf16WLi512ELi160ELi640EEv26Group_norm_nhwc_bwd_params)
        /*04f4*/ 	.word	0x00000730


	//----- nvinfo : EIATTR_REGCOUNT
	.align		4
.L_251:
        /*04f8*/ 	.byte	0x04, 0x2f
        /*04fa*/ 	.short	(.L_253 - .L_252)
	.align		4
.L_252:
        /*04fc*/ 	.word	index@(_Z35group_norm_nhwc_bwd_one_pass_kernelI11Fp16IOBf16WLi256ELi160ELi640EEv26Group_norm_nhwc_bwd_params)
        /*0500*/ 	.word	0x00000060


	//----- nvinfo : EIATTR_FRAME_SIZE
	.align		4
.L_253:
        /*0504*/ 	.byte	0x04, 0x11
        /*0506*/ 	.short	(.L_255 - .L_254)
	.align		4
.L_254:
        /*0508*/ 	.word	index@(_Z35group_norm_nhwc_bwd_one_pass_kernelI11Fp16IOBf16WLi256ELi160ELi640EEv26Group_norm_nhwc_bwd_params)
        /*050c*/ 	.word	0x00000010


	//----- nvinfo : EIATTR_REGCOUNT
	.align		4
.L_255:
        /*0510*/ 	.byte	0x04, 0x2f
        /*0512*/ 	.short	(.L_257 - .L_256)
	.align		4
.L_256:
        /*0514*/ 	.word	index@(_Z35group_norm_nhwc_bwd_one_pass_kernelI11Fp16IOBf16WLi128ELi160ELi640EEv26Group_norm_nhwc_bwd_params)
        /*0518*/ 	.word	0x00000060


	//----- nvinfo : EIATTR_FRAME_SIZE
	.align		4
.L_257:
        /*051c*/ 	.byte	0x04, 0x11
        /*051e*/ 	.short	(.L_259 - .L_258)
	.align		4
.L_258:
        /*0520*/ 	.word	index@(_Z35group_norm_nhwc_bwd_one_pass_kernelI11Fp16IOBf16WLi128ELi160ELi640EEv26Group_norm_nhwc_bwd_params)
        /*0524*/ 	.word	0x00000000


	//----- nvinfo : EIATTR_REGCOUNT
	.align		4
.L_259:
        /*0528*/ 	.byte	0x04, 0x2f
        /*052a*/ 	.short	(.L_261 - .L_260)
	.align		4
.L_260:
        /*052c*/ 	.word	index@(_Z35group_norm_nhwc_bwd_one_pass_kernelI11Fp16IOBf16WLi64ELi160ELi640EEv26Group_norm_nhwc_bwd_params)
        /*0530*/ 	.word	0x0000004f


	//----- nvinfo : EIATTR_FRAME_SIZE
	.align		4
.L_261:
        /*0534*/ 	.byte	0x04, 0x11
        /*0536*/ 	.short	(.L_263 - .L_262)
	.align		4
.L_262:
        /*0538*/ 	.word	index@(_Z35group_norm_nhwc_bwd_one_pass_kernelI11Fp16IOBf16WLi64ELi160ELi640EEv26Group_norm_nhwc_bwd_params)
        /*053c*/ 	.word	0x00000000


	//----- nvinfo : EIATTR_REGCOUNT
	.align		4
.L_263:
        /*0540*/ 	.byte	0x04, 0x2f
        /*0542*/ 	.short	(.L_265 - .L_264)
	.align		4
.L_264:
        /*0544*/ 	.word	index@(_Z35group_norm_nhwc_bwd_one_pass_kernelI11Fp16IOFp32WLi512ELi160ELi640EEv26Group_norm_nhwc_bwd_params)
        /*0548*/ 	.word	0x00000030


	//----- nvinfo : EIATTR_FRAME_SIZE
	.align		4
.L_265:
        /*054c*/ 	.byte	0x04, 0x11
        /*054e*/ 	.short	(.L_267 - .L_266)
	.align		4
.L_266:
        /*0550*/ 	.word	index@(_Z35group_norm_nhwc_bwd_one_pass_kernelI11Fp16IOFp32WLi512ELi160ELi640EEv26Group_norm_nhwc_bwd_params)
        /*0554*/ 	.word	0x00000730


	//----- nvinfo : EIATTR_REGCOUNT
	.align		4
.L_267:
        /*0558*/ 	.byte	0x04, 0x2f
        /*055a*/ 	.short	(.L_269 - .L_268)
	.align		4
.L_268:
        /*055c*/ 	.word	index@(_Z35group_norm_nhwc_bwd_one_pass_kernelI11Fp16IOFp32WLi256ELi160ELi640EEv26Group_norm_nhwc_bwd_params)
        /*0560*/ 	.word	0x00000060


	//----- nvinfo : EIATTR_FRAME_SIZE
	.align		4
.L_269:
        /*0564*/ 	.byte	0x04, 0x11
        /*0566*/ 	.short	(.L_271 - .L_270)
	.align		4
.L_270:
        /*0568*/ 	.word	index@(_Z35group_norm_nhwc_bwd_one_pass_kernelI11Fp16IOFp32WLi256ELi160ELi640EEv26Group_norm_nhwc_bwd_params)
        /*056c*/ 	.word	0x00000010


	//----- nvinfo : EIATTR_REGCOUNT
	.align		4
.L_271:
        /*0570*/ 	.byte	0x04, 0x2f
        /*0572*/ 	.short	(.L_273 - .L_272)
	.align		4
.L_272:
        /*0574*/ 	.word	index@(_Z35group_norm_nhwc_bwd_one_pass_kernelI11Fp16IOFp32WLi128ELi160ELi640EEv26Group_norm_nhwc_bwd_params)
        /*0578*/ 	.word	0x00000060


	//----- nvinfo : EIATTR_FRAME_SIZE
	.align		4
.L_273:
        /*057c*/ 	.byte	0x04, 0x11
        /*057e*/ 	.short	(.L_275 - .L_274)
	.align		4
.L_274:
        /*0580*/ 	.word	index@(_Z35group_norm_nhwc_bwd_one_pass_kernelI11Fp16IOFp32WLi128ELi160ELi640EEv26Group_norm_nhwc_bwd_params)
        /*0584*/ 	.word	0x00000000


	//----- nvinfo : EIATTR_REGCOUNT
	.align		4
.L_275:
        /*0588*/ 	.byte	0x04, 0x2f
        /*058a*/ 	.short	(.L_277 - .L_276)
	.align		4
.L_276:
        /*058c*/ 	.word	index@(_Z35group_norm_nhwc_bwd_one_pass_kernelI11Fp16IOFp32WLi64ELi160ELi640EEv26Group_norm_nhwc_bwd_params)
        /*0590*/ 	.word	0x0000004d


	//----- nvinfo : EIATTR_FRAME_SIZE
	.align		4
.L_277:
        /*0594*/ 	.byte	0x04, 0x11
        /*0596*/ 	.short	(.L_279 - .L_278)
	.align		4
.L_278:
        /*0598*/ 	.word	index@(_Z35group_norm_nhwc_bwd_one_pass_kernelI11Fp16IOFp32WLi64ELi160ELi640EEv26Group_norm_nhwc_bwd_params)
        /*059c*/ 	.word	0x00000000


	//----- nvinfo : EIATTR_REGCOUNT
	.align		4
.L_279:
        /*05a0*/ 	.byte	0x04, 0x2f
        /*05a2*/ 	.short	(.L_281 - .L_280)
	.align		4
.L_280:
        /*05a4*/ 	.word	index@(_Z35group_norm_nhwc_bwd_one_pass_kernelI11Bf16IOFp16WLi512ELi160ELi640EEv26Group_norm_nhwc_bwd_params)
        /*05a8*/ 	.word	0x00000030


	//----- nvinfo : EIATTR_FRAME_SIZE
	.align		4
.L_281:
        /*05ac*/ 	.byte	0x04, 0x11
        /*05ae*/ 	.short	(.L_283 - .L_282)
	.align		4
.L_282:
        /*05b0*/ 	.word	index@(_Z35group_norm_nhwc_bwd_one_pass_kernelI11Bf16IOFp16WLi512ELi160ELi640EEv26Group_norm_nhwc_bwd_params)
        /*05b4*/ 	.word	0x00000a70


	//----- nvinfo : EIATTR_REGCOUNT
	.align		4
.L_283:
        /*05b8*/ 	.byte	0x04, 0x2f
        /*05ba*/ 	.short	(.L_285 - .L_284)
	.align		4
.L_284:
        /*05bc*/ 	.word	index@(_Z35group_norm_nhwc_bwd_one_pass_kernelI11Bf16IOFp16WLi256ELi160ELi640EEv26Group_norm_nhwc_bwd_params)
        /*05c0*/ 	.word	0x00000060


	//----- nvinfo : EIATTR_FRAME_SIZE
	.align		4
.L_285:
        /*05c4*/ 	.byte	0x04, 0x11
        /*05c6*/ 	.short	(.L_287 - .L_286)
	.align		4
.L_286:
        /*05c8*/ 	.word	index@(_Z35group_norm_nhwc_bwd_one_pass_kernelI11Bf16IOFp16WLi256ELi160ELi640EEv26Group_norm_nhwc_bwd_params)
        /*05cc*/ 	.word	0x00000078


	//----- nvinfo : EIATTR_REGCOUNT
	.align		4
.L_287:
        /*05d0*/ 	.byte	0x04, 0x2f
        /*05d2*/ 	.short	(.L_289 - .L_288)
	.align		4
.L_288:
        /*05d4*/ 	.word	index@(_Z35group_norm_nhwc_bwd_one_pass_kernelI11Bf16IOFp16WLi128ELi160ELi640EEv26Group_norm_nhwc_bwd_params)
        /*05d8*/ 	.word	0x00000060


	//----- nvinfo : EIATTR_FRAME_SIZE
	.align		4
.L_289:
        /*05dc*/ 	.byte	0x04, 0x11
        /*05de*/ 	.short	(.L_291 - .L_290)
	.align		4
.L_290:
        /*05e0*/ 	.word	index@(_Z35group_norm_nhwc_bwd_one_pass_kernelI11Bf16IOFp16WLi128ELi160ELi640EEv26Group_norm_nhwc_bwd_params)
        /*05e4*/ 	.word	0x00000000


	//----- nvinfo : EIATTR_REGCOUNT
	.align		4
.L_291:
        /*05e8*/ 	.byte	0x04, 0x2f
        /*05ea*/ 	.short	(.L_293 - .L_292)
	.align		4
.L_292:
        /*05ec*/ 	.word	index@(_Z35group_norm_nhwc_bwd_one_pass_kernelI11Bf16IOFp16WLi64ELi160ELi640EEv26Group_norm_nhwc_bwd_params)
        /*05f0*/ 	.word	0x00000060


	//----- nvinfo : EIATTR_FRAME_SIZE
	.align		4
.L_293:
        /*05f4*/ 	.byte	0x04, 0x11
        /*05f6*/ 	.short	(.L_295 - .L_294)
	.align		4
.L_294:
        /*05f8*/ 	.word	index@(_Z35group_norm_nhwc_bwd_one_pass_kernelI11Bf16IOFp16WLi64ELi160ELi640EEv26Group_norm_nhwc_bwd_params)
        /*05fc*/ 	.word	0x00000000


	//----- nvinfo : EIATTR_REGCOUNT
	.align		4
.L_295:
        /*0600*/ 	.byte	0x04, 0x2f
        /*0602*/ 	.short	(.L_297 - .L_296)
	.align		4
.L_296:
        /*0604*/ 	.word	index@(_Z35group_norm_nhwc_bwd_one_pass_kernelI11Bf16IOBf16WLi512ELi160ELi640EEv26Group_norm_nhwc_bwd_params)
        /*0608*/ 	.word	0x00000030


	//----- nvinfo : EIATTR_FRAME_SIZE
	.align		4
.L_297:
        /*060c*/ 	.byte	0x04, 0x11
        /*060e*/ 	.short	(.L_299 - .L_298)
	.align		4
.L_298:
        /*0610*/ 	.word	index@(_Z35group_norm_nhwc_bwd_one_pass_kernelI11Bf16IOBf16WLi512ELi160ELi640EEv26Group_norm_nhwc_bwd_params)
        /*0614*/ 	.word	0x00000a70


	//----- nvinfo : EIATTR_REGCOUNT
	.align		4
.L_299:
        /*0618*/ 	.byte	0x04, 0x2f
        /*061a*/ 	.short	(.L_301 - .L_300)
	.align		4
.L_300:
        /*061c*/ 	.word	index@(_Z35group_norm_nhwc_bwd_one_pass_kernelI11Bf16IOBf16WLi256ELi160ELi640EEv26Group_norm_nhwc_bwd_params)
        /*0620*/ 	.word	0x00000060


	//----- nvinfo : EIATTR_FRAME_SIZE
	.align		4
.L_301:
        /*0624*/ 	.byte	0x04, 0x11
        /*0626*/ 	.short	(.L_303 - .L_302)
	.align		4
.L_302:
        /*0628*/ 	.word	index@(_Z35group_norm_nhwc_bwd_one_pass_kernelI11Bf16IOBf16WLi256ELi160ELi640EEv26Group_norm_nhwc_bwd_params)
        /*062c*/ 	.word	0x00000078


	//----- nvinfo : EIATTR_REGCOUNT
	.align		4
.L_303:
        /*0630*/ 	.byte	0x04, 0x2f
        /*0632*/ 	.short	(.L_305 - .L_304)
	.align		4
.L_304:
        /*0634*/ 	.word	index@(_Z35group_norm_nhwc_bwd_one_pass_kernelI11Bf16IOBf16WLi128ELi160ELi640EEv26Group_norm_nhwc_bwd_params)
        /*0638*/ 	.word	0x00000060


	//----- nvinfo : EIATTR_FRAME_SIZE
	.align		4
.L_305:
        /*063c*/ 	.byte	0x04, 0x11
        /*063e*/ 	.short	(.L_307 - .L_306)
	.align		4
.L_306:
        /*0640*/ 	.word	index@(_Z35group_norm_nhwc_bwd_one_pass_kernelI11Bf16IOBf16WLi128ELi160ELi640EEv26Group_norm_nhwc_bwd_params)
        /*0644*/ 	.word	0x00000000


	//----- nvinfo : EIATTR_REGCOUNT
	.align		4
.L_307:
        /*0648*/ 	.byte	0x04, 0x2f
        /*064a*/ 	.short	(.L_309 - .L_308)
	.align		4
.L_308:
        /*064c*/ 	.word	index@(_Z35group_norm_nhwc_bwd_one_pass_kernelI11Bf16IOBf16WLi64ELi160ELi640EEv26Group_norm_nhwc_bwd_params)
        /*0650*/ 	.word	0x00000060


	//----- nvinfo : EIATTR_FRAME_SIZE
	.align		4
.L_309:
        /*0654*/ 	.byte	0x04, 0x11
        /*0656*/ 	.short	(.L_311 - .L_310)
	.align		4
.L_310:
        /*0658*/ 	.word	index@(_Z35group_norm_nhwc_bwd_one_pass_kernelI11Bf16IOBf16WLi64ELi160ELi640EEv26Group_norm_nhwc_bwd_params)
        /*065c*/ 	.word	0x00000000


	//----- nvinfo : EIATTR_REGCOUNT
	.align		4
.L_311:
        /*0660*/ 	.byte	0x04, 0x2f
        /*0662*/ 	.short	(.L_313 - .L_312)
	.align		4
.L_312:
        /*0664*/ 	.word	index@(_Z35group_norm_nhwc_bwd_one_pass_kernelI11Bf16IOFp32WLi512ELi160ELi640EEv26Group_norm_nhwc_bwd_params)
        /*0668*/ 	.word	0x00000030


	//----- nvinfo : EIATTR_FRAME_SIZE
	.align		4
.L_313:
        /*066c*/ 	.byte	0x04, 0x11
        /*066e*/ 	.short	(.L_315 - .L_314)
	.align		4
.L_314:
        /*0670*/ 	.word	index@(_Z35group_norm_nhwc_bwd_one_pass_kernelI11Bf16IOFp32WLi512ELi160ELi640EEv26Group_norm_nhwc_bwd_params)
        /*0674*/ 	.word	0x00000a70


	//----- nvinfo : EIATTR_REGCOUNT
	.align		4
.L_315:
        /*0678*/ 	.byte	0x04, 0x2f
        /*067a*/ 	.short	(.L_317 - .L_316)
	.align		4
.L_316:
        /*067c*/ 	.word	index@(_Z35group_norm_nhwc_bwd_one_pass_kernelI11Bf16IOFp32WLi256ELi160ELi640EEv26Group_norm_nhwc_bwd_params)
        /*0680*/ 	.word	0x00000060


	//----- nvinfo : EIATTR_FRAME_SIZE
	.align		4
.L_317:
        /*0684*/ 	.byte	0x04, 0x11
        /*0686*/ 	.short	(.L_319 - .L_318)
	.align		4
.L_318:
        /*0688*/ 	.word	index@(_Z35group_norm_nhwc_bwd_one_pass_kernelI11Bf16IOFp32WLi256ELi160ELi640EEv26Group_norm_nhwc_bwd_params)
        /*068c*/ 	.word	0x00000078


	//----- nvinfo : EIATTR_REGCOUNT
	.align		4
.L_319:
        /*0690*/ 	.byte	0x04, 0x2f
        /*0692*/ 	.short	(.L_321 - .L_320)
	.align		4
.L_320:
        /*0694*/ 	.word	index@(_Z35group_norm_nhwc_bwd_one_pass_kernelI11Bf16IOFp32WLi128ELi160ELi640EEv26Group_norm_nhwc_bwd_params)
        /*0698*/ 	.word	0x00000060


	//----- nvinfo : EIATTR_FRAME_SIZE
	.align		4
.L_321:
        /*069c*/ 	.byte	0x04, 0x11
        /*069e*/ 	.short	(.L_323 - .L_322)
	.align		4
.L_322:
        /*06a0*/ 	.word	index@(_Z35group_norm_nhwc_bwd_one_pass_kernelI11Bf16IOFp32WLi128ELi160ELi640EEv26Group_norm_nhwc_bwd_params)
        /*06a4*/ 	.word	0x00000000


	//----- nvinfo : EIATTR_REGCOUNT
	.align		4
.L_323:
        /*06a8*/ 	.byte	0x04, 0x2f
        /*06aa*/ 	.short	(.L_325 - .L_324)
	.align		4
.L_324:
        /*06ac*/ 	.word	index@(_Z35group_norm_nhwc_bwd_one_pass_kernelI11Bf16IOFp32WLi64ELi160ELi640EEv26Group_norm_nhwc_bwd_params)
        /*06b0*/ 	.word	0x00000060


	//----- nvinfo : EIATTR_FRAME_SIZE
	.align		4
.L_325:
        /*06b4*/ 	.byte	0x04, 0x11
        /*06b6*/ 	.short	(.L_327 - .L_326)
	.align		4
.L_326:
        /*06b8*/ 	.word	index@(_Z35group_norm_nhwc_bwd_one_pass_kernelI11Bf16IOFp32WLi64ELi160ELi640EEv26Group_norm_nhwc_bwd_params)
        /*06bc*/ 	.word	0x00000000


	//----- nvinfo : EIATTR_REGCOUNT
	.align		4
.L_327:
        /*06c0*/ 	.byte	0x04, 0x2f
        /*06c2*/ 	.short	(.L_329 - .L_328)
	.align		4
.L_328:
        /*06c4*/ 	.word	index@(_ZN3cub17CUB_300001_SM_9006detail11EmptyKernelIvEEvv)
        /*06c8*/ 	.word	0x00000004


	//----- nvinfo : EIATTR_FRAME_SIZE
	.align		4
.L_329:
        /*06cc*/ 	.byte	0x04, 0x11
        /*06ce*/ 	.short	(.L_331 - .L_330)
	.align		4
.L_330:
        /*06d0*/ 	.word	index@(_ZN3cub17CUB_300001_SM_9006detail11EmptyKernelIvEEvv)
        /*06d4*/ 	.word	0x00000000


	//----- nvinfo : EIATTR_MIN_STACK_SIZE
	.align		4
.L_331:
        /*06d8*/ 	.byte	0x04, 0x12
        /*06da*/ 	.short	(.L_333 - .L_332)
	.align		4
.L_332:
        /*06dc*/ 	.word	index@(_ZN3cub17CUB_300001_SM_9006detail11EmptyKernelIvEEvv)
        /*06e0*/ 	.word	0x00000000


	//----- nvinfo : EIATTR_MIN_STACK_SIZE
	.align		4
.L_333:
        /*06e4*/ 	.byte	0x04, 0x12
        /*06e6*/ 	.short	(.L_335 - .L_334)
	.align		4
.L_334:
        /*06e8*/ 	.word	index@(_Z35group_norm_nhwc_bwd_one_pass_kernelI11Bf16IOFp32WLi64ELi160ELi640EEv26Group_norm_nhwc_bwd_params)
        /*06ec*/ 	.word	0x00000000


	//----- nvinfo : EIATTR_MIN_STACK_SIZE
	.align		4
.L_335:
        /*06f0*/ 	.byte	0x04, 0x12
        /*06f2*/ 	.short	(.L_337 - .L_336)
	.align		4
.L_336:
        /*06f4*/ 	.word	index@(_Z35group_norm_nhwc_bwd_one_pass_kernelI11Bf16IOFp32WLi128ELi160ELi640EEv26Group_norm_nhwc_bwd_params)
        /*06f8*/ 	.word	0x00000000


	//----- nvinfo : EIATTR_MIN_STACK_SIZE
	.align		4
.L_337:
        /*06fc*/ 	.byte	0x04, 0x12
        /*06fe*/ 	.short	(.L_339 - .L_338)
	.align		4
.L_338:
        /*0700*/ 	.word	index@(_Z35group_norm_nhwc_bwd_one_pass_kernelI11Bf16IOFp32WLi256ELi160ELi640EEv26Group_norm_nhwc_bwd_params)
        /*0704*/ 	.word	0x00000078


	//----- nvinfo : EIATTR_MIN_STACK_SIZE
	.align		4
.L_339:
        /*0708*/ 	.byte	0x04, 0x12
        /*070a*/ 	.short	(.L_341 - .L_340)
	.align		4
.L_340:
        /*070c*/ 	.word	index@(_Z35group_norm_nhwc_bwd_one_pass_kernelI11Bf16IOFp32WLi512ELi160ELi640EEv26Group_norm_nhwc_bwd_params)
        /*0710*/ 	.word	0x00000a70


	//----- nvinfo : EIATTR_MIN_STACK_SIZE
	.align		4
.L_341:
        /*0714*/ 	.byte	0x04, 0x12
        /*0716*/ 	.short	(.L_343 - .L_342)
	.align		4
.L_342:
        /*0718*/ 	.word	index@(_Z35group_norm_nhwc_bwd_one_pass_kernelI11Bf16IOBf16WLi64ELi160ELi640EEv26Group_norm_nhwc_bwd_params)
        /*071c*/ 	.word	0x00000000


	//----- nvinfo : EIATTR_MIN_STACK_SIZE
	.align		4
.L_343:
        /*0720*/ 	.byte	0x04, 0x12
        /*0722*/ 	.short	(.L_345 - .L_344)
	.align		4
.L_344:
        /*0724*/ 	.word	index@(_Z35group_norm_nhwc_bwd_one_pass_kernelI11Bf16IOBf16WLi128ELi160ELi640EEv26Group_norm_nhwc_bwd_params)
        /*0728*/ 	.word	0x00000000


	//----- nvinfo : EIATTR_MIN_STACK_SIZE
	.align		4
.L_345:
        /*072c*/ 	.byte	0x04, 0x12
        /*072e*/ 	.short	(.L_347 - .L_346)
	.align		4
.L_346:
        /*0730*/ 	.word	index@(_Z35group_norm_nhwc_bwd_one_pass_kernelI11Bf16IOBf16WLi256ELi160ELi640EEv26Group_norm_nhwc_bwd_params)
        /*0734*/ 	.word	0x00000078


	//----- nvinfo : EIATTR_MIN_STACK_SIZE
	.align		4
.L_347:
        /*0738*/ 	.byte	0x04, 0x12
        /*073a*/ 	.short	(.L_349 - .L_348)
	.align		4
.L_348:
        /*073c*/ 	.word	index@(_Z35group_norm_nhwc_bwd_one_pass_kernelI11Bf16IOBf16WLi512ELi160ELi640EEv26Group_norm_nhwc_bwd_params)
        /*0740*/ 	.word	0x00000a70


	//----- nvinfo : EIATTR_MIN_STACK_SIZE
	.align		4
.L_349:
        /*0744*/ 	.byte	0x04, 0x12
        /*0746*/ 	.short	(.L_351 - .L_350)
	.align		4
.L_350:
        /*0748*/ 	.word	index@(_Z35group_norm_nhwc_bwd_one_pass_kernelI11Bf16IOFp16WLi64ELi160ELi640EEv26Group_norm_nhwc_bwd_params)
        /*074c*/ 	.word	0x00000000


	//----- nvinfo : EIATTR_MIN_STACK_SIZE
	.align		4
.L_351:
        /*0750*/ 	.byte	0x04, 0x12
        /*0752*/ 	.short	(.L_353 - .L_352)
	.align		4
.L_352:
        /*0754*/ 	.word	index@(_Z35group_norm_nhwc_bwd_one_pass_kernelI11Bf16IOFp16WLi128ELi160ELi640EEv26Group_norm_nhwc_bwd_params)
        /*0758*/ 	.word	0x00000000


	//----- nvinfo : EIATTR_MIN_STACK_SIZE
	.align		4
.L_353:
        /*075c*/ 	.byte	0x04, 0x12
        /*075e*/ 	.short	(.L_355 - .L_354)
	.align		4
.L_354:
        /*0760*/ 	.word	index@(_Z35group_norm_nhwc_bwd_one_pass_kernelI11Bf16IOFp16WLi256ELi160ELi640EEv26Group_norm_nhwc_bwd_params)
        /*0764*/ 	.word	0x00000078


	//----- nvinfo : EIATTR_MIN_STACK_SIZE
	.align		4
.L_355:
        /*0768*/ 	.byte	0x04, 0x12
        /*076a*/ 	.short	(.L_357 - .L_356)
	.align		4
.L_356:
        /*076c*/ 	.word	index@(_Z35group_norm_nhwc_bwd_one_pass_kernelI11Bf16IOFp16WLi512ELi160ELi640EEv26Group_norm_nhwc_bwd_params)
        /*0770*/ 	.word	0x00000a70


	//----- nvinfo : EIATTR_MIN_STACK_SIZE
	.align		4
.L_357:
        /*0774*/ 	.byte	0x04, 0x12
        /*0776*/ 	.short	(.L_359 - .L_358)
	.align		4
.L_358:
        /*0778*/ 	.word	index@(_Z35group_norm_nhwc_bwd_one_pass_kernelI11Fp16IOFp32WLi64ELi160ELi640EEv26Group_norm_nhwc_bwd_params)
        /*077c*/ 	.word	0x00000000


	//----- nvinfo : EIATTR_MIN_STACK_SIZE
	.align		4
.L_359:
        /*0780*/ 	.byte	0x04, 0x12
        /*0782*/ 	.short	(.L_361 - .L_360)
	.align		4
.L_360:
        /*0784*/ 	.word	index@(_Z35group_norm_nhwc_bwd_one_pass_kernelI11Fp16IOFp32WLi128ELi160ELi640EEv26Group_norm_nhwc_bwd_params)
        /*0788*/ 	.word	0x00000000


	//----- nvinfo : EIATTR_MIN_STACK_SIZE
	.align		4
.L_361:
        /*078c*/ 	.byte	0x04, 0x12
        /*078e*/ 	.short	(.L_363 - .L_362)
	.align		4
.L_362:
        /*0790*/ 	.word	index@(_Z35group_norm_nhwc_bwd_one_pass_kernelI11Fp16IOFp32WLi256ELi160ELi640EEv26Group_norm_nhwc_bwd_params)
        /*0794*/ 	.word	0x00000010


	//----- nvinfo : EIATTR_MIN_STACK_SIZE
	.align		4
.L_363:
        /*0798*/ 	.byte	0x04, 0x12
        /*079a*/ 	.short	(.L_365 - .L_364)
	.align		4
.L_364:
        /*079c*/ 	.word	index@(_Z35group_norm_nhwc_bwd_one_pass_kernelI11Fp16IOFp32WLi512ELi160ELi640EEv26Group_norm_nhwc_bwd_params)
        /*07a0*/ 	.word	0x00000730


	//----- nvinfo : EIATTR_MIN_STACK_SIZE
	.align		4
.L_365:
        /*07a4*/ 	.byte	0x04, 0x12
        /*07a6*/ 	.short	(.L_367 - .L_366)
	.align		4
.L_366:
        /*07a8*/ 	.word	index@(_Z35group_norm_nhwc_bwd_one_pass_kernelI11Fp16IOBf16WLi64ELi160ELi640EEv26Group_norm_nhwc_bwd_params)
        /*07ac*/ 	.word	0x00000000


	//----- nvinfo : EIATTR_MIN_STACK_SIZE
	.align		4
.L_367:
        /*07b0*/ 	.byte	0x04, 0x12
        /*07b2*/ 	.short	(.L_369 - .L_368)
	.align		4
.L_368:
        /*07b4*/ 	.word	index@(_Z35group_norm_nhwc_bwd_one_pass_kernelI11Fp16IOBf16WLi128ELi160ELi640EEv26Group_norm_nhwc_bwd_params)
        /*07b8*/ 	.word	0x00000000


	//----- nvinfo : EIATTR_MIN_STACK_SIZE
	.align		4
.L_369:
        /*07bc*/ 	.byte	0x04, 0x12
        /*07be*/ 	.short	(.L_371 - .L_370)
	.align		4
.L_370:
        /*07c0*/ 	.word	index@(_Z35group_norm_nhwc_bwd_one_pass_kernelI11Fp16IOBf16WLi256ELi160ELi640EEv26Group_norm_nhwc_bwd_params)
        /*07c4*/ 	.word	0x00000010


	//----- nvinfo : EIATTR_MIN_STACK_SIZE
	.align		4
.L_371:
        /*07c8*/ 	.byte	0x04, 0x12
        /*07ca*/ 	.short	(.L_373 - .L_372)
	.align		4
.L_372:
        /*07cc*/ 	.word	index@(_Z35group_norm_nhwc_bwd_one_pass_kernelI11Fp16IOBf16WLi512ELi160ELi640EEv26Group_norm_nhwc_bwd_params)
        /*07d0*/ 	.word	0x00000730


	//----- nvinfo : EIATTR_MIN_STACK_SIZE
	.align		4
.L_373:
        /*07d4*/ 	.byte	0x04, 0x12
        /*07d6*/ 	.short	(.L_375 - .L_374)
	.align		4
.L_374:
        /*07d8*/ 	.word	index@(_Z35group_norm_nhwc_bwd_one_pass_kernelI11Fp16IOFp16WLi64ELi160ELi640EEv26Group_norm_nhwc_bwd_params)
        /*07dc*/ 	.word	0x00000000


	//----- nvinfo : EIATTR_MIN_STACK_SIZE
	.align		4
.L_375:
        /*07e0*/ 	.byte	0x04, 0x12
        /*07e2*/ 	.short	(.L_377 - .L_376)
	.align		4
.L_376:
        /*07e4*/ 	.word	index@(_Z35group_norm_nhwc_bwd_one_pass_kernelI11Fp16IOFp16WLi128ELi160ELi640EEv26Group_norm_nhwc_bwd_params)
        /*07e8*/ 	.word	0x00000000


	//----- nvinfo : EIATTR_MIN_STACK_SIZE
	.align		4
.L_377:
        /*07ec*/ 	.byte	0x04, 0x12
        /*07ee*/ 	.short	(.L_379 - .L_378)
	.align		4
.L_378:
        /*07f0*/ 	.word	index@(_Z35group_norm_nhwc_bwd_one_pass_kernelI11Fp16IOFp16WLi256ELi160ELi640EEv26Group_norm_nhwc_bwd_params)
        /*07f4*/ 	.word	0x00000010


	//----- nvinfo : EIATTR_MIN_STACK_SIZE
	.align		4
.L_379:
        /*07f8*/ 	.byte	0x04, 0x12
        /*07fa*/ 	.short	(.L_381 - .L_380)
	.align		4
.L_380:
        /*07fc*/ 	.word	index@(_Z35group_norm_nhwc_bwd_one_pass_kernelI11Fp16IOFp16WLi512ELi160ELi640EEv26Group_norm_nhwc_bwd_params)
        /*0800*/ 	.word	0x00000730


	//----- nvinfo : EIATTR_MIN_STACK_SIZE
	.align		4
.L_381:
        /*0804*/ 	.byte	0x04, 0x12
        /*0806*/ 	.short	(.L_383 - .L_382)
	.align		4
.L_382:
        /*0808*/ 	.word	index@(_Z35group_norm_nhwc_bwd_one_pass_kernelI11Fp32IOFp32WLi64ELi160ELi640EEv26Group_norm_nhwc_bwd_params)
        /*080c*/ 	.word	0x00000000


	//----- nvinfo : EIATTR_MIN_STACK_SIZE
	.align		4
.L_383:
        /*0810*/ 	.byte	0x04, 0x12
        /*0812*/ 	.short	(.L_385 - .L_384)
	.align		4
.L_384:
        /*0814*/ 	.word	index@(_Z35group_norm_nhwc_bwd_one_pass_kernelI11Fp32IOFp32WLi128ELi160ELi640EEv26Group_norm_nhwc_bwd_params)
        /*0818*/ 	.word	0x00000008


	//----- nvinfo : EIATTR_MIN_STACK_SIZE
	.align		4
.L_385:
        /*081c*/ 	.byte	0x04, 0x12
        /*081e*/ 	.short	(.L_387 - .L_386)
	.align		4
.L_386:
        /*0820*/ 	.word	index@(_Z35group_norm_nhwc_bwd_one_pass_kernelI11Fp32IOFp32WLi256ELi160ELi640EEv26Group_norm_nhwc_bwd_params)
        /*0824*/ 	.word	0x00000230


	//----- nvinfo : EIATTR_MIN_STACK_SIZE
	.align		4
.L_387:
        /*0828*/ 	.byte	0x04, 0x12
        /*082a*/ 	.short	(.L_389 - .L_388)
	.align		4
.L_388:
        /*082c*/ 	.word	index@(_Z35group_norm_nhwc_bwd_one_pass_kernelI11Fp32IOFp32WLi512ELi160ELi640EEv26Group_norm_nhwc_bwd_params)
        /*0830*/ 	.word	0x00000950


	//----- nvinfo : EIATTR_MIN_STACK_SIZE
	.align		4
.L_389:
        /*0834*/ 	.byte	0x04, 0x12
        /*0836*/ 	.short	(.L_391 - .L_390)
	.align		4
.L_390:
        /*0838*/ 	.word	index@(_Z35group_norm_nhwc_bwd_one_pass_kernelI11Fp32IOBf16WLi64ELi160ELi640EEv26Group_norm_nhwc_bwd_params)
        /*083c*/ 	.word	0x00000000


	//----- nvinfo : EIATTR_MIN_STACK_SIZE
	.align		4
.L_391:
        /*0840*/ 	.byte	0x04, 0x12
        /*0842*/ 	.short	(.L_393 - .L_392)
	.align		4
.L_392:
        /*0844*/ 	.word	index@(_Z35group_norm_nhwc_bwd_one_pass_kernelI11Fp32IOBf16WLi128ELi160ELi640EEv26Group_norm_nhwc_bwd_params)
        /*0848*/ 	.word	0x00000008


	//----- nvinfo : EIATTR_MIN_STACK_SIZE
	.align		4
.L_393:
        /*084c*/ 	.byte	0x04, 0x12
        /*084e*/ 	.short	(.L_395 - .L_394)
	.align		4
.L_394:
        /*0850*/ 	.word	index@(_Z35group_norm_nhwc_bwd_one_pass_kernelI11Fp32IOBf16WLi256ELi160ELi640EEv26Group_norm_nhwc_bwd_params)
        /*0854*/ 	.word	0x00000220


	//----- nvinfo : EIATTR_MIN_STACK_SIZE
	.align		4
.L_395:
        /*0858*/ 	.byte	0x04, 0x12
        /*085a*/ 	.short	(.L_397 - .L_396)
	.align		4
.L_396:
        /*085c*/ 	.word	index@(_Z35group_norm_nhwc_bwd_one_pass_kernelI11Fp32IOBf16WLi512ELi160ELi640EEv26Group_norm_nhwc_bwd_params)
        /*0860*/ 	.word	0x00000960


	//----- nvinfo : EIATTR_MIN_STACK_SIZE
	.align		4
.L_397:
        /*0864*/ 	.byte	0x04, 0x12
        /*0866*/ 	.short	(.L_399 - .L_398)
	.align		4
.L_398:
        /*0868*/ 	.word	index@(_Z35group_norm_nhwc_bwd_one_pass_kernelI11Fp32IOFp16WLi64ELi160ELi640EEv26Group_norm_nhwc_bwd_params)
        /*086c*/ 	.word	0x00000000


	//----- nvinfo : EIATTR_MIN_STACK_SIZE
	.align		4
.L_399:
        /*0870*/ 	.byte	0x04, 0x12
        /*0872*/ 	.short	(.L_401 - .L_400)
	.align		4
.L_400:
        /*0874*/ 	.word	index@(_Z35group_norm_nhwc_bwd_one_pass_kernelI11Fp32IOFp16WLi128ELi160ELi640EEv26Group_norm_nhwc_bwd_params)
        /*0878*/ 	.word	0x00000008


	//----- nvinfo : EIATTR_MIN_STACK_SIZE
	.align		4
.L_401:
        /*087c*/ 	.byte	0x04, 0x12
        /*087e*/ 	.short	(.L_403 - .L_402)
	.align		4
.L_402:
        /*0880*/ 	.word	index@(_Z35group_norm_nhwc_bwd_one_pass_kernelI11Fp32IOFp16WLi256ELi160ELi640EEv26Group_norm_nhwc_bwd_params)
        /*0884*/ 	.word	0x00000220


	//----- nvinfo : EIATTR_MIN_STACK_SIZE
	.align		4
.L_403:
        /*0888*/ 	.byte	0x04, 0x12
        /*088a*/ 	.short	(.L_405 - .L_404)
	.align		4
.L_404:
        /*088c*/ 	.word	index@(_Z35group_norm_nhwc_bwd_one_pass_kernelI11Fp32IOFp16WLi512ELi160ELi640EEv26Group_norm_nhwc_bwd_params)
        /*0890*/ 	.word	0x00000960


	//----- nvinfo : EIATTR_MIN_STACK_SIZE
	.align		4
.L_405:
        /*0894*/ 	.byte	0x04, 0x12
        /*0896*/ 	.short	(.L_407 - .L_406)
	.align		4
.L_406:
        /*0898*/ 	.word	index@(_Z35group_norm_nhwc_fwd_one_pass_kernelI11Bf16IOFp32WLi64ELi160ELi640EEv26Group_norm_nhwc_fwd_params)
        /*089c*/ 	.word	0x00000000


	//----- nvinfo : EIATTR_MIN_STACK_SIZE
	.align		4
.L_407:
        /*08a0*/ 	.byte	0x04, 0x12
        /*08a2*/ 	.short	(.L_409 - .L_408)
	.align		4
.L_408:
        /*08a4*/ 	.word	index@(_Z35group_norm_nhwc_fwd_one_pass_kernelI11Bf16IOFp32WLi128ELi160ELi640EEv26Group_norm_nhwc_fwd_params)
        /*08a8*/ 	.word	0x00000000


	//----- nvinfo : EIATTR_MIN_STACK_SIZE
	.align		4
.L_409:
        /*08ac*/ 	.byte	0x04, 0x12
        /*08ae*/ 	.short	(.L_411 - .L_410)
	.align		4
.L_410:
        /*08b0*/ 	.word	index@(_Z35group_norm_nhwc_fwd_one_pass_kernelI11Bf16IOFp32WLi256ELi160ELi640EEv26Group_norm_nhwc_fwd_params)
        /*08b4*/ 	.word	0x00000000


	//----- nvinfo : EIATTR_MIN_STACK_SIZE
	.align		4
.L_411:
        /*08b8*/ 	.byte	0x04, 0x12
        /*08ba*/ 	.short	(.L_413 - .L_412)
	.align		4
.L_412:
        /*08bc*/ 	.word	index@(_Z35group_norm_nhwc_fwd_one_pass_kernelI11Bf16IOFp32WLi512ELi160ELi640EEv26Group_norm_nhwc_fwd_params)
        /*08c0*/ 	.word	0x00000460


	//----- nvinfo : EIATTR_MIN_STACK_SIZE
	.align		4
.L_413:
        /*08c4*/ 	.byte	0x04, 0x12
        /*08c6*/ 	.short	(.L_415 - .L_414)
	.align		4
.L_414:
        /*08c8*/ 	.word	index@(_Z35group_norm_nhwc_fwd_one_pass_kernelI11Bf16IOBf16WLi64ELi160ELi640EEv26Group_norm_nhwc_fwd_params)
        /*08cc*/ 	.word	0x00000000


	//----- nvinfo : EIATTR_MIN_STACK_SIZE
	.align		4
.L_415:
        /*08d0*/ 	.byte	0x04, 0x12
        /*08d2*/ 	.short	(.L_417 - .L_416)
	.align		4
.L_416:
        /*08d4*/ 	.word	index@(_Z35group_norm_nhwc_fwd_one_pass_kernelI11Bf16IOBf16WLi128ELi160ELi640EEv26Group_norm_nhwc_fwd_params)
        /*08d8*/ 	.word	0x00000000


	//----- nvinfo : EIATTR_MIN_STACK_SIZE
	.align		4
.L_417:
        /*08dc*/ 	.byte	0x04, 0x12
        /*08de*/ 	.short	(.L_419 - .L_418)
	.align		4
.L_418:
        /*08e0*/ 	.word	index@(_Z35group_norm_nhwc_fwd_one_pass_kernelI11Bf16IOBf16WLi256ELi160ELi640EEv26Group_norm_nhwc_fwd_params)
        /*08e4*/ 	.word	0x00000000


	//----- nvinfo : EIATTR_MIN_STACK_SIZE
	.align		4
.L_419:
        /*08e8*/ 	.byte	0x04, 0x12
        /*08ea*/ 	.short	(.L_421 - .L_420)
	.align		4
.L_420:
        /*08ec*/ 	.word	index@(_Z35group_norm_nhwc_fwd_one_pass_kernelI11Bf16IOBf16WLi512ELi160ELi640EEv26Group_norm_nhwc_fwd_params)
        /*08f0*/ 	.word	0x00000460


	//----- nvinfo : EIATTR_MIN_STACK_SIZE
	.align		4
.L_421:
        /*08f4*/ 	.byte	0x04, 0x12
        /*08f6*/ 	.short	(.L_423 - .L_422)
	.align		4
.L_422:
        /*08f8*/ 	.word	index@(_Z35group_norm_nhwc_fwd_one_pass_kernelI11Bf16IOFp16WLi64ELi160ELi640EEv26Group_norm_nhwc_fwd_params)
        /*08fc*/ 	.word	0x00000000


	//----- nvinfo : EIATTR_MIN_STACK_SIZE
	.align		4
.L_423:
        /*0900*/ 	.byte	0x04, 0x12
        /*0902*/ 	.short	(.L_425 - .L_424)
	.align		4
.L_424:
        /*0904*/ 	.word	index@(_Z35group_norm_nhwc_fwd_one_pass_kernelI11Bf16IOFp16WLi128ELi160ELi640EEv26Group_norm_nhwc_fwd_params)
        /*0908*/ 	.word	0x00000000


	//----- nvinfo : EIATTR_MIN_STACK_SIZE
	.align		4
.L_425:
        /*090c*/ 	.byte	0x04, 0x12
        /*090e*/ 	.short	(.L_427 - .L_426)
	.align		4
.L_426:
        /*0910*/ 	.word	index@(_Z35group_norm_nhwc_fwd_one_pass_kernelI11Bf16IOFp16WLi256ELi160ELi640EEv26Group_norm_nhwc_fwd_params)
        /*0914*/ 	.word	0x00000000


	//----- nvinfo : EIATTR_MIN_STACK_SIZE
	.align		4
.L_427:
        /*0918*/ 	.byte	0x04, 0x12
        /*091a*/ 	.short	(.L_429 - .L_428)
	.align		4
.L_428:
        /*091c*/ 	.word	index@(_Z35group_norm_nhwc_fwd_one_pass_kernelI11Bf16IOFp16WLi512ELi160ELi640EEv26Group_norm_nhwc_fwd_params)
        /*0920*/ 	.word	0x00000460


	//----- nvinfo : EIATTR_MIN_STACK_SIZE
	.align		4
.L_429:
        /*0924*/ 	.byte	0x04, 0x12
        /*0926*/ 	.short	(.L_431 - .L_430)
	.align		4
.L_430:
        /*0928*/ 	.word	index@(_Z35group_norm_nhwc_fwd_one_pass_kernelI11Fp16IOFp32WLi64ELi160ELi640EEv26Group_norm_nhwc_fwd_params)
        /*092c*/ 	.word	0x00000000


	//----- nvinfo : EIATTR_MIN_STACK_SIZE
	.align		4
.L_431:
        /*0930*/ 	.byte	0x04, 0x12
        /*0932*/ 	.short	(.L_433 - .L_432)
	.align		4
.L_432:
        /*0934*/ 	.word	index@(_Z35group_norm_nhwc_fwd_one_pass_kernelI11Fp16IOFp32WLi128ELi160ELi640EEv26Group_norm_nhwc_fwd_params)
        /*0938*/ 	.word	0x00000000


	//----- nvinfo : EIATTR_MIN_STACK_SIZE
	.align		4
.L_433:
        /*093c*/ 	.byte	0x04, 0x12
        /*093e*/ 	.short	(.L_435 - .L_434)
	.align		4
.L_434:
        /*0940*/ 	.word	index@(_Z35group_norm_nhwc_fwd_one_pass_kernelI11Fp16IOFp32WLi256ELi160ELi640EEv26Group_norm_nhwc_fwd_params)
        /*0944*/ 	.word	0x00000000


	//----- nvinfo : EIATTR_MIN_STACK_SIZE
	.align		4
.L_435:
        /*0948*/ 	.byte	0x04, 0x12
        /*094a*/ 	.short	(.L_437 - .L_436)
	.align		4
.L_436:
        /*094c*/ 	.word	index@(_Z35group_norm_nhwc_fwd_one_pass_kernelI11Fp16IOFp32WLi512ELi160ELi640EEv26Group_norm_nhwc_fwd_params)
        /*0950*/ 	.word	0x000001e0


	//----- nvinfo : EIATTR_MIN_STACK_SIZE
	.align		4
.L_437:
        /*0954*/ 	.byte	0x04, 0x12
        /*0956*/ 	.short	(.L_439 - .L_438)
	.align		4
.L_438:
        /*0958*/ 	.word	index@(_Z35group_norm_nhwc_fwd_one_pass_kernelI11Fp16IOBf16WLi64ELi160ELi640EEv26Group_norm_nhwc_fwd_params)
        /*095c*/ 	.word	0x00000000


	//----- nvinfo : EIATTR_MIN_STACK_SIZE
	.align		4
.L_439:
        /*0960*/ 	.byte	0x04, 0x12
        /*0962*/ 	.short	(.L_441 - .L_440)
	.align		4
.L_440:
        /*0964*/ 	.word	index@(_Z35group_norm_nhwc_fwd_one_pass_kernelI11Fp16IOBf16WLi128ELi160ELi640EEv26Group_norm_nhwc_fwd_params)
        /*0968*/ 	.word	0x00000000


	//----- nvinfo : EIATTR_MIN_STACK_SIZE
	.align		4
.L_441:
        /*096c*/ 	.byte	0x04, 0x12
        /*096e*/ 	.short	(.L_443 - .L_442)
	.align		4
.L_442:
        /*0970*/ 	.word	index@(_Z35group_norm_nhwc_fwd_one_pass_kernelI11Fp16IOBf16WLi256ELi160ELi640EEv26Group_norm_nhwc_fwd_params)
        /*0974*/ 	.word	0x00000000


	//----- nvinfo : EIATTR_MIN_STACK_SIZE
	.align		4
.L_443:
        /*0978*/ 	.byte	0x04, 0x12
        /*097a*/ 	.short	(.L_445 - .L_444)
	.align		4
.L_444:
        /*097c*/ 	.word	index@(_Z35group_norm_nhwc_fwd_one_pass_kernelI11Fp16IOBf16WLi512ELi160ELi640EEv26Group_norm_nhwc_fwd_params)
        /*0980*/ 	.word	0x000001e0


	//----- nvinfo : EIATTR_MIN_STACK_SIZE
	.align		4
.L_445:
        /*0984*/ 	.byte	0x04, 0x12
        /*0986*/ 	.short	(.L_447 - .L_446)
	.align		4
.L_446:
        /*0988*/ 	.word	index@(_Z35group_norm_nhwc_fwd_one_pass_kernelI11Fp16IOFp16WLi64ELi160ELi640EEv26Group_norm_nhwc_fwd_params)
        /*098c*/ 	.word	0x00000000


	//----- nvinfo : EIATTR_MIN_STACK_SIZE
	.align		4
.L_447:
        /*0990*/ 	.byte	0x04, 0x12
        /*0992*/ 	.short	(.L_449 - .L_448)
	.align		4
.L_448:
        /*0994*/ 	.word	index@(_Z35group_norm_nhwc_fwd_one_pass_kernelI11Fp16IOFp16WLi128ELi160ELi640EEv26Group_norm_nhwc_fwd_params)
        /*0998*/ 	.word	0x00000000


	//----- nvinfo : EIATTR_MIN_STACK_SIZE
	.align		4
.L_449:
        /*099c*/ 	.byte	0x04, 0x12
        /*099e*/ 	.short	(.L_451 - .L_450)
	.align		4
.L_450:
        /*09a0*/ 	.word	index@(_Z35group_norm_nhwc_fwd_one_pass_kernelI11Fp16IOFp16WLi256ELi160ELi640EEv26Group_norm_nhwc_fwd_params)
        /*09a4*/ 	.word	0x00000000


	//----- nvinfo : EIATTR_MIN_STACK_SIZE
	.align		4
.L_451:
        /*09a8*/ 	.byte	0x04, 0x12
        /*09aa*/ 	.short	(.L_453 - .L_452)
	.align		4
.L_452:
        /*09ac*/ 	.word	index@(_Z35group_norm_nhwc_fwd_one_pass_kernelI11Fp16IOFp16WLi512ELi160ELi640EEv26Group_norm_nhwc_fwd_params)
        /*09b0*/ 	.word	0x000001e0


	//----- nvinfo : EIATTR_MIN_STACK_SIZE
	.align		4
.L_453:
        /*09b4*/ 	.byte	0x04, 0x12
        /*09b6*/ 	.short	(.L_455 - .L_454)
	.align		4
.L_454:
        /*09b8*/ 	.word	index@(_Z35group_norm_nhwc_fwd_one_pass_kernelI11Fp32IOFp32WLi64ELi160ELi640EEv26Group_norm_nhwc_fwd_params)
        /*09bc*/ 	.word	0x00000000


	//----- nvinfo : EIATTR_MIN_STACK_SIZE
	.align		4
.L_455:
        /*09c0*/ 	.byte	0x04, 0x12
        /*09c2*/ 	.short	(.L_457 - .L_456)
	.align		4
.L_456:
        /*09c4*/ 	.word	index@(_Z35group_norm_nhwc_fwd_one_pass_kernelI11Fp32IOFp32WLi128ELi160ELi640EEv26Group_norm_nhwc_fwd_params)
        /*09c8*/ 	.word	0x00000000


	//----- nvinfo : EIATTR_MIN_STACK_SIZE
	.align		4
.L_457:
        /*09cc*/ 	.byte	0x04, 0x12
        /*09ce*/ 	.short	(.L_459 - .L_458)
	.align		4
.L_458:
        /*09d0*/ 	.word	index@(_Z35group_norm_nhwc_fwd_one_pass_kernelI11Fp32IOFp32WLi256ELi160ELi640EEv26Group_norm_nhwc_fwd_params)
        /*09d4*/ 	.word	0x00000000


	//----- nvinfo : EIATTR_MIN_STACK_SIZE
	.align		4
.L_459:
        /*09d8*/ 	.byte	0x04, 0x12
        /*09da*/ 	.short	(.L_461 - .L_460)
	.align		4
.L_460:
        /*09dc*/ 	.word	index@(_Z35group_norm_nhwc_fwd_one_pass_kernelI11Fp32IOFp32WLi512ELi160ELi640EEv26Group_norm_nhwc_fwd_params)
        /*09e0*/ 	.word	0x00000460


	//----- nvinfo : EIATTR_MIN_STACK_SIZE
	.align		4
.L_461:
        /*09e4*/ 	.byte	0x04, 0x12
        /*09e6*/ 	.short	(.L_463 - .L_462)
	.align		4
.L_462:
        /*09e8*/ 	.word	index@(_Z35group_norm_nhwc_fwd_one_pass_kernelI11Fp32IOBf16WLi64ELi160ELi640EEv26Group_norm_nhwc_fwd_params)
        /*09ec*/ 	.word	0x00000000


	//----- nvinfo : EIATTR_MIN_STACK_SIZE
	.align		4
.L_463:
        /*09f0*/ 	.byte	0x04, 0x12
        /*09f2*/ 	.short	(.L_465 - .L_464)
	.align		4
.L_464:
        /*09f4*/ 	.word	index@(_Z35group_norm_nhwc_fwd_one_pass_kernelI11Fp32IOBf16WLi128ELi160ELi640EEv26Group_norm_nhwc_fwd_params)
        /*09f8*/ 	.word	0x00000000


	//----- nvinfo : EIATTR_MIN_STACK_SIZE
	.align		4
.L_465:
        /*09fc*/ 	.byte	0x04, 0x12
        /*09fe*/ 	.short	(.L_467 - .L_466)
	.align		4
.L_466:
        /*0a00*/ 	.word	index@(_Z35group_norm_nhwc_fwd_one_pass_kernelI11Fp32IOBf16WLi256ELi160ELi640EEv26Group_norm_nhwc_fwd_params)
        /*0a04*/ 	.word	0x00000008


	//----- nvinfo : EIATTR_MIN_STACK_SIZE
	.align		4
.L_467:
        /*0a08*/ 	.byte	0x04, 0x12
        /*0a0a*/ 	.short	(.L_469 - .L_468)
	.align		4
.L_468:
        /*0a0c*/ 	.word	index@(_Z35group_norm_nhwc_fwd_one_pass_kernelI11Fp32IOBf16WLi512ELi160ELi640EEv26Group_norm_nhwc_fwd_params)
        /*0a10*/ 	.word	0x00000460


	//----- nvinfo : EIATTR_MIN_STACK_SIZE
	.align		4
.L_469:
        /*0a14*/ 	.byte	0x04, 0x12
        /*0a16*/ 	.short	(.L_471 - .L_470)
	.align		4
.L_470:
        /*0a18*/ 	.word	index@(_Z35group_norm_nhwc_fwd_one_pass_kernelI11Fp32IOFp16WLi64ELi160ELi640EEv26Group_norm_nhwc_fwd_params)
        /*0a1c*/ 	.word	0x00000000


	//----- nvinfo : EIATTR_MIN_STACK_SIZE
	.align		4
.L_471:
        /*0a20*/ 	.byte	0x04, 0x12
        /*0a22*/ 	.short	(.L_473 - .L_472)
	.align		4
.L_472:
        /*0a24*/ 	.word	index@(_Z35group_norm_nhwc_fwd_one_pass_kernelI11Fp32IOFp16WLi128ELi160ELi640EEv26Group_norm_nhwc_fwd_params)
        /*0a28*/ 	.word	0x00000000


	//----- nvinfo : EIATTR_MIN_STACK_SIZE
	.align		4
.L_473:
        /*0a2c*/ 	.byte	0x04, 0x12
        /*0a2e*/ 	.short	(.L_475 - .L_474)
	.align		4
.L_474:
        /*0a30*/ 	.word	index@(_Z35group_norm_nhwc_fwd_one_pass_kernelI11Fp32IOFp16WLi256ELi160ELi640EEv26Group_norm_nhwc_fwd_params)
        /*0a34*/ 	.word	0x00000008


	//----- nvinfo : EIATTR_MIN_STACK_SIZE
	.align		4
.L_475:
        /*0a38*/ 	.byte	0x04, 0x12
        /*0a3a*/ 	.short	(.L_477 - .L_476)
	.align		4
.L_476:
        /*0a3c*/ 	.word	index@(_Z35group_norm_nhwc_fwd_one_pass_kernelI11Fp32IOFp16WLi512ELi160ELi640EEv26Group_norm_nhwc_fwd_params)
        /*0a40*/ 	.word	0x00000460
.L_477:


//--------------------- .nv.compat                --------------------------
	.section	.nv.compat,"",@"SHT_CUDA_COMPAT_INFO"
	.align	4
        /*0000*/ 	.byte	0x02, 0x09, 0x01, 0x00, 0x02, 0x02, 0x01, 0x00, 0x02, 0x05, 0x05, 0x00, 0x03, 0x07, 0x01, 0x01
        /*0010*/ 	.byte	0x02, 0x03, 0x00, 0x00, 0x02, 0x06, 0x01, 0x00, 0x04, 0x0b, 0x08, 0x00, 0x00, 0x00, 0x00, 0x00
        /*0020*/ 	.byte	0x00, 0x00, 0x00, 0x00


//--------------------- .nv.info._ZN3cub17CUB_300001_SM_9006detail11EmptyKernelIvEEvv --------------------------
	.section	.nv.info._ZN3cub17CUB_300001_SM_9006detail11EmptyKernelIvEEvv,"",@"SHT_CUDA_INFO"
	.sectionflags	@""
	.align	4


	//----- nvinfo : EIATTR_CUDA_API_VERSION
	.align		4
        /*0000*/ 	.byte	0x04, 0x37
        /*0002*/ 	.short	(.L_479 - .L_478)
.L_478:
        /*0004*/ 	.word	0x00000082


	//----- nvinfo : EIATTR_SPARSE_MMA_MASK
	.align		4
.L_479:
        /*0008*/ 	.byte	0x03, 0x50
        /*000a*/ 	.short	0x0000


	//----- nvinfo : EIATTR_MAXREG_COUNT
	.align		4
        /*000c*/ 	.byte	0x03, 0x1b
        /*000e*/ 	.short	0x00ff


	//----- nvinfo : EIATTR_MERCURY_ISA_VERSION
	.align		4
        /*0010*/ 	.byte	0x03, 0x5f
        /*0012*/ 	.short	0x0101


	//----- nvinfo : EIATTR_EXIT_INSTR_OFFSETS
	.align		4
        /*0014*/ 	.byte	0x04, 0x1c
        /*0016*/ 	.short	(.L_481 - .L_480)


	//   ....[0]....
.L_480:
        /*0018*/ 	.word	0x00000010


	//----- nvinfo : EIATTR_SW_WAR
	.align		4
.L_481:
        /*001c*/ 	.byte	0x04, 0x36
        /*001e*/ 	.short	(.L_483 - .L_482)
.L_482:
        /*0020*/ 	.word	0x00000008
.L_483:


//--------------------- .nv.info._Z35group_norm_nhwc_bwd_one_pass_kernelI11Bf16IOFp32WLi64ELi160ELi640EEv26Group_norm_nhwc_bwd_params --------------------------
	.section	.nv.info._Z35group_norm_nhwc_bwd_one_pass_kernelI11Bf16IOFp32WLi64ELi160ELi640EEv26Group_norm_nhwc_bwd_params,"",@"SHT_CUDA_INFO"
	.sectionflags	@""
	.align	4


	//----- nvinfo : EIATTR_CUDA_API_VERSION
	.align		4
        /*0000*/ 	.byte	0x04, 0x37
        /*0002*/ 	.short	(.L_485 - .L_484)
.L_484:
        /*0004*/ 	.word	0x00000082


	//----- nvinfo : EIATTR_KPARAM_INFO
	.align		4
.L_485:
        /*0008*/ 	.byte	0x04, 0x17
        /*000a*/ 	.short	(.L_487 - .L_486)
.L_486:
        /*000c*/ 	.word	0x00000000
        /*0010*/ 	.short	0x0000
        /*0012*/ 	.short	0x0000
        /*0014*/ 	.byte	0x00, 0xf0, 0xe1, 0x02


	//----- nvinfo : EIATTR_SPARSE_MMA_MASK
	.align		4
.L_487:
        /*0018*/ 	.byte	0x03, 0x50
        /*001a*/ 	.short	0x0000


	//----- nvinfo : EIATTR_MAXREG_COUNT
	.align		4
        /*001c*/ 	.byte	0x03, 0x1b
        /*001e*/ 	.short	0x0060


	//----- nvinfo : EIATTR_NUM_BARRIERS
	.align		4
        /*0020*/ 	.byte	0x02, 0x4c
        /*0022*/ 	.byte	0x01
	.zero		1


	//----- nvinfo : EIATTR_MERCURY_ISA_VERSION
	.align		4
        /*0024*/ 	.byte	0x03, 0x5f
        /*0026*/ 	.short	0x0101


	//----- nvinfo : EIATTR_INT_WARP_WIDE_INSTR_OFFSETS
	.align		4
        /*0028*/ 	.byte	0x04, 0x31
        /*002a*/ 	.short	(.L_489 - .L_488)


	//   ....[0]....
.L_488:
        /*002c*/ 	.word	0x000030d0


	//   ....[1]....
        /*0030*/ 	.word	0x00005d00


	//----- nvinfo : EIATTR_COOP_GROUP_MASK_REGIDS
	.align		4
.L_489:
        /*0034*/ 	.byte	0x04, 0x29
        /*0036*/ 	.short	(.L_491 - .L_490)


	//   ....[0]....
.L_490:
        /*0038*/ 	.word	0xffffffff


	//   ....[1]....
        /*003c*/ 	.word	0xffffffff


	//   ....[2]....
        /*0040*/ 	.word	0xffffffff


	//   ....[3]....
        /*0044*/ 	.word	0xffffffff


	//   ....[4]....
        /*0048*/ 	.word	0xffffffff


	//   ....[5]....
        /*004c*/ 	.word	0xffffffff


	//   ....[6]....
        /*0050*/ 	.word	0xffffffff


	//   ....[7]....
        /*0054*/ 	.word	0xffffffff


	//   ....[8]....
        /*0058*/ 	.word	0xffffffff


	//   ....[9]....
        /*005c*/ 	.word	0xffffffff


	//----- nvinfo : EIATTR_COOP_GROUP_INSTR_OFFSETS
	.align		4
.L_491:
        /*0060*/ 	.byte	0x04, 0x28
        /*0062*/ 	.short	(.L_493 - .L_492)


	//   ....[0]....
.L_492:
        /*0064*/ 	.word	0x00002460


	//   ....[1]....
        /*0068*/ 	.word	0x000024a0


	//   ....[2]....
        /*006c*/ 	.word	0x00002630


	//   ....[3]....
        /*0070*/ 	.word	0x00002670


	//   ....[4]....
        /*0074*/ 	.word	0x000026f0


	//   ....[5]....
        /*0078*/ 	.word	0x00002710


	//   ....[6]....
        /*007c*/ 	.word	0x00002740


	//   ....[7]....
        /*0080*/ 	.word	0x00002760


	//   ....[8]....
        /*0084*/ 	.word	0x000027a0


	//   ....[9]....
        /*0088*/ 	.word	0x000027c0


	//----- nvinfo : EIATTR_EXIT_INSTR_OFFSETS
	.align		4
.L_493:
        /*008c*/ 	.byte	0x04, 0x1c
        /*008e*/ 	.short	(.L_495 - .L_494)


	//   ....[0]....
.L_494:
        /*0090*/ 	.word	0x00005df0


	//   ....[1]....
        /*0094*/ 	.word	0x00005f30


	//   ....[2]....
        /*0098*/ 	.word	0x00006170


	//----- nvinfo : EIATTR_MAX_THREADS
	.align		4
.L_495:
        /*009c*/ 	.byte	0x04, 0x05
        /*009e*/ 	.short	(.L_497 - .L_496)
.L_496:
        /*00a0*/ 	.word	0x00000280
        /*00a4*/ 	.word	0x00000001
        /*00a8*/ 	.word	0x00000001


	//----- nvinfo : EIATTR_CRS_STACK_SIZE
	.align		4
.L_497:
        /*00ac*/ 	.byte	0x04, 0x1e
        /*00ae*/ 	.short	(.L_499 - .L_498)
.L_498:
        /*00b0*/ 	.word	0x00000000


	//----- nvinfo : EIATTR_CBANK_PARAM_SIZE
	.align		4
.L_499:
        /*00b4*/ 	.byte	0x03, 0x19
        /*00b6*/ 	.short	0x00b8


	//----- nvinfo : EIATTR_PARAM_CBANK
	.align		4
        /*00b8*/ 	.byte	0x04, 0x0a
        /*00ba*/ 	.short	(.L_501 - .L_500)
	.align		4
.L_500:
        /*00bc*/ 	.word	index@(.nv.constant0._Z35group_norm_nhwc_bwd_one_pass_kernelI11Bf16IOFp32WLi64ELi160ELi640EEv26Group_norm_nhwc_bwd_params)
        /*00c0*/ 	.short	0x0210
        /*00c2*/ 	.short	0x00b8


	//----- nvinfo : EIATTR_SW_WAR
	.align		4
.L_501:
        /*00c4*/ 	.byte	0x04, 0x36
        /*00c6*/ 	.short	(.L_503 - .L_502)
.L_502:
        /*00c8*/ 	.word	0x00000008
.L_503:


//--------------------- .nv.info._Z35group_norm_nhwc_bwd_one_pass_kernelI11Bf16IOFp32WLi128ELi160ELi640EEv26Group_norm_nhwc_bwd_params --------------------------
	.section	.nv.info._Z35group_norm_nhwc_bwd_one_pass_kernelI11Bf16IOFp32WLi128ELi160ELi640EEv26Group_norm_nhwc_bwd_params,"",@"SHT_CUDA_INFO"
	.sectionflags	@""
	.align	4


	//----- nvinfo : EIATTR_CUDA_API_VERSION
	.align		4
        /*0000*/ 	.byte	0x04, 0x37
        /*0002*/ 	.short	(.L_505 - .L_504)
.L_504:
        /*0004*/ 	.word	0x00000082


	//----- nvinfo : EIATTR_KPARAM_INFO
	.align		4
.L_505:
        /*0008*/ 	.byte	0x04, 0x17
        /*000a*/ 	.short	(.L_507 - .L_506)
.L_506:
        /*000c*/ 	.word	0x00000000
        /*0010*/ 	.short	0x0000
        /*0012*/ 	.short	0x0000
        /*0014*/ 	.byte	0x00, 0xf0, 0xe1, 0x02


	//----- nvinfo : EIATTR_SPARSE_MMA_MASK
	.align		4
.L_507:
        /*0018*/ 	.byte	0x03, 0x50
        /*001a*/ 	.short	0x0000


	//----- nvinfo : EIATTR_MAXREG_COUNT
	.align		4
        /*001c*/ 	.byte	0x03, 0x1b
        /*001e*/ 	.short	0x0060


	//----- nvinfo : EIATTR_NUM_BARRIERS
	.align		4
        /*0020*/ 	.byte	0x02, 0x4c
        /*0022*/ 	.byte	0x01
	.zero		1


	//----- nvinfo : EIATTR_MERCURY_ISA_VERSION
	.align		4
        /*0024*/ 	.byte	0x03, 0x5f
        /*0026*/ 	.short	0x0101


	//----- nvinfo : EIATTR_INT_WARP_WIDE_INSTR_OFFSETS
	.align		4
        /*0028*/ 	.byte	0x04, 0x31
        /*002a*/ 	.short	(.L_509 - .L_508)


	//   ....[0]....
.L_508:
        /*002c*/ 	.word	0x00005090


	//   ....[1]....
        /*0030*/ 	.word	0x000098f0


	//----- nvinfo : EIATTR_COOP_GROUP_MASK_REGIDS
	.align		4
.L_509:
        /*0034*/ 	.byte	0x04, 0x29
        /*0036*/ 	.short	(.L_511 - .L_510)


	//   ....[0]....
.L_510:
        /*0038*/ 	.word	0xffffffff


	//   ....[1]....
        /*003c*/ 	.word	0xffffffff


	//   ....[2]....
        /*0040*/ 	.word	0xffffffff


	//   ....[3]....
        /*0044*/ 	.word	0xffffffff


	//   ....[4]....
        /*0048*/ 	.word	0xffffffff


	//   ....[5]....
        /*004c*/ 	.word	0xffffffff


	//   ....[6]....
        /*0050*/ 	.word	0xffffffff


	//   ....[7]....
        /*0054*/ 	.word	0xffffffff


	//   ....[8]....
        /*0058*/ 	.word	0xffffffff


	//   ....[9]....
        /*005c*/ 	.word	0xffffffff


	//----- nvinfo : EIATTR_COOP_GROUP_INSTR_OFFSETS
	.align		4
.L_511:
        /*0060*/ 	.byte	0x04, 0x28
        /*0062*/ 	.short	(.L_513 - .L_512)


	//   ....[0]....
.L_512:
        /*0064*/ 	.word	0x000044a0


	//   ....[1]....
        /*0068*/ 	.word	0x000044e0


	//   ....[2]....
        /*006c*/ 	.word	0x00004670


	//   ....[3]....
        /*0070*/ 	.word	0x000046a0


	//   ....[4]....
        /*0074*/ 	.word	0x000046d0


	//   ....[5]....
        /*0078*/ 	.word	0x000046f0


	//   ....[6]....
        /*007c*/ 	.word	0x00004720


	//   ....[7]....
        /*0080*/ 	.word	0x00004740


	//   ....[8]....
        /*0084*/ 	.word	0x00004770


	//   ....[9]....
        /*0088*/ 	.word	0x00004790


	//----- nvinfo : EIATTR_EXIT_INSTR_OFFSETS
	.align		4
.L_513:
        /*008c*/ 	.byte	0x04, 0x1c
        /*008e*/ 	.short	(.L_515 - .L_514)


	//   ....[0]....
.L_514:
        /*0090*/ 	.word	0x000099e0


	//   ....[1]....
        /*0094*/ 	.word	0x00009b20


	//   ....[2]....
        /*0098*/ 	.word	0x00009d60


	//----- nvinfo : EIATTR_MAX_THREADS
	.align		4
.L_515:
        /*009c*/ 	.byte	0x04, 0x05
        /*009e*/ 	.short	(.L_517 - .L_516)
.L_516:
        /*00a0*/ 	.word	0x00000280
        /*00a4*/ 	.word	0x00000001
        /*00a8*/ 	.word	0x00000001


	//----- nvinfo : EIATTR_CRS_STACK_SIZE
	.align		4
.L_517:
        /*00ac*/ 	.byte	0x04, 0x1e
        /*00ae*/ 	.short	(.L_519 - .L_518)
.L_518:
        /*00b0*/ 	.word	0x00000000


	//----- nvinfo : EIATTR_CBANK_PARAM_SIZE
	.align		4
.L_519:
        /*00b4*/ 	.byte	0x03, 0x19
        /*00b6*/ 	.short	0x00b8


	//----- nvinfo : EIATTR_PARAM_CBANK
	.align		4
        /*00b8*/ 	.byte	0x04, 0x0a
        /*00ba*/ 	.short	(.L_521 - .L_520)
	.align		4
.L_520:
        /*00bc*/ 	.word	index@(.nv.constant0._Z35group_norm_nhwc_bwd_one_pass_kernelI11Bf16IOFp32WLi128ELi160ELi640EEv26Group_norm_nhwc_bwd_params)
        /*00c0*/ 	.short	0x0210
        /*00c2*/ 	.short	0x00b8


	//----- nvinfo : EIATTR_SW_WAR
	.align		4
.L_521:
        /*00c4*/ 	.byte	0x04, 0x36
        /*00c6*/ 	.short	(.L_523 - .L_522)
.L_522:
        /*00c8*/ 	.word	0x00000008
.L_523:


//--------------------- .nv.info._Z35group_norm_nhwc_bwd_one_pass_kernelI11Bf16IOFp32WLi256ELi160ELi640EEv26Group_norm_nhwc_bwd_params --------------------------
	.section	.nv.info._Z35group_norm_nhwc_bwd_one_pass_kernelI11Bf16IOFp32WLi256ELi160ELi640EEv26Group_norm_nhwc_bwd_params,"",@"SHT_CUDA_INFO"
	.sectionflags	@""
	.align	4


	//----- nvinfo : EIATTR_CUDA_API_VERSION
	.align		4
        /*0000*/ 	.byte	0x04, 0x37
        /*0002*/ 	.short	(.L_525 - .L_524)
.L_524:
        /*0004*/ 	.word	0x00000082


	//----- nvinfo : EIATTR_KPARAM_INFO
	.align		4
.L_525:
        /*0008*/ 	.byte	0x04, 0x17
        /*000a*/ 	.short	(.L_527 - .L_526)
.L_526:
        /*000c*/ 	.word	0x00000000
        /*0010*/ 	.short	0x0000
        /*0012*/ 	.short	0x0000
        /*0014*/ 	.byte	0x00, 0xf0, 0xe1, 0x02


	//----- nvinfo : EIATTR_SPARSE_MMA_MASK
	.align		4
.L_527:
        /*0018*/ 	.byte	0x03, 0x50
        /*001a*/ 	.short	0x0000


	//----- nvinfo : EIATTR_MAXREG_COUNT
	.align		4
        /*001c*/ 	.byte	0x03, 0x1b
        /*001e*/ 	.short	0x0060


	//----- nvinfo : EIATTR_NUM_BARRIERS
	.align		4
        /*0020*/ 	.byte	0x02, 0x4c
        /*0022*/ 	.byte	0x01
	.zero		1


	//----- nvinfo : EIATTR_ANNOTATIONS
	.align		4
        /*0024*/ 	.byte	0x04, 0x55
        /*0026*/ 	.short	(.L_529 - .L_528)


	//   ....[0]....
.L_528:
        /*0028*/ 	.word	0x00000001
        /*002c*/ 	.byte	0xe0, 0x02, 0x00, 0x00, 0x01, 0x00, 0x00, 0x00, 0x10, 0x03, 0x00, 0x00, 0x01, 0x00, 0x00, 0x00
        /* <DEDUP_REMOVED lines=30> */
        /*021c*/ 	.byte	0x70, 0x03, 0x01, 0x00, 0x01, 0x00, 0x00, 0x00, 0x10, 0x07, 0x01, 0x00


	//----- nvinfo : EIATTR_MERCURY_ISA_VERSION
	.align		4
.L_529:
        /*0228*/ 	.byte	0x03, 0x5f
        /*022a*/ 	.short	0x0101


	//----- nvinfo : EIATTR_INT_WARP_WIDE_INSTR_OFFSETS
	.align		4
        /*022c*/ 	.byte	0x04, 0x31
        /*022e*/ 	.short	(.L_531 - .L_530)


	//   ....[0]....
.L_530:
        /*0230*/ 	.word	0x000094d0


	//   ....[1]....
        /*0234*/ 	.word	0x00009800


	//   ....[2]....
        /*0238*/ 	.word	0x000098b0


	//   ....[3]....
        /*023c*/ 	.word	0x000098c0


	//   ....[4]....
        /*0240*/ 	.word	0x00009980


	//   ....[5]....
        /*0244*/ 	.word	0x00009a60


	//   ....[6]....
        /*0248*/ 	.word	0x00009b20


	//   ....[7]....
        /*024c*/ 	.word	0x00009b40


	//   ....[8]....
        /*0250*/ 	.word	0x00009c40


	//   ....[9]....
        /*0254*/ 	.word	0x00009d00


	//   ....[10]....
        /*0258*/ 	.word	0x00009d20


	//   ....[11]....
        /*025c*/ 	.word	0x00009e20


	//   ....[12]....
        /*0260*/ 	.word	0x00009ee0


	//   ....[13]....
        /*0264*/ 	.word	0x00009ef0


	//   ....[14]....
        /*0268*/ 	.word	0x0000a000


	//   ....[15]....
        /*026c*/ 	.word	0x0000a0c0


	//   ....[16]....
        /*0270*/ 	.word	0x0000a0d0


	//   ....[17]....
        /*0274*/ 	.word	0x0000a280


	//   ....[18]....
        /*0278*/ 	.word	0x0000a340


	//   ....[19]....
        /*027c*/ 	.word	0x0000a350


	//   ....[20]....
        /*0280*/ 	.word	0x0000a360


	//   ....[21]....
        /*0284*/ 	.word	0x0000a4d0


	//   ....[22]....
        /*0288*/ 	.word	0x0000a580


	//   ....[23]....
        /*028c*/ 	.word	0x0000a5a0


	//   ....[24]....
        /*0290*/ 	.word	0x0000a5d0


	//   ....[25]....
        /*0294*/ 	.word	0x0000a7e0


	//   ....[26]....
        /*0298*/ 	.word	0x0000a8a0


	//   ....[27]....
        /*029c*/ 	.word	0x0000a900


	//   ....[28]....
        /*02a0*/ 	.word	0x0000a930


	//   ....[29]....
        /*02a4*/ 	.word	0x0000abe0


	//   ....[30]....
        /*02a8*/ 	.word	0x0000ac80


	//   ....[31]....
        /*02ac*/ 	.word	0x000120e0


	//----- nvinfo : EIATTR_COOP_GROUP_MASK_REGIDS
	.align		4
.L_531:
        /*02b0*/ 	.byte	0x04, 0x29
        /*02b2*/ 	.short	(.L_533 - .L_532)


	//   ....[0]....
.L_532:
        /*02b4*/ 	.word	0xffffffff


	//   ....[1]....
        /*02b8*/ 	.word	0xffffffff


	//   ....[2]....
        /*02bc*/ 	.word	0xffffffff


	//   ....[3]....
        /*02c0*/ 	.word	0xffffffff


	//   ....[4]....
        /*02c4*/ 	.word	0xffffffff


	//   ....[5]....
        /*02c8*/ 	.word	0xffffffff


	//   ....[6]....
        /*02cc*/ 	.word	0xffffffff


	//   ....[7]....
        /*02d0*/ 	.word	0xffffffff


	//   ....[8]....
        /*02d4*/ 	.word	0xffffffff


	//   ....[9]....
        /*02d8*/ 	.word	0xffffffff


	//----- nvinfo : EIATTR_COOP_GROUP_INSTR_OFFSETS
	.align		4
.L_533:
        /*02dc*/ 	.byte	0x04, 0x28
        /*02de*/ 	.short	(.L_535 - .L_534)


	//   ....[0]....
.L_534:
        /*02e0*/ 	.word	0x00008630


	//   ....[1]....
        /*02e4*/ 	.word	0x00008640


	//   ....[2]....
        /*02e8*/ 	.word	0x00008690


	//   ....[3]....
        /*02ec*/ 	.word	0x000086a0


	//   ....[4]....
        /*02f0*/ 	.word	0x000086d0


	//   ....[5]....
        /*02f4*/ 	.word	0x000086f0


	//   ....[6]....
        /*02f8*/ 	.word	0x00008730


	//   ....[7]....
        /*02fc*/ 	.word	0x00008750


	//   ....[8]....
        /*0300*/ 	.word	0x00008860


	//   ....[9]....
        /*0304*/ 	.word	0x00008880


	//----- nvinfo : EIATTR_EXIT_INSTR_OFFSETS
	.align		4
.L_535:
        /*0308*/ 	.byte	0x04, 0x1c
        /*030a*/ 	.short	(.L_537 - .L_536)


	//   ....[0]....
.L_536:
        /*030c*/ 	.word	0x000121d0


	//   ....[1]....
        /*0310*/ 	.word	0x00012310


	//   ....[2]....
        /*0314*/ 	.word	0x00012560


	//----- nvinfo : EIATTR_MAX_THREADS
	.align		4
.L_537:
        /*0318*/ 	.byte	0x04, 0x05
        /*031a*/ 	.short	(.L_539 - .L_538)
.L_538:
        /*031c*/ 	.word	0x00000280
        /*0320*/ 	.word	0x00000001
        /*0324*/ 	.word	0x00000001


	//----- nvinfo : EIATTR_CRS_STACK_SIZE
	.align		4
.L_539:
        /*0328*/ 	.byte	0x04, 0x1e
        /*032a*/ 	.short	(.L_541 - .L_540)
.L_540:
        /*032c*/ 	.word	0x00000000


	//----- nvinfo : EIATTR_CBANK_PARAM_SIZE
	.align		4
.L_541:
        /*0330*/ 	.byte	0x03, 0x19
        /*0332*/ 	.short	0x00b8


	//----- nvinfo : EIATTR_PARAM_CBANK
	.align		4
        /*0334*/ 	.byte	0x04, 0x0a
        /*0336*/ 	.short	(.L_543 - .L_542)
	.align		4
.L_542:
        /*0338*/ 	.word	index@(.nv.constant0._Z35group_norm_nhwc_bwd_one_pass_kernelI11Bf16IOFp32WLi256ELi160ELi640EEv26Group_norm_nhwc_bwd_params)
        /*033c*/ 	.short	0x0210
        /*033e*/ 	.short	0x00b8


	//----- nvinfo : EIATTR_SW_WAR
	.align		4
.L_543:
        /*0340*/ 	.byte	0x04, 0x36
        /*0342*/ 	.short	(.L_545 - .L_544)
.L_544:
        /*0344*/ 	.word	0x00000008
.L_545:


//--------------------- .nv.info._Z35group_norm_nhwc_bwd_one_pass_kernelI11Bf16IOFp32WLi512ELi160ELi640EEv26Group_norm_nhwc_bwd_params --------------------------
	.section	.nv.info._Z35group_norm_nhwc_bwd_one_pass_kernelI11Bf16IOFp32WLi512ELi160ELi640EEv26Group_norm_nhwc_bwd_params,"",@"SHT_CUDA_INFO"
	.sectionflags	@""
	.align	4


	//----- nvinfo : EIATTR_CUDA_API_VERSION
	.align		4
        /*0000*/ 	.byte	0x04, 0x37
        /*0002*/ 	.short	(.L_547 - .L_546)
.L_546:
        /*0004*/ 	.word	0x00000082


	//----- nvinfo : EIATTR_KPARAM_INFO
	.align		4
.L_547:
        /*0008*/ 	.byte	0x04, 0x17
        /*000a*/ 	.short	(.L_549 - .L_548)
.L_548:
        /*000c*/ 	.word	0x00000000
        /*0010*/ 	.short	0x0000
        /*0012*/ 	.short	0x0000
        /*0014*/ 	.byte	0x00, 0xf0, 0xe1, 0x02


	//----- nvinfo : EIATTR_SPARSE_MMA_MASK
	.align		4
.L_549:
        /*0018*/ 	.byte	0x03, 0x50
        /*001a*/ 	.short	0x0000


	//----- nvinfo : EIATTR_MAXREG_COUNT
	.align		4
        /*001c*/ 	.byte	0x03, 0x1b
        /*001e*/ 	.short	0x0060


	//----- nvinfo : EIATTR_NUM_BARRIERS
	.align		4
        /*0020*/ 	.byte	0x02, 0x4c
        /*0022*/ 	.byte	0x01
	.zero		1


	//----- nvinfo : EIATTR_ANNOTATIONS
	.align		4
        /*0024*/ 	.byte	0x04, 0x55
        /*0026*/ 	.short	(.L_551 - .L_550)


	//   ....[0]....
.L_550:
        /* <DEDUP_REMOVED lines=818> */


	//----- nvinfo : EIATTR_MERCURY_ISA_VERSION
	.align		4
.L_551:
        /*3338*/ 	.byte	0x03, 0x5f
        /*333a*/ 	.short	0x0101


	//----- nvinfo : EIATTR_INT_WARP_WIDE_INSTR_OFFSETS
	.align		4
        /*333c*/ 	.byte	0x04, 0x31
        /*333e*/ 	.short	(.L_553 - .L_552)


	//   ....[0]....
.L_552:
        /*3340*/ 	.word	0x0001a530


	//   ....[1]....
        /*3344*/ 	.word	0x0001c070


	//----- nvinfo : EIATTR_COOP_GROUP_MASK_REGIDS
	.align		4
.L_553:
        /*3348*/ 	.byte	0x04, 0x29
        /*334a*/ 	.short	(.L_555 - .L_554)


	//   ....[0]....
.L_554:
        /*334c*/ 	.word	0xffffffff


	//   ....[1]....
        /*3350*/ 	.word	0xffffffff


	//   ....[2]....
        /*3354*/ 	.word	0xffffffff


	//   ....[3]....
        /*3358*/ 	.word	0xffffffff


	//   ....[4]....
        /*335c*/ 	.word	0xffffffff


	//   ....[5]....
        /*3360*/ 	.word	0xffffffff


	//   ....[6]....
        /*3364*/ 	.word	0xffffffff


	//   ....[7]....
        /*3368*/ 	.word	0xffffffff


	//   ....[8]....
        /*336c*/ 	.word	0xffffffff


	//   ....[9]....
        /*3370*/ 	.word	0xffffffff


	//----- nvinfo : EIATTR_COOP_GROUP_INSTR_OFFSETS
	.align		4
.L_555:
        /*3374*/ 	.byte	0x04, 0x28
        /*3376*/ 	.short	(.L_557 - .L_556)


	//   ....[0]....
.L_556:
        /*3378*/ 	.word	0x00018dd0


	//   ....[1]....
        /*337c*/ 	.word	0x00018de0


	//   ....[2]....
        /*3380*/ 	.word	0x000191e0


	//   ....[3]....
        /*3384*/ 	.word	0x000191f0


	//   ....[4]....
        /*3388*/ 	.word	0x00019410


	//   ....[5]....
        /*338c*/ 	.word	0x00019420


	//   ....[6]....
        /*3390*/ 	.word	0x00019b10


	//   ....[7]....
        /*3394*/ 	.word	0x00019b20


	//   ....[8]....
        /*3398*/ 	.word	0x00019b70


	//   ....[9]....
        /*339c*/ 	.word	0x00019b80


	//----- nvinfo : EIATTR_EXIT_INSTR_OFFSETS
	.align		4
.L_557:
        /*33a0*/ 	.byte	0x04, 0x1c
        /*33a2*/ 	.short	(.L_559 - .L_558)


	//   ....[0]....
.L_558:
        /*33a4*/ 	.word	0x0001c100


	//   ....[1]....
        /*33a8*/ 	.word	0x0001c250


	//   ....[2]....
        /*33ac*/ 	.word	0x0001c4d0


	//----- nvinfo : EIATTR_MAX_THREADS
	.align		4
.L_559:
        /*33b0*/ 	.byte	0x04, 0x05
        /*33b2*/ 	.short	(.L_561 - .L_560)
.L_560:
        /*33b4*/ 	.word	0x00000280
        /*33b8*/ 	.word	0x00000001
        /*33bc*/ 	.word	0x00000001


	//----- nvinfo : EIATTR_CRS_STACK_SIZE
	.align		4
.L_561:
        /*33c0*/ 	.byte	0x04, 0x1e
        /*33c2*/ 	.short	(.L_563 - .L_562)
.L_562:
        /*33c4*/ 	.word	0x00000000


	//----- nvinfo : EIATTR_CBANK_PARAM_SIZE
	.align		4
.L_563:
        /*33c8*/ 	.byte	0x03, 0x19
        /*33ca*/ 	.short	0x00b8


	//----- nvinfo : EIATTR_PARAM_CBANK
	.align		4
        /*33cc*/ 	.byte	0x04, 0x0a
        /*33ce*/ 	.short	(.L_565 - .L_564)
	.align		4
.L_564:
        /*33d0*/ 	.word	index@(.nv.constant0._Z35group_norm_nhwc_bwd_one_pass_kernelI11Bf16IOFp32WLi512ELi160ELi640EEv26Group_norm_nhwc_bwd_params)
        /*33d4*/ 	.short	0x0210
        /*33d6*/ 	.short	0x00b8


	//----- nvinfo : EIATTR_SW_WAR
	.align		4
.L_565:
        /*33d8*/ 	.byte	0x04, 0x36
        /*33da*/ 	.short	(.L_567 - .L_566)
.L_566:
        /*33dc*/ 	.word	0x00000008
.L_567:


//--------------------- .nv.info._Z35group_norm_nhwc_bwd_one_pass_kernelI11Bf16IOBf16WLi64ELi160ELi640EEv26Group_norm_nhwc_bwd_params --------------------------
	.section	.nv.info._Z35group_norm_nhwc_bwd_one_pass_kernelI11Bf16IOBf16WLi64ELi160ELi640EEv26Group_norm_nhwc_bwd_params,"",@"SHT_CUDA_INFO"
	.sectionflags	@""
	.align	4


	//----- nvinfo : EIATTR_CUDA_API_VERSION
	.align		4
        /*0000*/ 	.byte	0x04, 0x37
        /*0002*/ 	.short	(.L_569 - .L_568)
.L_568:
        /*0004*/ 	.word	0x00000082


	//----- nvinfo : EIATTR_KPARAM_INFO
	.align		4
.L_569:
        /*0008*/ 	.byte	0x04, 0x17
        /*000a*/ 	.short	(.L_571 - .L_570)
.L_570:
        /*000c*/ 	.word	0x00000000
        /*0010*/ 	.short	0x0000
        /*0012*/ 	.short	0x0000
        /*0014*/ 	.byte	0x00, 0xf0, 0xe1, 0x02


	//----- nvinfo : EIATTR_SPARSE_MMA_MASK
	.align		4
.L_571:
        /*0018*/ 	.byte	0x03, 0x50
        /*001a*/ 	.short	0x0000


	//----- nvinfo : EIATTR_MAXREG_COUNT
	.align		4
        /*001c*/ 	.byte	0x03, 0x1b
        /*001e*/ 	.short	0x0060


	//----- nvinfo : EIATTR_NUM_BARRIERS
	.align		4
        /*0020*/ 	.byte	0x02, 0x4c
        /*0022*/ 	.byte	0x01
	.zero		1


	//----- nvinfo : EIATTR_MERCURY_ISA_VERSION
	.align		4
        /*0024*/ 	.byte	0x03, 0x5f
        /*0026*/ 	.short	0x0101


	//----- nvinfo : EIATTR_INT_WARP_WIDE_INSTR_OFFSETS
	.align		4
        /*0028*/ 	.byte	0x04, 0x31
        /*002a*/ 	.short	(.L_573 - .L_572)


	//   ....[0]....
.L_572:
        /*002c*/ 	.word	0x00003150


	//   ....[1]....
        /*0030*/ 	.word	0x00005d80


	//----- nvinfo : EIATTR_COOP_GROUP_MASK_REGIDS
	.align		4
.L_573:
        /*0034*/ 	.byte	0x04, 0x29
        /*0036*/ 	.short	(.L_575 - .L_574)


	//   ....[0]....
.L_574:
        /*0038*/ 	.word	0xffffffff


	//   ....[1]....
        /*003c*/ 	.word	0xffffffff


	//   ....[2]....
        /*0040*/ 	.word	0xffffffff


	//   ....[3]....
        /*0044*/ 	.word	0xffffffff


	//   ....[4]....
        /*0048*/ 	.word	0xffffffff


	//   ....[5]....
        /*004c*/ 	.word	0xffffffff


	//   ....[6]....
        /*0050*/ 	.word	0xffffffff


	//   ....[7]....
        /*0054*/ 	.word	0xffffffff


	//   ....[8]....
        /*0058*/ 	.word	0xffffffff


	//   ....[9]....
        /*005c*/ 	.word	0xffffffff


	//----- nvinfo : EIATTR_COOP_GROUP_INSTR_OFFSETS
	.align		4
.L_575:
        /*0060*/ 	.byte	0x04, 0x28
        /*0062*/ 	.short	(.L_577 - .L_576)


	//   ....[0]....
.L_576:
        /*0064*/ 	.word	0x000024e0


	//   ....[1]....
        /*0068*/ 	.word	0x00002500


	//   ....[2]....
        /*006c*/ 	.word	0x00002540


	//   ....[3]....
        /*0070*/ 	.word	0x00002560


	//   ....[4]....
        /*0074*/ 	.word	0x00002590


	//   ....[5]....
        /*0078*/ 	.word	0x000025b0


	//   ....[6]....
        /*007c*/ 	.word	0x00002600


	//   ....[7]....
        /*0080*/ 	.word	0x00002640


	//   ....[8]....
        /*0084*/ 	.word	0x000027d0


	//   ....[9]....
        /*0088*/ 	.word	0x00002810


	//----- nvinfo : EIATTR_EXIT_INSTR_OFFSETS
	.align		4
.L_577:
        /*008c*/ 	.byte	0x04, 0x1c
        /*008e*/ 	.short	(.L_579 - .L_578)


	//   ....[0]....
.L_578:
        /*0090*/ 	.word	0x00005e70


	//   ....[1]....
        /*0094*/ 	.word	0x00005fb0


	//   ....[2]....
        /*0098*/ 	.word	0x00006210


	//----- nvinfo : EIATTR_MAX_THREADS
	.align		4
.L_579:
        /*009c*/ 	.byte	0x04, 0x05
        /*009e*/ 	.short	(.L_581 - .L_580)
.L_580:
        /*00a0*/ 	.word	0x00000280
        /*00a4*/ 	.word	0x00000001
        /*00a8*/ 	.word	0x00000001


	//----- nvinfo : EIATTR_CRS_STACK_SIZE
	.align		4
.L_581:
        /*00ac*/ 	.byte	0x04, 0x1e
        /*00ae*/ 	.short	(.L_583 - .L_582)
.L_582:
        /*00b0*/ 	.word	0x00000000


	//----- nvinfo : EIATTR_CBANK_PARAM_SIZE
	.align		4
.L_583:
        /*00b4*/ 	.byte	0x03, 0x19
        /*00b6*/ 	.short	0x00b8


	//----- nvinfo : EIATTR_PARAM_CBANK
	.align		4
        /*00b8*/ 	.byte	0x04, 0x0a
        /*00ba*/ 	.short	(.L_585 - .L_584)
	.align		4
.L_584:
        /*00bc*/ 	.word	index@(.nv.constant0._Z35group_norm_nhwc_bwd_one_pass_kernelI11Bf16IOBf16WLi64ELi160ELi640EEv26Group_norm_nhwc_bwd_params)
        /*00c0*/ 	.short	0x0210
        /*00c2*/ 	.short	0x00b8


	//----- nvinfo : EIATTR_SW_WAR
	.align		4
.L_585:
        /*00c4*/ 	.byte	0x04, 0x36
        /*00c6*/ 	.short	(.L_587 - .L_586)
.L_586:
        /*00c8*/ 	.word	0x00000008
.L_587:


//--------------------- .nv.info._Z35group_norm_nhwc_bwd_one_pass_kernelI11Bf16IOBf16WLi128ELi160ELi640EEv26Group_norm_nhwc_bwd_params --------------------------
	.section	.nv.info._Z35group_norm_nhwc_bwd_one_pass_kernelI11Bf16IOBf16WLi128ELi160ELi640EEv26Group_norm_nhwc_bwd_params,"",@"SHT_CUDA_INFO"
	.sectionflags	@""
	.align	4


	//----- nvinfo : EIATTR_CUDA_API_VERSION
	.align		4
        /*0000*/ 	.byte	0x04, 0x37
        /*0002*/ 	.short	(.L_589 - .L_588)
.L_588:
        /*0004*/ 	.word	0x00000082


	//----- nvinfo : EIATTR_KPARAM_INFO
	.align		4
.L_589:
        /*0008*/ 	.byte	0x04, 0x17
        /*000a*/ 	.short	(.L_591 - .L_590)
.L_590:
        /*000c*/ 	.word	0x00000000
        /*0010*/ 	.short	0x0000
        /*0012*/ 	.short	0x0000
        /*0014*/ 	.byte	0x00, 0xf0, 0xe1, 0x02


	//----- nvinfo : EIATTR_SPARSE_MMA_MASK
	.align		4
.L_591:
        /*0018*/ 	.byte	0x03, 0x50
        /*001a*/ 	.short	0x0000


	//----- nvinfo : EIATTR_MAXREG_COUNT
	.align		4
        /*001c*/ 	.byte	0x03, 0x1b
        /*001e*/ 	.short	0x0060


	//----- nvinfo : EIATTR_NUM_BARRIERS
	.align		4
        /*0020*/ 	.byte	0x02, 0x4c
        /*0022*/ 	.byte	0x01
	.zero		1


	//----- nvinfo : EIATTR_MERCURY_ISA_VERSION
	.align		4
        /*0024*/ 	.byte	0x03, 0x5f
        /*0026*/ 	.short	0x0101


	//----- nvinfo : EIATTR_INT_WARP_WIDE_INSTR_OFFSETS
	.align		4
        /*0028*/ 	.byte	0x04, 0x31
        /*002a*/ 	.short	(.L_593 - .L_592)


	//   ....[0]....
.L_592:
        /*002c*/ 	.word	0x00005110


	//   ....[1]....
        /*0030*/ 	.word	0x00009970


	//----- nvinfo : EIATTR_COOP_GROUP_MASK_REGIDS
	.align		4
.L_593:
        /*0034*/ 	.byte	0x04, 0x29
        /*0036*/ 	.short	(.L_595 - .L_594)


	//   ....[0]....
.L_594:
        /*0038*/ 	.word	0xffffffff


	//   ....[1]....
        /*003c*/ 	.word	0xffffffff


	//   ....[2]....
        /*0040*/ 	.word	0xffffffff


	//   ....[3]....
        /*0044*/ 	.word	0xffffffff


	//   ....[4]....
        /*0048*/ 	.word	0xffffffff


	//   ....[5]....
        /*004c*/ 	.word	0xffffffff


	//   ....[6]....
        /*0050*/ 	.word	0xffffffff


	//   ....[7]....
        /*0054*/ 	.word	0xffffffff


	//   ....[8]....
        /*0058*/ 	.word	0xffffffff


	//   ....[9]....
        /*005c*/ 	.word	0xffffffff


	//----- nvinfo : EIATTR_COOP_GROUP_INSTR_OFFSETS
	.align		4
.L_595:
        /*0060*/ 	.byte	0x04, 0x28
        /*0062*/ 	.short	(.L_597 - .L_596)


	//   ....[0]....
.L_596:
        /*0064*/ 	.word	0x00004520


	//   ....[1]....
        /*0068*/ 	.word	0x00004560


	//   ....[2]....
        /*006c*/ 	.word	0x000046f0


	//   ....[3]....
        /*0070*/ 	.word	0x00004730


	//   ....[4]....
        /*0074*/ 	.word	0x00004760


	//   ....[5]....
        /*0078*/ 	.word	0x00004780


	//   ....[6]....
        /*007c*/ 	.word	0x000047b0


	//   ....[7]....
        /*0080*/ 	.word	0x000047d0


	//   ....[8]....
        /*0084*/ 	.word	0x00004800


	//   ....[9]....
        /*0088*/ 	.word	0x00004820


	//----- nvinfo : EIATTR_EXIT_INSTR_OFFSETS
	.align		4
.L_597:
        /*008c*/ 	.byte	0x04, 0x1c
        /*008e*/ 	.short	(.L_599 - .L_598)


	//   ....[0]....
.L_598:
        /*0090*/ 	.word	0x00009a60


	//   ....[1]....
        /*0094*/ 	.word	0x00009ba0


	//   ....[2]....
        /*0098*/ 	.word	0x00009e00


	//----- nvinfo : EIATTR_MAX_THREADS
	.align		4
.L_599:
        /*009c*/ 	.byte	0x04, 0x05
        /*009e*/ 	.short	(.L_601 - .L_600)
.L_600:
        /*00a0*/ 	.word	0x00000280
        /*00a4*/ 	.word	0x00000001
        /*00a8*/ 	.word	0x00000001


	//----- nvinfo : EIATTR_CRS_STACK_SIZE
	.align		4
.L_601:
        /*00ac*/ 	.byte	0x04, 0x1e
        /*00ae*/ 	.short	(.L_603 - .L_602)
.L_602:
        /*00b0*/ 	.word	0x00000000


	//----- nvinfo : EIATTR_CBANK_PARAM_SIZE
	.align		4
.L_603:
        /*00b4*/ 	.byte	0x03, 0x19
        /*00b6*/ 	.short	0x00b8


	//----- nvinfo : EIATTR_PARAM_CBANK
	.align		4
        /*00b8*/ 	.byte	0x04, 0x0a
        /*00ba*/ 	.short	(.L_605 - .L_604)
	.align		4
.L_604:
        /*00bc*/ 	.word	index@(.nv.constant0._Z35group_norm_nhwc_bwd_one_pass_kernelI11Bf16IOBf16WLi128ELi160ELi640EEv26Group_norm_nhwc_bwd_params)
        /*00c0*/ 	.short	0x0210
        /*00c2*/ 	.short	0x00b8


	//----- nvinfo : EIATTR_SW_WAR
	.align		4
.L_605:
        /*00c4*/ 	.byte	0x04, 0x36
        /*00c6*/ 	.short	(.L_607 - .L_606)
.L_606:
        /*00c8*/ 	.word	0x00000008
.L_607:


//--------------------- .nv.info._Z35group_norm_nhwc_bwd_one_pass_kernelI11Bf16IOBf16WLi256ELi160ELi640EEv26Group_norm_nhwc_bwd_params --------------------------
	.section	.nv.info._Z35group_norm_nhwc_bwd_one_pass_kernelI11Bf16IOBf16WLi256ELi160ELi640EEv26Group_norm_nhwc_bwd_params,"",@"SHT_CUDA_INFO"
	.sectionflags	@""
	.align	4


	//----- nvinfo : EIATTR_CUDA_API_VERSION
	.align		4
        /*0000*/ 	.byte	0x04, 0x37
        /*0002*/ 	.short	(.L_609 - .L_608)
.L_608:
        /*0004*/ 	.word	0x00000082


	//----- nvinfo : EIATTR_KPARAM_INFO
	.align		4
.L_609:
        /*0008*/ 	.byte	0x04, 0x17
        /*000a*/ 	.short	(.L_611 - .L_610)
.L_610:
        /*000c*/ 	.word	0x00000000
        /*0010*/ 	.short	0x0000
        /*0012*/ 	.short	0x0000
        /*0014*/ 	.byte	0x00, 0xf0, 0xe1, 0x02


	//----- nvinfo : EIATTR_SPARSE_MMA_MASK
	.align		4
.L_611:
        /*0018*/ 	.byte	0x03, 0x50
        /*001a*/ 	.short	0x0000


	//----- nvinfo : EIATTR_MAXREG_COUNT
	.align		4
        /*001c*/ 	.byte	0x03, 0x1b
        /*001e*/ 	.short	0x0060


	//----- nvinfo : EIATTR_NUM_BARRIERS
	.align		4
        /*0020*/ 	.byte	0x02, 0x4c
        /*0022*/ 	.byte	0x01
	.zero		1


	//----- nvinfo : EIATTR_ANNOTATIONS
	.align		4
        /*0024*/ 	.byte	0x04, 0x55
        /*0026*/ 	.short	(.L_613 - .L_612)


	//   ....[0]....
.L_612:
        /* <DEDUP_REMOVED lines=32> */
        /*021c*/ 	.byte	0x20, 0x0b, 0x01, 0x00


	//----- nvinfo : EIATTR_MERCURY_ISA_VERSION
	.align		4
.L_613:
        /*0220*/ 	.byte	0x03, 0x5f
        /*0222*/ 	.short	0x0101


	//----- nvinfo : EIATTR_INT_WARP_WIDE_INSTR_OFFSETS
	.align		4
        /*0224*/ 	.byte	0x04, 0x31
        /*0226*/ 	.short	(.L_615 - .L_614)


	//   ....[0]....
.L_614:
        /*0228*/ 	.word	0x00009550


	//   ....[1]....
        /*022c*/ 	.word	0x00009880


	//   ....[2]....
        /*0230*/ 	.word	0x00009930


	//   ....[3]....
        /*0234*/ 	.word	0x00009940


	//   ....[4]....
        /*0238*/ 	.word	0x00009a00


	//   ....[5]....
        /*023c*/ 	.word	0x00009ae0


	//   ....[6]....
        /*0240*/ 	.word	0x00009ba0


	//   ....[7]....
        /*0244*/ 	.word	0x00009bc0


	//   ....[8]....
        /*0248*/ 	.word	0x00009cc0


	//   ....[9]....
        /*024c*/ 	.word	0x00009d80


	//   ....[10]....
        /*0250*/ 	.word	0x00009da0


	//   ....[11]....
        /*0254*/ 	.word	0x00009ea0


	//   ....[12]....
        /*0258*/ 	.word	0x00009f60


	//   ....[13]....
        /*025c*/ 	.word	0x00009f70


	//   ....[14]....
        /*0260*/ 	.word	0x0000a080


	//   ....[15]....
        /*0264*/ 	.word	0x0000a140


	//   ....[16]....
        /*0268*/ 	.word	0x0000a150


	//   ....[17]....
        /*026c*/ 	.word	0x0000a300


	//   ....[18]....
        /*0270*/ 	.word	0x0000a3c0


	//   ....[19]....
        /*0274*/ 	.word	0x0000a3d0


	//   ....[20]....
        /*0278*/ 	.word	0x0000a3e0


	//   ....[21]....
        /*027c*/ 	.word	0x0000a550


	//   ....[22]....
        /*0280*/ 	.word	0x0000a600


	//   ....[23]....
        /*0284*/ 	.word	0x0000a620


	//   ....[24]....
        /*0288*/ 	.word	0x0000a650


	//   ....[25]....
        /*028c*/ 	.word	0x0000a860


	//   ....[26]....
        /*0290*/ 	.word	0x0000a920


	//   ....[27]....
        /*0294*/ 	.word	0x0000a980


	//   ....[28]....
        /*0298*/ 	.word	0x0000a9b0


	//   ....[29]....
        /*029c*/ 	.word	0x0000ac60


	//   ....[30]....
        /*02a0*/ 	.word	0x0000ad00


	//   ....[31]....
        /*02a4*/ 	.word	0x00012160


	//----- nvinfo : EIATTR_COOP_GROUP_MASK_REGIDS
	.align		4
.L_615:
        /*02a8*/ 	.byte	0x04, 0x29
        /*02aa*/ 	.short	(.L_617 - .L_616)


	//   ....[0]....
.L_616:
        /*02ac*/ 	.word	0xffffffff


	//   ....[1]....
        /*02b0*/ 	.word	0xffffffff


	//   ....[2]....
        /*02b4*/ 	.word	0xffffffff


	//   ....[3]....
        /*02b8*/ 	.word	0xffffffff


	//   ....[4]....
        /*02bc*/ 	.word	0xffffffff


	//   ....[5]....
        /*02c0*/ 	.word	0xffffffff


	//   ....[6]....
        /*02c4*/ 	.word	0xffffffff


	//   ....[7]....
        /*02c8*/ 	.word	0xffffffff


	//   ....[8]....
        /*02cc*/ 	.word	0xffffffff


	//   ....[9]....
        /*02d0*/ 	.word	0xffffffff


	//----- nvinfo : EIATTR_COOP_GROUP_INSTR_OFFSETS
	.align		4
.L_617:
        /*02d4*/ 	.byte	0x04, 0x28
        /*02d6*/ 	.short	(.L_619 - .L_618)


	//   ....[0]....
.L_618:
        /*02d8*/ 	.word	0x000086c0


	//   ....[1]....
        /*02dc*/ 	.word	0x000086d0


	//   ....[2]....
        /*02e0*/ 	.word	0x00008720


	//   ....[3]....
        /*02e4*/ 	.word	0x00008730


	//   ....[4]....
        /*02e8*/ 	.word	0x00008760


	//   ....[5]....
        /*02ec*/ 	.word	0x00008780


	//   ....[6]....
        /*02f0*/ 	.word	0x000087c0


	//   ....[7]....
        /*02f4*/ 	.word	0x000087e0


	//   ....[8]....
        /*02f8*/ 	.word	0x000088f0


	//   ....[9]....
        /*02fc*/ 	.word	0x00008910


	//----- nvinfo : EIATTR_EXIT_INSTR_OFFSETS
	.align		4
.L_619:
        /*0300*/ 	.byte	0x04, 0x1c
        /*0302*/ 	.short	(.L_621 - .L_620)


	//   ....[0]....
.L_620:
        /*0304*/ 	.word	0x00012250


	//   ....[1]....
        /*0308*/ 	.word	0x00012390


	//   ....[2]....
        /*030c*/ 	.word	0x000125f0


	//----- nvinfo : EIATTR_MAX_THREADS
	.align		4
.L_621:
        /*0310*/ 	.byte	0x04, 0x05
        /*0312*/ 	.short	(.L_623 - .L_622)
.L_622:
        /*0314*/ 	.word	0x00000280
        /*0318*/ 	.word	0x00000001
        /*031c*/ 	.word	0x00000001


	//----- nvinfo : EIATTR_CRS_STACK_SIZE
	.align		4
.L_623:
        /*0320*/ 	.byte	0x04, 0x1e
        /*0322*/ 	.short	(.L_625 - .L_624)
.L_624:
        /*0324*/ 	.word	0x00000000


	//----- nvinfo : EIATTR_CBANK_PARAM_SIZE
	.align		4
.L_625:
        /*0328*/ 	.byte	0x03, 0x19
        /*032a*/ 	.short	0x00b8


	//----- nvinfo : EIATTR_PARAM_CBANK
	.align		4
        /*032c*/ 	.byte	0x04, 0x0a
        /*032e*/ 	.short	(.L_627 - .L_626)
	.align		4
.L_626:
        /*0330*/ 	.word	index@(.nv.constant0._Z35group_norm_nhwc_bwd_one_pass_kernelI11Bf16IOBf16WLi256ELi160ELi640EEv26Group_norm_nhwc_bwd_params)
        /*0334*/ 	.short	0x0210
        /*0336*/ 	.short	0x00b8


	//----- nvinfo : EIATTR_SW_WAR
	.align		4
.L_627:
        /*0338*/ 	.byte	0x04, 0x36
        /*033a*/ 	.short	(.L_629 - .L_628)
.L_628:
        /*033c*/ 	.word	0x00000008
.L_629:


//--------------------- .nv.info._Z35group_norm_nhwc_bwd_one_pass_kernelI11Bf16IOBf16WLi512ELi160ELi640EEv26Group_norm_nhwc_bwd_params --------------------------
	.section	.nv.info._Z35group_norm_nhwc_bwd_one_pass_kernelI11Bf16IOBf16WLi512ELi160ELi640EEv26Group_norm_nhwc_bwd_params,"",@"SHT_CUDA_INFO"
	.sectionflags	@""
	.align	4


	//----- nvinfo : EIATTR_CUDA_API_VERSION
	.align		4
        /*0000*/ 	.byte	0x04, 0x37
        /*0002*/ 	.short	(.L_631 - .L_630)
.L_630:
        /*0004*/ 	.word	0x00000082


	//----- nvinfo : EIATTR_KPARAM_INFO
	.align		4
.L_631:
        /*0008*/ 	.byte	0x04, 0x17
        /*000a*/ 	.short	(.L_633 - .L_632)
.L_632:
        /*000c*/ 	.word	0x00000000
        /*0010*/ 	.short	0x0000
        /*0012*/ 	.short	0x0000
        /*0014*/ 	.byte	0x00, 0xf0, 0xe1, 0x02


	//----- nvinfo : EIATTR_SPARSE_MMA_MASK
	.align		4
.L_633:
        /*0018*/ 	.byte	0x03, 0x50
        /*001a*/ 	.short	0x0000


	//----- nvinfo : EIATTR_MAXREG_COUNT
	.align		4
        /*001c*/ 	.byte	0x03, 0x1b
        /*001e*/ 	.short	0x0060


	//----- nvinfo : EIATTR_NUM_BARRIERS
	.align		4
        /*0020*/ 	.byte	0x02, 0x4c
        /*0022*/ 	.byte	0x01
	.zero		1


	//----- nvinfo : EIATTR_ANNOTATIONS
	.align		4
        /*0024*/ 	.byte	0x04, 0x55
        /*0026*/ 	.short	(.L_635 - .L_634)


	//   ....[0]....
.L_634:
        /* <DEDUP_REMOVED lines=818> */


	//----- nvinfo : EIATTR_MERCURY_ISA_VERSION
	.align		4
.L_635:
        /*3338*/ 	.byte	0x03, 0x5f
        /*333a*/ 	.short	0x0101


	//----- nvinfo : EIATTR_INT_WARP_WIDE_INSTR_OFFSETS
	.align		4
        /*333c*/ 	.byte	0x04, 0x31
        /*333e*/ 	.short	(.L_637 - .L_636)


	//   ....[0]....
.L_636:
        /*3340*/ 	.word	0x0001a5d0


	//   ....[1]....
        /*3344*/ 	.word	0x0001c110


	//----- nvinfo : EIATTR_COOP_GROUP_MASK_REGIDS
	.align		4
.L_637:
        /*3348*/ 	.byte	0x04, 0x29
        /*334a*/ 	.short	(.L_639 - .L_638)


	//   ....[0]....
.L_638:
        /*334c*/ 	.word	0xffffffff


	//   ....[1]....
        /*3350*/ 	.word	0xffffffff


	//   ....[2]....
        /*3354*/ 	.word	0xffffffff


	//   ....[3]....
        /*3358*/ 	.word	0xffffffff


	//   ....[4]....
        /*335c*/ 	.word	0xffffffff


	//   ....[5]....
        /*3360*/ 	.word	0xffffffff


	//   ....[6]....
        /*3364*/ 	.word	0xffffffff


	//   ....[7]....
        /*3368*/ 	.word	0xffffffff


	//   ....[8]....
        /*336c*/ 	.word	0xffffffff


	//   ....[9]....
        /*3370*/ 	.word	0xffffffff


	//----- nvinfo : EIATTR_COOP_GROUP_INSTR_OFFSETS
	.align		4
.L_639:
        /*3374*/ 	.byte	0x04, 0x28
        /*3376*/ 	.short	(.L_641 - .L_640)


	//   ....[0]....
.L_640:
        /*3378*/ 	.word	0x00018e50


	//   ....[1]....
        /*337c*/ 	.word	0x00018e80


	//   ....[2]....
        /*3380*/ 	.word	0x000192b0


	//   ....[3]....
        /*3384*/ 	.word	0x000192c0


	//   ....[4]....
        /*3388*/ 	.word	0x000194b0


	//   ....[5]....
        /*338c*/ 	.word	0x000194c0


	//   ....[6]....
        /*3390*/ 	.word	0x00019bb0


	//   ....[7]....
        /*3394*/ 	.word	0x00019bc0


	//   ....[8]....
        /*3398*/ 	.word	0x00019c10


	//   ....[9]....
        /*339c*/ 	.word	0x00019c20


	//----- nvinfo : EIATTR_EXIT_INSTR_OFFSETS
	.align		4
.L_641:
        /*33a0*/ 	.byte	0x04, 0x1c
        /*33a2*/ 	.short	(.L_643 - .L_642)


	//   ....[0]....
.L_642:
        /*33a4*/ 	.word	0x0001c1a0


	//   ....[1]....
        /*33a8*/ 	.word	0x0001c2f0


	//   ....[2]....
        /*33ac*/ 	.word	0x0001c590


	//----- nvinfo : EIATTR_MAX_THREADS
	.align		4
.L_643:
        /*33b0*/ 	.byte	0x04, 0x05
        /*33b2*/ 	.short	(.L_645 - .L_644)
.L_644:
        /*33b4*/ 	.word	0x00000280
        /*33b8*/ 	.word	0x00000001
        /*33bc*/ 	.word	0x00000001


	//----- nvinfo : EIATTR_CRS_STACK_SIZE
	.align		4
.L_645:
        /*33c0*/ 	.byte	0x04, 0x1e
        /*33c2*/ 	.short	(.L_647 - .L_646)
.L_646:
        /*33c4*/ 	.word	0x00000000


	//----- nvinfo : EIATTR_CBANK_PARAM_SIZE
	.align		4
.L_647:
        /*33c8*/ 	.byte	0x03, 0x19
        /*33ca*/ 	.short	0x00b8


	//----- nvinfo : EIATTR_PARAM_CBANK
	.align		4
        /*33cc*/ 	.byte	0x04, 0x0a
        /*33ce*/ 	.short	(.L_649 - .L_648)
	.align		4
.L_648:
        /*33d0*/ 	.word	index@(.nv.constant0._Z35group_norm_nhwc_bwd_one_pass_kernelI11Bf16IOBf16WLi512ELi160ELi640EEv26Group_norm_nhwc_bwd_params)
        /*33d4*/ 	.short	0x0210
        /*33d6*/ 	.short	0x00b8


	//----- nvinfo : EIATTR_SW_WAR
	.align		4
.L_649:
        /*33d8*/ 	.byte	0x04, 0x36
        /*33da*/ 	.short	(.L_651 - .L_650)
.L_650:
        /*33dc*/ 	.word	0x00000008
.L_651:


//--------------------- .nv.info._Z35group_norm_nhwc_bwd_one_pass_kernelI11Bf16IOFp16WLi64ELi160ELi640EEv26Group_norm_nhwc_bwd_params --------------------------
	.section	.nv.info._Z35group_norm_nhwc_bwd_one_pass_kernelI11Bf16IOFp16WLi64ELi160ELi640EEv26Group_norm_nhwc_bwd_params,"",@"SHT_CUDA_INFO"
	.sectionflags	@""
	.align	4


	//----- nvinfo : EIATTR_CUDA_API_VERSION
	.align		4
        /*0000*/ 	.byte	0x04, 0x37
        /*0002*/ 	.short	(.L_653 - .L_652)
.L_652:
        /*0004*/ 	.word	0x00000082


	//----- nvinfo : EIATTR_KPARAM_INFO
	.align		4
.L_653:
        /*0008*/ 	.byte	0x04, 0x17
        /*000a*/ 	.short	(.L_655 - .L_654)
.L_654:
        /*000c*/ 	.word	0x00000000
        /*0010*/ 	.short	0x0000
        /*0012*/ 	.short	0x0000
        /*0014*/ 	.byte	0x00, 0xf0, 0xe1, 0x02


	//----- nvinfo : EIATTR_SPARSE_MMA_MASK
	.align		4
.L_655:
        /*0018*/ 	.byte	0x03, 0x50
        /*001a*/ 	.short	0x0000


	//----- nvinfo : EIATTR_MAXREG_COUNT
	.align		4
        /*001c*/ 	.byte	0x03, 0x1b
        /*001e*/ 	.short	0x0060


	//----- nvinfo : EIATTR_NUM_BARRIERS
	.align		4
        /*0020*/ 	.byte	0x02, 0x4c
        /*0022*/ 	.byte	0x01
	.zero		1


	//----- nvinfo : EIATTR_MERCURY_ISA_VERSION
	.align		4
        /*0024*/ 	.byte	0x03, 0x5f
        /*0026*/ 	.short	0x0101


	//----- nvinfo : EIATTR_INT_WARP_WIDE_INSTR_OFFSETS
	.align		4
        /*0028*/ 	.byte	0x04, 0x31
        /*002a*/ 	.short	(.L_657 - .L_656)


	//   ....[0]....
.L_656:
        /*002c*/ 	.word	0x00003150


	//   ....[1]....
        /*0030*/ 	.word	0x00005d80


	//----- nvinfo : EIATTR_COOP_GROUP_MASK_REGIDS
	.align		4
.L_657:
        /*0034*/ 	.byte	0x04, 0x29
        /*0036*/ 	.short	(.L_659 - .L_658)


	//   ....[0]....
.L_658:
        /*0038*/ 	.word	0xffffffff


	//   ....[1]....
        /*003c*/ 	.word	0xffffffff


	//   ....[2]....
        /*0040*/ 	.word	0xffffffff


	//   ....[3]....
        /*0044*/ 	.word	0xffffffff


	//   ....[4]....
        /*0048*/ 	.word	0xffffffff


	//   ....[5]....
        /*004c*/ 	.word	0xffffffff


	//   ....[6]....
        /*0050*/ 	.word	0xffffffff


	//   ....[7]....
        /*0054*/ 	.word	0xffffffff


	//   ....[8]....
        /*0058*/ 	.word	0xffffffff


	//   ....[9]....
        /*005c*/ 	.word	0xffffffff


	//----- nvinfo : EIATTR_COOP_GROUP_INSTR_OFFSETS
	.align		4
.L_659:
        /*0060*/ 	.byte	0x04, 0x28
        /*0062*/ 	.short	(.L_661 - .L_660)


	//   ....[0]....
.L_660:
        /*0064*/ 	.word	0x000024e0


	//   ....[1]....
        /*0068*/ 	.word	0x00002500


	//   ....[2]....
        /*006c*/ 	.word	0x00002540


	//   ....[3]....
        /*0070*/ 	.word	0x00002560


	//   ....[4]....
        /*0074*/ 	.word	0x00002590


	//   ....[5]....
        /*0078*/ 	.word	0x000025b0


	//   ....[6]....
        /*007c*/ 	.word	0x00002600


	//   ....[7]....
        /*0080*/ 	.word	0x00002640


	//   ....[8]....
        /*0084*/ 	.word	0x000027d0


	//   ....[9]....
        /*0088*/ 	.word	0x00002810


	//----- nvinfo : EIATTR_EXIT_INSTR_OFFSETS
	.align		4
.L_661:
        /*008c*/ 	.byte	0x04, 0x1c
        /*008e*/ 	.short	(.L_663 - .L_662)


	//   ....[0]....
.L_662:
        /*0090*/ 	.word	0x00005e70


	//   ....[1]....
        /*0094*/ 	.word	0x00005fb0


	//   ....[2]....
        /*0098*/ 	.word	0x00006210


	//----- nvinfo : EIATTR_MAX_THREADS
	.align		4
.L_663:
        /*009c*/ 	.byte	0x04, 0x05
        /*009e*/ 	.short	(.L_665 - .L_664)
.L_664:
        /*00a0*/ 	.word	0x00000280
        /*00a4*/ 	.word	0x00000001
        /*00a8*/ 	.word	0x00000001


	//----- nvinfo : EIATTR_CRS_STACK_SIZE
	.align		4
.L_665:
        /*00ac*/ 	.byte	0x04, 0x1e
        /*00ae*/ 	.short	(.L_667 - .L_666)
.L_666:
        /*00b0*/ 	.word	0x00000000


	//----- nvinfo : EIATTR_CBANK_PARAM_SIZE
	.align		4
.L_667:
        /*00b4*/ 	.byte	0x03, 0x19
        /*00b6*/ 	.short	0x00b8


	//----- nvinfo : EIATTR_PARAM_CBANK
	.align		4
        /*00b8*/ 	.byte	0x04, 0x0a
        /*00ba*/ 	.short	(.L_669 - .L_668)
	.align		4
.L_668:
        /*00bc*/ 	.word	index@(.nv.constant0._Z35group_norm_nhwc_bwd_one_pass_kernelI11Bf16IOFp16WLi64ELi160ELi640EEv26Group_norm_nhwc_bwd_params)
        /*00c0*/ 	.short	0x0210
        /*00c2*/ 	.short	0x00b8


	//----- nvinfo : EIATTR_SW_WAR
	.align		4
.L_669:
        /*00c4*/ 	.byte	0x04, 0x36
        /*00c6*/ 	.short	(.L_671 - .L_670)
.L_670:
        /*00c8*/ 	.word	0x00000008
.L_671:


//--------------------- .nv.info._Z35group_norm_nhwc_bwd_one_pass_kernelI11Bf16IOFp16WLi128ELi160ELi640EEv26Group_norm_nhwc_bwd_params --------------------------
	.section	.nv.info._Z35group_norm_nhwc_bwd_one_pass_kernelI11Bf16IOFp16WLi128ELi160ELi640EEv26Group_norm_nhwc_bwd_params,"",@"SHT_CUDA_INFO"
	.sectionflags	@""
	.align	4


	//----- nvinfo : EIATTR_CUDA_API_VERSION
	.align		4
        /*0000*/ 	.byte	0x04, 0x37
        /*0002*/ 	.short	(.L_673 - .L_672)
.L_672:
        /*0004*/ 	.word	0x00000082


	//----- nvinfo : EIATTR_KPARAM_INFO
	.align		4
.L_673:
        /*0008*/ 	.byte	0x04, 0x17
        /*000a*/ 	.short	(.L_675 - .L_674)
.L_674:
        /*000c*/ 	.word	0x00000000
        /*0010*/ 	.short	0x0000
        /*0012*/ 	.short	0x0000
        /*0014*/ 	.byte	0x00, 0xf0, 0xe1, 0x02


	//----- nvinfo : EIATTR_SPARSE_MMA_MASK
	.align		4
.L_675:
        /*0018*/ 	.byte	0x03, 0x50
        /*001a*/ 	.short	0x0000


	//----- nvinfo : EIATTR_MAXREG_COUNT
	.align		4
        /*001c*/ 	.byte	0x03, 0x1b
        /*001e*/ 	.short	0x0060


	//----- nvinfo : EIATTR_NUM_BARRIERS
	.align		4
        /*0020*/ 	.byte	0x02, 0x4c
        /*0022*/ 	.byte	0x01
	.zero		1


	//----- nvinfo : EIATTR_MERCURY_ISA_VERSION
	.align		4
        /*0024*/ 	.byte	0x03, 0x5f
        /*0026*/ 	.short	0x0101


	//----- nvinfo : EIATTR_INT_WARP_WIDE_INSTR_OFFSETS
	.align		4
        /*0028*/ 	.byte	0x04, 0x31
        /*002a*/ 	.short	(.L_677 - .L_676)


	//   ....[0]....
.L_676:
        /*002c*/ 	.word	0x00005110


	//   ....[1]....
        /*0030*/ 	.word	0x00009970


	//----- nvinfo : EIATTR_COOP_GROUP_MASK_REGIDS
	.align		4
.L_677:
        /*0034*/ 	.byte	0x04, 0x29
        /*0036*/ 	.short	(.L_679 - .L_678)


	//   ....[0]....
.L_678:
        /*0038*/ 	.word	0xffffffff


	//   ....[1]....
        /*003c*/ 	.word	0xffffffff


	//   ....[2]....
        /*0040*/ 	.word	0xffffffff


	//   ....[3]....
        /*0044*/ 	.word	0xffffffff


	//   ....[4]....
        /*0048*/ 	.word	0xffffffff


	//   ....[5]....
        /*004c*/ 	.word	0xffffffff


	//   ....[6]....
        /*0050*/ 	.word	0xffffffff


	//   ....[7]....
        /*0054*/ 	.word	0xffffffff


	//   ....[8]....
        /*0058*/ 	.word	0xffffffff


	//   ....[9]....
        /*005c*/ 	.word	0xffffffff


	//----- nvinfo : EIATTR_COOP_GROUP_INSTR_OFFSETS
	.align		4
.L_679:
        /*0060*/ 	.byte	0x04, 0x28
        /*0062*/ 	.short	(.L_681 - .L_680)


	//   ....[0]....
.L_680:
        /*0064*/ 	.word	0x00004520


	//   ....[1]....
        /*0068*/ 	.word	0x00004560


	//   ....[2]....
        /*006c*/ 	.word	0x000046f0


	//   ....[3]....
        /*0070*/ 	.word	0x00004730


	//   ....[4]....
        /*0074*/ 	.word	0x00004760


	//   ....[5]....
        /*0078*/ 	.word	0x00004780


	//   ....[6]....
        /*007c*/ 	.word	0x000047b0


	//   ....[7]....
        /*0080*/ 	.word	0x000047d0


	//   ....[8]....
        /*0084*/ 	.word	0x00004800


	//   ....[9]....
        /*0088*/ 	.word	0x00004820


	//----- nvinfo : EIATTR_EXIT_INSTR_OFFSETS
	.align		4
.L_681:
        /*008c*/ 	.byte	0x04, 0x1c
        /*008e*/ 	.short	(.L_683 - .L_682)


	//   ....[0]....
.L_682:
        /*0090*/ 	.word	0x00009a60


	//   ....[1]....
        /*0094*/ 	.word	0x00009ba0


	//   ....[2]....
        /*0098*/ 	.word	0x00009e00


	//----- nvinfo : EIATTR_MAX_THREADS
	.align		4
.L_683:
        /*009c*/ 	.byte	0x04, 0x05
        /*009e*/ 	.short	(.L_685 - .L_684)
.L_684:
        /*00a0*/ 	.word	0x00000280
        /*00a4*/ 	.word	0x00000001
        /*00a8*/ 	.word	0x00000001


	//----- nvinfo : EIATTR_CRS_STACK_SIZE
	.align		4
.L_685:
        /*00ac*/ 	.byte	0x04, 0x1e
        /*00ae*/ 	.short	(.L_687 - .L_686)
.L_686:
        /*00b0*/ 	.word	0x00000000


	//----- nvinfo : EIATTR_CBANK_PARAM_SIZE
	.align		4
.L_687:
        /*00b4*/ 	.byte	0x03, 0x19
        /*00b6*/ 	.short	0x00b8


	//----- nvinfo : EIATTR_PARAM_CBANK
	.align		4
        /*00b8*/ 	.byte	0x04, 0x0a
        /*00ba*/ 	.short	(.L_689 - .L_688)
	.align		4
.L_688:
        /*00bc*/ 	.word	index@(.nv.constant0._Z35group_norm_nhwc_bwd_one_pass_kernelI11Bf16IOFp16WLi128ELi160ELi640EEv26Group_norm_nhwc_bwd_params)
        /*00c0*/ 	.short	0x0210
        /*00c2*/ 	.short	0x00b8


	//----- nvinfo : EIATTR_SW_WAR
	.align		4
.L_689:
        /*00c4*/ 	.byte	0x04, 0x36
        /*00c6*/ 	.short	(.L_691 - .L_690)
.L_690:
        /*00c8*/ 	.word	0x00000008
.L_691:


//--------------------- .nv.info._Z35group_norm_nhwc_bwd_one_pass_kernelI11Bf16IOFp16WLi256ELi160ELi640EEv26Group_norm_nhwc_bwd_params --------------------------
	.section	.nv.info._Z35group_norm_nhwc_bwd_one_pass_kernelI11Bf16IOFp16WLi256ELi160ELi640EEv26Group_norm_nhwc_bwd_params,"",@"SHT_CUDA_INFO"
	.sectionflags	@""
	.align	4


	//----- nvinfo : EIATTR_CUDA_API_VERSION
	.align		4
        /*0000*/ 	.byte	0x04, 0x37
        /*0002*/ 	.short	(.L_693 - .L_692)
.L_692:
        /*0004*/ 	.word	0x00000082


	//----- nvinfo : EIATTR_KPARAM_INFO
	.align		4
.L_693:
        /*0008*/ 	.byte	0x04, 0x17
        /*000a*/ 	.short	(.L_695 - .L_694)
.L_694:
        /*000c*/ 	.word	0x00000000
        /*0010*/ 	.short	0x0000
        /*0012*/ 	.short	0x0000
        /*0014*/ 	.byte	0x00, 0xf0, 0xe1, 0x02


	//----- nvinfo : EIATTR_SPARSE_MMA_MASK
	.align		4
.L_695:
        /*0018*/ 	.byte	0x03, 0x50
        /*001a*/ 	.short	0x0000


	//----- nvinfo : EIATTR_MAXREG_COUNT
	.align		4
        /*001c*/ 	.byte	0x03, 0x1b
        /*001e*/ 	.short	0x0060


	//----- nvinfo : EIATTR_NUM_BARRIERS
	.align		4
        /*0020*/ 	.byte	0x02, 0x4c
        /*0022*/ 	.byte	0x01
	.zero		1


	//----- nvinfo : EIATTR_ANNOTATIONS
	.align		4
        /*0024*/ 	.byte	0x04, 0x55
        /*0026*/ 	.short	(.L_697 - .L_696)


	//   ....[0]....
.L_696:
        /* <DEDUP_REMOVED lines=33> */


	//----- nvinfo : EIATTR_MERCURY_ISA_VERSION
	.align		4
.L_697:
        /*0220*/ 	.byte	0x03, 0x5f
        /*0222*/ 	.short	0x0101


	//----- nvinfo : EIATTR_INT_WARP_WIDE_INSTR_OFFSETS
	.align		4
        /*0224*/ 	.byte	0x04, 0x31
        /*0226*/ 	.short	(.L_699 - .L_698)


	//   ....[0]....
.L_698:
        /*0228*/ 	.word	0x00009550


	//   ....[1]....
        /*022c*/ 	.word	0x00009880


	//   ....[2]....
        /*0230*/ 	.word	0x00009930


	//   ....[3]....
        /*0234*/ 	.word	0x00009940


	//   ....[4]....
        /*0238*/ 	.word	0x00009a00


	//   ....[5]....
        /*023c*/ 	.word	0x00009ae0


	//   ....[6]....
        /*0240*/ 	.word	0x00009ba0


	//   ....[7]....
        /*0244*/ 	.word	0x00009bc0


	//   ....[8]....
        /*0248*/ 	.word	0x00009cc0


	//   ....[9]....
        /*024c*/ 	.word	0x00009d80


	//   ....[10]....
        /*0250*/ 	.word	0x00009da0


	//   ....[11]....
        /*0254*/ 	.word	0x00009ea0


	//   ....[12]....
        /*0258*/ 	.word	0x00009f60


	//   ....[13]....
        /*025c*/ 	.word	0x00009f70


	//   ....[14]....
        /*0260*/ 	.word	0x0000a080


	//   ....[15]....
        /*0264*/ 	.word	0x0000a140


	//   ....[16]....
        /*0268*/ 	.word	0x0000a150


	//   ....[17]....
        /*026c*/ 	.word	0x0000a300


	//   ....[18]....
        /*0270*/ 	.word	0x0000a3c0


	//   ....[19]....
        /*0274*/ 	.word	0x0000a3d0


	//   ....[20]....
        /*0278*/ 	.word	0x0000a3e0


	//   ....[21]....
        /*027c*/ 	.word	0x0000a550


	//   ....[22]....
        /*0280*/ 	.word	0x0000a600


	//   ....[23]....
        /*0284*/ 	.word	0x0000a620


	//   ....[24]....
        /*0288*/ 	.word	0x0000a650


	//   ....[25]....
        /*028c*/ 	.word	0x0000a860


	//   ....[26]....
        /*0290*/ 	.word	0x0000a920


	//   ....[27]....
        /*0294*/ 	.word	0x0000a980


	//   ....[28]....
        /*0298*/ 	.word	0x0000a9b0


	//   ....[29]....
        /*029c*/ 	.word	0x0000ac60


	//   ....[30]....
        /*02a0*/ 	.word	0x0000ad00


	//   ....[31]....
        /*02a4*/ 	.word	0x00012160


	//----- nvinfo : EIATTR_COOP_GROUP_MASK_REGIDS
	.align		4
.L_699:
        /*02a8*/ 	.byte	0x04, 0x29
        /*02aa*/ 	.short	(.L_701 - .L_700)


	//   ....[0]....
.L_700:
        /*02ac*/ 	.word	0xffffffff


	//   ....[1]....
        /*02b0*/ 	.word	0xffffffff


	//   ....[2]....
        /*02b4*/ 	.word	0xffffffff


	//   ....[3]....
        /*02b8*/ 	.word	0xffffffff


	//   ....[4]....
        /*02bc*/ 	.word	0xffffffff


	//   ....[5]....
        /*02c0*/ 	.word	0xffffffff


	//   ....[6]....
        /*02c4*/ 	.word	0xffffffff


	//   ....[7]....
        /*02c8*/ 	.word	0xffffffff


	//   ....[8]....
        /*02cc*/ 	.word	0xffffffff


	//   ....[9]....
        /*02d0*/ 	.word	0xffffffff


	//----- nvinfo : EIATTR_COOP_GROUP_INSTR_OFFSETS
	.align		4
.L_701:
        /*02d4*/ 	.byte	0x04, 0x28
        /*02d6*/ 	.short	(.L_703 - .L_702)


	//   ....[0]....
.L_702:
        /*02d8*/ 	.word	0x000086c0


	//   ....[1]....
        /*02dc*/ 	.word	0x000086d0


	//   ....[2]....
        /*02e0*/ 	.word	0x00008720


	//   ....[3]....
        /*02e4*/ 	.word	0x00008730


	//   ....[4]....
        /*02e8*/ 	.word	0x00008760


	//   ....[5]....
        /*02ec*/ 	.word	0x00008780


	//   ....[6]....
        /*02f0*/ 	.word	0x000087c0


	//   ....[7]....
        /*02f4*/ 	.word	0x000087e0


	//   ....[8]....
        /*02f8*/ 	.word	0x000088f0


	//   ....[9]....
        /*02fc*/ 	.word	0x00008910


	//----- nvinfo : EIATTR_EXIT_INSTR_OFFSETS
	.align		4
.L_703:
        /*0300*/ 	.byte	0x04, 0x1c
        /*0302*/ 	.short	(.L_705 - .L_704)


	//   ....[0]....
.L_704:
        /*0304*/ 	.word	0x00012250


	//   ....[1]....
        /*0308*/ 	.word	0x00012390


	//   ....[2]....
        /*030c*/ 	.word	0x000125f0


	//----- nvinfo : EIATTR_MAX_THREADS
	.align		4
.L_705:
        /*0310*/ 	.byte	0x04, 0x05
        /*0312*/ 	.short	(.L_707 - .L_706)
.L_706:
        /*0314*/ 	.word	0x00000280
        /*0318*/ 	.word	0x00000001
        /*031c*/ 	.word	0x00000001


	//----- nvinfo : EIATTR_CRS_STACK_SIZE
	.align		4
.L_707:
        /*0320*/ 	.byte	0x04, 0x1e
        /*0322*/ 	.short	(.L_709 - .L_708)
.L_708:
        /*0324*/ 	.word	0x00000000


	//----- nvinfo : EIATTR_CBANK_PARAM_SIZE
	.align		4
.L_709:
        /*0328*/ 	.byte	0x03, 0x19
        /*032a*/ 	.short	0x00b8


	//----- nvinfo : EIATTR_PARAM_CBANK
	.align		4
        /*032c*/ 	.byte	0x04, 0x0a
        /*032e*/ 	.short	(.L_711 - .L_710)
	.align		4
.L_710:
        /*0330*/ 	.word	index@(.nv.constant0._Z35group_norm_nhwc_bwd_one_pass_kernelI11Bf16IOFp16WLi256ELi160ELi640EEv26Group_norm_nhwc_bwd_params)
        /*0334*/ 	.short	0x0210
        /*0336*/ 	.short	0x00b8


	//----- nvinfo : EIATTR_SW_WAR
	.align		4
.L_711:
        /*0338*/ 	.byte	0x04, 0x36
        /*033a*/ 	.short	(.L_713 - .L_712)
.L_712:
        /*033c*/ 	.word	0x00000008
.L_713:


//--------------------- .nv.info._Z35group_norm_nhwc_bwd_one_pass_kernelI11Bf16IOFp16WLi512ELi160ELi640EEv26Group_norm_nhwc_bwd_params --------------------------
	.section	.nv.info._Z35group_norm_nhwc_bwd_one_pass_kernelI11Bf16IOFp16WLi512ELi160ELi640EEv26Group_norm_nhwc_bwd_params,"",@"SHT_CUDA_INFO"
	.sectionflags	@""
	.align	4


	//----- nvinfo : EIATTR_CUDA_API_VERSION
	.align		4
        /*0000*/ 	.byte	0x04, 0x37
        /*0002*/ 	.short	(.L_715 - .L_714)
.L_714:
        /*0004*/ 	.word	0x00000082


	//----- nvinfo : EIATTR_KPARAM_INFO
	.align		4
.L_715:
        /*0008*/ 	.byte	0x04, 0x17
        /*000a*/ 	.short	(.L_717 - .L_716)
.L_716:
        /*000c*/ 	.word	0x00000000
        /*0010*/ 	.short	0x0000
        /*0012*/ 	.short	0x0000
        /*0014*/ 	.byte	0x00, 0xf0, 0xe1, 0x02


	//----- nvinfo : EIATTR_SPARSE_MMA_MASK
	.align		4
.L_717:
        /*0018*/ 	.byte	0x03, 0x50
        /*001a*/ 	.short	0x0000


	//----- nvinfo : EIATTR_MAXREG_COUNT
	.align		4
        /*001c*/ 	.byte	0x03, 0x1b
        /*001e*/ 	.short	0x0060


	//----- nvinfo : EIATTR_NUM_BARRIERS
	.align		4
        /*0020*/ 	.byte	0x02, 0x4c
        /*0022*/ 	.byte	0x01
	.zero		1


	//----- nvinfo : EIATTR_ANNOTATIONS
	.align		4
        /*0024*/ 	.byte	0x04, 0x55
        /*0026*/ 	.short	(.L_719 - .L_718)


	//   ....[0]....
.L_718:
        /* <DEDUP_REMOVED lines=818> */


	//----- nvinfo : EIATTR_MERCURY_ISA_VERSION
	.align		4
.L_719:
        /*3338*/ 	.byte	0x03, 0x5f
        /*333a*/ 	.short	0x0101


	//----- nvinfo : EIATTR_INT_WARP_WIDE_INSTR_OFFSETS
	.align		4
        /*333c*/ 	.byte	0x04, 0x31
        /*333e*/ 	.short	(.L_721 - .L_720)


	//   ....[0]....
.L_720:
        /*3340*/ 	.word	0x0001a5d0


	//   ....[1]....
        /*3344*/ 	.word	0x0001c110


	//----- nvinfo : EIATTR_COOP_GROUP_MASK_REGIDS
	.align		4
.L_721:
        /*3348*/ 	.byte	0x04, 0x29
        /*334a*/ 	.short	(.L_723 - .L_722)


	//   ....[0]....
.L_722:
        /*334c*/ 	.word	0xffffffff


	//   ....[1]....
        /*3350*/ 	.word	0xffffffff


	//   ....[2]....
        /*3354*/ 	.word	0xffffffff


	//   ....[3]....
        /*3358*/ 	.word	0xffffffff


	//   ....[4]....
        /*335c*/ 	.word	0xffffffff


	//   ....[5]....
        /*3360*/ 	.word	0xffffffff


	//   ....[6]....
        /*3364*/ 	.word	0xffffffff


	//   ....[7]....
        /*3368*/ 	.word	0xffffffff


	//   ....[8]....
        /*336c*/ 	.word	0xffffffff


	//   ....[9]....
        /*3370*/ 	.word	0xffffffff


	//----- nvinfo : EIATTR_COOP_GROUP_INSTR_OFFSETS
	.align		4
.L_723:
        /*3374*/ 	.byte	0x04, 0x28
        /*3376*/ 	.short	(.L_725 - .L_724)


	//   ....[0]....
.L_724:
        /*3378*/ 	.word	0x00018e50


	//   ....[1]....
        /*337c*/ 	.word	0x00018e80


	//   ....[2]....
        /*3380*/ 	.word	0x000192b0


	//   ....[3]....
        /*3384*/ 	.word	0x000192c0


	//   ....[4]....
        /*3388*/ 	.word	0x000194b0


	//   ....[5]....
        /*338c*/ 	.word	0x000194c0


	//   ....[6]....
        /*3390*/ 	.word	0x00019bb0


	//   ....[7]....
        /*3394*/ 	.word	0x00019bc0


	//   ....[8]....
        /*3398*/ 	.word	0x00019c10


	//   ....[9]....
        /*339c*/ 	.word	0x00019c20


	//----- nvinfo : EIATTR_EXIT_INSTR_OFFSETS
	.align		4
.L_725:
        /*33a0*/ 	.byte	0x04, 0x1c
        /*33a2*/ 	.short	(.L_727 - .L_726)


	//   ....[0]....
.L_726:
        /*33a4*/ 	.word	0x0001c1a0


	//   ....[1]....
        /*33a8*/ 	.word	0x0001c2f0


	//   ....[2]....
        /*33ac*/ 	.word	0x0001c590


	//----- nvinfo : EIATTR_MAX_THREADS
	.align		4
.L_727:
        /*33b0*/ 	.byte	0x04, 0x05
        /*33b2*/ 	.short	(.L_729 - .L_728)
.L_728:
        /*33b4*/ 	.word	0x00000280
        /*33b8*/ 	.word	0x00000001
        /*33bc*/ 	.word	0x00000001


	//----- nvinfo : EIATTR_CRS_STACK_SIZE
	.align		4
.L_729:
        /*33c0*/ 	.byte	0x04, 0x1e
        /*33c2*/ 	.short	(.L_731 - .L_730)
.L_730:
        /*33c4*/ 	.word	0x00000000


	//----- nvinfo : EIATTR_CBANK_PARAM_SIZE
	.align		4
.L_731:
        /*33c8*/ 	.byte	0x03, 0x19
        /*33ca*/ 	.short	0x00b8


	//----- nvinfo : EIATTR_PARAM_CBANK
	.align		4
        /*33cc*/ 	.byte	0x04, 0x0a
        /*33ce*/ 	.short	(.L_733 - .L_732)
	.align		4
.L_732:
        /*33d0*/ 	.word	index@(.nv.constant0._Z35group_norm_nhwc_bwd_one_pass_kernelI11Bf16IOFp16WLi512ELi160ELi640EEv26Group_norm_nhwc_bwd_params)
        /*33d4*/ 	.short	0x0210
        /*33d6*/ 	.short	0x00b8


	//----- nvinfo : EIATTR_SW_WAR
	.align		4
.L_733:
        /*33d8*/ 	.byte	0x04, 0x36
        /*33da*/ 	.short	(.L_735 - .L_734)
.L_734:
        /*33dc*/ 	.word	0x00000008
.L_735:


//--------------------- .nv.info._Z35group_norm_nhwc_bwd_one_pass_kernelI11Fp16IOFp32WLi64ELi160ELi640EEv26Group_norm_nhwc_bwd_params --------------------------
	.section	.nv.info._Z35group_norm_nhwc_bwd_one_pass_kernelI11Fp16IOFp32WLi64ELi160ELi640EEv26Group_norm_nhwc_bwd_params,"",@"SHT_CUDA_INFO"
	.sectionflags	@""
	.align	4


	//----- nvinfo : EIATTR_CUDA_API_VERSION
	.align		4
        /*0000*/ 	.byte	0x04, 0x37
        /*0002*/ 	.short	(.L_737 - .L_736)
.L_736:
        /*0004*/ 	.word	0x00000082


	//----- nvinfo : EIATTR_KPARAM_INFO
	.align		4
.L_737:
        /*0008*/ 	.byte	0x04, 0x17
        /*000a*/ 	.short	(.L_739 - .L_738)
.L_738:
        /*000c*/ 	.word	0x00000000
        /*0010*/ 	.short	0x0000
        /*0012*/ 	.short	0x0000
        /*0014*/ 	.byte	0x00, 0xf0, 0xe1, 0x02


	//----- nvinfo : EIATTR_SPARSE_MMA_MASK
	.align		4
.L_739:
        /*0018*/ 	.byte	0x03, 0x50
        /*001a*/ 	.short	0x0000


	//----- nvinfo : EIATTR_MAXREG_COUNT
	.align		4
        /*001c*/ 	.byte	0x03, 0x1b
        /*001e*/ 	.short	0x0060


	//----- nvinfo : EIATTR_NUM_BARRIERS
	.align		4
        /*0020*/ 	.byte	0x02, 0x4c
        /*0022*/ 	.byte	0x01
	.zero		1


	//----- nvinfo : EIATTR_MERCURY_ISA_VERSION
	.align		4
        /*0024*/ 	.byte	0x03, 0x5f
        /*0026*/ 	.short	0x0101


	//----- nvinfo : EIATTR_INT_WARP_WIDE_INSTR_OFFSETS
	.align		4
        /*0028*/ 	.byte	0x04, 0x31
        /*002a*/ 	.short	(.L_741 - .L_740)


	//   ....[0]....
.L_740:
        /*002c*/ 	.word	0x00002ee0


	//   ....[1]....
        /*0030*/ 	.word	0x00005b10


	//----- nvinfo : EIATTR_COOP_GROUP_MASK_REGIDS
	.align		4
.L_741:
        /*0034*/ 	.byte	0x04, 0x29
        /*0036*/ 	.short	(.L_743 - .L_742)


	//   ....[0]....
.L_742:
        /*0038*/ 	.word	0xffffffff


	//   ....[1]....
        /*003c*/ 	.word	0xffffffff


	//   ....[2]....
        /*0040*/ 	.word	0xffffffff


	//   ....[3]....
        /*0044*/ 	.word	0xffffffff


	//   ....[4]....
        /*0048*/ 	.word	0xffffffff


	//   ....[5]....
        /*004c*/ 	.word	0xffffffff


	//   ....[6]....
        /*0050*/ 	.word	0xffffffff


	//   ....[7]....
        /*0054*/ 	.word	0xffffffff


	//   ....[8]....
        /*0058*/ 	.word	0xffffffff


	//   ....[9]....
        /*005c*/ 	.word	0xffffffff


	//----- nvinfo : EIATTR_COOP_GROUP_INSTR_OFFSETS
	.align		4
.L_743:
        /*0060*/ 	.byte	0x04, 0x28
        /*0062*/ 	.short	(.L_745 - .L_744)


	//   ....[0]....
.L_744:
        /*0064*/ 	.word	0x00002520


	//   ....[1]....
        /*0068*/ 	.word	0x00002560


	//   ....[2]....
        /*006c*/ 	.word	0x000025d0


	//   ....[3]....
        /*0070*/ 	.word	0x000025f0


	//   ....[4]....
        /*0074*/ 	.word	0x00002620


	//   ....[5]....
        /*0078*/ 	.word	0x00002640


	//   ....[6]....
        /*007c*/ 	.word	0x00002670


	//   ....[7]....
        /*0080*/ 	.word	0x00002690


	//   ....[8]....
        /*0084*/ 	.word	0x000026c0


	//   ....[9]....
        /*0088*/ 	.word	0x000026e0


	//----- nvinfo : EIATTR_EXIT_INSTR_OFFSETS
	.align		4
.L_745:
        /*008c*/ 	.byte	0x04, 0x1c
        /*008e*/ 	.short	(.L_747 - .L_746)


	//   ....[0]....
.L_746:
        /*0090*/ 	.word	0x00005c00


	//   ....[1]....
        /*0094*/ 	.word	0x00005d40


	//   ....[2]....
        /*0098*/ 	.word	0x00005f80


	//----- nvinfo : EIATTR_MAX_THREADS
	.align		4
.L_747:
        /*009c*/ 	.byte	0x04, 0x05
        /*009e*/ 	.short	(.L_749 - .L_748)
.L_748:
        /*00a0*/ 	.word	0x00000280
        /*00a4*/ 	.word	0x00000001
        /*00a8*/ 	.word	0x00000001


	//----- nvinfo : EIATTR_CRS_STACK_SIZE
	.align		4
.L_749:
        /*00ac*/ 	.byte	0x04, 0x1e
        /*00ae*/ 	.short	(.L_751 - .L_750)
.L_750:
        /*00b0*/ 	.word	0x00000000


	//----- nvinfo : EIATTR_CBANK_PARAM_SIZE
	.align		4
.L_751:
        /*00b4*/ 	.byte	0x03, 0x19
        /*00b6*/ 	.short	0x00b8


	//----- nvinfo : EIATTR_PARAM_CBANK
	.align		4
        /*00b8*/ 	.byte	0x04, 0x0a
        /*00ba*/ 	.short	(.L_753 - .L_752)
	.align		4
.L_752:
        /*00bc*/ 	.word	index@(.nv.constant0._Z35group_norm_nhwc_bwd_one_pass_kernelI11Fp16IOFp32WLi64ELi160ELi640EEv26Group_norm_nhwc_bwd_params)
        /*00c0*/ 	.short	0x0210
        /*00c2*/ 	.short	0x00b8


	//----- nvinfo : EIATTR_SW_WAR
	.align		4
.L_753:
        /*00c4*/ 	.byte	0x04, 0x36
        /*00c6*/ 	.short	(.L_755 - .L_754)
.L_754:
        /*00c8*/ 	.word	0x00000008
.L_755:


//--------------------- .nv.info._Z35group_norm_nhwc_bwd_one_pass_kernelI11Fp16IOFp32WLi128ELi160ELi640EEv26Group_norm_nhwc_bwd_params --------------------------
	.section	.nv.info._Z35group_norm_nhwc_bwd_one_pass_kernelI11Fp16IOFp32WLi128ELi160ELi640EEv26Group_norm_nhwc_bwd_params,"",@"SHT_CUDA_INFO"
	.sectionflags	@""
	.align	4


	//----- nvinfo : EIATTR_CUDA_API_VERSION
	.align		4
        /*0000*/ 	.byte	0x04, 0x37
        /*0002*/ 	.short	(.L_757 - .L_756)
.L_756:
        /*0004*/ 	.word	0x00000082


	//----- nvinfo : EIATTR_KPARAM_INFO
	.align		4
.L_757:
        /*0008*/ 	.byte	0x04, 0x17
        /*000a*/ 	.short	(.L_759 - .L_758)
.L_758:
        /*000c*/ 	.word	0x00000000
        /*0010*/ 	.short	0x0000
        /*0012*/ 	.short	0x0000
        /*0014*/ 	.byte	0x00, 0xf0, 0xe1, 0x02


	//----- nvinfo : EIATTR_SPARSE_MMA_MASK
	.align		4
.L_759:
        /*0018*/ 	.byte	0x03, 0x50
        /*001a*/ 	.short	0x0000


	//----- nvinfo : EIATTR_MAXREG_COUNT
	.align		4
        /*001c*/ 	.byte	0x03, 0x1b
        /*001e*/ 	.short	0x0060


	//----- nvinfo : EIATTR_NUM_BARRIERS
	.align		4
        /*0020*/ 	.byte	0x02, 0x4c
        /*0022*/ 	.byte	0x01
	.zero		1


	//----- nvinfo : EIATTR_MERCURY_ISA_VERSION
	.align		4
        /*0024*/ 	.byte	0x03, 0x5f
        /*0026*/ 	.short	0x0101


	//----- nvinfo : EIATTR_INT_WARP_WIDE_INSTR_OFFSETS
	.align		4
        /*0028*/ 	.byte	0x04, 0x31
        /*002a*/ 	.short	(.L_761 - .L_760)


	//   ....[0]....
.L_760:
        /*002c*/ 	.word	0x00004da0


	//   ....[1]....
        /*0030*/ 	.word	0x00009420


	//----- nvinfo : EIATTR_COOP_GROUP_MASK_REGIDS
	.align		4
.L_761:
        /*0034*/ 	.byte	0x04, 0x29
        /*0036*/ 	.short	(.L_763 - .L_762)


	//   ....[0]....
.L_762:
        /*0038*/ 	.word	0xffffffff


	//   ....[1]....
        /*003c*/ 	.word	0xffffffff


	//   ....[2]....
        /*0040*/ 	.word	0xffffffff


	//   ....[3]....
        /*0044*/ 	.word	0xffffffff


	//   ....[4]....
        /*0048*/ 	.word	0xffffffff


	//   ....[5]....
        /*004c*/ 	.word	0xffffffff


	//   ....[6]....
        /*0050*/ 	.word	0xffffffff


	//   ....[7]....
        /*0054*/ 	.word	0xffffffff


	//   ....[8]....
        /*0058*/ 	.word	0xffffffff


	//   ....[9]....
        /*005c*/ 	.word	0xffffffff


	//----- nvinfo : EIATTR_COOP_GROUP_INSTR_OFFSETS
	.align		4
.L_763:
        /*0060*/ 	.byte	0x04, 0x28
        /*0062*/ 	.short	(.L_765 - .L_764)


	//   ....[0]....
.L_764:
        /*0064*/ 	.word	0x00004320


	//   ....[1]....
        /*0068*/ 	.word	0x00004360


	//   ....[2]....
        /*006c*/ 	.word	0x00004440


	//   ....[3]....
        /*0070*/ 	.word	0x00004460


	//   ....[4]....
        /*0074*/ 	.word	0x00004490


	//   ....[5]....
        /*0078*/ 	.word	0x000044b0


	//   ....[6]....
        /*007c*/ 	.word	0x000044e0


	//   ....[7]....
        /*0080*/ 	.word	0x00004500


	//   ....[8]....
        /*0084*/ 	.word	0x00004530


	//   ....[9]....
        /*0088*/ 	.word	0x00004550


	//----- nvinfo : EIATTR_EXIT_INSTR_OFFSETS
	.align		4
.L_765:
        /*008c*/ 	.byte	0x04, 0x1c
        /*008e*/ 	.short	(.L_767 - .L_766)


	//   ....[0]....
.L_766:
        /*0090*/ 	.word	0x00009510


	//   ....[1]....
        /*0094*/ 	.word	0x00009650


	//   ....[2]....
        /*0098*/ 	.word	0x00009890


	//----- nvinfo : EIATTR_MAX_THREADS
	.align		4
.L_767:
        /*009c*/ 	.byte	0x04, 0x05
        /*009e*/ 	.short	(.L_769 - .L_768)
.L_768:
        /*00a0*/ 	.word	0x00000280
        /*00a4*/ 	.word	0x00000001
        /*00a8*/ 	.word	0x00000001


	//----- nvinfo : EIATTR_CRS_STACK_SIZE
	.align		4
.L_769:
        /*00ac*/ 	.byte	0x04, 0x1e
        /*00ae*/ 	.short	(.L_771 - .L_770)
.L_770:
        /*00b0*/ 	.word	0x00000000


	//----- nvinfo : EIATTR_CBANK_PARAM_SIZE
	.align		4
.L_771:
        /*00b4*/ 	.byte	0x03, 0x19
        /*00b6*/ 	.short	0x00b8


	//----- nvinfo : EIATTR_PARAM_CBANK
	.align		4
        /*00b8*/ 	.byte	0x04, 0x0a
        /*00ba*/ 	.short	(.L_773 - .L_772)
	.align		4
.L_772:
        /*00bc*/ 	.word	index@(.nv.constant0._Z35group_norm_nhwc_bwd_one_pass_kernelI11Fp16IOFp32WLi128ELi160ELi640EEv26Group_norm_nhwc_bwd_params)
        /*00c0*/ 	.short	0x0210
        /*00c2*/ 	.short	0x00b8


	//----- nvinfo : EIATTR_SW_WAR
	.align		4
.L_773:
        /*00c4*/ 	.byte	0x04, 0x36
        /*00c6*/ 	.short	(.L_775 - .L_774)
.L_774:
        /*00c8*/ 	.word	0x00000008
.L_775:


//--------------------- .nv.info._Z35group_norm_nhwc_bwd_one_pass_kernelI11Fp16IOFp32WLi256ELi160ELi640EEv26Group_norm_nhwc_bwd_params --------------------------
	.section	.nv.info._Z35group_norm_nhwc_bwd_one_pass_kernelI11Fp16IOFp32WLi256ELi160ELi640EEv26Group_norm_nhwc_bwd_params,"",@"SHT_CUDA_INFO"
	.sectionflags	@""
	.align	4


	//----- nvinfo : EIATTR_CUDA_API_VERSION
	.align		4
        /*0000*/ 	.byte	0x04, 0x37
        /*0002*/ 	.short	(.L_777 - .L_776)
.L_776:
        /*0004*/ 	.word	0x00000082


	//----- nvinfo : EIATTR_KPARAM_INFO
	.align		4
.L_777:
        /*0008*/ 	.byte	0x04, 0x17
        /*000a*/ 	.short	(.L_779 - .L_778)
.L_778:
        /*000c*/ 	.word	0x00000000
        /*0010*/ 	.short	0x0000
        /*0012*/ 	.short	0x0000
        /*0014*/ 	.byte	0x00, 0xf0, 0xe1, 0x02


	//----- nvinfo : EIATTR_SPARSE_MMA_MASK
	.align		4
.L_779:
        /*0018*/ 	.byte	0x03, 0x50
        /*001a*/ 	.short	0x0000


	//----- nvinfo : EIATTR_MAXREG_COUNT
	.align		4
        /*001c*/ 	.byte	0x03, 0x1b
        /*001e*/ 	.short	0x0060


	//----- nvinfo : EIATTR_NUM_BARRIERS
	.align		4
        /*0020*/ 	.byte	0x02, 0x4c
        /*0022*/ 	.byte	0x01
	.zero		1


	//----- nvinfo : EIATTR_ANNOTATIONS
	.align		4
        /*0024*/ 	.byte	0x04, 0x55
        /*0026*/ 	.short	(.L_781 - .L_780)


	//   ....[0]....
.L_780:
        /*0028*/ 	.word	0x00000001
        /*002c*/ 	.byte	0xc0, 0x01, 0x00, 0x00, 0x01, 0x00, 0x00, 0x00, 0xf0, 0x02, 0x00, 0x00, 0x01, 0x00, 0x00, 0x00
        /*003c*/ 	.byte	0xd0, 0x03, 0x00, 0x00, 0x01, 0x00, 0x00, 0x00, 0x70, 0x80, 0x00, 0x00, 0x01, 0x00, 0x00, 0x00
        /*004c*/ 	.byte	0x70, 0x82, 0x00, 0x00, 0x01, 0x00, 0x00, 0x00, 0x80, 0x82, 0x00, 0x00


	//----- nvinfo : EIATTR_MERCURY_ISA_VERSION
	.align		4
.L_781:
        /*0058*/ 	.byte	0x03, 0x5f
        /*005a*/ 	.short	0x0101


	//----- nvinfo : EIATTR_INT_WARP_WIDE_INSTR_OFFSETS
	.align		4
        /*005c*/ 	.byte	0x04, 0x31
        /*005e*/ 	.short	(.L_783 - .L_782)


	//   ....[0]....
.L_782:
        /*0060*/ 	.word	0x00008c60


	//   ....[1]....
        /*0064*/ 	.word	0x00008f40


	//   ....[2]....
        /*0068*/ 	.word	0x00008ff0


	//   ....[3]....
        /*006c*/ 	.word	0x00009000


	//   ....[4]....
        /*0070*/ 	.word	0x000090e0


	//   ....[5]....
        /*0074*/ 	.word	0x000091a0


	//   ....[6]....
        /*0078*/ 	.word	0x00009230


	//   ....[7]....
        /*007c*/ 	.word	0x000092c0


	//   ....[8]....
        /*0080*/ 	.word	0x00009380


	//   ....[9]....
        /*0084*/ 	.word	0x00009410


	//   ....[10]....
        /*0088*/ 	.word	0x000094a0


	//   ....[11]....
        /*008c*/ 	.word	0x00009560


	//   ....[12]....
        /*0090*/ 	.word	0x000095c0


	//   ....[13]....
        /*0094*/ 	.word	0x00009670


	//   ....[14]....
        /*0098*/ 	.word	0x00009770


	//   ....[15]....
        /*009c*/ 	.word	0x00009790


	//   ....[16]....
        /*00a0*/ 	.word	0x00009850


	//   ....[17]....
        /*00a4*/ 	.word	0x000099c0


	//   ....[18]....
        /*00a8*/ 	.word	0x00009a80


	//   ....[19]....
        /*00ac*/ 	.word	0x00009a90


	//   ....[20]....
        /*00b0*/ 	.word	0x00009aa0


	//   ....[21]....
        /*00b4*/ 	.word	0x00009c10


	//   ....[22]....
        /*00b8*/ 	.word	0x00009cc0


	//   ....[23]....
        /*00bc*/ 	.word	0x00009ce0


	//   ....[24]....
        /*00c0*/ 	.word	0x00009d10


	//   ....[25]....
        /*00c4*/ 	.word	0x00009f20


	//   ....[26]....
        /*00c8*/ 	.word	0x00009fe0


	//   ....[27]....
        /*00cc*/ 	.word	0x0000a040


	//   ....[28]....
        /*00d0*/ 	.word	0x0000a070


	//   ....[29]....
        /*00d4*/ 	.word	0x0000a320


	//   ....[30]....
        /*00d8*/ 	.word	0x0000a3c0


	//   ....[31]....
        /*00dc*/ 	.word	0x00011560


	//----- nvinfo : EIATTR_COOP_GROUP_MASK_REGIDS
	.align		4
.L_783:
        /*00e0*/ 	.byte	0x04, 0x29
        /*00e2*/ 	.short	(.L_785 - .L_784)


	//   ....[0]....
.L_784:
        /*00e4*/ 	.word	0xffffffff


	//   ....[1]....
        /*00e8*/ 	.word	0xffffffff


	//   ....[2]....
        /*00ec*/ 	.word	0xffffffff


	//   ....[3]....
        /*00f0*/ 	.word	0xffffffff


	//   ....[4]....
        /*00f4*/ 	.word	0xffffffff


	//   ....[5]....
        /*00f8*/ 	.word	0xffffffff


	//   ....[6]....
        /*00fc*/ 	.word	0xffffffff


	//   ....[7]....
        /*0100*/ 	.word	0xffffffff


	//   ....[8]....
        /*0104*/ 	.word	0xffffffff


	//   ....[9]....
        /*0108*/ 	.word	0xffffffff


	//----- nvinfo : EIATTR_COOP_GROUP_INSTR_OFFSETS
	.align		4
.L_785:
        /*010c*/ 	.byte	0x04, 0x28
        /*010e*/ 	.short	(.L_787 - .L_786)


	//   ....[0]....
.L_786:
        /*0110*/ 	.word	0x00008100


	//   ....[1]....
        /*0114*/ 	.word	0x00008110


	//   ....[2]....
        /*0118*/ 	.word	0x00008160


	//   ....[3]....
        /*011c*/ 	.word	0x00008170


	//   ....[4]....
        /*0120*/ 	.word	0x000081a0


	//   ....[5]....
        /*0124*/ 	.word	0x000081c0


	//   ....[6]....
        /*0128*/ 	.word	0x000081f0


	//   ....[7]....
        /*012c*/ 	.word	0x00008210


	//   ....[8]....
        /*0130*/ 	.word	0x000082a0


	//   ....[9]....
        /*0134*/ 	.word	0x000082b0


	//----- nvinfo : EIATTR_EXIT_INSTR_OFFSETS
	.align		4
.L_787:
        /*0138*/ 	.byte	0x04, 0x1c
        /*013a*/ 	.short	(.L_789 - .L_788)


	//   ....[0]....
.L_788:
        /*013c*/ 	.word	0x00011650


	//   ....[1]....
        /*0140*/ 	.word	0x00011790


	//   ....[2]....
        /*0144*/ 	.word	0x000119d0


	//----- nvinfo : EIATTR_MAX_THREADS
	.align		4
.L_789:
        /*0148*/ 	.byte	0x04, 0x05
        /*014a*/ 	.short	(.L_791 - .L_790)
.L_790:
        /*014c*/ 	.word	0x00000280
        /*0150*/ 	.word	0x00000001
        /*0154*/ 	.word	0x00000001


	//----- nvinfo : EIATTR_CRS_STACK_SIZE
	.align		4
.L_791:
        /*0158*/ 	.byte	0x04, 0x1e
        /*015a*/ 	.short	(.L_793 - .L_792)
.L_792:
        /*015c*/ 	.word	0x00000000


	//----- nvinfo : EIATTR_CBANK_PARAM_SIZE
	.align		4
.L_793:
        /*0160*/ 	.byte	0x03, 0x19
        /*0162*/ 	.short	0x00b8


	//----- nvinfo : EIATTR_PARAM_CBANK
	.align		4
        /*0164*/ 	.byte	0x04, 0x0a
        /*0166*/ 	.short	(.L_795 - .L_794)
	.align		4
.L_794:
        /*0168*/ 	.word	index@(.nv.constant0._Z35group_norm_nhwc_bwd_one_pass_kernelI11Fp16IOFp32WLi256ELi160ELi640EEv26Group_norm_nhwc_bwd_params)
        /*016c*/ 	.short	0x0210
        /*016e*/ 	.short	0x00b8


	//----- nvinfo : EIATTR_SW_WAR
	.align		4
.L_795:
        /*0170*/ 	.byte	0x04, 0x36
        /*0172*/ 	.short	(.L_797 - .L_796)
.L_796:
        /*0174*/ 	.word	0x00000008
.L_797:


//--------------------- .nv.info._Z35group_norm_nhwc_bwd_one_pass_kernelI11Fp16IOFp32WLi512ELi160ELi640EEv26Group_norm_nhwc_bwd_params --------------------------
	.section	.nv.info._Z35group_norm_nhwc_bwd_one_pass_kernelI11Fp16IOFp32WLi512ELi160ELi640EEv26Group_norm_nhwc_bwd_params,"",@"SHT_CUDA_INFO"
	.sectionflags	@""
	.align	4


	//----- nvinfo : EIATTR_CUDA_API_VERSION
	.align		4
        /*0000*/ 	.byte	0x04, 0x37
        /*0002*/ 	.short	(.L_799 - .L_798)
.L_798:
        /*0004*/ 	.word	0x00000082


	//----- nvinfo : EIATTR_KPARAM_INFO
	.align		4
.L_799:
        /*0008*/ 	.byte	0x04, 0x17
        /*000a*/ 	.short	(.L_801 - .L_800)
.L_800:
        /*000c*/ 	.word	0x00000000
        /*0010*/ 	.short	0x0000
        /*0012*/ 	.short	0x0000
        /*0014*/ 	.byte	0x00, 0xf0, 0xe1, 0x02


	//----- nvinfo : EIATTR_SPARSE_MMA_MASK
	.align		4
.L_801:
        /*0018*/ 	.byte	0x03, 0x50
        /*001a*/ 	.short	0x0000


	//----- nvinfo : EIATTR_MAXREG_COUNT
	.align		4
        /*001c*/ 	.byte	0x03, 0x1b
        /*001e*/ 	.short	0x0060


	//----- nvinfo : EIATTR_NUM_BARRIERS
	.align		4
        /*0020*/ 	.byte	0x02, 0x4c
        /*0022*/ 	.byte	0x01
	.zero		1


	//----- nvinfo : EIATTR_ANNOTATIONS
	.align		4
        /*0024*/ 	.byte	0x04, 0x55
        /*0026*/ 	.short	(.L_803 - .L_802)


	//   ....[0]....
.L_802:
        /* <DEDUP_REMOVED lines=864> */


	//----- nvinfo : EIATTR_MERCURY_ISA_VERSION
	.align		4
.L_803:
        /*3610*/ 	.byte	0x03, 0x5f
        /*3612*/ 	.short	0x0101


	//----- nvinfo : EIATTR_INT_WARP_WIDE_INSTR_OFFSETS
	.align		4
        /*3614*/ 	.byte	0x04, 0x31
        /*3616*/ 	.short	(.L_805 - .L_804)


	//   ....[0]....
.L_804:
        /*3618*/ 	.word	0x0001b8c0


	//   ....[1]....
        /*361c*/ 	.word	0x0001d3c0


	//----- nvinfo : EIATTR_COOP_GROUP_MASK_REGIDS
	.align		4
.L_805:
        /*3620*/ 	.byte	0x04, 0x29
        /*3622*/ 	.short	(.L_807 - .L_806)


	//   ....[0]....
.L_806:
        /*3624*/ 	.word	0xffffffff


	//   ....[1]....
        /*3628*/ 	.word	0xffffffff


	//   ....[2]....
        /*362c*/ 	.word	0xffffffff


	//   ....[3]....
        /*3630*/ 	.word	0xffffffff


	//   ....[4]....
        /*3634*/ 	.word	0xffffffff


	//   ....[5]....
        /*3638*/ 	.word	0xffffffff


	//   ....[6]....
        /*363c*/ 	.word	0xffffffff


	//   ....[7]....
        /*3640*/ 	.word	0xffffffff


	//   ....[8]....
        /*3644*/ 	.word	0xffffffff


	//   ....[9]....
        /*3648*/ 	.word	0xffffffff


	//----- nvinfo : EIATTR_COOP_GROUP_INSTR_OFFSETS
	.align		4
.L_807:
        /*364c*/ 	.byte	0x04, 0x28
        /*364e*/ 	.short	(.L_809 - .L_808)


	//   ....[0]....
.L_808:
        /*3650*/ 	.word	0x0001a270


	//   ....[1]....
        /*3654*/ 	.word	0x0001a2a0


	//   ....[2]....
        /*3658*/ 	.word	0x0001a4c0


	//   ....[3]....
        /*365c*/ 	.word	0x0001a4e0


	//   ....[4]....
        /*3660*/ 	.word	0x0001a6c0


	//   ....[5]....
        /*3664*/ 	.word	0x0001aab0


	//   ....[6]....
        /*3668*/ 	.word	0x0001ab00


	//   ....[7]....
        /*366c*/ 	.word	0x0001ac90


	//   ....[8]....
        /*3670*/ 	.word	0x0001ad20


	//   ....[9]....
        /*3674*/ 	.word	0x0001af30


	//----- nvinfo : EIATTR_EXIT_INSTR_OFFSETS
	.align		4
.L_809:
        /*3678*/ 	.byte	0x04, 0x1c
        /*367a*/ 	.short	(.L_811 - .L_810)


	//   ....[0]....
.L_810:
        /*367c*/ 	.word	0x0001d450


	//   ....[1]....
        /*3680*/ 	.word	0x0001d5a0


	//   ....[2]....
        /*3684*/ 	.word	0x0001d820


	//----- nvinfo : EIATTR_MAX_THREADS
	.align		4
.L_811:
        /*3688*/ 	.byte	0x04, 0x05
        /*368a*/ 	.short	(.L_813 - .L_812)
.L_812:
        /*368c*/ 	.word	0x00000280
        /*3690*/ 	.word	0x00000001
        /*3694*/ 	.word	0x00000001


	//----- nvinfo : EIATTR_CRS_STACK_SIZE
	.align		4
.L_813:
        /*3698*/ 	.byte	0x04, 0x1e
        /*369a*/ 	.short	(.L_815 - .L_814)
.L_814:
        /*369c*/ 	.word	0x00000000


	//----- nvinfo : EIATTR_CBANK_PARAM_SIZE
	.align		4
.L_815:
        /*36a0*/ 	.byte	0x03, 0x19
        /*36a2*/ 	.short	0x00b8


	//----- nvinfo : EIATTR_PARAM_CBANK
	.align		4
        /*36a4*/ 	.byte	0x04, 0x0a
        /*36a6*/ 	.short	(.L_817 - .L_816)
	.align		4
.L_816:
        /*36a8*/ 	.word	index@(.nv.constant0._Z35group_norm_nhwc_bwd_one_pass_kernelI11Fp16IOFp32WLi512ELi160ELi640EEv26Group_norm_nhwc_bwd_params)
        /*36ac*/ 	.short	0x0210
        /*36ae*/ 	.short	0x00b8


	//----- nvinfo : EIATTR_SW_WAR
	.align		4
.L_817:
        /*36b0*/ 	.byte	0x04, 0x36
        /*36b2*/ 	.short	(.L_819 - .L_818)
.L_818:
        /*36b4*/ 	.word	0x00000008
.L_819:


//--------------------- .nv.info._Z35group_norm_nhwc_bwd_one_pass_kernelI11Fp16IOBf16WLi64ELi160ELi640EEv26Group_norm_nhwc_bwd_params --------------------------
	.section	.nv.info._Z35group_norm_nhwc_bwd_one_pass_kernelI11Fp16IOBf16WLi64ELi160ELi640EEv26Group_norm_nhwc_bwd_params,"",@"SHT_CUDA_INFO"
	.sectionflags	@""
	.align	4


	//----- nvinfo : EIATTR_CUDA_API_VERSION
	.align		4
        /*0000*/ 	.byte	0x04, 0x37
        /*0002*/ 	.short	(.L_821 - .L_820)
.L_820:
        /*0004*/ 	.word	0x00000082


	//----- nvinfo : EIATTR_KPARAM_INFO
	.align		4
.L_821:
        /*0008*/ 	.byte	0x04, 0x17
        /*000a*/ 	.short	(.L_823 - .L_822)
.L_822:
        /*000c*/ 	.word	0x00000000
        /*0010*/ 	.short	0x0000
        /*0012*/ 	.short	0x0000
        /*0014*/ 	.byte	0x00, 0xf0, 0xe1, 0x02


	//----- nvinfo : EIATTR_SPARSE_MMA_MASK
	.align		4
.L_823:
        /*0018*/ 	.byte	0x03, 0x50
        /*001a*/ 	.short	0x0000


	//----- nvinfo : EIATTR_MAXREG_COUNT
	.align		4
        /*001c*/ 	.byte	0x03, 0x1b
        /*001e*/ 	.short	0x0060


	//----- nvinfo : EIATTR_NUM_BARRIERS
	.align		4
        /*0020*/ 	.byte	0x02, 0x4c
        /*0022*/ 	.byte	0x01
	.zero		1


	//----- nvinfo : EIATTR_MERCURY_ISA_VERSION
	.align		4
        /*0024*/ 	.byte	0x03, 0x5f
        /*0026*/ 	.short	0x0101


	//----- nvinfo : EIATTR_INT_WARP_WIDE_INSTR_OFFSETS
	.align		4
        /*0028*/ 	.byte	0x04, 0x31
        /*002a*/ 	.short	(.L_825 - .L_824)


	//   ....[0]....
.L_824:
        /*002c*/ 	.word	0x00002f80


	//   ....[1]....
        /*0030*/ 	.word	0x00005bb0


	//----- nvinfo : EIATTR_COOP_GROUP_MASK_REGIDS
	.align		4
.L_825:
        /*0034*/ 	.byte	0x04, 0x29
        /*0036*/ 	.short	(.L_827 - .L_826)


	//   ....[0]....
.L_826:
        /*0038*/ 	.word	0xffffffff


	//   ....[1]....
        /*003c*/ 	.word	0xffffffff


	//   ....[2]....
        /*0040*/ 	.word	0xffffffff


	//   ....[3]....
        /*0044*/ 	.word	0xffffffff


	//   ....[4]....
        /*0048*/ 	.word	0xffffffff


	//   ....[5]....
        /*004c*/ 	.word	0xffffffff


	//   ....[6]....
        /*0050*/ 	.word	0xffffffff


	//   ....[7]....
        /*0054*/ 	.word	0xffffffff


	//   ....[8]....
        /*0058*/ 	.word	0xffffffff


	//   ....[9]....
        /*005c*/ 	.word	0xffffffff


	//----- nvinfo : EIATTR_COOP_GROUP_INSTR_OFFSETS
	.align		4
.L_827:
        /*0060*/ 	.byte	0x04, 0x28
        /*0062*/ 	.short	(.L_829 - .L_828)


	//   ....[0]....
.L_828:
        /*0064*/ 	.word	0x000025c0


	//   ....[1]....
        /*0068*/ 	.word	0x00002600


	//   ....[2]....
        /*006c*/ 	.word	0x00002670


	//   ....[3]....
        /*0070*/ 	.word	0x00002690


	//   ....[4]....
        /*0074*/ 	.word	0x000026c0


	//   ....[5]....
        /*0078*/ 	.word	0x000026e0


	//   ....[6]....
        /*007c*/ 	.word	0x00002710


	//   ....[7]....
        /*0080*/ 	.word	0x00002730


	//   ....[8]....
        /*0084*/ 	.word	0x00002760


	//   ....[9]....
        /*0088*/ 	.word	0x00002780


	//----- nvinfo : EIATTR_EXIT_INSTR_OFFSETS
	.align		4
.L_829:
        /*008c*/ 	.byte	0x04, 0x1c
        /*008e*/ 	.short	(.L_831 - .L_830)


	//   ....[0]....
.L_830:
        /*0090*/ 	.word	0x00005ca0


	//   ....[1]....
        /*0094*/ 	.word	0x00005de0


	//   ....[2]....
        /*0098*/ 	.word	0x00006040


	//----- nvinfo : EIATTR_MAX_THREADS
	.align		4
.L_831:
        /*009c*/ 	.byte	0x04, 0x05
        /*009e*/ 	.short	(.L_833 - .L_832)
.L_832:
        /*00a0*/ 	.word	0x00000280
        /*00a4*/ 	.word	0x00000001
        /*00a8*/ 	.word	0x00000001


	//----- nvinfo : EIATTR_CRS_STACK_SIZE
	.align		4
.L_833:
        /*00ac*/ 	.byte	0x04, 0x1e
        /*00ae*/ 	.short	(.L_835 - .L_834)
.L_834:
        /*00b0*/ 	.word	0x00000000


	//----- nvinfo : EIATTR_CBANK_PARAM_SIZE
	.align		4
.L_835:
        /*00b4*/ 	.byte	0x03, 0x19
        /*00b6*/ 	.short	0x00b8


	//----- nvinfo : EIATTR_PARAM_CBANK
	.align		4
        /*00b8*/ 	.byte	0x04, 0x0a
        /*00ba*/ 	.short	(.L_837 - .L_836)
	.align		4
.L_836:
        /*00bc*/ 	.word	index@(.nv.constant0._Z35group_norm_nhwc_bwd_one_pass_kernelI11Fp16IOBf16WLi64ELi160ELi640EEv26Group_norm_nhwc_bwd_params)
        /*00c0*/ 	.short	0x0210
        /*00c2*/ 	.short	0x00b8


	//----- nvinfo : EIATTR_SW_WAR
	.align		4
.L_837:
        /*00c4*/ 	.byte	0x04, 0x36
        /*00c6*/ 	.short	(.L_839 - .L_838)
.L_838:
        /*00c8*/ 	.word	0x00000008
.L_839:


//--------------------- .nv.info._Z35group_norm_nhwc_bwd_one_pass_kernelI11Fp16IOBf16WLi128ELi160ELi640EEv26Group_norm_nhwc_bwd_params --------------------------
	.section	.nv.info._Z35group_norm_nhwc_bwd_one_pass_kernelI11Fp16IOBf16WLi128ELi160ELi640EEv26Group_norm_nhwc_bwd_params,"",@"SHT_CUDA_INFO"
	.sectionflags	@""
	.align	4


	//----- nvinfo : EIATTR_CUDA_API_VERSION
	.align		4
        /*0000*/ 	.byte	0x04, 0x37
        /*0002*/ 	.short	(.L_841 - .L_840)
.L_840:
        /*0004*/ 	.word	0x00000082


	//----- nvinfo : EIATTR_KPARAM_INFO
	.align		4
.L_841:
        /*0008*/ 	.byte	0x04, 0x17
        /*000a*/ 	.short	(.L_843 - .L_842)
.L_842:
        /*000c*/ 	.word	0x00000000
        /*0010*/ 	.short	0x0000
        /*0012*/ 	.short	0x0000
        /*0014*/ 	.byte	0x00, 0xf0, 0xe1, 0x02


	//----- nvinfo : EIATTR_SPARSE_MMA_MASK
	.align		4
.L_843:
        /*0018*/ 	.byte	0x03, 0x50
        /*001a*/ 	.short	0x0000


	//----- nvinfo : EIATTR_MAXREG_COUNT
	.align		4
        /*001c*/ 	.byte	0x03, 0x1b
        /*001e*/ 	.short	0x0060


	//----- nvinfo : EIATTR_NUM_BARRIERS
	.align		4
        /*0020*/ 	.byte	0x02, 0x4c
        /*0022*/ 	.byte	0x01
	.zero		1


	//----- nvinfo : EIATTR_MERCURY_ISA_VERSION
	.align		4
        /*0024*/ 	.byte	0x03, 0x5f
        /*0026*/ 	.short	0x0101


	//----- nvinfo : EIATTR_INT_WARP_WIDE_INSTR_OFFSETS
	.align		4
        /*0028*/ 	.byte	0x04, 0x31
        /*002a*/ 	.short	(.L_845 - .L_844)


	//   ....[0]....
.L_844:
        /*002c*/ 	.word	0x00004e30


	//   ....[1]....
        /*0030*/ 	.word	0x000094b0


	//----- nvinfo : EIATTR_COOP_GROUP_MASK_REGIDS
	.align		4
.L_845:
        /*0034*/ 	.byte	0x04, 0x29
        /*0036*/ 	.short	(.L_847 - .L_846)


	//   ....[0]....
.L_846:
        /*0038*/ 	.word	0xffffffff


	//   ....[1]....
        /*003c*/ 	.word	0xffffffff


	//   ....[2]....
        /*0040*/ 	.word	0xffffffff


	//   ....[3]....
        /*0044*/ 	.word	0xffffffff


	//   ....[4]....
        /*0048*/ 	.word	0xffffffff


	//   ....[5]....
        /*004c*/ 	.word	0xffffffff


	//   ....[6]....
        /*0050*/ 	.word	0xffffffff


	//   ....[7]....
        /*0054*/ 	.word	0xffffffff


	//   ....[8]....
        /*0058*/ 	.word	0xffffffff


	//   ....[9]....
        /*005c*/ 	.word	0xffffffff


	//----- nvinfo : EIATTR_COOP_GROUP_INSTR_OFFSETS
	.align		4
.L_847:
        /*0060*/ 	.byte	0x04, 0x28
        /*0062*/ 	.short	(.L_849 - .L_848)


	//   ....[0]....
.L_848:
        /*0064*/ 	.word	0x000043a0


	//   ....[1]....
        /*0068*/ 	.word	0x000043e0


	//   ....[2]....
        /*006c*/ 	.word	0x000044f0


	//   ....[3]....
        /*0070*/ 	.word	0x00004510


	//   ....[4]....
        /*0074*/ 	.word	0x00004540


	//   ....[5]....
        /*0078*/ 	.word	0x00004560


	//   ....[6]....
        /*007c*/ 	.word	0x00004590


	//   ....[7]....
        /*0080*/ 	.word	0x000045b0


	//   ....[8]....
        /*0084*/ 	.word	0x000045e0


	//   ....[9]....
        /*0088*/ 	.word	0x00004600


	//----- nvinfo : EIATTR_EXIT_INSTR_OFFSETS
	.align		4
.L_849:
        /*008c*/ 	.byte	0x04, 0x1c
        /*008e*/ 	.short	(.L_851 - .L_850)


	//   ....[0]....
.L_850:
        /*0090*/ 	.word	0x000095a0


	//   ....[1]....
        /*0094*/ 	.word	0x000096e0


	//   ....[2]....
        /*0098*/ 	.word	0x00009940


	//----- nvinfo : EIATTR_MAX_THREADS
	.align		4
.L_851:
        /*009c*/ 	.byte	0x04, 0x05
        /*009e*/ 	.short	(.L_853 - .L_852)
.L_852:
        /*00a0*/ 	.word	0x00000280
        /*00a4*/ 	.word	0x00000001
        /*00a8*/ 	.word	0x00000001


	//----- nvinfo : EIATTR_CRS_STACK_SIZE
	.align		4
.L_853:
        /*00ac*/ 	.byte	0x04, 0x1e
        /*00ae*/ 	.short	(.L_855 - .L_854)
.L_854:
        /*00b0*/ 	.word	0x00000000


	//----- nvinfo : EIATTR_CBANK_PARAM_SIZE
	.align		4
.L_855:
        /*00b4*/ 	.byte	0x03, 0x19
        /*00b6*/ 	.short	0x00b8


	//----- nvinfo : EIATTR_PARAM_CBANK
	.align		4
        /*00b8*/ 	.byte	0x04, 0x0a
        /*00ba*/ 	.short	(.L_857 - .L_856)
	.align		4
.L_856:
        /*00bc*/ 	.word	index@(.nv.constant0._Z35group_norm_nhwc_bwd_one_pass_kernelI11Fp16IOBf16WLi128ELi160ELi640EEv26Group_norm_nhwc_bwd_params)
        /*00c0*/ 	.short	0x0210
        /*00c2*/ 	.short	0x00b8


	//----- nvinfo : EIATTR_SW_WAR
	.align		4
.L_857:
        /*00c4*/ 	.byte	0x04, 0x36
        /*00c6*/ 	.short	(.L_859 - .L_858)
.L_858:
        /*00c8*/ 	.word	0x00000008
.L_859:


//--------------------- .nv.info._Z35group_norm_nhwc_bwd_one_pass_kernelI11Fp16IOBf16WLi256ELi160ELi640EEv26Group_norm_nhwc_bwd_params --------------------------
	.section	.nv.info._Z35group_norm_nhwc_bwd_one_pass_kernelI11Fp16IOBf16WLi256ELi160ELi640EEv26Group_norm_nhwc_bwd_params,"",@"SHT_CUDA_INFO"
	.sectionflags	@""
	.align	4


	//----- nvinfo : EIATTR_CUDA_API_VERSION
	.align		4
        /*0000*/ 	.byte	0x04, 0x37
        /*0002*/ 	.short	(.L_861 - .L_860)
.L_860:
        /*0004*/ 	.word	0x00000082


	//----- nvinfo : EIATTR_KPARAM_INFO
	.align		4
.L_861:
        /*0008*/ 	.byte	0x04, 0x17
        /*000a*/ 	.short	(.L_863 - .L_862)
.L_862:
        /*000c*/ 	.word	0x00000000
        /*0010*/ 	.short	0x0000
        /*0012*/ 	.short	0x0000
        /*0014*/ 	.byte	0x00, 0xf0, 0xe1, 0x02


	//----- nvinfo : EIATTR_SPARSE_MMA_MASK
	.align		4
.L_863:
        /*0018*/ 	.byte	0x03, 0x50
        /*001a*/ 	.short	0x0000


	//----- nvinfo : EIATTR_MAXREG_COUNT
	.align		4
        /*001c*/ 	.byte	0x03, 0x1b
        /*001e*/ 	.short	0x0060


	//----- nvinfo : EIATTR_NUM_BARRIERS
	.align		4
        /*0020*/ 	.byte	0x02, 0x4c
        /*0022*/ 	.byte	0x01
	.zero		1


	//----- nvinfo : EIATTR_ANNOTATIONS
	.align		4
        /*0024*/ 	.byte	0x04, 0x55
        /*0026*/ 	.short	(.L_865 - .L_864)


	//   ....[0]....
.L_864:
        /*0028*/ 	.word	0x00000001
        /*002c*/ 	.byte	0xc0, 0x01, 0x00, 0x00, 0x01, 0x00, 0x00, 0x00, 0xf0, 0x02, 0x00, 0x00, 0x01, 0x00, 0x00, 0x00
        /*003c*/ 	.byte	0xd0, 0x03, 0x00, 0x00, 0x01, 0x00, 0x00, 0x00, 0xc0, 0x80, 0x00, 0x00, 0x01, 0x00, 0x00, 0x00
        /*004c*/ 	.byte	0xc0, 0x82, 0x00, 0x00, 0x01, 0x00, 0x00, 0x00, 0xd0, 0x82, 0x00, 0x00


	//----- nvinfo : EIATTR_MERCURY_ISA_VERSION
	.align		4
.L_865:
        /*0058*/ 	.byte	0x03, 0x5f
        /*005a*/ 	.short	0x0101


	//----- nvinfo : EIATTR_INT_WARP_WIDE_INSTR_OFFSETS
	.align		4
        /*005c*/ 	.byte	0x04, 0x31
        /*005e*/ 	.short	(.L_867 - .L_866)


	//   ....[0]....
.L_866:
        /*0060*/ 	.word	0x00008cb0


	//   ....[1]....
        /*0064*/ 	.word	0x00008f90


	//   ....[2]....
        /*0068*/ 	.word	0x00009040


	//   ....[3]....
        /*006c*/ 	.word	0x00009050


	//   ....[4]....
        /*0070*/ 	.word	0x00009130


	//   ....[5]....
        /*0074*/ 	.word	0x000091f0


	//   ....[6]....
        /*0078*/ 	.word	0x00009280


	//   ....[7]....
        /*007c*/ 	.word	0x00009310


	//   ....[8]....
        /*0080*/ 	.word	0x000093d0


	//   ....[9]....
        /*0084*/ 	.word	0x00009460


	//   ....[10]....
        /*0088*/ 	.word	0x000094f0


	//   ....[11]....
        /*008c*/ 	.word	0x000095b0


	//   ....[12]....
        /*0090*/ 	.word	0x00009610


	//   ....[13]....
        /*0094*/ 	.word	0x000096c0


	//   ....[14]....
        /*0098*/ 	.word	0x000097c0


	//   ....[15]....
        /*009c*/ 	.word	0x000097e0


	//   ....[16]....
        /*00a0*/ 	.word	0x000098a0


	//   ....[17]....
        /*00a4*/ 	.word	0x00009a10


	//   ....[18]....
        /*00a8*/ 	.word	0x00009ad0


	//   ....[19]....
        /*00ac*/ 	.word	0x00009ae0


	//   ....[20]....
        /*00b0*/ 	.word	0x00009af0


	//   ....[21]....
        /*00b4*/ 	.word	0x00009c60


	//   ....[22]....
        /*00b8*/ 	.word	0x00009d10


	//   ....[23]....
        /*00bc*/ 	.word	0x00009d30


	//   ....[24]....
        /*00c0*/ 	.word	0x00009d60


	//   ....[25]....
        /*00c4*/ 	.word	0x00009f70


	//   ....[26]....
        /*00c8*/ 	.word	0x0000a030


	//   ....[27]....
        /*00cc*/ 	.word	0x0000a090


	//   ....[28]....
        /*00d0*/ 	.word	0x0000a0c0


	//   ....[29]....
        /*00d4*/ 	.word	0x0000a370


	//   ....[30]....
        /*00d8*/ 	.word	0x0000a410


	//   ....[31]....
        /*00dc*/ 	.word	0x000115b0


	//----- nvinfo : EIATTR_COOP_GROUP_MASK_REGIDS
	.align		4
.L_867:
        /*00e0*/ 	.byte	0x04, 0x29
        /*00e2*/ 	.short	(.L_869 - .L_868)


	//   ....[0]....
.L_868:
        /*00e4*/ 	.word	0xffffffff


	//   ....[1]....
        /*00e8*/ 	.word	0xffffffff


	//   ....[2]....
        /*00ec*/ 	.word	0xffffffff


	//   ....[3]....
        /*00f0*/ 	.word	0xffffffff


	//   ....[4]....
        /*00f4*/ 	.word	0xffffffff


	//   ....[5]....
        /*00f8*/ 	.word	0xffffffff


	//   ....[6]....
        /*00fc*/ 	.word	0xffffffff


	//   ....[7]....
        /*0100*/ 	.word	0xffffffff


	//   ....[8]....
        /*0104*/ 	.word	0xffffffff


	//   ....[9]....
        /*0108*/ 	.word	0xffffffff


	//----- nvinfo : EIATTR_COOP_GROUP_INSTR_OFFSETS
	.align		4
.L_869:
        /*010c*/ 	.byte	0x04, 0x28
        /*010e*/ 	.short	(.L_871 - .L_870)


	//   ....[0]....
.L_870:
        /*0110*/ 	.word	0x00008150


	//   ....[1]....
        /*0114*/ 	.word	0x00008160


	//   ....[2]....
        /*0118*/ 	.word	0x000081b0


	//   ....[3]....
        /*011c*/ 	.word	0x000081c0


	//   ....[4]....
        /*0120*/ 	.word	0x000081f0


	//   ....[5]....
        /*0124*/ 	.word	0x00008210


	//   ....[6]....
        /*0128*/ 	.word	0x00008240


	//   ....[7]....
        /*012c*/ 	.word	0x00008260


	//   ....[8]....
        /*0130*/ 	.word	0x000082f0


	//   ....[9]....
        /*0134*/ 	.word	0x00008300


	//----- nvinfo : EIATTR_EXIT_INSTR_OFFSETS
	.align		4
.L_871:
        /*0138*/ 	.byte	0x04, 0x1c
        /*013a*/ 	.short	(.L_873 - .L_872)


	//   ....[0]....
.L_872:
        /*013c*/ 	.word	0x000116a0


	//   ....[1]....
        /*0140*/ 	.word	0x000117e0


	//   ....[2]....
        /*0144*/ 	.word	0x00011a40


	//----- nvinfo : EIATTR_MAX_THREADS
	.align		4
.L_873:
        /*0148*/ 	.byte	0x04, 0x05
        /*014a*/ 	.short	(.L_875 - .L_874)
.L_874:
        /*014c*/ 	.word	0x00000280
        /*0150*/ 	.word	0x00000001
        /*0154*/ 	.word	0x00000001


	//----- nvinfo : EIATTR_CRS_STACK_SIZE
	.align		4
.L_875:
        /*0158*/ 	.byte	0x04, 0x1e
        /*015a*/ 	.short	(.L_877 - .L_876)
.L_876:
        /*015c*/ 	.word	0x00000000


	//----- nvinfo : EIATTR_CBANK_PARAM_SIZE
	.align		4
.L_877:
        /*0160*/ 	.byte	0x03, 0x19
        /*0162*/ 	.short	0x00b8


	//----- nvinfo : EIATTR_PARAM_CBANK
	.align		4
        /*0164*/ 	.byte	0x04, 0x0a
        /*0166*/ 	.short	(.L_879 - .L_878)
	.align		4
.L_878:
        /*0168*/ 	.word	index@(.nv.constant0._Z35group_norm_nhwc_bwd_one_pass_kernelI11Fp16IOBf16WLi256ELi160ELi640EEv26Group_norm_nhwc_bwd_params)
        /*016c*/ 	.short	0x0210
        /*016e*/ 	.short	0x00b8


	//----- nvinfo : EIATTR_SW_WAR
	.align		4
.L_879:
        /*0170*/ 	.byte	0x04, 0x36
        /*0172*/ 	.short	(.L_881 - .L_880)
.L_880:
        /*0174*/ 	.word	0x00000008
.L_881:


//--------------------- .nv.info._Z35group_norm_nhwc_bwd_one_pass_kernelI11Fp16IOBf16WLi512ELi160ELi640EEv26Group_norm_nhwc_bwd_params --------------------------
	.section	.nv.info._Z35group_norm_nhwc_bwd_one_pass_kernelI11Fp16IOBf16WLi512ELi160ELi640EEv26Group_norm_nhwc_bwd_params,"",@"SHT_CUDA_INFO"
	.sectionflags	@""
	.align	4


	//----- nvinfo : EIATTR_CUDA_API_VERSION
	.align		4
        /*0000*/ 	.byte	0x04, 0x37
        /*0002*/ 	.short	(.L_883 - .L_882)
.L_882:
        /*0004*/ 	.word	0x00000082


	//----- nvinfo : EIATTR_KPARAM_INFO
	.align		4
.L_883:
        /*0008*/ 	.byte	0x04, 0x17
        /*000a*/ 	.short	(.L_885 - .L_884)
.L_884:
        /*000c*/ 	.word	0x00000000
        /*0010*/ 	.short	0x0000
        /*0012*/ 	.short	0x0000
        /*0014*/ 	.byte	0x00, 0xf0, 0xe1, 0x02


	//----- nvinfo : EIATTR_SPARSE_MMA_MASK
	.align		4
.L_885:
        /*0018*/ 	.byte	0x03, 0x50
        /*001a*/ 	.short	0x0000


	//----- nvinfo : EIATTR_MAXREG_COUNT
	.align		4
        /*001c*/ 	.byte	0x03, 0x1b
        /*001e*/ 	.short	0x0060


	//----- nvinfo : EIATTR_NUM_BARRIERS
	.align		4
        /*0020*/ 	.byte	0x02, 0x4c
        /*0022*/ 	.byte	0x01
	.zero		1


	//----- nvinfo : EIATTR_ANNOTATIONS
	.align		4
        /*0024*/ 	.byte	0x04, 0x55
        /*0026*/ 	.short	(.L_887 - .L_886)


	//   ....[0]....
.L_886:
        /* <DEDUP_REMOVED lines=862> */


	//----- nvinfo : EIATTR_MERCURY_ISA_VERSION
	.align		4
.L_887:
        /*35f0*/ 	.byte	0x03, 0x5f
        /*35f2*/ 	.short	0x0101


	//----- nvinfo : EIATTR_INT_WARP_WIDE_INSTR_OFFSETS
	.align		4
        /*35f4*/ 	.byte	0x04, 0x31
        /*35f6*/ 	.short	(.L_889 - .L_888)


	//   ....[0]....
.L_888:
        /*35f8*/ 	.word	0x0001b930


	//   ....[1]....
        /*35fc*/ 	.word	0x0001d430


	//----- nvinfo : EIATTR_COOP_GROUP_MASK_REGIDS
	.align		4
.L_889:
        /*3600*/ 	.byte	0x04, 0x29
        /*3602*/ 	.short	(.L_891 - .L_890)


	//   ....[0]....
.L_890:
        /*3604*/ 	.word	0xffffffff


	//   ....[1]....
        /*3608*/ 	.word	0xffffffff


	//   ....[2]....
        /*360c*/ 	.word	0xffffffff


	//   ....[3]....
        /*3610*/ 	.word	0xffffffff


	//   ....[4]....
        /*3614*/ 	.word	0xffffffff


	//   ....[5]....
        /*3618*/ 	.word	0xffffffff


	//   ....[6]....
        /*361c*/ 	.word	0xffffffff


	//   ....[7]....
        /*3620*/ 	.word	0xffffffff


	//   ....[8]....
        /*3624*/ 	.word	0xffffffff


	//   ....[9]....
        /*3628*/ 	.word	0xffffffff


	//----- nvinfo : EIATTR_COOP_GROUP_INSTR_OFFSETS
	.align		4
.L_891:
        /*362c*/ 	.byte	0x04, 0x28
        /*362e*/ 	.short	(.L_893 - .L_892)


	//   ....[0]....
.L_892:
        /*3630*/ 	.word	0x0001a2e0


	//   ....[1]....
        /*3634*/ 	.word	0x0001a310


	//   ....[2]....
        /*3638*/ 	.word	0x0001a530


	//   ....[3]....
        /*363c*/ 	.word	0x0001a550


	//   ....[4]....
        /*3640*/ 	.word	0x0001a730


	//   ....[5]....
        /*3644*/ 	.word	0x0001ab20


	//   ....[6]....
        /*3648*/ 	.word	0x0001ab70


	//   ....[7]....
        /*364c*/ 	.word	0x0001ad00


	//   ....[8]....
        /*3650*/ 	.word	0x0001ad90


	//   ....[9]....
        /*3654*/ 	.word	0x0001afa0


	//----- nvinfo : EIATTR_EXIT_INSTR_OFFSETS
	.align		4
.L_893:
        /*3658*/ 	.byte	0x04, 0x1c
        /*365a*/ 	.short	(.L_895 - .L_894)


	//   ....[0]....
.L_894:
        /*365c*/ 	.word	0x0001d4c0


	//   ....[1]....
        /*3660*/ 	.word	0x0001d610


	//   ....[2]....
        /*3664*/ 	.word	0x0001d8b0


	//----- nvinfo : EIATTR_MAX_THREADS
	.align		4
.L_895:
        /*3668*/ 	.byte	0x04, 0x05
        /*366a*/ 	.short	(.L_897 - .L_896)
.L_896:
        /*366c*/ 	.word	0x00000280
        /*3670*/ 	.word	0x00000001
        /*3674*/ 	.word	0x00000001


	//----- nvinfo : EIATTR_CRS_STACK_SIZE
	.align		4
.L_897:
        /*3678*/ 	.byte	0x04, 0x1e
        /*367a*/ 	.short	(.L_899 - .L_898)
.L_898:
        /*367c*/ 	.word	0x00000000


	//----- nvinfo : EIATTR_CBANK_PARAM_SIZE
	.align		4
.L_899:
        /*3680*/ 	.byte	0x03, 0x19
        /*3682*/ 	.short	0x00b8


	//----- nvinfo : EIATTR_PARAM_CBANK
	.align		4
        /*3684*/ 	.byte	0x04, 0x0a
        /*3686*/ 	.short	(.L_901 - .L_900)
	.align		4
.L_900:
        /*3688*/ 	.word	index@(.nv.constant0._Z35group_norm_nhwc_bwd_one_pass_kernelI11Fp16IOBf16WLi512ELi160ELi640EEv26Group_norm_nhwc_bwd_params)
        /*368c*/ 	.short	0x0210
        /*368e*/ 	.short	0x00b8


	//----- nvinfo : EIATTR_SW_WAR
	.align		4
.L_901:
        /*3690*/ 	.byte	0x04, 0x36
        /*3692*/ 	.short	(.L_903 - .L_902)
.L_902:
        /*3694*/ 	.word	0x00000008
.L_903:


//--------------------- .nv.info._Z35group_norm_nhwc_bwd_one_pass_kernelI11Fp16IOFp16WLi64ELi160ELi640EEv26Group_norm_nhwc_bwd_params --------------------------
	.section	.nv.info._Z35group_norm_nhwc_bwd_one_pass_kernelI11Fp16IOFp16WLi64ELi160ELi640EEv26Group_norm_nhwc_bwd_params,"",@"SHT_CUDA_INFO"
	.sectionflags	@""
	.align	4


	//----- nvinfo : EIATTR_CUDA_API_VERSION
	.align		4
        /*0000*/ 	.byte	0x04, 0x37
        /*0002*/ 	.short	(.L_905 - .L_904)
.L_904:
        /*0004*/ 	.word	0x00000082


	//----- nvinfo : EIATTR_KPARAM_INFO
	.align		4
.L_905:
        /*0008*/ 	.byte	0x04, 0x17
        /*000a*/ 	.short	(.L_907 - .L_906)
.L_906:
        /*000c*/ 	.word	0x00000000
        /*0010*/ 	.short	0x0000
        /*0012*/ 	.short	0x0000
        /*0014*/ 	.byte	0x00, 0xf0, 0xe1, 0x02


	//----- nvinfo : EIATTR_SPARSE_MMA_MASK
	.align		4
.L_907:
        /*0018*/ 	.byte	0x03, 0x50
        /*001a*/ 	.short	0x0000


	//----- nvinfo : EIATTR_MAXREG_COUNT
	.align		4
        /*001c*/ 	.byte	0x03, 0x1b
        /*001e*/ 	.short	0x0060


	//----- nvinfo : EIATTR_NUM_BARRIERS
	.align		4
        /*0020*/ 	.byte	0x02, 0x4c
        /*0022*/ 	.byte	0x01
	.zero		1


	//----- nvinfo : EIATTR_MERCURY_ISA_VERSION
	.align		4
        /*0024*/ 	.byte	0x03, 0x5f
        /*0026*/ 	.short	0x0101


	//----- nvinfo : EIATTR_INT_WARP_WIDE_INSTR_OFFSETS
	.align		4
        /*0028*/ 	.byte	0x04, 0x31
        /*002a*/ 	.short	(.L_909 - .L_908)


	//   ....[0]....
.L_908:
        /*002c*/ 	.word	0x00002f80


	//   ....[1]....
        /*0030*/ 	.word	0x00005bb0


	//----- nvinfo : EIATTR_COOP_GROUP_MASK_REGIDS
	.align		4
.L_909:
        /*0034*/ 	.byte	0x04, 0x29
        /*0036*/ 	.short	(.L_911 - .L_910)


	//   ....[0]....
.L_910:
        /*0038*/ 	.word	0xffffffff


	//   ....[1]....
        /*003c*/ 	.word	0xffffffff


	//   ....[2]....
        /*0040*/ 	.word	0xffffffff


	//   ....[3]....
        /*0044*/ 	.word	0xffffffff


	//   ....[4]....
        /*0048*/ 	.word	0xffffffff


	//   ....[5]....
        /*004c*/ 	.word	0xffffffff


	//   ....[6]....
        /*0050*/ 	.word	0xffffffff


	//   ....[7]....
        /*0054*/ 	.word	0xffffffff


	//   ....[8]....
        /*0058*/ 	.word	0xffffffff


	//   ....[9]....
        /*005c*/ 	.word	0xffffffff


	//----- nvinfo : EIATTR_COOP_GROUP_INSTR_OFFSETS
	.align		4
.L_911:
        /*0060*/ 	.byte	0x04, 0x28
        /*0062*/ 	.short	(.L_913 - .L_912)


	//   ....[0]....
.L_912:
        /*0064*/ 	.word	0x000025c0


	//   ....[1]....
        /*0068*/ 	.word	0x00002600


	//   ....[2]....
        /*006c*/ 	.word	0x00002670


	//   ....[3]....
        /*0070*/ 	.word	0x00002690


	//   ....[4]....
        /*0074*/ 	.word	0x000026c0


	//   ....[5]....
        /*0078*/ 	.word	0x000026e0


	//   ....[6]....
        /*007c*/ 	.word	0x00002710


	//   ....[7]....
        /*0080*/ 	.word	0x00002730


	//   ....[8]....
        /*0084*/ 	.word	0x00002760


	//   ....[9]....
        /*0088*/ 	.word	0x00002780


	//----- nvinfo : EIATTR_EXIT_INSTR_OFFSETS
	.align		4
.L_913:
        /*008c*/ 	.byte	0x04, 0x1c
        /*008e*/ 	.short	(.L_915 - .L_914)


	//   ....[0]....
.L_914:
        /*0090*/ 	.word	0x00005ca0


	//   ....[1]....
        /*0094*/ 	.word	0x00005de0


	//   ....[2]....
        /*0098*/ 	.word	0x00006040


	//----- nvinfo : EIATTR_MAX_THREADS
	.align		4
.L_915:
        /*009c*/ 	.byte	0x04, 0x05
        /*009e*/ 	.short	(.L_917 - .L_916)
.L_916:
        /*00a0*/ 	.word	0x00000280
        /*00a4*/ 	.word	0x00000001
        /*00a8*/ 	.word	0x00000001


	//----- nvinfo : EIATTR_CRS_STACK_SIZE
	.align		4
.L_917:
        /*00ac*/ 	.byte	0x04, 0x1e
        /*00ae*/ 	.short	(.L_919 - .L_918)
.L_918:
        /*00b0*/ 	.word	0x00000000


	//----- nvinfo : EIATTR_CBANK_PARAM_SIZE
	.align		4
.L_919:
        /*00b4*/ 	.byte	0x03, 0x19
        /*00b6*/ 	.short	0x00b8


	//----- nvinfo : EIATTR_PARAM_CBANK
	.align		4
        /*00b8*/ 	.byte	0x04, 0x0a
        /*00ba*/ 	.short	(.L_921 - .L_920)
	.align		4
.L_920:
        /*00bc*/ 	.word	index@(.nv.constant0._Z35group_norm_nhwc_bwd_one_pass_kernelI11Fp16IOFp16WLi64ELi160ELi640EEv26Group_norm_nhwc_bwd_params)
        /*00c0*/ 	.short	0x0210
        /*00c2*/ 	.short	0x00b8


	//----- nvinfo : EIATTR_SW_WAR
	.align		4
.L_921:
        /*00c4*/ 	.byte	0x04, 0x36
        /*00c6*/ 	.short	(.L_923 - .L_922)
.L_922:
        /*00c8*/ 	.word	0x00000008
.L_923:


//--------------------- .nv.info._Z35group_norm_nhwc_bwd_one_pass_kernelI11Fp16IOFp16WLi128ELi160ELi640EEv26Group_norm_nhwc_bwd_params --------------------------
	.section	.nv.info._Z35group_norm_nhwc_bwd_one_pass_kernelI11Fp16IOFp16WLi128ELi160ELi640EEv26Group_norm_nhwc_bwd_params,"",@"SHT_CUDA_INFO"
	.sectionflags	@""
	.align	4


	//----- nvinfo : EIATTR_CUDA_API_VERSION
	.align		4
        /*0000*/ 	.byte	0x04, 0x37
        /*0002*/ 	.short	(.L_925 - .L_924)
.L_924:
        /*0004*/ 	.word	0x00000082


	//----- nvinfo : EIATTR_KPARAM_INFO
	.align		4
.L_925:
        /*0008*/ 	.byte	0x04, 0x17
        /*000a*/ 	.short	(.L_927 - .L_926)
.L_926:
        /*000c*/ 	.word	0x00000000
        /*0010*/ 	.short	0x0000
        /*0012*/ 	.short	0x0000
        /*0014*/ 	.byte	0x00, 0xf0, 0xe1, 0x02


	//----- nvinfo : EIATTR_SPARSE_MMA_MASK
	.align		4
.L_927:
        /*0018*/ 	.byte	0x03, 0x50
        /*001a*/ 	.short	0x0000


	//----- nvinfo : EIATTR_MAXREG_COUNT
	.align		4
        /*001c*/ 	.byte	0x03, 0x1b
        /*001e*/ 	.short	0x0060


	//----- nvinfo : EIATTR_NUM_BARRIERS
	.align		4
        /*0020*/ 	.byte	0x02, 0x4c
        /*0022*/ 	.byte	0x01
	.zero		1


	//----- nvinfo : EIATTR_MERCURY_ISA_VERSION
	.align		4
        /*0024*/ 	.byte	0x03, 0x5f
        /*0026*/ 	.short	0x0101


	//----- nvinfo : EIATTR_INT_WARP_WIDE_INSTR_OFFSETS
	.align		4
        /*0028*/ 	.byte	0x04, 0x31
        /*002a*/ 	.short	(.L_929 - .L_928)


	//   ....[0]....
.L_928:
        /*002c*/ 	.word	0x00004e30


	//   ....[1]....
        /*0030*/ 	.word	0x000094b0


	//----- nvinfo : EIATTR_COOP_GROUP_MASK_REGIDS
	.align		4
.L_929:
        /*0034*/ 	.byte	0x04, 0x29
        /*0036*/ 	.short	(.L_931 - .L_930)


	//   ....[0]....
.L_930:
        /*0038*/ 	.word	0xffffffff


	//   ....[1]....
        /*003c*/ 	.word	0xffffffff


	//   ....[2]....
        /*0040*/ 	.word	0xffffffff


	//   ....[3]....
        /*0044*/ 	.word	0xffffffff


	//   ....[4]....
        /*0048*/ 	.word	0xffffffff


	//   ....[5]....
        /*004c*/ 	.word	0xffffffff


	//   ....[6]....
        /*0050*/ 	.word	0xffffffff


	//   ....[7]....
        /*0054*/ 	.word	0xffffffff


	//   ....[8]....
        /*0058*/ 	.word	0xffffffff


	//   ....[9]....
        /*005c*/ 	.word	0xffffffff


	//----- nvinfo : EIATTR_COOP_GROUP_INSTR_OFFSETS
	.align		4
.L_931:
        /*0060*/ 	.byte	0x04, 0x28
        /*0062*/ 	.short	(.L_933 - .L_932)


	//   ....[0]....
.L_932:
        /*0064*/ 	.word	0x000043a0


	//   ....[1]....
        /*0068*/ 	.word	0x000043e0


	//   ....[2]....
        /*006c*/ 	.word	0x000044f0


	//   ....[3]....
        /*0070*/ 	.word	0x00004510


	//   ....[4]....
        /*0074*/ 	.word	0x00004540


	//   ....[5]....
        /*0078*/ 	.word	0x00004560


	//   ....[6]....
        /*007c*/ 	.word	0x00004590


	//   ....[7]....
        /*0080*/ 	.word	0x000045b0


	//   ....[8]....
        /*0084*/ 	.word	0x000045e0


	//   ....[9]....
        /*0088*/ 	.word	0x00004600


	//----- nvinfo : EIATTR_EXIT_INSTR_OFFSETS
	.align		4
.L_933:
        /*008c*/ 	.byte	0x04, 0x1c
        /*008e*/ 	.short	(.L_935 - .L_934)


	//   ....[0]....
.L_934:
        /*0090*/ 	.word	0x000095a0


	//   ....[1]....
        /*0094*/ 	.word	0x000096e0


	//   ....[2]....
        /*0098*/ 	.word	0x00009940


	//----- nvinfo : EIATTR_MAX_THREADS
	.align		4
.L_935:
        /*009c*/ 	.byte	0x04, 0x05
        /*009e*/ 	.short	(.L_937 - .L_936)
.L_936:
        /*00a0*/ 	.word	0x00000280
        /*00a4*/ 	.word	0x00000001
        /*00a8*/ 	.word	0x00000001


	//----- nvinfo : EIATTR_CRS_STACK_SIZE
	.align		4
.L_937:
        /*00ac*/ 	.byte	0x04, 0x1e
        /*00ae*/ 	.short	(.L_939 - .L_938)
.L_938:
        /*00b0*/ 	.word	0x00000000


	//----- nvinfo : EIATTR_CBANK_PARAM_SIZE
	.align		4
.L_939:
        /*00b4*/ 	.byte	0x03, 0x19
        /*00b6*/ 	.short	0x00b8


	//----- nvinfo : EIATTR_PARAM_CBANK
	.align		4
        /*00b8*/ 	.byte	0x04, 0x0a
        /*00ba*/ 	.short	(.L_941 - .L_940)
	.align		4
.L_940:
        /*00bc*/ 	.word	index@(.nv.constant0._Z35group_norm_nhwc_bwd_one_pass_kernelI11Fp16IOFp16WLi128ELi160ELi640EEv26Group_norm_nhwc_bwd_params)
        /*00c0*/ 	.short	0x0210
        /*00c2*/ 	.short	0x00b8


	//----- nvinfo : EIATTR_SW_WAR
	.align		4
.L_941:
        /*00c4*/ 	.byte	0x04, 0x36
        /*00c6*/ 	.short	(.L_943 - .L_942)
.L_942:
        /*00c8*/ 	.word	0x00000008
.L_943:


//--------------------- .nv.info._Z35group_norm_nhwc_bwd_one_pass_kernelI11Fp16IOFp16WLi256ELi160ELi640EEv26Group_norm_nhwc_bwd_params --------------------------
	.section	.nv.info._Z35group_norm_nhwc_bwd_one_pass_kernelI11Fp16IOFp16WLi256ELi160ELi640EEv26Group_norm_nhwc_bwd_params,"",@"SHT_CUDA_INFO"
	.sectionflags	@""
	.align	4


	//----- nvinfo : EIATTR_CUDA_API_VERSION
	.align		4
        /*0000*/ 	.byte	0x04, 0x37
        /*0002*/ 	.short	(.L_945 - .L_944)
.L_944:
        /*0004*/ 	.word	0x00000082


	//----- nvinfo : EIATTR_KPARAM_INFO
	.align		4
.L_945:
        /*0008*/ 	.byte	0x04, 0x17
        /*000a*/ 	.short	(.L_947 - .L_946)
.L_946:
        /*000c*/ 	.word	0x00000000
        /*0010*/ 	.short	0x0000
        /*0012*/ 	.short	0x0000
        /*0014*/ 	.byte	0x00, 0xf0, 0xe1, 0x02


	//----- nvinfo : EIATTR_SPARSE_MMA_MASK
	.align		4
.L_947:
        /*0018*/ 	.byte	0x03, 0x50
        /*001a*/ 	.short	0x0000


	//----- nvinfo : EIATTR_MAXREG_COUNT
	.align		4
        /*001c*/ 	.byte	0x03, 0x1b
        /*001e*/ 	.short	0x0060


	//----- nvinfo : EIATTR_NUM_BARRIERS
	.align		4
        /*0020*/ 	.byte	0x02, 0x4c
        /*0022*/ 	.byte	0x01
	.zero		1


	//----- nvinfo : EIATTR_ANNOTATIONS
	.align		4
        /*0024*/ 	.byte	0x04, 0x55
        /*0026*/ 	.short	(.L_949 - .L_948)


	//   ....[0]....
.L_948:
        /*0028*/ 	.word	0x00000001
        /*002c*/ 	.byte	0xc0, 0x01, 0x00, 0x00, 0x01, 0x00, 0x00, 0x00, 0xf0, 0x02, 0x00, 0x00, 0x01, 0x00, 0x00, 0x00
        /*003c*/ 	.byte	0xd0, 0x03, 0x00, 0x00, 0x01, 0x00, 0x00, 0x00, 0xc0, 0x80, 0x00, 0x00, 0x01, 0x00, 0x00, 0x00
        /*004c*/ 	.byte	0xc0, 0x82, 0x00, 0x00, 0x01, 0x00, 0x00, 0x00, 0xd0, 0x82, 0x00, 0x00


	//----- nvinfo : EIATTR_MERCURY_ISA_VERSION
	.align		4
.L_949:
        /*0058*/ 	.byte	0x03, 0x5f
        /*005a*/ 	.short	0x0101


	//----- nvinfo : EIATTR_INT_WARP_WIDE_INSTR_OFFSETS
	.align		4
        /*005c*/ 	.byte	0x04, 0x31
        /*005e*/ 	.short	(.L_951 - .L_950)


	//   ....[0]....
.L_950:
        /*0060*/ 	.word	0x00008cb0


	//   ....[1]....
        /*0064*/ 	.word	0x00008f90


	//   ....[2]....
        /*0068*/ 	.word	0x00009040


	//   ....[3]....
        /*006c*/ 	.word	0x00009050


	//   ....[4]....
        /*0070*/ 	.word	0x00009130


	//   ....[5]....
        /*0074*/ 	.word	0x000091f0


	//   ....[6]....
        /*0078*/ 	.word	0x00009280


	//   ....[7]....
        /*007c*/ 	.word	0x00009310


	//   ....[8]....
        /*0080*/ 	.word	0x000093d0


	//   ....[9]....
        /*0084*/ 	.word	0x00009460


	//   ....[10]....
        /*0088*/ 	.word	0x000094f0


	//   ....[11]....
        /*008c*/ 	.word	0x000095b0


	//   ....[12]....
        /*0090*/ 	.word	0x00009610


	//   ....[13]....
        /*0094*/ 	.word	0x000096c0


	//   ....[14]....
        /*0098*/ 	.word	0x000097c0


	//   ....[15]....
        /*009c*/ 	.word	0x000097e0


	//   ....[16]....
        /*00a0*/ 	.word	0x000098a0


	//   ....[17]....
        /*00a4*/ 	.word	0x00009a10


	//   ....[18]....
        /*00a8*/ 	.word	0x00009ad0


	//   ....[19]....
        /*00ac*/ 	.word	0x00009ae0


	//   ....[20]....
        /*00b0*/ 	.word	0x00009af0


	//   ....[21]....
        /*00b4*/ 	.word	0x00009c60


	//   ....[22]....
        /*00b8*/ 	.word	0x00009d10


	//   ....[23]....
        /*00bc*/ 	.word	0x00009d30


	//   ....[24]....
        /*00c0*/ 	.word	0x00009d60


	//   ....[25]....
        /*00c4*/ 	.word	0x00009f70


	//   ....[26]....
        /*00c8*/ 	.word	0x0000a030


	//   ....[27]....
        /*00cc*/ 	.word	0x0000a090


	//   ....[28]....
        /*00d0*/ 	.word	0x0000a0c0


	//   ....[29]....
        /*00d4*/ 	.word	0x0000a370


	//   ....[30]....
        /*00d8*/ 	.word	0x0000a410


	//   ....[31]....
        /*00dc*/ 	.word	0x000115b0


	//----- nvinfo : EIATTR_COOP_GROUP_MASK_REGIDS
	.align		4
.L_951:
        /*00e0*/ 	.byte	0x04, 0x29
        /*00e2*/ 	.short	(.L_953 - .L_952)


	//   ....[0]....
.L_952:
        /*00e4*/ 	.word	0xffffffff


	//   ....[1]....
        /*00e8*/ 	.word	0xffffffff


	//   ....[2]....
        /*00ec*/ 	.word	0xffffffff


	//   ....[3]....
        /*00f0*/ 	.word	0xffffffff


	//   ....[4]....
        /*00f4*/ 	.word	0xffffffff


	//   ....[5]....
        /*00f8*/ 	.word	0xffffffff


	//   ....[6]....
        /*00fc*/ 	.word	0xffffffff


	//   ....[7]....
        /*0100*/ 	.word	0xffffffff


	//   ....[8]....
        /*0104*/ 	.word	0xffffffff


	//   ....[9]....
        /*0108*/ 	.word	0xffffffff


	//----- nvinfo : EIATTR_COOP_GROUP_INSTR_OFFSETS
	.align		4
.L_953:
        /*010c*/ 	.byte	0x04, 0x28
        /*010e*/ 	.short	(.L_955 - .L_954)


	//   ....[0]....
.L_954:
        /*0110*/ 	.word	0x00008150


	//   ....[1]....
        /*0114*/ 	.word	0x00008160


	//   ....[2]....
        /*0118*/ 	.word	0x000081b0


	//   ....[3]....
        /*011c*/ 	.word	0x000081c0


	//   ....[4]....
        /*0120*/ 	.word	0x000081f0


	//   ....[5]....
        /*0124*/ 	.word	0x00008210


	//   ....[6]....
        /*0128*/ 	.word	0x00008240


	//   ....[7]....
        /*012c*/ 	.word	0x00008260


	//   ....[8]....
        /*0130*/ 	.word	0x000082f0


	//   ....[9]....
        /*0134*/ 	.word	0x00008300


	//----- nvinfo : EIATTR_EXIT_INSTR_OFFSETS
	.align		4
.L_955:
        /*0138*/ 	.byte	0x04, 0x1c
        /*013a*/ 	.short	(.L_957 - .L_956)


	//   ....[0]....
.L_956:
        /*013c*/ 	.word	0x000116a0


	//   ....[1]....
        /*0140*/ 	.word	0x000117e0


	//   ....[2]....
        /*0144*/ 	.word	0x00011a40


	//----- nvinfo : EIATTR_MAX_THREADS
	.align		4
.L_957:
        /*0148*/ 	.byte	0x04, 0x05
        /*014a*/ 	.short	(.L_959 - .L_958)
.L_958:
        /*014c*/ 	.word	0x00000280
        /*0150*/ 	.word	0x00000001
        /*0154*/ 	.word	0x00000001


	//----- nvinfo : EIATTR_CRS_STACK_SIZE
	.align		4
.L_959:
        /*0158*/ 	.byte	0x04, 0x1e
        /*015a*/ 	.short	(.L_961 - .L_960)
.L_960:
        /*015c*/ 	.word	0x00000000


	//----- nvinfo : EIATTR_CBANK_PARAM_SIZE
	.align		4
.L_961:
        /*0160*/ 	.byte	0x03, 0x19
        /*0162*/ 	.short	0x00b8


	//----- nvinfo : EIATTR_PARAM_CBANK
	.align		4
        /*0164*/ 	.byte	0x04, 0x0a
        /*0166*/ 	.short	(.L_963 - .L_962)
	.align		4
.L_962:
        /*0168*/ 	.word	index@(.nv.constant0._Z35group_norm_nhwc_bwd_one_pass_kernelI11Fp16IOFp16WLi256ELi160ELi640EEv26Group_norm_nhwc_bwd_params)
        /*016c*/ 	.short	0x0210
        /*016e*/ 	.short	0x00b8


	//----- nvinfo : EIATTR_SW_WAR
	.align		4
.L_963:
        /*0170*/ 	.byte	0x04, 0x36
        /*0172*/ 	.short	(.L_965 - .L_964)
.L_964:
        /*0174*/ 	.word	0x00000008
.L_965:


//--------------------- .nv.info._Z35group_norm_nhwc_bwd_one_pass_kernelI11Fp16IOFp16WLi512ELi160ELi640EEv26Group_norm_nhwc_bwd_params --------------------------
	.section	.nv.info._Z35group_norm_nhwc_bwd_one_pass_kernelI11Fp16IOFp16WLi512ELi160ELi640EEv26Group_norm_nhwc_bwd_params,"",@"SHT_CUDA_INFO"
	.sectionflags	@""
	.align	4


	//----- nvinfo : EIATTR_CUDA_API_VERSION
	.align		4
        /*0000*/ 	.byte	0x04, 0x37
        /*0002*/ 	.short	(.L_967 - .L_966)
.L_966:
        /*0004*/ 	.word	0x00000082


	//----- nvinfo : EIATTR_KPARAM_INFO
	.align		4
.L_967:
        /*0008*/ 	.byte	0x04, 0x17
        /*000a*/ 	.short	(.L_969 - .L_968)
.L_968:
        /*000c*/ 	.word	0x00000000
        /*0010*/ 	.short	0x0000
        /*0012*/ 	.short	0x0000
        /*0014*/ 	.byte	0x00, 0xf0, 0xe1, 0x02


	//----- nvinfo : EIATTR_SPARSE_MMA_MASK
	.align		4
.L_969:
        /*0018*/ 	.byte	0x03, 0x50
        /*001a*/ 	.short	0x0000


	//----- nvinfo : EIATTR_MAXREG_COUNT
	.align		4
        /*001c*/ 	.byte	0x03, 0x1b
        /*001e*/ 	.short	0x0060


	//----- nvinfo : EIATTR_NUM_BARRIERS
	.align		4
        /*0020*/ 	.byte	0x02, 0x4c
        /*0022*/ 	.byte	0x01
	.zero		1


	//----- nvinfo : EIATTR_ANNOTATIONS
	.align		4
        /*0024*/ 	.byte	0x04, 0x55
        /*0026*/ 	.short	(.L_971 - .L_970)


	//   ....[0]....
.L_970:
        /* <DEDUP_REMOVED lines=862> */


	//----- nvinfo : EIATTR_MERCURY_ISA_VERSION
	.align		4
.L_971:
        /*35f0*/ 	.byte	0x03, 0x5f
        /*35f2*/ 	.short	0x0101


	//----- nvinfo : EIATTR_INT_WARP_WIDE_INSTR_OFFSETS
	.align		4
        /*35f4*/ 	.byte	0x04, 0x31
        /*35f6*/ 	.short	(.L_973 - .L_972)


	//   ....[0]....
.L_972:
        /*35f8*/ 	.word	0x0001b930


	//   ....[1]....
        /*35fc*/ 	.word	0x0001d430


	//----- nvinfo : EIATTR_COOP_GROUP_MASK_REGIDS
	.align		4
.L_973:
        /*3600*/ 	.byte	0x04, 0x29
        /*3602*/ 	.short	(.L_975 - .L_974)


	//   ....[0]....
.L_974:
        /*3604*/ 	.word	0xffffffff


	//   ....[1]....
        /*3608*/ 	.word	0xffffffff


	//   ....[2]....
        /*360c*/ 	.word	0xffffffff


	//   ....[3]....
        /*3610*/ 	.word	0xffffffff


	//   ....[4]....
        /*3614*/ 	.word	0xffffffff


	//   ....[5]....
        /*3618*/ 	.word	0xffffffff


	//   ....[6]....
        /*361c*/ 	.word	0xffffffff


	//   ....[7]....
        /*3620*/ 	.word	0xffffffff


	//   ....[8]....
        /*3624*/ 	.word	0xffffffff


	//   ....[9]....
        /*3628*/ 	.word	0xffffffff


	//----- nvinfo : EIATTR_COOP_GROUP_INSTR_OFFSETS
	.align		4
.L_975:
        /*362c*/ 	.byte	0x04, 0x28
        /*362e*/ 	.short	(.L_977 - .L_976)


	//   ....[0]....
.L_976:
        /*3630*/ 	.word	0x0001a2e0


	//   ....[1]....
        /*3634*/ 	.word	0x0001a310


	//   ....[2]....
        /*3638*/ 	.word	0x0001a530


	//   ....[3]....
        /*363c*/ 	.word	0x0001a550


	//   ....[4]....
        /*3640*/ 	.word	0x0001a730


	//   ....[5]....
        /*3644*/ 	.word	0x0001ab20


	//   ....[6]....
        /*3648*/ 	.word	0x0001ab70


	//   ....[7]....
        /*364c*/ 	.word	0x0001ad00


	//   ....[8]....
        /*3650*/ 	.word	0x0001ad90


	//   ....[9]....
        /*3654*/ 	.word	0x0001afa0


	//----- nvinfo : EIATTR_EXIT_INSTR_OFFSETS
	.align		4
.L_977:
        /*3658*/ 	.byte	0x04, 0x1c
        /*365a*/ 	.short	(.L_979 - .L_978)


	//   ....[0]....
.L_978:
        /*365c*/ 	.word	0x0001d4c0


	//   ....[1]....
        /*3660*/ 	.word	0x0001d610


	//   ....[2]....
        /*3664*/ 	.word	0x0001d8b0


	//----- nvinfo : EIATTR_MAX_THREADS
	.align		4
.L_979:
        /*3668*/ 	.byte	0x04, 0x05
        /*366a*/ 	.short	(.L_981 - .L_980)
.L_980:
        /*366c*/ 	.word	0x00000280
        /*3670*/ 	.word	0x00000001
        /*3674*/ 	.word	0x00000001


	//----- nvinfo : EIATTR_CRS_STACK_SIZE
	.align		4
.L_981:
        /*3678*/ 	.byte	0x04, 0x1e
        /*367a*/ 	.short	(.L_983 - .L_982)
.L_982:
        /*367c*/ 	.word	0x00000000


	//----- nvinfo : EIATTR_CBANK_PARAM_SIZE
	.align		4
.L_983:
        /*3680*/ 	.byte	0x03, 0x19
        /*3682*/ 	.short	0x00b8


	//----- nvinfo : EIATTR_PARAM_CBANK
	.align		4
        /*3684*/ 	.byte	0x04, 0x0a
        /*3686*/ 	.short	(.L_985 - .L_984)
	.align		4
.L_984:
        /*3688*/ 	.word	index@(.nv.constant0._Z35group_norm_nhwc_bwd_one_pass_kernelI11Fp16IOFp16WLi512ELi160ELi640EEv26Group_norm_nhwc_bwd_params)
        /*368c*/ 	.short	0x0210
        /*368e*/ 	.short	0x00b8


	//----- nvinfo : EIATTR_SW_WAR
	.align		4
.L_985:
        /*3690*/ 	.byte	0x04, 0x36
        /*3692*/ 	.short	(.L_987 - .L_986)
.L_986:
        /*3694*/ 	.word	0x00000008
.L_987:


//--------------------- .nv.info._Z35group_norm_nhwc_bwd_one_pass_kernelI11Fp32IOFp32WLi64ELi160ELi640EEv26Group_norm_nhwc_bwd_params --------------------------
	.section	.nv.info._Z35group_norm_nhwc_bwd_one_pass_kernelI11Fp32IOFp32WLi64ELi160ELi640EEv26Group_norm_nhwc_bwd_params,"",@"SHT_CUDA_INFO"
	.sectionflags	@""
	.align	4


	//----- nvinfo : EIATTR_CUDA_API_VERSION
	.align		4
        /*0000*/ 	.byte	0x04, 0x37
        /*0002*/ 	.short	(.L_989 - .L_988)
.L_988:
        /*0004*/ 	.word	0x00000082


	//----- nvinfo : EIATTR_KPARAM_INFO
	.align		4
.L_989:
        /*0008*/ 	.byte	0x04, 0x17
        /*000a*/ 	.short	(.L_991 - .L_990)
.L_990:
        /*000c*/ 	.word	0x00000000
        /*0010*/ 	.short	0x0000
        /*0012*/ 	.short	0x0000
        /*0014*/ 	.byte	0x00, 0xf0, 0xe1, 0x02


	//----- nvinfo : EIATTR_SPARSE_MMA_MASK
	.align		4
.L_991:
        /*0018*/ 	.byte	0x03, 0x50
        /*001a*/ 	.short	0x0000


	//----- nvinfo : EIATTR_MAXREG_COUNT
	.align		4
        /*001c*/ 	.byte	0x03, 0x1b
        /*001e*/ 	.short	0x0060


	//----- nvinfo : EIATTR_NUM_BARRIERS
	.align		4
        /*0020*/ 	.byte	0x02, 0x4c
        /*0022*/ 	.byte	0x01
	.zero		1


	//----- nvinfo : EIATTR_MERCURY_ISA_VERSION
	.align		4
        /*0024*/ 	.byte	0x03, 0x5f
        /*0026*/ 	.short	0x0101


	//----- nvinfo : EIATTR_INT_WARP_WIDE_INSTR_OFFSETS
	.align		4
        /*0028*/ 	.byte	0x04, 0x31
        /*002a*/ 	.short	(.L_993 - .L_992)


	//   ....[0]....
.L_992:
        /*002c*/ 	.word	0x00002e40


	//   ....[1]....
        /*0030*/ 	.word	0x000055e0


	//----- nvinfo : EIATTR_COOP_GROUP_MASK_REGIDS
	.align		4
.L_993:
        /*0034*/ 	.byte	0x04, 0x29
        /*0036*/ 	.short	(.L_995 - .L_994)


	//   ....[0]....
.L_994:
        /*0038*/ 	.word	0xffffffff


	//   ....[1]....
        /*003c*/ 	.word	0xffffffff


	//   ....[2]....
        /*0040*/ 	.word	0xffffffff


	//   ....[3]....
        /*0044*/ 	.word	0xffffffff


	//   ....[4]....
        /*0048*/ 	.word	0xffffffff


	//   ....[5]....
        /*004c*/ 	.word	0xffffffff


	//   ....[6]....
        /*0050*/ 	.word	0xffffffff


	//   ....[7]....
        /*0054*/ 	.word	0xffffffff


	//   ....[8]....
        /*0058*/ 	.word	0xffffffff


	//   ....[9]....
        /*005c*/ 	.word	0xffffffff


	//----- nvinfo : EIATTR_COOP_GROUP_INSTR_OFFSETS
	.align		4
.L_995:
        /*0060*/ 	.byte	0x04, 0x28
        /*0062*/ 	.short	(.L_997 - .L_996)


	//   ....[0]....
.L_996:
        /*0064*/ 	.word	0x000022a0


	//   ....[1]....
        /*0068*/ 	.word	0x000022e0


	//   ....[2]....
        /*006c*/ 	.word	0x00002470


	//   ....[3]....
        /*0070*/ 	.word	0x000024b0


	//   ....[4]....
        /*0074*/ 	.word	0x00002560


	//   ....[5]....
        /*0078*/ 	.word	0x00002580


	//   ....[6]....
        /*007c*/ 	.word	0x000025b0


	//   ....[7]....
        /*0080*/ 	.word	0x000025d0


	//   ....[8]....
        /*0084*/ 	.word	0x00002600


	//   ....[9]....
        /*0088*/ 	.word	0x00002620


	//----- nvinfo : EIATTR_EXIT_INSTR_OFFSETS
	.align		4
.L_997:
        /*008c*/ 	.byte	0x04, 0x1c
        /*008e*/ 	.short	(.L_999 - .L_998)


	//   ....[0]....
.L_998:
        /*0090*/ 	.word	0x000056d0


	//   ....[1]....
        /*0094*/ 	.word	0x00005810


	//   ....[2]....
        /*0098*/ 	.word	0x00005a50


	//----- nvinfo : EIATTR_MAX_THREADS
	.align		4
.L_999:
        /*009c*/ 	.byte	0x04, 0x05
        /*009e*/ 	.short	(.L_1001 - .L_1000)
.L_1000:
        /*00a0*/ 	.word	0x00000280
        /*00a4*/ 	.word	0x00000001
        /*00a8*/ 	.word	0x00000001


	//----- nvinfo : EIATTR_CRS_STACK_SIZE
	.align		4
.L_1001:
        /*00ac*/ 	.byte	0x04, 0x1e
        /*00ae*/ 	.short	(.L_1003 - .L_1002)
.L_1002:
        /*00b0*/ 	.word	0x00000000


	//----- nvinfo : EIATTR_CBANK_PARAM_SIZE
	.align		4
.L_1003:
        /*00b4*/ 	.byte	0x03, 0x19
        /*00b6*/ 	.short	0x00b8


	//----- nvinfo : EIATTR_PARAM_CBANK
	.align		4
        /*00b8*/ 	.byte	0x04, 0x0a
        /*00ba*/ 	.short	(.L_1005 - .L_1004)
	.align		4
.L_1004:
        /*00bc*/ 	.word	index@(.nv.constant0._Z35group_norm_nhwc_bwd_one_pass_kernelI11Fp32IOFp32WLi64ELi160ELi640EEv26Group_norm_nhwc_bwd_params)
        /*00c0*/ 	.short	0x0210
        /*00c2*/ 	.short	0x00b8


	//----- nvinfo : EIATTR_SW_WAR
	.align		4
.L_1005:
        /*00c4*/ 	.byte	0x04, 0x36
        /*00c6*/ 	.short	(.L_1007 - .L_1006)
.L_1006:
        /*00c8*/ 	.word	0x00000008
.L_1007:


//--------------------- .nv.info._Z35group_norm_nhwc_bwd_one_pass_kernelI11Fp32IOFp32WLi128ELi160ELi640EEv26Group_norm_nhwc_bwd_params --------------------------
	.section	.nv.info._Z35group_norm_nhwc_bwd_one_pass_kernelI11Fp32IOFp32WLi128ELi160ELi640EEv26Group_norm_nhwc_bwd_params,"",@"SHT_CUDA_INFO"
	.sectionflags	@""
	.align	4


	//----- nvinfo : EIATTR_CUDA_API_VERSION
	.align		4
        /*0000*/ 	.byte	0x04, 0x37
        /*0002*/ 	.short	(.L_1009 - .L_1008)
.L_1008:
        /*0004*/ 	.word	0x00000082


	//----- nvinfo : EIATTR_KPARAM_INFO
	.align		4
.L_1009:
        /*0008*/ 	.byte	0x04, 0x17
        /*000a*/ 	.short	(.L_1011 - .L_1010)
.L_1010:
        /*000c*/ 	.word	0x00000000
        /*0010*/ 	.short	0x0000
        /*0012*/ 	.short	0x0000
        /*0014*/ 	.byte	0x00, 0xf0, 0xe1, 0x02


	//----- nvinfo : EIATTR_SPARSE_MMA_MASK
	.align		4
.L_1011:
        /*0018*/ 	.byte	0x03, 0x50
        /*001a*/ 	.short	0x0000


	//----- nvinfo : EIATTR_MAXREG_COUNT
	.align		4
        /*001c*/ 	.byte	0x03, 0x1b
        /*001e*/ 	.short	0x0060


	//----- nvinfo : EIATTR_NUM_BARRIERS
	.align		4
        /*0020*/ 	.byte	0x02, 0x4c
        /*0022*/ 	.byte	0x01
	.zero		1


	//----- nvinfo : EIATTR_ANNOTATIONS
	.align		4
        /*0024*/ 	.byte	0x04, 0x55
        /*0026*/ 	.short	(.L_1013 - .L_1012)


	//   ....[0]....
.L_1012:
        /*0028*/ 	.word	0x00000001
        /*002c*/ 	.byte	0xf0, 0x02, 0x00, 0x00, 0x01, 0x00, 0x00, 0x00, 0xc0, 0x41, 0x00, 0x00, 0x01, 0x00, 0x00, 0x00
        /*003c*/ 	.byte	0x30, 0x42, 0x00, 0x00, 0x01, 0x00, 0x00, 0x00, 0xe0, 0x43, 0x00, 0x00


	//----- nvinfo : EIATTR_MERCURY_ISA_VERSION
	.align		4
.L_1013:
        /*0048*/ 	.byte	0x03, 0x5f
        /*004a*/ 	.short	0x0101


	//----- nvinfo : EIATTR_INT_WARP_WIDE_INSTR_OFFSETS
	.align		4
        /*004c*/ 	.byte	0x04, 0x31
        /*004e*/ 	.short	(.L_1015 - .L_1014)


	//   ....[0]....
.L_1014:
        /*0050*/ 	.word	0x00004e30


	//   ....[1]....
        /*0054*/ 	.word	0x00005110


	//   ....[2]....
        /*0058*/ 	.word	0x000051c0


	//   ....[3]....
        /*005c*/ 	.word	0x000051d0


	//   ....[4]....
        /*0060*/ 	.word	0x00005290


	//   ....[5]....
        /*0064*/ 	.word	0x00005370


	//   ....[6]....
        /*0068*/ 	.word	0x00005430


	//   ....[7]....
        /*006c*/ 	.word	0x00005450


	//   ....[8]....
        /*0070*/ 	.word	0x00005550


	//   ....[9]....
        /*0074*/ 	.word	0x00005610


	//   ....[10]....
        /*0078*/ 	.word	0x00005630


	//   ....[11]....
        /*007c*/ 	.word	0x00005730


	//   ....[12]....
        /*0080*/ 	.word	0x000057f0


	//   ....[13]....
        /*0084*/ 	.word	0x00005800


	//   ....[14]....
        /*0088*/ 	.word	0x00005910


	//   ....[15]....
        /*008c*/ 	.word	0x000059d0


	//   ....[16]....
        /*0090*/ 	.word	0x000059e0


	//   ....[17]....
        /*0094*/ 	.word	0x00005b90


	//   ....[18]....
        /*0098*/ 	.word	0x00005c50


	//   ....[19]....
        /*009c*/ 	.word	0x00005c60


	//   ....[20]....
        /*00a0*/ 	.word	0x00005ca0


	//   ....[21]....
        /*00a4*/ 	.word	0x00005de0


	//   ....[22]....
        /*00a8*/ 	.word	0x00005e90


	//   ....[23]....
        /*00ac*/ 	.word	0x00005ea0


	//   ....[24]....
        /*00b0*/ 	.word	0x00005ee0


	//   ....[25]....
        /*00b4*/ 	.word	0x000060f0


	//   ....[26]....
        /*00b8*/ 	.word	0x000061b0


	//   ....[27]....
        /*00bc*/ 	.word	0x00006210


	//   ....[28]....
        /*00c0*/ 	.word	0x00006240


	//   ....[29]....
        /*00c4*/ 	.word	0x000064f0


	//   ....[30]....
        /*00c8*/ 	.word	0x00006570


	//   ....[31]....
        /*00cc*/ 	.word	0x00009610


	//----- nvinfo : EIATTR_COOP_GROUP_MASK_REGIDS
	.align		4
.L_1015:
        /*00d0*/ 	.byte	0x04, 0x29
        /*00d2*/ 	.short	(.L_1017 - .L_1016)


	//   ....[0]....
.L_1016:
        /*00d4*/ 	.word	0xffffffff


	//   ....[1]....
        /*00d8*/ 	.word	0xffffffff


	//   ....[2]....
        /*00dc*/ 	.word	0xffffffff


	//   ....[3]....
        /*00e0*/ 	.word	0xffffffff


	//   ....[4]....
        /*00e4*/ 	.word	0xffffffff


	//   ....[5]....
        /*00e8*/ 	.word	0xffffffff


	//   ....[6]....
        /*00ec*/ 	.word	0xffffffff


	//   ....[7]....
        /*00f0*/ 	.word	0xffffffff


	//   ....[8]....
        /*00f4*/ 	.word	0xffffffff


	//   ....[9]....
        /*00f8*/ 	.word	0xffffffff


	//----- nvinfo : EIATTR_COOP_GROUP_INSTR_OFFSETS
	.align		4
.L_1017:
        /*00fc*/ 	.byte	0x04, 0x28
        /*00fe*/ 	.short	(.L_1019 - .L_1018)


	//   ....[0]....
.L_1018:
        /*0100*/ 	.word	0x00004280


	//   ....[1]....
        /*0104*/ 	.word	0x00004290


	//   ....[2]....
        /*0108*/ 	.word	0x000042e0


	//   ....[3]....
        /*010c*/ 	.word	0x000042f0


	//   ....[4]....
        /*0110*/ 	.word	0x00004320


	//   ....[5]....
        /*0114*/ 	.word	0x00004340


	//   ....[6]....
        /*0118*/ 	.word	0x00004370


	//   ....[7]....
        /*011c*/ 	.word	0x00004390


	//   ....[8]....
        /*0120*/ 	.word	0x00004410


	//   ....[9]....
        /*0124*/ 	.word	0x00004420


	//----- nvinfo : EIATTR_EXIT_INSTR_OFFSETS
	.align		4
.L_1019:
        /*0128*/ 	.byte	0x04, 0x1c
        /*012a*/ 	.short	(.L_1021 - .L_1020)


	//   ....[0]....
.L_1020:
        /*012c*/ 	.word	0x00009700


	//   ....[1]....
        /*0130*/ 	.word	0x00009840


	//   ....[2]....
        /*0134*/ 	.word	0x00009a90


	//----- nvinfo : EIATTR_MAX_THREADS
	.align		4
.L_1021:
        /*0138*/ 	.byte	0x04, 0x05
        /*013a*/ 	.short	(.L_1023 - .L_1022)
.L_1022:
        /*013c*/ 	.word	0x00000280
        /*0140*/ 	.word	0x00000001
        /*0144*/ 	.word	0x00000001


	//----- nvinfo : EIATTR_CRS_STACK_SIZE
	.align		4
.L_1023:
        /*0148*/ 	.byte	0x04, 0x1e
        /*014a*/ 	.short	(.L_1025 - .L_1024)
.L_1024:
        /*014c*/ 	.word	0x00000000


	//----- nvinfo : EIATTR_CBANK_PARAM_SIZE
	.align		4
.L_1025:
        /*0150*/ 	.byte	0x03, 0x19
        /*0152*/ 	.short	0x00b8


	//----- nvinfo : EIATTR_PARAM_CBANK
	.align		4
        /*0154*/ 	.byte	0x04, 0x0a
        /*0156*/ 	.short	(.L_1027 - .L_1026)
	.align		4
.L_1026:
        /*0158*/ 	.word	index@(.nv.constant0._Z35group_norm_nhwc_bwd_one_pass_kernelI11Fp32IOFp32WLi128ELi160ELi640EEv26Group_norm_nhwc_bwd_params)
        /*015c*/ 	.short	0x0210
        /*015e*/ 	.short	0x00b8


	//----- nvinfo : EIATTR_SW_WAR
	.align		4
.L_1027:
        /*0160*/ 	.byte	0x04, 0x36
        /*0162*/ 	.short	(.L_1029 - .L_1028)
.L_1028:
        /*0164*/ 	.word	0x00000008
.L_1029:


//--------------------- .nv.info._Z35group_norm_nhwc_bwd_one_pass_kernelI11Fp32IOFp32WLi256ELi160ELi640EEv26Group_norm_nhwc_bwd_params --------------------------
	.section	.nv.info._Z35group_norm_nhwc_bwd_one_pass_kernelI11Fp32IOFp32WLi256ELi160ELi640EEv26Group_norm_nhwc_bwd_params,"",@"SHT_CUDA_INFO"
	.sectionflags	@""
	.align	4


	//----- nvinfo : EIATTR_CUDA_API_VERSION
	.align		4
        /*0000*/ 	.byte	0x04, 0x37
        /*0002*/ 	.short	(.L_1031 - .L_1030)
.L_1030:
        /*0004*/ 	.word	0x00000082


	//----- nvinfo : EIATTR_KPARAM_INFO
	.align		4
.L_1031:
        /*0008*/ 	.byte	0x04, 0x17
        /*000a*/ 	.short	(.L_1033 - .L_1032)
.L_1032:
        /*000c*/ 	.word	0x00000000
        /*0010*/ 	.short	0x0000
        /*0012*/ 	.short	0x0000
        /*0014*/ 	.byte	0x00, 0xf0, 0xe1, 0x02


	//----- nvinfo : EIATTR_SPARSE_MMA_MASK
	.align		4
.L_1033:
        /*0018*/ 	.byte	0x03, 0x50
        /*001a*/ 	.short	0x0000


	//----- nvinfo : EIATTR_MAXREG_COUNT
	.align		4
        /*001c*/ 	.byte	0x03, 0x1b
        /*001e*/ 	.short	0x0060


	//----- nvinfo : EIATTR_NUM_BARRIERS
	.align		4
        /*0020*/ 	.byte	0x02, 0x4c
        /*0022*/ 	.byte	0x01
	.zero		1


	//----- nvinfo : EIATTR_ANNOTATIONS
	.align		4
        /*0024*/ 	.byte	0x04, 0x55
        /*0026*/ 	.short	(.L_1035 - .L_1034)


	//   ....[0]....
.L_1034:
        /* <DEDUP_REMOVED lines=353> */


	//----- nvinfo : EIATTR_MERCURY_ISA_VERSION
	.align		4
.L_1035:
        /*1620*/ 	.byte	0x03, 0x5f
        /*1622*/ 	.short	0x0101


	//----- nvinfo : EIATTR_INT_WARP_WIDE_INSTR_OFFSETS
	.align		4
        /*1624*/ 	.byte	0x04, 0x31
        /*1626*/ 	.short	(.L_1037 - .L_1036)


	//   ....[0]....
.L_1036:
        /*1628*/ 	.word	0x0000a780


	//   ....[1]....
        /*162c*/ 	.word	0x0000aa60


	//   ....[2]....
        /*1630*/ 	.word	0x0000ab10


	//   ....[3]....
        /*1634*/ 	.word	0x0000ab20


	//   ....[4]....
        /*1638*/ 	.word	0x0000abe0


	//   ....[5]....
        /*163c*/ 	.word	0x0000acc0


	//   ....[6]....
        /*1640*/ 	.word	0x0000ad80


	//   ....[7]....
        /*1644*/ 	.word	0x0000ada0


	//   ....[8]....
        /*1648*/ 	.word	0x0000aea0


	//   ....[9]....
        /*164c*/ 	.word	0x0000af60


	//   ....[10]....
        /*1650*/ 	.word	0x0000af80


	//   ....[11]....
        /*1654*/ 	.word	0x0000b080


	//   ....[12]....
        /*1658*/ 	.word	0x0000b140


	//   ....[13]....
        /*165c*/ 	.word	0x0000b150


	//   ....[14]....
        /*1660*/ 	.word	0x0000b260


	//   ....[15]....
        /*1664*/ 	.word	0x0000b320


	//   ....[16]....
        /*1668*/ 	.word	0x0000b330


	//   ....[17]....
        /*166c*/ 	.word	0x0000b4e0


	//   ....[18]....
        /*1670*/ 	.word	0x0000b5a0


	//   ....[19]....
        /*1674*/ 	.word	0x0000b5b0


	//   ....[20]....
        /*1678*/ 	.word	0x0000b5c0


	//   ....[21]....
        /*167c*/ 	.word	0x0000b730


	//   ....[22]....
        /*1680*/ 	.word	0x0000b7e0


	//   ....[23]....
        /*1684*/ 	.word	0x0000b800


	//   ....[24]....
        /*1688*/ 	.word	0x0000b830


	//   ....[25]....
        /*168c*/ 	.word	0x0000ba40


	//   ....[26]....
        /*1690*/ 	.word	0x0000bb00


	//   ....[27]....
        /*1694*/ 	.word	0x0000bb60


	//   ....[28]....
        /*1698*/ 	.word	0x0000bb90


	//   ....[29]....
        /*169c*/ 	.word	0x0000be40


	//   ....[30]....
        /*16a0*/ 	.word	0x0000bec0


	//   ....[31]....
        /*16a4*/ 	.word	0x00012c20


	//----- nvinfo : EIATTR_COOP_GROUP_MASK_REGIDS
	.align		4
.L_1037:
        /*16a8*/ 	.byte	0x04, 0x29
        /*16aa*/ 	.short	(.L_1039 - .L_1038)


	//   ....[0]....
.L_1038:
        /*16ac*/ 	.word	0xffffffff


	//   ....[1]....
        /*16b0*/ 	.word	0xffffffff


	//   ....[2]....
        /*16b4*/ 	.word	0xffffffff


	//   ....[3]....
        /*16b8*/ 	.word	0xffffffff


	//   ....[4]....
        /*16bc*/ 	.word	0xffffffff


	//   ....[5]....
        /*16c0*/ 	.word	0xffffffff


	//   ....[6]....
        /*16c4*/ 	.word	0xffffffff


	//   ....[7]....
        /*16c8*/ 	.word	0xffffffff


	//   ....[8]....
        /*16cc*/ 	.word	0xffffffff


	//   ....[9]....
        /*16d0*/ 	.word	0xffffffff


	//----- nvinfo : EIATTR_COOP_GROUP_INSTR_OFFSETS
	.align		4
.L_1039:
        /*16d4*/ 	.byte	0x04, 0x28
        /*16d6*/ 	.short	(.L_1041 - .L_1040)


	//   ....[0]....
.L_1040:
        /*16d8*/ 	.word	0x00009ad0


	//   ....[1]....
        /*16dc*/ 	.word	0x00009ae0


	//   ....[2]....
        /*16e0*/ 	.word	0x00009b10


	//   ....[3]....
        /*16e4*/ 	.word	0x00009b20


	//   ....[4]....
        /*16e8*/ 	.word	0x00009b60


	//   ....[5]....
        /*16ec*/ 	.word	0x00009b70


	//   ....[6]....
        /*16f0*/ 	.word	0x00009bb0


	//   ....[7]....
        /*16f4*/ 	.word	0x00009c10


	//   ....[8]....
        /*16f8*/ 	.word	0x00009d60


	//   ....[9]....
        /*16fc*/ 	.word	0x00009d70


	//----- nvinfo : EIATTR_EXIT_INSTR_OFFSETS
	.align		4
.L_1041:
        /*1700*/ 	.byte	0x04, 0x1c
        /*1702*/ 	.short	(.L_1043 - .L_1042)


	//   ....[0]....
.L_1042:
        /*1704*/ 	.word	0x00012d10


	//   ....[1]....
        /*1708*/ 	.word	0x00012e50


	//   ....[2]....
        /*170c*/ 	.word	0x000130a0


	//----- nvinfo : EIATTR_MAX_THREADS
	.align		4
.L_1043:
        /*1710*/ 	.byte	0x04, 0x05
        /*1712*/ 	.short	(.L_1045 - .L_1044)
.L_1044:
        /*1714*/ 	.word	0x00000280
        /*1718*/ 	.word	0x00000001
        /*171c*/ 	.word	0x00000001


	//----- nvinfo : EIATTR_CRS_STACK_SIZE
	.align		4
.L_1045:
        /*1720*/ 	.byte	0x04, 0x1e
        /*1722*/ 	.short	(.L_1047 - .L_1046)
.L_1046:
        /*1724*/ 	.word	0x00000000


	//----- nvinfo : EIATTR_CBANK_PARAM_SIZE
	.align		4
.L_1047:
        /*1728*/ 	.byte	0x03, 0x19
        /*172a*/ 	.short	0x00b8


	//----- nvinfo : EIATTR_PARAM_CBANK
	.align		4
        /*172c*/ 	.byte	0x04, 0x0a
        /*172e*/ 	.short	(.L_1049 - .L_1048)
	.align		4
.L_1048:
        /*1730*/ 	.word	index@(.nv.constant0._Z35group_norm_nhwc_bwd_one_pass_kernelI11Fp32IOFp32WLi256ELi160ELi640EEv26Group_norm_nhwc_bwd_params)
        /*1734*/ 	.short	0x0210
        /*1736*/ 	.short	0x00b8


	//----- nvinfo : EIATTR_SW_WAR
	.align		4
.L_1049:
        /*1738*/ 	.byte	0x04, 0x36
        /*173a*/ 	.short	(.L_1051 - .L_1050)
.L_1050:
        /*173c*/ 	.word	0x00000008
.L_1051:


//--------------------- .nv.info._Z35group_norm_nhwc_bwd_one_pass_kernelI11Fp32IOFp32WLi512ELi160ELi640EEv26Group_norm_nhwc_bwd_params --------------------------
	.section	.nv.info._Z35group_norm_nhwc_bwd_one_pass_kernelI11Fp32IOFp32WLi512ELi160ELi640EEv26Group_norm_nhwc_bwd_params,"",@"SHT_CUDA_INFO"
	.sectionflags	@""
	.align	4


	//----- nvinfo : EIATTR_CUDA_API_VERSION
	.align		4
        /*0000*/ 	.byte	0x04, 0x37
        /*0002*/ 	.short	(.L_1053 - .L_1052)
.L_1052:
        /*0004*/ 	.word	0x00000082


	//----- nvinfo : EIATTR_KPARAM_INFO
	.align		4
.L_1053:
        /*0008*/ 	.byte	0x04, 0x17
        /*000a*/ 	.short	(.L_1055 - .L_1054)
.L_1054:
        /*000c*/ 	.word	0x00000000
        /*0010*/ 	.short	0x0000
        /*0012*/ 	.short	0x0000
        /*0014*/ 	.byte	0x00, 0xf0, 0xe1, 0x02


	//----- nvinfo : EIATTR_SPARSE_MMA_MASK
	.align		4
.L_1055:
        /*0018*/ 	.byte	0x03, 0x50
        /*001a*/ 	.short	0x0000


	//----- nvinfo : EIATTR_MAXREG_COUNT
	.align		4
        /*001c*/ 	.byte	0x03, 0x1b
        /*001e*/ 	.short	0x0060


	//----- nvinfo : EIATTR_NUM_BARRIERS
	.align		4
        /*0020*/ 	.byte	0x02, 0x4c
        /*0022*/ 	.byte	0x01
	.zero		1


	//----- nvinfo : EIATTR_ANNOTATIONS
	.align		4
        /*0024*/ 	.byte	0x04, 0x55
        /*0026*/ 	.short	(.L_1057 - .L_1056)


	//   ....[0]....
.L_1056:
        /* <DEDUP_REMOVED lines=566> */


	//----- nvinfo : EIATTR_MERCURY_ISA_VERSION
	.align		4
.L_1057:
        /*2378*/ 	.byte	0x03, 0x5f
        /*237a*/ 	.short	0x0101


	//----- nvinfo : EIATTR_INT_WARP_WIDE_INSTR_OFFSETS
	.align		4
        /*237c*/ 	.byte	0x04, 0x31
        /*237e*/ 	.short	(.L_1059 - .L_1058)


	//   ....[0]....
.L_1058:
        /*2380*/ 	.word	0x00016ce0


	//   ....[1]....
        /*2384*/ 	.word	0x00018740


	//----- nvinfo : EIATTR_COOP_GROUP_MASK_REGIDS
	.align		4
.L_1059:
        /*2388*/ 	.byte	0x04, 0x29
        /*238a*/ 	.short	(.L_1061 - .L_1060)


	//   ....[0]....
.L_1060:
        /*238c*/ 	.word	0xffffffff


	//   ....[1]....
        /*2390*/ 	.word	0xffffffff


	//   ....[2]....
        /*2394*/ 	.word	0xffffffff


	//   ....[3]....
        /*2398*/ 	.word	0xffffffff


	//   ....[4]....
        /*239c*/ 	.word	0xffffffff


	//   ....[5]....
        /*23a0*/ 	.word	0xffffffff


	//   ....[6]....
        /*23a4*/ 	.word	0xffffffff


	//   ....[7]....
        /*23a8*/ 	.word	0xffffffff


	//   ....[8]....
        /*23ac*/ 	.word	0xffffffff


	//   ....[9]....
        /*23b0*/ 	.word	0xffffffff


	//----- nvinfo : EIATTR_COOP_GROUP_INSTR_OFFSETS
	.align		4
.L_1061:
        /*23b4*/ 	.byte	0x04, 0x28
        /*23b6*/ 	.short	(.L_1063 - .L_1062)


	//   ....[0]....
.L_1062:
        /*23b8*/ 	.word	0x00015580


	//   ....[1]....
        /*23bc*/ 	.word	0x00015590


	//   ....[2]....
        /*23c0*/ 	.word	0x00015700


	//   ....[3]....
        /*23c4*/ 	.word	0x00015710


	//   ....[4]....
        /*23c8*/ 	.word	0x00015a70


	//   ....[5]....
        /*23cc*/ 	.word	0x00015f50


	//   ....[6]....
        /*23d0*/ 	.word	0x00016080


	//   ....[7]....
        /*23d4*/ 	.word	0x00016090


	//   ....[8]....
        /*23d8*/ 	.word	0x00016140


	//   ....[9]....
        /*23dc*/ 	.word	0x00016350


	//----- nvinfo : EIATTR_EXIT_INSTR_OFFSETS
	.align		4
.L_1063:
        /*23e0*/ 	.byte	0x04, 0x1c
        /*23e2*/ 	.short	(.L_1065 - .L_1064)


	//   ....[0]....
.L_1064:
        /*23e4*/ 	.word	0x000187d0


	//   ....[1]....
        /*23e8*/ 	.word	0x00018920


	//   ....[2]....
        /*23ec*/ 	.word	0x00018ba0


	//----- nvinfo : EIATTR_MAX_THREADS
	.align		4
.L_1065:
        /*23f0*/ 	.byte	0x04, 0x05
        /*23f2*/ 	.short	(.L_1067 - .L_1066)
.L_1066:
        /*23f4*/ 	.word	0x00000280
        /*23f8*/ 	.word	0x00000001
        /*23fc*/ 	.word	0x00000001


	//----- nvinfo : EIATTR_CRS_STACK_SIZE
	.align		4
.L_1067:
        /*2400*/ 	.byte	0x04, 0x1e
        /*2402*/ 	.short	(.L_1069 - .L_1068)
.L_1068:
        /*2404*/ 	.word	0x00000000


	//----- nvinfo : EIATTR_CBANK_PARAM_SIZE
	.align		4
.L_1069:
        /*2408*/ 	.byte	0x03, 0x19
        /*240a*/ 	.short	0x00b8


	//----- nvinfo : EIATTR_PARAM_CBANK
	.align		4
        /*240c*/ 	.byte	0x04, 0x0a
        /*240e*/ 	.short	(.L_1071 - .L_1070)
	.align		4
.L_1070:
        /*2410*/ 	.word	index@(.nv.constant0._Z35group_norm_nhwc_bwd_one_pass_kernelI11Fp32IOFp32WLi512ELi160ELi640EEv26Group_norm_nhwc_bwd_params)
        /*2414*/ 	.short	0x0210
        /*2416*/ 	.short	0x00b8


	//----- nvinfo : EIATTR_SW_WAR
	.align		4
.L_1071:
        /*2418*/ 	.byte	0x04, 0x36
        /*241a*/ 	.short	(.L_1073 - .L_1072)
.L_1072:
        /*241c*/ 	.word	0x00000008
.L_1073:


//--------------------- .nv.info._Z35group_norm_nhwc_bwd_one_pass_kernelI11Fp32IOBf16WLi64ELi160ELi640EEv26Group_norm_nhwc_bwd_params --------------------------
	.section	.nv.info._Z35group_norm_nhwc_bwd_one_pass_kernelI11Fp32IOBf16WLi64ELi160ELi640EEv26Group_norm_nhwc_bwd_params,"",@"SHT_CUDA_INFO"
	.sectionflags	@""
	.align	4


	//----- nvinfo : EIATTR_CUDA_API_VERSION
	.align		4
        /*0000*/ 	.byte	0x04, 0x37
        /*0002*/ 	.short	(.L_1075 - .L_1074)
.L_1074:
        /*0004*/ 	.word	0x00000082


	//----- nvinfo : EIATTR_KPARAM_INFO
	.align		4
.L_1075:
        /*0008*/ 	.byte	0x04, 0x17
        /*000a*/ 	.short	(.L_1077 - .L_1076)
.L_1076:
        /*000c*/ 	.word	0x00000000
        /*0010*/ 	.short	0x0000
        /*0012*/ 	.short	0x0000
        /*0014*/ 	.byte	0x00, 0xf0, 0xe1, 0x02


	//----- nvinfo : EIATTR_SPARSE_MMA_MASK
	.align		4
.L_1077:
        /*0018*/ 	.byte	0x03, 0x50
        /*001a*/ 	.short	0x0000


	//----- nvinfo : EIATTR_MAXREG_COUNT
	.align		4
        /*001c*/ 	.byte	0x03, 0x1b
        /*001e*/ 	.short	0x0060


	//----- nvinfo : EIATTR_NUM_BARRIERS
	.align		4
        /*0020*/ 	.byte	0x02, 0x4c
        /*0022*/ 	.byte	0x01
	.zero		1


	//----- nvinfo : EIATTR_MERCURY_ISA_VERSION
	.align		4
        /*0024*/ 	.byte	0x03, 0x5f
        /*0026*/ 	.short	0x0101


	//----- nvinfo : EIATTR_INT_WARP_WIDE_INSTR_OFFSETS
	.align		4
        /*0028*/ 	.byte	0x04, 0x31
        /*002a*/ 	.short	(.L_1079 - .L_1078)


	//   ....[0]....
.L_1078:
        /*002c*/ 	.word	0x00002eb0


	//   ....[1]....
        /*0030*/ 	.word	0x00005650


	//----- nvinfo : EIATTR_COOP_GROUP_MASK_REGIDS
	.align		4
.L_1079:
        /*0034*/ 	.byte	0x04, 0x29
        /*0036*/ 	.short	(.L_1081 - .L_1080)


	//   ....[0]....
.L_1080:
        /*0038*/ 	.word	0xffffffff


	//   ....[1]....
        /*003c*/ 	.word	0xffffffff


	//   ....[2]....
        /*0040*/ 	.word	0xffffffff


	//   ....[3]....
        /*0044*/ 	.word	0xffffffff


	//   ....[4]....
        /*0048*/ 	.word	0xffffffff


	//   ....[5]....
        /*004c*/ 	.word	0xffffffff


	//   ....[6]....
        /*0050*/ 	.word	0xffffffff


	//   ....[7]....
        /*0054*/ 	.word	0xffffffff


	//   ....[8]....
        /*0058*/ 	.word	0xffffffff


	//   ....[9]....
        /*005c*/ 	.word	0xffffffff


	//----- nvinfo : EIATTR_COOP_GROUP_INSTR_OFFSETS
	.align		4
.L_1081:
        /*0060*/ 	.byte	0x04, 0x28
        /*0062*/ 	.short	(.L_1083 - .L_1082)


	//   ....[0]....
.L_1082:
        /*0064*/ 	.word	0x00002310


	//   ....[1]....
        /*0068*/ 	.word	0x00002350


	//   ....[2]....
        /*006c*/ 	.word	0x000024d0


	//   ....[3]....
        /*0070*/ 	.word	0x00002510


	//   ....[4]....
        /*0074*/ 	.word	0x00002550


	//   ....[5]....
        /*0078*/ 	.word	0x00002570


	//   ....[6]....
        /*007c*/ 	.word	0x000025a0


	//   ....[7]....
        /*0080*/ 	.word	0x000025c0


	//   ....[8]....
        /*0084*/ 	.word	0x00002600


	//   ....[9]....
        /*0088*/ 	.word	0x00002630


	//----- nvinfo : EIATTR_EXIT_INSTR_OFFSETS
	.align		4
.L_1083:
        /*008c*/ 	.byte	0x04, 0x1c
        /*008e*/ 	.short	(.L_1085 - .L_1084)


	//   ....[0]....
.L_1084:
        /*0090*/ 	.word	0x00005740


	//   ....[1]....
        /*0094*/ 	.word	0x00005880


	//   ....[2]....
        /*0098*/ 	.word	0x00005ae0


	//----- nvinfo : EIATTR_MAX_THREADS
	.align		4
.L_1085:
        /*009c*/ 	.byte	0x04, 0x05
        /*009e*/ 	.short	(.L_1087 - .L_1086)
.L_1086:
        /*00a0*/ 	.word	0x00000280
        /*00a4*/ 	.word	0x00000001
        /*00a8*/ 	.word	0x00000001


	//----- nvinfo : EIATTR_CRS_STACK_SIZE
	.align		4
.L_1087:
        /*00ac*/ 	.byte	0x04, 0x1e
        /*00ae*/ 	.short	(.L_1089 - .L_1088)
.L_1088:
        /*00b0*/ 	.word	0x00000000


	//----- nvinfo : EIATTR_CBANK_PARAM_SIZE
	.align		4
.L_1089:
        /*00b4*/ 	.byte	0x03, 0x19
        /*00b6*/ 	.short	0x00b8


	//----- nvinfo : EIATTR_PARAM_CBANK
	.align		4
        /*00b8*/ 	.byte	0x04, 0x0a
        /*00ba*/ 	.short	(.L_1091 - .L_1090)
	.align		4
.L_1090:
        /*00bc*/ 	.word	index@(.nv.constant0._Z35group_norm_nhwc_bwd_one_pass_kernelI11Fp32IOBf16WLi64ELi160ELi640EEv26Group_norm_nhwc_bwd_params)
        /*00c0*/ 	.short	0x0210
        /*00c2*/ 	.short	0x00b8


	//----- nvinfo : EIATTR_SW_WAR
	.align		4
.L_1091:
        /*00c4*/ 	.byte	0x04, 0x36
        /*00c6*/ 	.short	(.L_1093 - .L_1092)
.L_1092:
        /*00c8*/ 	.word	0x00000008
.L_1093:


//--------------------- .nv.info._Z35group_norm_nhwc_bwd_one_pass_kernelI11Fp32IOBf16WLi128ELi160ELi640EEv26Group_norm_nhwc_bwd_params --------------------------
	.section	.nv.info._Z35group_norm_nhwc_bwd_one_pass_kernelI11Fp32IOBf16WLi128ELi160ELi640EEv26Group_norm_nhwc_bwd_params,"",@"SHT_CUDA_INFO"
	.sectionflags	@""
	.align	4


	//----- nvinfo : EIATTR_CUDA_API_VERSION
	.align		4
        /*0000*/ 	.byte	0x04, 0x37
        /*0002*/ 	.short	(.L_1095 - .L_1094)
.L_1094:
        /*0004*/ 	.word	0x00000082


	//----- nvinfo : EIATTR_KPARAM_INFO
	.align		4
.L_1095:
        /*0008*/ 	.byte	0x04, 0x17
        /*000a*/ 	.short	(.L_1097 - .L_1096)
.L_1096:
        /*000c*/ 	.word	0x00000000
        /*0010*/ 	.short	0x0000
        /*0012*/ 	.short	0x0000
        /*0014*/ 	.byte	0x00, 0xf0, 0xe1, 0x02


	//----- nvinfo : EIATTR_SPARSE_MMA_MASK
	.align		4
.L_1097:
        /*0018*/ 	.byte	0x03, 0x50
        /*001a*/ 	.short	0x0000


	//----- nvinfo : EIATTR_MAXREG_COUNT
	.align		4
        /*001c*/ 	.byte	0x03, 0x1b
        /*001e*/ 	.short	0x0060


	//----- nvinfo : EIATTR_NUM_BARRIERS
	.align		4
        /*0020*/ 	.byte	0x02, 0x4c
        /*0022*/ 	.byte	0x01
	.zero		1


	//----- nvinfo : EIATTR_ANNOTATIONS
	.align		4
        /*0024*/ 	.byte	0x04, 0x55
        /*0026*/ 	.short	(.L_1099 - .L_1098)


	//   ....[0]....
.L_1098:
        /*0028*/ 	.word	0x00000001
        /*002c*/ 	.byte	0xf0, 0x02, 0x00, 0x00, 0x01, 0x00, 0x00, 0x00, 0x30, 0x42, 0x00, 0x00, 0x01, 0x00, 0x00, 0x00
        /*003c*/ 	.byte	0xa0, 0x42, 0x00, 0x00, 0x01, 0x00, 0x00, 0x00, 0x50, 0x44, 0x00, 0x00


	//----- nvinfo : EIATTR_MERCURY_ISA_VERSION
	.align		4
.L_1099:
        /*0048*/ 	.byte	0x03, 0x5f
        /*004a*/ 	.short	0x0101


	//----- nvinfo : EIATTR_INT_WARP_WIDE_INSTR_OFFSETS
	.align		4
        /*004c*/ 	.byte	0x04, 0x31
        /*004e*/ 	.short	(.L_1101 - .L_1100)


	//   ....[0]....
.L_1100:
        /*0050*/ 	.word	0x00004ea0


	//   ....[1]....
        /*0054*/ 	.word	0x00005180


	//   ....[2]....
        /*0058*/ 	.word	0x00005230


	//   ....[3]....
        /*005c*/ 	.word	0x00005240


	//   ....[4]....
        /*0060*/ 	.word	0x00005300


	//   ....[5]....
        /*0064*/ 	.word	0x000053e0


	//   ....[6]....
        /*0068*/ 	.word	0x000054a0


	//   ....[7]....
        /*006c*/ 	.word	0x000054c0


	//   ....[8]....
        /*0070*/ 	.word	0x000055c0


	//   ....[9]....
        /*0074*/ 	.word	0x00005680


	//   ....[10]....
        /*0078*/ 	.word	0x000056a0


	//   ....[11]....
        /*007c*/ 	.word	0x000057a0


	//   ....[12]....
        /*0080*/ 	.word	0x00005860


	//   ....[13]....
        /*0084*/ 	.word	0x00005870


	//   ....[14]....
        /*0088*/ 	.word	0x00005980


	//   ....[15]....
        /*008c*/ 	.word	0x00005a30


	//   ....[16]....
        /*0090*/ 	.word	0x00005a50


	//   ....[17]....
        /*0094*/ 	.word	0x00005c00


	//   ....[18]....
        /*0098*/ 	.word	0x00005cc0


	//   ....[19]....
        /*009c*/ 	.word	0x00005cd0


	//   ....[20]....
        /*00a0*/ 	.word	0x00005d10


	//   ....[21]....
        /*00a4*/ 	.word	0x00005e50


	//   ....[22]....
        /*00a8*/ 	.word	0x00005f00


	//   ....[23]....
        /*00ac*/ 	.word	0x00005f10


	//   ....[24]....
        /*00b0*/ 	.word	0x00005f50


	//   ....[25]....
        /*00b4*/ 	.word	0x00006160


	//   ....[26]....
        /*00b8*/ 	.word	0x00006220


	//   ....[27]....
        /*00bc*/ 	.word	0x00006280


	//   ....[28]....
        /*00c0*/ 	.word	0x000062b0


	//   ....[29]....
        /*00c4*/ 	.word	0x00006560


	//   ....[30]....
        /*00c8*/ 	.word	0x00006600


	//   ....[31]....
        /*00cc*/ 	.word	0x00009680


	//----- nvinfo : EIATTR_COOP_GROUP_MASK_REGIDS
	.align		4
.L_1101:
        /*00d0*/ 	.byte	0x04, 0x29
        /*00d2*/ 	.short	(.L_1103 - .L_1102)


	//   ....[0]....
.L_1102:
        /*00d4*/ 	.word	0xffffffff


	//   ....[1]....
        /*00d8*/ 	.word	0xffffffff


	//   ....[2]....
        /*00dc*/ 	.word	0xffffffff


	//   ....[3]....
        /*00e0*/ 	.word	0xffffffff


	//   ....[4]....
        /*00e4*/ 	.word	0xffffffff


	//   ....[5]....
        /*00e8*/ 	.word	0xffffffff


	//   ....[6]....
        /*00ec*/ 	.word	0xffffffff


	//   ....[7]....
        /*00f0*/ 	.word	0xffffffff


	//   ....[8]....
        /*00f4*/ 	.word	0xffffffff


	//   ....[9]....
        /*00f8*/ 	.word	0xffffffff


	//----- nvinfo : EIATTR_COOP_GROUP_INSTR_OFFSETS
	.align		4
.L_1103:
        /*00fc*/ 	.byte	0x04, 0x28
        /*00fe*/ 	.short	(.L_1105 - .L_1104)


	//   ....[0]....
.L_1104:
        /*0100*/ 	.word	0x000042f0


	//   ....[1]....
        /*0104*/ 	.word	0x00004300


	//   ....[2]....
        /*0108*/ 	.word	0x00004350


	//   ....[3]....
        /*010c*/ 	.word	0x00004360


	//   ....[4]....
        /*0110*/ 	.word	0x00004390


	//   ....[5]....
        /*0114*/ 	.word	0x000043b0


	//   ....[6]....
        /*0118*/ 	.word	0x000043e0


	//   ....[7]....
        /*011c*/ 	.word	0x00004400


	//   ....[8]....
        /*0120*/ 	.word	0x00004480


	//   ....[9]....
        /*0124*/ 	.word	0x00004490


	//----- nvinfo : EIATTR_EXIT_INSTR_OFFSETS
	.align		4
.L_1105:
        /*0128*/ 	.byte	0x04, 0x1c
        /*012a*/ 	.short	(.L_1107 - .L_1106)


	//   ....[0]....
.L_1106:
        /*012c*/ 	.word	0x00009770


	//   ....[1]....
        /*0130*/ 	.word	0x000098b0


	//   ....[2]....
        /*0134*/ 	.word	0x00009b20


	//----- nvinfo : EIATTR_MAX_THREADS
	.align		4
.L_1107:
        /*0138*/ 	.byte	0x04, 0x05
        /*013a*/ 	.short	(.L_1109 - .L_1108)
.L_1108:
        /*013c*/ 	.word	0x00000280
        /*0140*/ 	.word	0x00000001
        /*0144*/ 	.word	0x00000001


	//----- nvinfo : EIATTR_CRS_STACK_SIZE
	.align		4
.L_1109:
        /*0148*/ 	.byte	0x04, 0x1e
        /*014a*/ 	.short	(.L_1111 - .L_1110)
.L_1110:
        /*014c*/ 	.word	0x00000000


	//----- nvinfo : EIATTR_CBANK_PARAM_SIZE
	.align		4
.L_1111:
        /*0150*/ 	.byte	0x03, 0x19
        /*0152*/ 	.short	0x00b8


	//----- nvinfo : EIATTR_PARAM_CBANK
	.align		4
        /*0154*/ 	.byte	0x04, 0x0a
        /*0156*/ 	.short	(.L_1113 - .L_1112)
	.align		4
.L_1112:
        /*0158*/ 	.word	index@(.nv.constant0._Z35group_norm_nhwc_bwd_one_pass_kernelI11Fp32IOBf16WLi128ELi160ELi640EEv26Group_norm_nhwc_bwd_params)
        /*015c*/ 	.short	0x0210
        /*015e*/ 	.short	0x00b8


	//----- nvinfo : EIATTR_SW_WAR
	.align		4
.L_1113:
        /*0160*/ 	.byte	0x04, 0x36
        /*0162*/ 	.short	(.L_1115 - .L_1114)
.L_1114:
        /*0164*/ 	.word	0x00000008
.L_1115:


//--------------------- .nv.info._Z35group_norm_nhwc_bwd_one_pass_kernelI11Fp32IOBf16WLi256ELi160ELi640EEv26Group_norm_nhwc_bwd_params --------------------------
	.section	.nv.info._Z35group_norm_nhwc_bwd_one_pass_kernelI11Fp32IOBf16WLi256ELi160ELi640EEv26Group_norm_nhwc_bwd_params,"",@"SHT_CUDA_INFO"
	.sectionflags	@""
	.align	4


	//----- nvinfo : EIATTR_CUDA_API_VERSION
	.align		4
        /*0000*/ 	.byte	0x04, 0x37
        /*0002*/ 	.short	(.L_1117 - .L_1116)
.L_1116:
        /*0004*/ 	.word	0x00000082


	//----- nvinfo : EIATTR_KPARAM_INFO
	.align		4
.L_1117:
        /*0008*/ 	.byte	0x04, 0x17
        /*000a*/ 	.short	(.L_1119 - .L_1118)
.L_1118:
        /*000c*/ 	.word	0x00000000
        /*0010*/ 	.short	0x0000
        /*0012*/ 	.short	0x0000
        /*0014*/ 	.byte	0x00, 0xf0, 0xe1, 0x02


	//----- nvinfo : EIATTR_SPARSE_MMA_MASK
	.align		4
.L_1119:
        /*0018*/ 	.byte	0x03, 0x50
        /*001a*/ 	.short	0x0000


	//----- nvinfo : EIATTR_MAXREG_COUNT
	.align		4
        /*001c*/ 	.byte	0x03, 0x1b
        /*001e*/ 	.short	0x0060


	//----- nvinfo : EIATTR_NUM_BARRIERS
	.align		4
        /*0020*/ 	.byte	0x02, 0x4c
        /*0022*/ 	.byte	0x01
	.zero		1


	//----- nvinfo : EIATTR_ANNOTATIONS
	.align		4
        /*0024*/ 	.byte	0x04, 0x55
        /*0026*/ 	.short	(.L_1121 - .L_1120)


	//   ....[0]....
.L_1120:
        /* <DEDUP_REMOVED lines=287> */


	//----- nvinfo : EIATTR_MERCURY_ISA_VERSION
	.align		4
.L_1121:
        /*1200*/ 	.byte	0x03, 0x5f
        /*1202*/ 	.short	0x0101


	//----- nvinfo : EIATTR_INT_WARP_WIDE_INSTR_OFFSETS
	.align		4
        /*1204*/ 	.byte	0x04, 0x31
        /*1206*/ 	.short	(.L_1123 - .L_1122)


	//   ....[0]....
.L_1122:
        /*1208*/ 	.word	0x00009f40


	//   ....[1]....
        /*120c*/ 	.word	0x0000a220


	//   ....[2]....
        /*1210*/ 	.word	0x0000a2d0


	//   ....[3]....
        /*1214*/ 	.word	0x0000a2e0


	//   ....[4]....
        /*1218*/ 	.word	0x0000a3a0


	//   ....[5]....
        /*121c*/ 	.word	0x0000a480


	//   ....[6]....
        /*1220*/ 	.word	0x0000a540


	//   ....[7]....
        /*1224*/ 	.word	0x0000a560


	//   ....[8]....
        /*1228*/ 	.word	0x0000a660


	//   ....[9]....
        /*122c*/ 	.word	0x0000a720


	//   ....[10]....
        /*1230*/ 	.word	0x0000a740


	//   ....[11]....
        /*1234*/ 	.word	0x0000a840


	//   ....[12]....
        /*1238*/ 	.word	0x0000a900


	//   ....[13]....
        /*123c*/ 	.word	0x0000a910


	//   ....[14]....
        /*1240*/ 	.word	0x0000aa20


	//   ....[15]....
        /*1244*/ 	.word	0x0000aad0


	//   ....[16]....
        /*1248*/ 	.word	0x0000aaf0


	//   ....[17]....
        /*124c*/ 	.word	0x0000aca0


	//   ....[18]....
        /*1250*/ 	.word	0x0000ad60


	//   ....[19]....
        /*1254*/ 	.word	0x0000ad70


	//   ....[20]....
        /*1258*/ 	.word	0x0000ad80


	//   ....[21]....
        /*125c*/ 	.word	0x0000aef0


	//   ....[22]....
        /*1260*/ 	.word	0x0000afa0


	//   ....[23]....
        /*1264*/ 	.word	0x0000afc0


	//   ....[24]....
        /*1268*/ 	.word	0x0000aff0


	//   ....[25]....
        /*126c*/ 	.word	0x0000b200


	//   ....[26]....
        /*1270*/ 	.word	0x0000b2c0


	//   ....[27]....
        /*1274*/ 	.word	0x0000b320


	//   ....[28]....
        /*1278*/ 	.word	0x0000b350


	//   ....[29]....
        /*127c*/ 	.word	0x0000b600


	//   ....[30]....
        /*1280*/ 	.word	0x0000b6a0


	//   ....[31]....
        /*1284*/ 	.word	0x00012440


	//----- nvinfo : EIATTR_COOP_GROUP_MASK_REGIDS
	.align		4
.L_1123:
        /*1288*/ 	.byte	0x04, 0x29
        /*128a*/ 	.short	(.L_1125 - .L_1124)


	//   ....[0]....
.L_1124:
        /*128c*/ 	.word	0xffffffff


	//   ....[1]....
        /*1290*/ 	.word	0xffffffff


	//   ....[2]....
        /*1294*/ 	.word	0xffffffff


	//   ....[3]....
        /*1298*/ 	.word	0xffffffff


	//   ....[4]....
        /*129c*/ 	.word	0xffffffff


	//   ....[5]....
        /*12a0*/ 	.word	0xffffffff


	//   ....[6]....
        /*12a4*/ 	.word	0xffffffff


	//   ....[7]....
        /*12a8*/ 	.word	0xffffffff


	//   ....[8]....
        /*12ac*/ 	.word	0xffffffff


	//   ....[9]....
        /*12b0*/ 	.word	0xffffffff


	//----- nvinfo : EIATTR_COOP_GROUP_INSTR_OFFSETS
	.align		4
.L_1125:
        /*12b4*/ 	.byte	0x04, 0x28
        /*12b6*/ 	.short	(.L_1127 - .L_1126)


	//   ....[0]....
.L_1126:
        /*12b8*/ 	.word	0x000092c0


	//   ....[1]....
        /*12bc*/ 	.word	0x000092d0


	//   ....[2]....
        /*12c0*/ 	.word	0x00009300


	//   ....[3]....
        /*12c4*/ 	.word	0x00009320


	//   ....[4]....
        /*12c8*/ 	.word	0x00009350


	//   ....[5]....
        /*12cc*/ 	.word	0x00009370


	//   ....[6]....
        /*12d0*/ 	.word	0x000093c0


	//   ....[7]....
        /*12d4*/ 	.word	0x000093d0


	//   ....[8]....
        /*12d8*/ 	.word	0x00009530


	//   ....[9]....
        /*12dc*/ 	.word	0x00009580


	//----- nvinfo : EIATTR_EXIT_INSTR_OFFSETS
	.align		4
.L_1127:
        /*12e0*/ 	.byte	0x04, 0x1c
        /*12e2*/ 	.short	(.L_1129 - .L_1128)


	//   ....[0]....
.L_1128:
        /*12e4*/ 	.word	0x00012530


	//   ....[1]....
        /*12e8*/ 	.word	0x00012670


	//   ....[2]....
        /*12ec*/ 	.word	0x000128e0


	//----- nvinfo : EIATTR_MAX_THREADS
	.align		4
.L_1129:
        /*12f0*/ 	.byte	0x04, 0x05
        /*12f2*/ 	.short	(.L_1131 - .L_1130)
.L_1130:
        /*12f4*/ 	.word	0x00000280
        /*12f8*/ 	.word	0x00000001
        /*12fc*/ 	.word	0x00000001


	//----- nvinfo : EIATTR_CRS_STACK_SIZE
	.align		4
.L_1131:
        /*1300*/ 	.byte	0x04, 0x1e
        /*1302*/ 	.short	(.L_1133 - .L_1132)
.L_1132:
        /*1304*/ 	.word	0x00000000


	//----- nvinfo : EIATTR_CBANK_PARAM_SIZE
	.align		4
.L_1133:
        /*1308*/ 	.byte	0x03, 0x19
        /*130a*/ 	.short	0x00b8


	//----- nvinfo : EIATTR_PARAM_CBANK
	.align		4
        /*130c*/ 	.byte	0x04, 0x0a
        /*130e*/ 	.short	(.L_1135 - .L_1134)
	.align		4
.L_1134:
        /*1310*/ 	.word	index@(.nv.constant0._Z35group_norm_nhwc_bwd_one_pass_kernelI11Fp32IOBf16WLi256ELi160ELi640EEv26Group_norm_nhwc_bwd_params)
        /*1314*/ 	.short	0x0210
        /*1316*/ 	.short	0x00b8


	//----- nvinfo : EIATTR_SW_WAR
	.align		4
.L_1135:
        /*1318*/ 	.byte	0x04, 0x36
        /*131a*/ 	.short	(.L_1137 - .L_1136)
.L_1136:
        /*131c*/ 	.word	0x00000008
.L_1137:


//--------------------- .nv.info._Z35group_norm_nhwc_bwd_one_pass_kernelI11Fp32IOBf16WLi512ELi160ELi640EEv26Group_norm_nhwc_bwd_params --------------------------
	.section	.nv.info._Z35group_norm_nhwc_bwd_one_pass_kernelI11Fp32IOBf16WLi512ELi160ELi640EEv26Group_norm_nhwc_bwd_params,"",@"SHT_CUDA_INFO"
	.sectionflags	@""
	.align	4


	//----- nvinfo : EIATTR_CUDA_API_VERSION
	.align		4
        /*0000*/ 	.byte	0x04, 0x37
        /*0002*/ 	.short	(.L_1139 - .L_1138)
.L_1138:
        /*0004*/ 	.word	0x00000082


	//----- nvinfo : EIATTR_KPARAM_INFO
	.align		4
.L_1139:
        /*0008*/ 	.byte	0x04, 0x17
        /*000a*/ 	.short	(.L_1141 - .L_1140)
.L_1140:
        /*000c*/ 	.word	0x00000000
        /*0010*/ 	.short	0x0000
        /*0012*/ 	.short	0x0000
        /*0014*/ 	.byte	0x00, 0xf0, 0xe1, 0x02


	//----- nvinfo : EIATTR_SPARSE_MMA_MASK
	.align		4
.L_1141:
        /*0018*/ 	.byte	0x03, 0x50
        /*001a*/ 	.short	0x0000


	//----- nvinfo : EIATTR_MAXREG_COUNT
	.align		4
        /*001c*/ 	.byte	0x03, 0x1b
        /*001e*/ 	.short	0x0060


	//----- nvinfo : EIATTR_NUM_BARRIERS
	.align		4
        /*0020*/ 	.byte	0x02, 0x4c
        /*0022*/ 	.byte	0x01
	.zero		1


	//----- nvinfo : EIATTR_ANNOTATIONS
	.align		4
        /*0024*/ 	.byte	0x04, 0x55
        /*0026*/ 	.short	(.L_1143 - .L_1142)


	//   ....[0]....
.L_1142:
        /* <DEDUP_REMOVED lines=572> */


	//----- nvinfo : EIATTR_MERCURY_ISA_VERSION
	.align		4
.L_1143:
        /*23d8*/ 	.byte	0x03, 0x5f
        /*23da*/ 	.short	0x0101


	//----- nvinfo : EIATTR_INT_WARP_WIDE_INSTR_OFFSETS
	.align		4
        /*23dc*/ 	.byte	0x04, 0x31
        /*23de*/ 	.short	(.L_1145 - .L_1144)


	//   ....[0]....
.L_1144:
        /*23e0*/ 	.word	0x00016e30


	//   ....[1]....
        /*23e4*/ 	.word	0x000188a0


	//----- nvinfo : EIATTR_COOP_GROUP_MASK_REGIDS
	.align		4
.L_1145:
        /*23e8*/ 	.byte	0x04, 0x29
        /*23ea*/ 	.short	(.L_1147 - .L_1146)


	//   ....[0]....
.L_1146:
        /*23ec*/ 	.word	0xffffffff


	//   ....[1]....
        /*23f0*/ 	.word	0xffffffff


	//   ....[2]....
        /*23f4*/ 	.word	0xffffffff


	//   ....[3]....
        /*23f8*/ 	.word	0xffffffff


	//   ....[4]....
        /*23fc*/ 	.word	0xffffffff


	//   ....[5]....
        /*2400*/ 	.word	0xffffffff


	//   ....[6]....
        /*2404*/ 	.word	0xffffffff


	//   ....[7]....
        /*2408*/ 	.word	0xffffffff


	//   ....[8]....
        /*240c*/ 	.word	0xffffffff


	//   ....[9]....
        /*2410*/ 	.word	0xffffffff


	//----- nvinfo : EIATTR_COOP_GROUP_INSTR_OFFSETS
	.align		4
.L_1147:
        /*2414*/ 	.byte	0x04, 0x28
        /*2416*/ 	.short	(.L_1149 - .L_1148)


	//   ....[0]....
.L_1148:
        /*2418*/ 	.word	0x000156d0


	//   ....[1]....
        /*241c*/ 	.word	0x000156e0


	//   ....[2]....
        /*2420*/ 	.word	0x00015860


	//   ....[3]....
        /*2424*/ 	.word	0x00015870


	//   ....[4]....
        /*2428*/ 	.word	0x00015bd0


	//   ....[5]....
        /*242c*/ 	.word	0x000160a0


	//   ....[6]....
        /*2430*/ 	.word	0x000161d0


	//   ....[7]....
        /*2434*/ 	.word	0x000161e0


	//   ....[8]....
        /*2438*/ 	.word	0x00016290


	//   ....[9]....
        /*243c*/ 	.word	0x000164a0


	//----- nvinfo : EIATTR_EXIT_INSTR_OFFSETS
	.align		4
.L_1149:
        /*2440*/ 	.byte	0x04, 0x1c
        /*2442*/ 	.short	(.L_1151 - .L_1150)


	//   ....[0]....
.L_1150:
        /*2444*/ 	.word	0x00018930


	//   ....[1]....
        /*2448*/ 	.word	0x00018a80


	//   ....[2]....
        /*244c*/ 	.word	0x00018d20


	//----- nvinfo : EIATTR_MAX_THREADS
	.align		4
.L_1151:
        /*2450*/ 	.byte	0x04, 0x05
        /*2452*/ 	.short	(.L_1153 - .L_1152)
.L_1152:
        /*2454*/ 	.word	0x00000280
        /*2458*/ 	.word	0x00000001
        /*245c*/ 	.word	0x00000001


	//----- nvinfo : EIATTR_CRS_STACK_SIZE
	.align		4
.L_1153:
        /*2460*/ 	.byte	0x04, 0x1e
        /*2462*/ 	.short	(.L_1155 - .L_1154)
.L_1154:
        /*2464*/ 	.word	0x00000000


	//----- nvinfo : EIATTR_CBANK_PARAM_SIZE
	.align		4
.L_1155:
        /*2468*/ 	.byte	0x03, 0x19
        /*246a*/ 	.short	0x00b8


	//----- nvinfo : EIATTR_PARAM_CBANK
	.align		4
        /*246c*/ 	.byte	0x04, 0x0a
        /*246e*/ 	.short	(.L_1157 - .L_1156)
	.align		4
.L_1156:
        /*2470*/ 	.word	index@(.nv.constant0._Z35group_norm_nhwc_bwd_one_pass_kernelI11Fp32IOBf16WLi512ELi160ELi640EEv26Group_norm_nhwc_bwd_params)
        /*2474*/ 	.short	0x0210
        /*2476*/ 	.short	0x00b8


	//----- nvinfo : EIATTR_SW_WAR
	.align		4
.L_1157:
        /*2478*/ 	.byte	0x04, 0x36
        /*247a*/ 	.short	(.L_1159 - .L_1158)
.L_1158:
        /*247c*/ 	.word	0x00000008
.L_1159:


//--------------------- .nv.info._Z35group_norm_nhwc_bwd_one_pass_kernelI11Fp32IOFp16WLi64ELi160ELi640EEv26Group_norm_nhwc_bwd_params --------------------------
	.section	.nv.info._Z35group_norm_nhwc_bwd_one_pass_kernelI11Fp32IOFp16WLi64ELi160ELi640EEv26Group_norm_nhwc_bwd_params,"",@"SHT_CUDA_INFO"
	.sectionflags	@""
	.align	4


	//----- nvinfo : EIATTR_CUDA_API_VERSION
	.align		4
        /*0000*/ 	.byte	0x04, 0x37
        /*0002*/ 	.short	(.L_1161 - .L_1160)
.L_1160:
        /*0004*/ 	.word	0x00000082


	//----- nvinfo : EIATTR_KPARAM_INFO
	.align		4
.L_1161:
        /*0008*/ 	.byte	0x04, 0x17
        /*000a*/ 	.short	(.L_1163 - .L_1162)
.L_1162:
        /*000c*/ 	.word	0x00000000
        /*0010*/ 	.short	0x0000
        /*0012*/ 	.short	0x0000
        /*0014*/ 	.byte	0x00, 0xf0, 0xe1, 0x02


	//----- nvinfo : EIATTR_SPARSE_MMA_MASK
	.align		4
.L_1163:
        /*0018*/ 	.byte	0x03, 0x50
        /*001a*/ 	.short	0x0000


	//----- nvinfo : EIATTR_MAXREG_COUNT
	.align		4
        /*001c*/ 	.byte	0x03, 0x1b
        /*001e*/ 	.short	0x0060


	//----- nvinfo : EIATTR_NUM_BARRIERS
	.align		4
        /*0020*/ 	.byte	0x02, 0x4c
        /*0022*/ 	.byte	0x01
	.zero		1


	//----- nvinfo : EIATTR_MERCURY_ISA_VERSION
	.align		4
        /*0024*/ 	.byte	0x03, 0x5f
        /*0026*/ 	.short	0x0101


	//----- nvinfo : EIATTR_INT_WARP_WIDE_INSTR_OFFSETS
	.align		4
        /*0028*/ 	.byte	0x04, 0x31
        /*002a*/ 	.short	(.L_1165 - .L_1164)


	//   ....[0]....
.L_1164:
        /*002c*/ 	.word	0x00002eb0


	//   ....[1]....
        /*0030*/ 	.word	0x00005650


	//----- nvinfo : EIATTR_COOP_GROUP_MASK_REGIDS
	.align		4
.L_1165:
        /*0034*/ 	.byte	0x04, 0x29
        /*0036*/ 	.short	(.L_1167 - .L_1166)


	//   ....[0]....
.L_1166:
        /*0038*/ 	.word	0xffffffff


	//   ....[1]....
        /*003c*/ 	.word	0xffffffff


	//   ....[2]....
        /*0040*/ 	.word	0xffffffff


	//   ....[3]....
        /*0044*/ 	.word	0xffffffff


	//   ....[4]....
        /*0048*/ 	.word	0xffffffff


	//   ....[5]....
        /*004c*/ 	.word	0xffffffff


	//   ....[6]....
        /*0050*/ 	.word	0xffffffff


	//   ....[7]....
        /*0054*/ 	.word	0xffffffff


	//   ....[8]....
        /*0058*/ 	.word	0xffffffff


	//   ....[9]....
        /*005c*/ 	.word	0xffffffff


	//----- nvinfo : EIATTR_COOP_GROUP_INSTR_OFFSETS
	.align		4
.L_1167:
        /*0060*/ 	.byte	0x04, 0x28
        /*0062*/ 	.short	(.L_1169 - .L_1168)


	//   ....[0]....
.L_1168:
        /*0064*/ 	.word	0x00002310


	//   ....[1]....
        /*0068*/ 	.word	0x00002350


	//   ....[2]....
        /*006c*/ 	.word	0x000024d0


	//   ....[3]....
        /*0070*/ 	.word	0x00002510


	//   ....[4]....
        /*0074*/ 	.word	0x00002550


	//   ....[5]....
        /*0078*/ 	.word	0x00002570


	//   ....[6]....
        /*007c*/ 	.word	0x000025a0


	//   ....[7]....
        /*0080*/ 	.word	0x000025c0


	//   ....[8]....
        /*0084*/ 	.word	0x00002600


	//   ....[9]....
        /*0088*/ 	.word	0x00002630


	//----- nvinfo : EIATTR_EXIT_INSTR_OFFSETS
	.align		4
.L_1169:
        /*008c*/ 	.byte	0x04, 0x1c
        /*008e*/ 	.short	(.L_1171 - .L_1170)


	//   ....[0]....
.L_1170:
        /*0090*/ 	.word	0x00005740


	//   ....[1]....
        /*0094*/ 	.word	0x00005880


	//   ....[2]....
        /*0098*/ 	.word	0x00005ae0


	//----- nvinfo : EIATTR_MAX_THREADS
	.align		4
.L_1171:
        /*009c*/ 	.byte	0x04, 0x05
        /*009e*/ 	.short	(.L_1173 - .L_1172)
.L_1172:
        /*00a0*/ 	.word	0x00000280
        /*00a4*/ 	.word	0x00000001
        /*00a8*/ 	.word	0x00000001


	//----- nvinfo : EIATTR_CRS_STACK_SIZE
	.align		4
.L_1173:
        /*00ac*/ 	.byte	0x04, 0x1e
        /*00ae*/ 	.short	(.L_1175 - .L_1174)
.L_1174:
        /*00b0*/ 	.word	0x00000000


	//----- nvinfo : EIATTR_CBANK_PARAM_SIZE
	.align		4
.L_1175:
        /*00b4*/ 	.byte	0x03, 0x19
        /*00b6*/ 	.short	0x00b8


	//----- nvinfo : EIATTR_PARAM_CBANK
	.align		4
        /*00b8*/ 	.byte	0x04, 0x0a
        /*00ba*/ 	.short	(.L_1177 - .L_1176)
	.align		4
.L_1176:
        /*00bc*/ 	.word	index@(.nv.constant0._Z35group_norm_nhwc_bwd_one_pass_kernelI11Fp32IOFp16WLi64ELi160ELi640EEv26Group_norm_nhwc_bwd_params)
        /*00c0*/ 	.short	0x0210
        /*00c2*/ 	.short	0x00b8


	//----- nvinfo : EIATTR_SW_WAR
	.align		4
.L_1177:
        /*00c4*/ 	.byte	0x04, 0x36
        /*00c6*/ 	.short	(.L_1179 - .L_1178)
.L_1178:
        /*00c8*/ 	.word	0x00000008
.L_1179:


//--------------------- .nv.info._Z35group_norm_nhwc_bwd_one_pass_kernelI11Fp32IOFp16WLi128ELi160ELi640EEv26Group_norm_nhwc_bwd_params --------------------------
	.section	.nv.info._Z35group_norm_nhwc_bwd_one_pass_kernelI11Fp32IOFp16WLi128ELi160ELi640EEv26Group_norm_nhwc_bwd_params,"",@"SHT_CUDA_INFO"
	.sectionflags	@""
	.align	4


	//----- nvinfo : EIATTR_CUDA_API_VERSION
	.align		4
        /*0000*/ 	.byte	0x04, 0x37
        /*0002*/ 	.short	(.L_1181 - .L_1180)
.L_1180:
        /*0004*/ 	.word	0x00000082


	//----- nvinfo : EIATTR_KPARAM_INFO
	.align		4
.L_1181:
        /*0008*/ 	.byte	0x04, 0x17
        /*000a*/ 	.short	(.L_1183 - .L_1182)
.L_1182:
        /*000c*/ 	.word	0x00000000
        /*0010*/ 	.short	0x0000
        /*0012*/ 	.short	0x0000
        /*0014*/ 	.byte	0x00, 0xf0, 0xe1, 0x02


	//----- nvinfo : EIATTR_SPARSE_MMA_MASK
	.align		4
.L_1183:
        /*0018*/ 	.byte	0x03, 0x50
        /*001a*/ 	.short	0x0000


	//----- nvinfo : EIATTR_MAXREG_COUNT
	.align		4
        /*001c*/ 	.byte	0x03, 0x1b
        /*001e*/ 	.short	0x0060


	//----- nvinfo : EIATTR_NUM_BARRIERS
	.align		4
        /*0020*/ 	.byte	0x02, 0x4c
        /*0022*/ 	.byte	0x01
	.zero		1


	//----- nvinfo : EIATTR_ANNOTATIONS
	.align		4
        /*0024*/ 	.byte	0x04, 0x55
        /*0026*/ 	.short	(.L_1185 - .L_1184)


	//   ....[0]....
.L_1184:
        /*0028*/ 	.word	0x00000001
        /*002c*/ 	.byte	0xf0, 0x02, 0x00, 0x00, 0x01, 0x00, 0x00, 0x00, 0x30, 0x42, 0x00, 0x00, 0x01, 0x00, 0x00, 0x00
        /*003c*/ 	.byte	0xa0, 0x42, 0x00, 0x00, 0x01, 0x00, 0x00, 0x00, 0x50, 0x44, 0x00, 0x00


	//----- nvinfo : EIATTR_MERCURY_ISA_VERSION
	.align		4
.L_1185:
        /*0048*/ 	.byte	0x03, 0x5f
        /*004a*/ 	.short	0x0101


	//----- nvinfo : EIATTR_INT_WARP_WIDE_INSTR_OFFSETS
	.align		4
        /*004c*/ 	.byte	0x04, 0x31
        /*004e*/ 	.short	(.L_1187 - .L_1186)


	//   ....[0]....
.L_1186:
        /*0050*/ 	.word	0x00004ea0


	//   ....[1]....
        /*0054*/ 	.word	0x00005180


	//   ....[2]....
        /*0058*/ 	.word	0x00005230


	//   ....[3]....
        /*005c*/ 	.word	0x00005240


	//   ....[4]....
        /*0060*/ 	.word	0x00005300


	//   ....[5]....
        /*0064*/ 	.word	0x000053e0


	//   ....[6]....
        /*0068*/ 	.word	0x000054a0


	//   ....[7]....
        /*006c*/ 	.word	0x000054c0


	//   ....[8]....
        /*0070*/ 	.word	0x000055c0


	//   ....[9]....
        /*0074*/ 	.word	0x00005680


	//   ....[10]....
        /*0078*/ 	.word	0x000056a0


	//   ....[11]....
        /*007c*/ 	.word	0x000057a0


	//   ....[12]....
        /*0080*/ 	.word	0x00005860


	//   ....[13]....
        /*0084*/ 	.word	0x00005870


	//   ....[14]....
        /*0088*/ 	.word	0x00005980


	//   ....[15]....
        /*008c*/ 	.word	0x00005a30


	//   ....[16]....
        /*0090*/ 	.word	0x00005a50


	//   ....[17]....
        /*0094*/ 	.word	0x00005c00


	//   ....[18]....
        /*0098*/ 	.word	0x00005cc0


	//   ....[19]....
        /*009c*/ 	.word	0x00005cd0


	//   ....[20]....
        /*00a0*/ 	.word	0x00005d10


	//   ....[21]....
        /*00a4*/ 	.word	0x00005e50


	//   ....[22]....
        /*00a8*/ 	.word	0x00005f00


	//   ....[23]....
        /*00ac*/ 	.word	0x00005f10


	//   ....[24]....
        /*00b0*/ 	.word	0x00005f50


	//   ....[25]....
        /*00b4*/ 	.word	0x00006160


	//   ....[26]....
        /*00b8*/ 	.word	0x00006220


	//   ....[27]....
        /*00bc*/ 	.word	0x00006280


	//   ....[28]....
        /*00c0*/ 	.word	0x000062b0


	//   ....[29]....
        /*00c4*/ 	.word	0x00006560


	//   ....[30]....
        /*00c8*/ 	.word	0x00006600


	//   ....[31]....
        /*00cc*/ 	.word	0x00009680


	//----- nvinfo : EIATTR_COOP_GROUP_MASK_REGIDS
	.align		4
.L_1187:
        /*00d0*/ 	.byte	0x04, 0x29
        /*00d2*/ 	.short	(.L_1189 - .L_1188)


	//   ....[0]....
.L_1188:
        /*00d4*/ 	.word	0xffffffff


	//   ....[1]....
        /*00d8*/ 	.word	0xffffffff


	//   ....[2]....
        /*00dc*/ 	.word	0xffffffff


	//   ....[3]....
        /*00e0*/ 	.word	0xffffffff


	//   ....[4]....
        /*00e4*/ 	.word	0xffffffff


	//   ....[5]....
        /*00e8*/ 	.word	0xffffffff


	//   ....[6]....
        /*00ec*/ 	.word	0xffffffff


	//   ....[7]....
        /*00f0*/ 	.word	0xffffffff


	//   ....[8]....
        /*00f4*/ 	.word	0xffffffff


	//   ....[9]....
        /*00f8*/ 	.word	0xffffffff


	//----- nvinfo : EIATTR_COOP_GROUP_INSTR_OFFSETS
	.align		4
.L_1189:
        /*00fc*/ 	.byte	0x04, 0x28
        /*00fe*/ 	.short	(.L_1191 - .L_1190)


	//   ....[0]....
.L_1190:
        /*0100*/ 	.word	0x000042f0


	//   ....[1]....
        /*0104*/ 	.word	0x00004300


	//   ....[2]....
        /*0108*/ 	.word	0x00004350


	//   ....[3]....
        /*010c*/ 	.word	0x00004360


	//   ....[4]....
        /*0110*/ 	.word	0x00004390


	//   ....[5]....
        /*0114*/ 	.word	0x000043b0


	//   ....[6]....
        /*0118*/ 	.word	0x000043e0


	//   ....[7]....
        /*011c*/ 	.word	0x00004400


	//   ....[8]....
        /*0120*/ 	.word	0x00004480


	//   ....[9]....
        /*0124*/ 	.word	0x00004490


	//----- nvinfo : EIATTR_EXIT_INSTR_OFFSETS
	.align		4
.L_1191:
        /*0128*/ 	.byte	0x04, 0x1c
        /*012a*/ 	.short	(.L_1193 - .L_1192)


	//   ....[0]....
.L_1192:
        /*012c*/ 	.word	0x00009770


	//   ....[1]....
        /*0130*/ 	.word	0x000098b0


	//   ....[2]....
        /*0134*/ 	.word	0x00009b20


	//----- nvinfo : EIATTR_MAX_THREADS
	.align		4
.L_1193:
        /*0138*/ 	.byte	0x04, 0x05
        /*013a*/ 	.short	(.L_1195 - .L_1194)
.L_1194:
        /*013c*/ 	.word	0x00000280
        /*0140*/ 	.word	0x00000001
        /*0144*/ 	.word	0x00000001


	//----- nvinfo : EIATTR_CRS_STACK_SIZE
	.align		4
.L_1195:
        /*0148*/ 	.byte	0x04, 0x1e
        /*014a*/ 	.short	(.L_1197 - .L_1196)
.L_1196:
        /*014c*/ 	.word	0x00000000


	//----- nvinfo : EIATTR_CBANK_PARAM_SIZE
	.align		4
.L_1197:
        /*0150*/ 	.byte	0x03, 0x19
        /*0152*/ 	.short	0x00b8


	//----- nvinfo : EIATTR_PARAM_CBANK
	.align		4
        /*0154*/ 	.byte	0x04, 0x0a
        /*0156*/ 	.short	(.L_1199 - .L_1198)
	.align		4
.L_1198:
        /*0158*/ 	.word	index@(.nv.constant0._Z35group_norm_nhwc_bwd_one_pass_kernelI11Fp32IOFp16WLi128ELi160ELi640EEv26Group_norm_nhwc_bwd_params)
        /*015c*/ 	.short	0x0210
        /*015e*/ 	.short	0x00b8


	//----- nvinfo : EIATTR_SW_WAR
	.align		4
.L_1199:
        /*0160*/ 	.byte	0x04, 0x36
        /*0162*/ 	.short	(.L_1201 - .L_1200)
.L_1200:
        /*0164*/ 	.word	0x00000008
.L_1201:


//--------------------- .nv.info._Z35group_norm_nhwc_bwd_one_pass_kernelI11Fp32IOFp16WLi256ELi160ELi640EEv26Group_norm_nhwc_bwd_params --------------------------
	.section	.nv.info._Z35group_norm_nhwc_bwd_one_pass_kernelI11Fp32IOFp16WLi256ELi160ELi640EEv26Group_norm_nhwc_bwd_params,"",@"SHT_CUDA_INFO"
	.sectionflags	@""
	.align	4


	//----- nvinfo : EIATTR_CUDA_API_VERSION
	.align		4
        /*0000*/ 	.byte	0x04, 0x37
        /*0002*/ 	.short	(.L_1203 - .L_1202)
.L_1202:
        /*0004*/ 	.word	0x00000082


	//----- nvinfo : EIATTR_KPARAM_INFO
	.align		4
.L_1203:
        /*0008*/ 	.byte	0x04, 0x17
        /*000a*/ 	.short	(.L_1205 - .L_1204)
.L_1204:
        /*000c*/ 	.word	0x00000000
        /*0010*/ 	.short	0x0000
        /*0012*/ 	.short	0x0000
        /*0014*/ 	.byte	0x00, 0xf0, 0xe1, 0x02


	//----- nvinfo : EIATTR_SPARSE_MMA_MASK
	.align		4
.L_1205:
        /*0018*/ 	.byte	0x03, 0x50
        /*001a*/ 	.short	0x0000


	//----- nvinfo : EIATTR_MAXREG_COUNT
	.align		4
        /*001c*/ 	.byte	0x03, 0x1b
        /*001e*/ 	.short	0x0060


	//----- nvinfo : EIATTR_NUM_BARRIERS
	.align		4
        /*0020*/ 	.byte	0x02, 0x4c
        /*0022*/ 	.byte	0x01
	.zero		1


	//----- nvinfo : EIATTR_ANNOTATIONS
	.align		4
        /*0024*/ 	.byte	0x04, 0x55
        /*0026*/ 	.short	(.L_1207 - .L_1206)


	//   ....[0]....
.L_1206:
        /* <DEDUP_REMOVED lines=287> */


	//----- nvinfo : EIATTR_MERCURY_ISA_VERSION
	.align		4
.L_1207:
        /*1200*/ 	.byte	0x03, 0x5f
        /*1202*/ 	.short	0x0101


	//----- nvinfo : EIATTR_INT_WARP_WIDE_INSTR_OFFSETS
	.align		4
        /*1204*/ 	.byte	0x04, 0x31
        /*1206*/ 	.short	(.L_1209 - .L_1208)


	//   ....[0]....
.L_1208:
        /*1208*/ 	.word	0x00009f40


	//   ....[1]....
        /*120c*/ 	.word	0x0000a220


	//   ....[2]....
        /*1210*/ 	.word	0x0000a2d0


	//   ....[3]....
        /*1214*/ 	.word	0x0000a2e0


	//   ....[4]....
        /*1218*/ 	.word	0x0000a3a0


	//   ....[5]....
        /*121c*/ 	.word	0x0000a480


	//   ....[6]....
        /*1220*/ 	.word	0x0000a540


	//   ....[7]....
        /*1224*/ 	.word	0x0000a560


	//   ....[8]....
        /*1228*/ 	.word	0x0000a660


	//   ....[9]....
        /*122c*/ 	.word	0x0000a720


	//   ....[10]....
        /*1230*/ 	.word	0x0000a740


	//   ....[11]....
        /*1234*/ 	.word	0x0000a840


	//   ....[12]....
        /*1238*/ 	.word	0x0000a900


	//   ....[13]....
        /*123c*/ 	.word	0x0000a910


	//   ....[14]....
        /*1240*/ 	.word	0x0000aa20


	//   ....[15]....
        /*1244*/ 	.word	0x0000aad0


	//   ....[16]....
        /*1248*/ 	.word	0x0000aaf0


	//   ....[17]....
        /*124c*/ 	.word	0x0000aca0


	//   ....[18]....
        /*1250*/ 	.word	0x0000ad60


	//   ....[19]....
        /*1254*/ 	.word	0x0000ad70


	//   ....[20]....
        /*1258*/ 	.word	0x0000ad80


	//   ....[21]....
        /*125c*/ 	.word	0x0000aef0


	//   ....[22]....
        /*1260*/ 	.word	0x0000afa0


	//   ....[23]....
        /*1264*/ 	.word	0x0000afc0


	//   ....[24]....
        /*1268*/ 	.word	0x0000aff0


	//   ....[25]....
        /*126c*/ 	.word	0x0000b200


	//   ....[26]....
        /*1270*/ 	.word	0x0000b2c0


	//   ....[27]....
        /*1274*/ 	.word	0x0000b320


	//   ....[28]....
        /*1278*/ 	.word	0x0000b350


	//   ....[29]....
        /*127c*/ 	.word	0x0000b600


	//   ....[30]....
        /*1280*/ 	.word	0x0000b6a0


	//   ....[31]....
        /*1284*/ 	.word	0x00012440


	//----- nvinfo : EIATTR_COOP_GROUP_MASK_REGIDS
	.align		4
.L_1209:
        /*1288*/ 	.byte	0x04, 0x29
        /*128a*/ 	.short	(.L_1211 - .L_1210)


	//   ....[0]....
.L_1210:
        /*128c*/ 	.word	0xffffffff


	//   ....[1]....
        /*1290*/ 	.word	0xffffffff


	//   ....[2]....
        /*1294*/ 	.word	0xffffffff


	//   ....[3]....
        /*1298*/ 	.word	0xffffffff


	//   ....[4]....
        /*129c*/ 	.word	0xffffffff


	//   ....[5]....
        /*12a0*/ 	.word	0xffffffff


	//   ....[6]....
        /*12a4*/ 	.word	0xffffffff


	//   ....[7]....
        /*12a8*/ 	.word	0xffffffff


	//   ....[8]....
        /*12ac*/ 	.word	0xffffffff


	//   ....[9]....
        /*12b0*/ 	.word	0xffffffff


	//----- nvinfo : EIATTR_COOP_GROUP_INSTR_OFFSETS
	.align		4
.L_1211:
        /*12b4*/ 	.byte	0x04, 0x28
        /*12b6*/ 	.short	(.L_1213 - .L_1212)


	//   ....[0]....
.L_1212:
        /*12b8*/ 	.word	0x000092c0


	//   ....[1]....
        /*12bc*/ 	.word	0x000092d0


	//   ....[2]....
        /*12c0*/ 	.word	0x00009300


	//   ....[3]....
        /*12c4*/ 	.word	0x00009320


	//   ....[4]....
        /*12c8*/ 	.word	0x00009350


	//   ....[5]....
        /*12cc*/ 	.word	0x00009370


	//   ....[6]....
        /*12d0*/ 	.word	0x000093c0


	//   ....[7]....
        /*12d4*/ 	.word	0x000093d0


	//   ....[8]....
        /*12d8*/ 	.word	0x00009530


	//   ....[9]....
        /*12dc*/ 	.word	0x00009580


	//----- nvinfo : EIATTR_EXIT_INSTR_OFFSETS
	.align		4
.L_1213:
        /*12e0*/ 	.byte	0x04, 0x1c
        /*12e2*/ 	.short	(.L_1215 - .L_1214)


	//   ....[0]....
.L_1214:
        /*12e4*/ 	.word	0x00012530


	//   ....[1]....
        /*12e8*/ 	.word	0x00012670


	//   ....[2]....
        /*12ec*/ 	.word	0x000128e0


	//----- nvinfo : EIATTR_MAX_THREADS
	.align		4
.L_1215:
        /*12f0*/ 	.byte	0x04, 0x05
        /*12f2*/ 	.short	(.L_1217 - .L_1216)
.L_1216:
        /*12f4*/ 	.word	0x00000280
        /*12f8*/ 	.word	0x00000001
        /*12fc*/ 	.word	0x00000001


	//----- nvinfo : EIATTR_CRS_STACK_SIZE
	.align		4
.L_1217:
        /*1300*/ 	.byte	0x04, 0x1e
        /*1302*/ 	.short	(.L_1219 - .L_1218)
.L_1218:
        /*1304*/ 	.word	0x00000000


	//----- nvinfo : EIATTR_CBANK_PARAM_SIZE
	.align		4
.L_1219:
        /*1308*/ 	.byte	0x03, 0x19
        /*130a*/ 	.short	0x00b8


	//----- nvinfo : EIATTR_PARAM_CBANK
	.align		4
        /*130c*/ 	.byte	0x04, 0x0a
        /*130e*/ 	.short	(.L_1221 - .L_1220)
	.align		4
.L_1220:
        /*1310*/ 	.word	index@(.nv.constant0._Z35group_norm_nhwc_bwd_one_pass_kernelI11Fp32IOFp16WLi256ELi160ELi640EEv26Group_norm_nhwc_bwd_params)
        /*1314*/ 	.short	0x0210
        /*1316*/ 	.short	0x00b8


	//----- nvinfo : EIATTR_SW_WAR
	.align		4
.L_1221:
        /*1318*/ 	.byte	0x04, 0x36
        /*131a*/ 	.short	(.L_1223 - .L_1222)
.L_1222:
        /*131c*/ 	.word	0x00000008
.L_1223:


//--------------------- .nv.info._Z35group_norm_nhwc_bwd_one_pass_kernelI11Fp32IOFp16WLi512ELi160ELi640EEv26Group_norm_nhwc_bwd_params --------------------------
	.section	.nv.info._Z35group_norm_nhwc_bwd_one_pass_kernelI11Fp32IOFp16WLi512ELi160ELi640EEv26Group_norm_nhwc_bwd_params,"",@"SHT_CUDA_INFO"
	.sectionflags	@""
	.align	4


	//----- nvinfo : EIATTR_CUDA_API_VERSION
	.align		4
        /*0000*/ 	.byte	0x04, 0x37
        /*0002*/ 	.short	(.L_1225 - .L_1224)
.L_1224:
        /*0004*/ 	.word	0x00000082


	//----- nvinfo : EIATTR_KPARAM_INFO
	.align		4
.L_1225:
        /*0008*/ 	.byte	0x04, 0x17
        /*000a*/ 	.short	(.L_1227 - .L_1226)
.L_1226:
        /*000c*/ 	.word	0x00000000
        /*0010*/ 	.short	0x0000
        /*0012*/ 	.short	0x0000
        /*0014*/ 	.byte	0x00, 0xf0, 0xe1, 0x02


	//----- nvinfo : EIATTR_SPARSE_MMA_MASK
	.align		4
.L_1227:
        /*0018*/ 	.byte	0x03, 0x50
        /*001a*/ 	.short	0x0000


	//----- nvinfo : EIATTR_MAXREG_COUNT
	.align		4
        /*001c*/ 	.byte	0x03, 0x1b
        /*001e*/ 	.short	0x0060


	//----- nvinfo : EIATTR_NUM_BARRIERS
	.align		4
        /*0020*/ 	.byte	0x02, 0x4c
        /*0022*/ 	.byte	0x01
	.zero		1


	//----- nvinfo : EIATTR_ANNOTATIONS
	.align		4
        /*0024*/ 	.byte	0x04, 0x55
        /*0026*/ 	.short	(.L_1229 - .L_1228)


	//   ....[0]....
.L_1228:
        /* <DEDUP_REMOVED lines=572> */


	//----- nvinfo : EIATTR_MERCURY_ISA_VERSION
	.align		4
.L_1229:
        /*23d8*/ 	.byte	0x03, 0x5f
        /*23da*/ 	.short	0x0101


	//----- nvinfo : EIATTR_INT_WARP_WIDE_INSTR_OFFSETS
	.align		4
        /*23dc*/ 	.byte	0x04, 0x31
        /*23de*/ 	.short	(.L_1231 - .L_1230)


	//   ....[0]....
.L_1230:
        /*23e0*/ 	.word	0x00016e30


	//   ....[1]....
        /*23e4*/ 	.word	0x000188a0


	//----- nvinfo : EIATTR_COOP_GROUP_MASK_REGIDS
	.align		4
.L_1231:
        /*23e8*/ 	.byte	0x04, 0x29
        /*23ea*/ 	.short	(.L_1233 - .L_1232)


	//   ....[0]....
.L_1232:
        /*23ec*/ 	.word	0xffffffff


	//   ....[1]....
        /*23f0*/ 	.word	0xffffffff


	//   ....[2]....
        /*23f4*/ 	.word	0xffffffff


	//   ....[3]....
        /*23f8*/ 	.word	0xffffffff


	//   ....[4]....
        /*23fc*/ 	.word	0xffffffff


	//   ....[5]....
        /*2400*/ 	.word	0xffffffff


	//   ....[6]....
        /*2404*/ 	.word	0xffffffff


	//   ....[7]....
        /*2408*/ 	.word	0xffffffff


	//   ....[8]....
        /*240c*/ 	.word	0xffffffff


	//   ....[9]....
        /*2410*/ 	.word	0xffffffff


	//----- nvinfo : EIATTR_COOP_GROUP_INSTR_OFFSETS
	.align		4
.L_1233:
        /*2414*/ 	.byte	0x04, 0x28
        /*2416*/ 	.short	(.L_1235 - .L_1234)


	//   ....[0]....
.L_1234:
        /*2418*/ 	.word	0x000156d0


	//   ....[1]....
        /*241c*/ 	.word	0x000156e0


	//   ....[2]....
        /*2420*/ 	.word	0x00015860


	//   ....[3]....
        /*2424*/ 	.word	0x00015870


	//   ....[4]....
        /*2428*/ 	.word	0x00015bd0


	//   ....[5]....
        /*242c*/ 	.word	0x000160a0


	//   ....[6]....
        /*2430*/ 	.word	0x000161d0


	//   ....[7]....
        /*2434*/ 	.word	0x000161e0


	//   ....[8]....
        /*2438*/ 	.word	0x00016290


	//   ....[9]....
        /*243c*/ 	.word	0x000164a0


	//----- nvinfo : EIATTR_EXIT_INSTR_OFFSETS
	.align		4
.L_1235:
        /*2440*/ 	.byte	0x04, 0x1c
        /*2442*/ 	.short	(.L_1237 - .L_1236)


	//   ....[0]....
.L_1236:
        /*2444*/ 	.word	0x00018930


	//   ....[1]....
        /*2448*/ 	.word	0x00018a80


	//   ....[2]....
        /*244c*/ 	.word	0x00018d20


	//----- nvinfo : EIATTR_MAX_THREADS
	.align		4
.L_1237:
        /*2450*/ 	.byte	0x04, 0x05
        /*2452*/ 	.short	(.L_1239 - .L_1238)
.L_1238:
        /*2454*/ 	.word	0x00000280
        /*2458*/ 	.word	0x00000001
        /*245c*/ 	.word	0x00000001


	//----- nvinfo : EIATTR_CRS_STACK_SIZE
	.align		4
.L_1239:
        /*2460*/ 	.byte	0x04, 0x1e
        /*2462*/ 	.short	(.L_1241 - .L_1240)
.L_1240:
        /*2464*/ 	.word	0x00000000


	//----- nvinfo : EIATTR_CBANK_PARAM_SIZE
	.align		4
.L_1241:
        /*2468*/ 	.byte	0x03, 0x19
        /*246a*/ 	.short	0x00b8


	//----- nvinfo : EIATTR_PARAM_CBANK
	.align		4
        /*246c*/ 	.byte	0x04, 0x0a
        /*246e*/ 	.short	(.L_1243 - .L_1242)
	.align		4
.L_1242:
        /*2470*/ 	.word	index@(.nv.constant0._Z35group_norm_nhwc_bwd_one_pass_kernelI11Fp32IOFp16WLi512ELi160ELi640EEv26Group_norm_nhwc_bwd_params)
        /*2474*/ 	.short	0x0210
        /*2476*/ 	.short	0x00b8


	//----- nvinfo : EIATTR_SW_WAR
	.align		4
.L_1243:
        /*2478*/ 	.byte	0x04, 0x36
        /*247a*/ 	.short	(.L_1245 - .L_1244)
.L_1244:
        /*247c*/ 	.word	0x00000008
.L_1245:


//--------------------- .nv.info._Z35group_norm_nhwc_fwd_one_pass_kernelI11Bf16IOFp32WLi64ELi160ELi640EEv26Group_norm_nhwc_fwd_params --------------------------
	.section	.nv.info._Z35group_norm_nhwc_fwd_one_pass_kernelI11Bf16IOFp32WLi64ELi160ELi640EEv26Group_norm_nhwc_fwd_params,"",@"SHT_CUDA_INFO"
	.sectionflags	@""
	.align	4


	//----- nvinfo : EIATTR_CUDA_API_VERSION
	.align		4
        /*0000*/ 	.byte	0x04, 0x37
        /*0002*/ 	.short	(.L_1247 - .L_1246)
.L_1246:
        /*0004*/ 	.word	0x00000082


	//----- nvinfo : EIATTR_KPARAM_INFO
	.align		4
.L_1247:
        /*0008*/ 	.byte	0x04, 0x17
        /*000a*/ 	.short	(.L_1249 - .L_1248)
.L_1248:
        /*000c*/ 	.word	0x00000000
        /*0010*/ 	.short	0x0000
        /*0012*/ 	.short	0x0000
        /*0014*/ 	.byte	0x00, 0xf0, 0x81, 0x02


	//----- nvinfo : EIATTR_SPARSE_MMA_MASK
	.align		4
.L_1249:
        /*0018*/ 	.byte	0x03, 0x50
        /*001a*/ 	.short	0x0000


	//----- nvinfo : EIATTR_MAXREG_COUNT
	.align		4
        /*001c*/ 	.byte	0x03, 0x1b
        /*001e*/ 	.short	0x0060


	//----- nvinfo : EIATTR_NUM_BARRIERS
	.align		4
        /*0020*/ 	.byte	0x02, 0x4c
        /*0022*/ 	.byte	0x01
	.zero		1


	//----- nvinfo : EIATTR_MERCURY_ISA_VERSION
	.align		4
        /*0024*/ 	.byte	0x03, 0x5f
        /*0026*/ 	.short	0x0101


	//----- nvinfo : EIATTR_COOP_GROUP_MASK_REGIDS
	.align		4
        /*0028*/ 	.byte	0x04, 0x29
        /*002a*/ 	.short	(.L_1251 - .L_1250)


	//   ....[0]....
.L_1250:
        /*002c*/ 	.word	0xffffffff


	//   ....[1]....
        /*0030*/ 	.word	0xffffffff


	//   ....[2]....
        /*0034*/ 	.word	0xffffffff


	//   ....[3]....
        /*0038*/ 	.word	0xffffffff


	//   ....[4]....
        /*003c*/ 	.word	0xffffffff


	//   ....[5]....
        /*0040*/ 	.word	0xffffffff


	//   ....[6]....
        /*0044*/ 	.word	0xffffffff


	//   ....[7]....
        /*0048*/ 	.word	0xffffffff


	//   ....[8]....
        /*004c*/ 	.word	0xffffffff


	//   ....[9]....
        /*0050*/ 	.word	0xffffffff


	//----- nvinfo : EIATTR_COOP_GROUP_INSTR_OFFSETS
	.align		4
.L_1251:
        /*0054*/ 	.byte	0x04, 0x28
        /*0056*/ 	.short	(.L_1253 - .L_1252)


	//   ....[0]....
.L_1252:
        /*0058*/ 	.word	0x00001060


	//   ....[1]....
        /*005c*/ 	.word	0x00001070


	//   ....[2]....
        /*0060*/ 	.word	0x000010a0


	//   ....[3]....
        /*0064*/ 	.word	0x000010b0


	//   ....[4]....
        /*0068*/ 	.word	0x000010f0


	//   ....[5]....
        /*006c*/ 	.word	0x00001100


	//   ....[6]....
        /*0070*/ 	.word	0x00001140


	//   ....[7]....
        /*0074*/ 	.word	0x00001150


	//   ....[8]....
        /*0078*/ 	.word	0x00001190


	//   ....[9]....
        /*007c*/ 	.word	0x000011a0


	//----- nvinfo : EIATTR_EXIT_INSTR_OFFSETS
	.align		4
.L_1253:
        /*0080*/ 	.byte	0x04, 0x1c
        /*0082*/ 	.short	(.L_1255 - .L_1254)


	//   ....[0]....
.L_1254:
        /*0084*/ 	.word	0x00000060


	//   ....[1]....
        /*0088*/ 	.word	0x00003530


	//----- nvinfo : EIATTR_MAX_THREADS
	.align		4
.L_1255:
        /*008c*/ 	.byte	0x04, 0x05
        /*008e*/ 	.short	(.L_1257 - .L_1256)
.L_1256:
        /*0090*/ 	.word	0x00000280
        /*0094*/ 	.word	0x00000001
        /*0098*/ 	.word	0x00000001


	//----- nvinfo : EIATTR_CRS_STACK_SIZE
	.align		4
.L_1257:
        /*009c*/ 	.byte	0x04, 0x1e
        /*009e*/ 	.short	(.L_1259 - .L_1258)
.L_1258:
        /*00a0*/ 	.word	0x00000000


	//----- nvinfo : EIATTR_CBANK_PARAM_SIZE
	.align		4
.L_1259:
        /*00a4*/ 	.byte	0x03, 0x19
        /*00a6*/ 	.short	0x00a0


	//----- nvinfo : EIATTR_PARAM_CBANK
	.align		4
        /*00a8*/ 	.byte	0x04, 0x0a
        /*00aa*/ 	.short	(.L_1261 - .L_1260)
	.align		4
.L_1260:
        /*00ac*/ 	.word	index@(.nv.constant0._Z35group_norm_nhwc_fwd_one_pass_kernelI11Bf16IOFp32WLi64ELi160ELi640EEv26Group_norm_nhwc_fwd_params)
        /*00b0*/ 	.short	0x0210
        /*00b2*/ 	.short	0x00a0


	//----- nvinfo : EIATTR_SW_WAR
	.align		4
.L_1261:
        /*00b4*/ 	.byte	0x04, 0x36
        /*00b6*/ 	.short	(.L_1263 - .L_1262)
.L_1262:
        /*00b8*/ 	.word	0x00000008
.L_1263:


//--------------------- .nv.info._Z35group_norm_nhwc_fwd_one_pass_kernelI11Bf16IOFp32WLi128ELi160ELi640EEv26Group_norm_nhwc_fwd_params --------------------------
	.section	.nv.info._Z35group_norm_nhwc_fwd_one_pass_kernelI11Bf16IOFp32WLi128ELi160ELi640EEv26Group_norm_nhwc_fwd_params,"",@"SHT_CUDA_INFO"
	.sectionflags	@""
	.align	4


	//----- nvinfo : EIATTR_CUDA_API_VERSION
	.align		4
        /*0000*/ 	.byte	0x04, 0x37
        /*0002*/ 	.short	(.L_1265 - .L_1264)
.L_1264:
        /*0004*/ 	.word	0x00000082


	//----- nvinfo : EIATTR_KPARAM_INFO
	.align		4
.L_1265:
        /*0008*/ 	.byte	0x04, 0x17
        /*000a*/ 	.short	(.L_1267 - .L_1266)
.L_1266:
        /*000c*/ 	.word	0x00000000
        /*0010*/ 	.short	0x0000
        /*0012*/ 	.short	0x0000
        /*0014*/ 	.byte	0x00, 0xf0, 0x81, 0x02


	//----- nvinfo : EIATTR_SPARSE_MMA_MASK
	.align		4
.L_1267:
        /*0018*/ 	.byte	0x03, 0x50
        /*001a*/ 	.short	0x0000


	//----- nvinfo : EIATTR_MAXREG_COUNT
	.align		4
        /*001c*/ 	.byte	0x03, 0x1b
        /*001e*/ 	.short	0x0060


	//----- nvinfo : EIATTR_NUM_BARRIERS
	.align		4
        /*0020*/ 	.byte	0x02, 0x4c
        /*0022*/ 	.byte	0x01
	.zero		1


	//----- nvinfo : EIATTR_MERCURY_ISA_VERSION
	.align		4
        /*0024*/ 	.byte	0x03, 0x5f
        /*0026*/ 	.short	0x0101


	//----- nvinfo : EIATTR_COOP_GROUP_MASK_REGIDS
	.align		4
        /*0028*/ 	.byte	0x04, 0x29
        /*002a*/ 	.short	(.L_1269 - .L_1268)


	//   ....[0]....
.L_1268:
        /*002c*/ 	.word	0xffffffff


	//   ....[1]....
        /*0030*/ 	.word	0xffffffff


	//   ....[2]....
        /*0034*/ 	.word	0xffffffff


	//   ....[3]....
        /*0038*/ 	.word	0xffffffff


	//   ....[4]....
        /*003c*/ 	.word	0xffffffff


	//   ....[5]....
        /*0040*/ 	.word	0xffffffff


	//   ....[6]....
        /*0044*/ 	.word	0xffffffff


	//   ....[7]....
        /*0048*/ 	.word	0xffffffff


	//   ....[8]....
        /*004c*/ 	.word	0xffffffff


	//   ....[9]....
        /*0050*/ 	.word	0xffffffff


	//----- nvinfo : EIATTR_COOP_GROUP_INSTR_OFFSETS
	.align		4
.L_1269:
        /*0054*/ 	.byte	0x04, 0x28
        /*0056*/ 	.short	(.L_1271 - .L_1270)


	//   ....[0]....
.L_1270:
        /*0058*/ 	.word	0x00001cf0


	//   ....[1]....
        /*005c*/ 	.word	0x00001d00


	//   ....[2]....
        /*0060*/ 	.word	0x00001d40


	//   ....[3]....
        /*0064*/ 	.word	0x00001d50


	//   ....[4]....
        /*0068*/ 	.word	0x00001d90


	//   ....[5]....
        /*006c*/ 	.word	0x00001da0


	//   ....[6]....
        /*0070*/ 	.word	0x00001de0


	//   ....[7]....
        /*0074*/ 	.word	0x00001df0


	//   ....[8]....
        /*0078*/ 	.word	0x00001e40


	//   ....[9]....
        /*007c*/ 	.word	0x00001e50


	//----- nvinfo : EIATTR_EXIT_INSTR_OFFSETS
	.align		4
.L_1271:
        /*0080*/ 	.byte	0x04, 0x1c
        /*0082*/ 	.short	(.L_1273 - .L_1272)


	//   ....[0]....
.L_1272:
        /*0084*/ 	.word	0x00000060


	//   ....[1]....
        /*0088*/ 	.word	0x00005430


	//----- nvinfo : EIATTR_MAX_THREADS
	.align		4
.L_1273:
        /*008c*/ 	.byte	0x04, 0x05
        /*008e*/ 	.short	(.L_1275 - .L_1274)
.L_1274:
        /*0090*/ 	.word	0x00000280
        /*0094*/ 	.word	0x00000001
        /*0098*/ 	.word	0x00000001


	//----- nvinfo : EIATTR_CRS_STACK_SIZE
	.align		4
.L_1275:
        /*009c*/ 	.byte	0x04, 0x1e
        /*009e*/ 	.short	(.L_1277 - .L_1276)
.L_1276:
        /*00a0*/ 	.word	0x00000000


	//----- nvinfo : EIATTR_CBANK_PARAM_SIZE
	.align		4
.L_1277:
        /*00a4*/ 	.byte	0x03, 0x19
        /*00a6*/ 	.short	0x00a0


	//----- nvinfo : EIATTR_PARAM_CBANK
	.align		4
        /*00a8*/ 	.byte	0x04, 0x0a
        /*00aa*/ 	.short	(.L_1279 - .L_1278)
	.align		4
.L_1278:
        /*00ac*/ 	.word	index@(.nv.constant0._Z35group_norm_nhwc_fwd_one_pass_kernelI11Bf16IOFp32WLi128ELi160ELi640EEv26Group_norm_nhwc_fwd_params)
        /*00b0*/ 	.short	0x0210
        /*00b2*/ 	.short	0x00a0


	//----- nvinfo : EIATTR_SW_WAR
	.align		4
.L_1279:
        /*00b4*/ 	.byte	0x04, 0x36
        /*00b6*/ 	.short	(.L_1281 - .L_1280)
.L_1280:
        /*00b8*/ 	.word	0x00000008
.L_1281:


//--------------------- .nv.info._Z35group_norm_nhwc_fwd_one_pass_kernelI11Bf16IOFp32WLi256ELi160ELi640EEv26Group_norm_nhwc_fwd_params --------------------------
	.section	.nv.info._Z35group_norm_nhwc_fwd_one_pass_kernelI11Bf16IOFp32WLi256ELi160ELi640EEv26Group_norm_nhwc_fwd_params,"",@"SHT_CUDA_INFO"
	.sectionflags	@""
	.align	4


	//----- nvinfo : EIATTR_CUDA_API_VERSION
	.align		4
        /*0000*/ 	.byte	0x04, 0x37
        /*0002*/ 	.short	(.L_1283 - .L_1282)
.L_1282:
        /*0004*/ 	.word	0x00000082


	//----- nvinfo : EIATTR_KPARAM_INFO
	.align		4
.L_1283:
        /*0008*/ 	.byte	0x04, 0x17
        /*000a*/ 	.short	(.L_1285 - .L_1284)
.L_1284:
        /*000c*/ 	.word	0x00000000
        /*0010*/ 	.short	0x0000
        /*0012*/ 	.short	0x0000
        /*0014*/ 	.byte	0x00, 0xf0, 0x81, 0x02


	//----- nvinfo : EIATTR_SPARSE_MMA_MASK
	.align		4
.L_1285:
        /*0018*/ 	.byte	0x03, 0x50
        /*001a*/ 	.short	0x0000


	//----- nvinfo : EIATTR_MAXREG_COUNT
	.align		4
        /*001c*/ 	.byte	0x03, 0x1b
        /*001e*/ 	.short	0x0060


	//----- nvinfo : EIATTR_NUM_BARRIERS
	.align		4
        /*0020*/ 	.byte	0x02, 0x4c
        /*0022*/ 	.byte	0x01
	.zero		1


	//----- nvinfo : EIATTR_MERCURY_ISA_VERSION
	.align		4
        /*0024*/ 	.byte	0x03, 0x5f
        /*0026*/ 	.short	0x0101


	//----- nvinfo : EIATTR_INT_WARP_WIDE_INSTR_OFFSETS
	.align		4
        /*0028*/ 	.byte	0x04, 0x31
        /*002a*/ 	.short	(.L_1287 - .L_1286)


	//   ....[0]....
.L_1286:
        /*002c*/ 	.word	0x00004710


	//----- nvinfo : EIATTR_COOP_GROUP_MASK_REGIDS
	.align		4
.L_1287:
        /*0030*/ 	.byte	0x04, 0x29
        /*0032*/ 	.short	(.L_1289 - .L_1288)


	//   ....[0]....
.L_1288:
        /*0034*/ 	.word	0xffffffff


	//   ....[1]....
        /*0038*/ 	.word	0xffffffff


	//   ....[2]....
        /*003c*/ 	.word	0xffffffff


	//   ....[3]....
        /*0040*/ 	.word	0xffffffff


	//   ....[4]....
        /*0044*/ 	.word	0xffffffff


	//   ....[5]....
        /*0048*/ 	.word	0xffffffff


	//   ....[6]....
        /*004c*/ 	.word	0xffffffff


	//   ....[7]....
        /*0050*/ 	.word	0xffffffff


	//   ....[8]....
        /*0054*/ 	.word	0xffffffff


	//   ....[9]....
        /*0058*/ 	.word	0xffffffff


	//----- nvinfo : EIATTR_COOP_GROUP_INSTR_OFFSETS
	.align		4
.L_1289:
        /*005c*/ 	.byte	0x04, 0x28
        /*005e*/ 	.short	(.L_1291 - .L_1290)


	//   ....[0]....
.L_1290:
        /*0060*/ 	.word	0x000035a0


	//   ....[1]....
        /*0064*/ 	.word	0x000035b0


	//   ....[2]....
        /*0068*/ 	.word	0x000035f0


	//   ....[3]....
        /*006c*/ 	.word	0x00003600


	//   ....[4]....
        /*0070*/ 	.word	0x00003640


	//   ....[5]....
        /*0074*/ 	.word	0x00003650


	//   ....[6]....
        /*0078*/ 	.word	0x00003690


	//   ....[7]....
        /*007c*/ 	.word	0x000036a0


	//   ....[8]....
        /*0080*/ 	.word	0x00003700


	//   ....[9]....
        /*0084*/ 	.word	0x00003710


	//----- nvinfo : EIATTR_EXIT_INSTR_OFFSETS
	.align		4
.L_1291:
        /*0088*/ 	.byte	0x04, 0x1c
        /*008a*/ 	.short	(.L_1293 - .L_1292)


	//   ....[0]....
.L_1292:
        /*008c*/ 	.word	0x00000070


	//   ....[1]....
        /*0090*/ 	.word	0x000097f0


	//----- nvinfo : EIATTR_MAX_THREADS
	.align		4
.L_1293:
        /*0094*/ 	.byte	0x04, 0x05
        /*0096*/ 	.short	(.L_1295 - .L_1294)
.L_1294:
        /*0098*/ 	.word	0x00000280
        /*009c*/ 	.word	0x00000001
        /*00a0*/ 	.word	0x00000001


	//----- nvinfo : EIATTR_CRS_STACK_SIZE
	.align		4
.L_1295:
        /*00a4*/ 	.byte	0x04, 0x1e
        /*00a6*/ 	.short	(.L_1297 - .L_1296)
.L_1296:
        /*00a8*/ 	.word	0x00000000


	//----- nvinfo : EIATTR_CBANK_PARAM_SIZE
	.align		4
.L_1297:
        /*00ac*/ 	.byte	0x03, 0x19
        /*00ae*/ 	.short	0x00a0


	//----- nvinfo : EIATTR_PARAM_CBANK
	.align		4
        /*00b0*/ 	.byte	0x04, 0x0a
        /*00b2*/ 	.short	(.L_1299 - .L_1298)
	.align		4
.L_1298:
        /*00b4*/ 	.word	index@(.nv.constant0._Z35group_norm_nhwc_fwd_one_pass_kernelI11Bf16IOFp32WLi256ELi160ELi640EEv26Group_norm_nhwc_fwd_params)
        /*00b8*/ 	.short	0x0210
        /*00ba*/ 	.short	0x00a0


	//----- nvinfo : EIATTR_SW_WAR
	.align		4
.L_1299:
        /*00bc*/ 	.byte	0x04, 0x36
        /*00be*/ 	.short	(.L_1301 - .L_1300)
.L_1300:
        /*00c0*/ 	.word	0x00000008
.L_1301:


//--------------------- .nv.info._Z35group_norm_nhwc_fwd_one_pass_kernelI11Bf16IOFp32WLi512ELi160ELi640EEv26Group_norm_nhwc_fwd_params --------------------------
	.section	.nv.info._Z35group_norm_nhwc_fwd_one_pass_kernelI11Bf16IOFp32WLi512ELi160ELi640EEv26Group_norm_nhwc_fwd_params,"",@"SHT_CUDA_INFO"
	.sectionflags	@""
	.align	4


	//----- nvinfo : EIATTR_CUDA_API_VERSION
	.align		4
        /*0000*/ 	.byte	0x04, 0x37
        /*0002*/ 	.short	(.L_1303 - .L_1302)
.L_1302:
        /*0004*/ 	.word	0x00000082


	//----- nvinfo : EIATTR_KPARAM_INFO
	.align		4
.L_1303:
        /*0008*/ 	.byte	0x04, 0x17
        /*000a*/ 	.short	(.L_1305 - .L_1304)
.L_1304:
        /*000c*/ 	.word	0x00000000
        /*0010*/ 	.short	0x0000
        /*0012*/ 	.short	0x0000
        /*0014*/ 	.byte	0x00, 0xf0, 0x81, 0x02


	//----- nvinfo : EIATTR_SPARSE_MMA_MASK
	.align		4
.L_1305:
        /*0018*/ 	.byte	0x03, 0x50
        /*001a*/ 	.short	0x0000


	//----- nvinfo : EIATTR_MAXREG_COUNT
	.align		4
        /*001c*/ 	.byte	0x03, 0x1b
        /*001e*/ 	.short	0x0060


	//----- nvinfo : EIATTR_NUM_BARRIERS
	.align		4
        /*0020*/ 	.byte	0x02, 0x4c
        /*0022*/ 	.byte	0x01
	.zero		1


	//----- nvinfo : EIATTR_ANNOTATIONS
	.align		4
        /*0024*/ 	.byte	0x04, 0x55
        /*0026*/ 	.short	(.L_1307 - .L_1306)


	//   ....[0]....
.L_1306:
        /* <DEDUP_REMOVED lines=194> */


	//----- nvinfo : EIATTR_MERCURY_ISA_VERSION
	.align		4
.L_1307:
        /*0c38*/ 	.byte	0x03, 0x5f
        /*0c3a*/ 	.short	0x0101


	//----- nvinfo : EIATTR_COOP_GROUP_MASK_REGIDS
	.align		4
        /*0c3c*/ 	.byte	0x04, 0x29
        /*0c3e*/ 	.short	(.L_1309 - .L_1308)


	//   ....[0]....
.L_1308:
        /*0c40*/ 	.word	0xffffffff


	//   ....[1]....
        /*0c44*/ 	.word	0xffffffff


	//   ....[2]....
        /*0c48*/ 	.word	0xffffffff


	//   ....[3]....
        /*0c4c*/ 	.word	0xffffffff


	//   ....[4]....
        /*0c50*/ 	.word	0xffffffff


	//   ....[5]....
        /*0c54*/ 	.word	0xffffffff


	//   ....[6]....
        /*0c58*/ 	.word	0xffffffff


	//   ....[7]....
        /*0c5c*/ 	.word	0xffffffff


	//   ....[8]....
        /*0c60*/ 	.word	0xffffffff


	//   ....[9]....
        /*0c64*/ 	.word	0xffffffff


	//----- nvinfo : EIATTR_COOP_GROUP_INSTR_OFFSETS
	.align		4
.L_1309:
        /*0c68*/ 	.byte	0x04, 0x28
        /*0c6a*/ 	.short	(.L_1311 - .L_1310)


	//   ....[0]....
.L_1310:
        /*0c6c*/ 	.word	0x00009800


	//   ....[1]....
        /*0c70*/ 	.word	0x00009810


	//   ....[2]....
        /*0c74*/ 	.word	0x00009850


	//   ....[3]....
        /*0c78*/ 	.word	0x00009860


	//   ....[4]....
        /*0c7c*/ 	.word	0x000098a0


	//   ....[5]....
        /*0c80*/ 	.word	0x000098b0


	//   ....[6]....
        /*0c84*/ 	.word	0x000098f0


	//   ....[7]....
        /*0c88*/ 	.word	0x00009900


	//   ....[8]....
        /*0c8c*/ 	.word	0x00009960


	//   ....[9]....
        /*0c90*/ 	.word	0x00009970


	//----- nvinfo : EIATTR_EXIT_INSTR_OFFSETS
	.align		4
.L_1311:
        /*0c94*/ 	.byte	0x04, 0x1c
        /*0c96*/ 	.short	(.L_1313 - .L_1312)


	//   ....[0]....
.L_1312:
        /*0c98*/ 	.word	0x00000090


	//   ....[1]....
        /*0c9c*/ 	.word	0x0000bde0


	//----- nvinfo : EIATTR_MAX_THREADS
	.align		4
.L_1313:
        /*0ca0*/ 	.byte	0x04, 0x05
        /*0ca2*/ 	.short	(.L_1315 - .L_1314)
.L_1314:
        /*0ca4*/ 	.word	0x00000280
        /*0ca8*/ 	.word	0x00000001
        /*0cac*/ 	.word	0x00000001


	//----- nvinfo : EIATTR_CRS_STACK_SIZE
	.align		4
.L_1315:
        /*0cb0*/ 	.byte	0x04, 0x1e
        /*0cb2*/ 	.short	(.L_1317 - .L_1316)
.L_1316:
        /*0cb4*/ 	.word	0x00000000


	//----- nvinfo : EIATTR_CBANK_PARAM_SIZE
	.align		4
.L_1317:
        /*0cb8*/ 	.byte	0x03, 0x19
        /*0cba*/ 	.short	0x00a0


	//----- nvinfo : EIATTR_PARAM_CBANK
	.align		4
        /*0cbc*/ 	.byte	0x04, 0x0a
        /*0cbe*/ 	.short	(.L_1319 - .L_1318)
	.align		4
.L_1318:
        /*0cc0*/ 	.word	index@(.nv.constant0._Z35group_norm_nhwc_fwd_one_pass_kernelI11Bf16IOFp32WLi512ELi160ELi640EEv26Group_norm_nhwc_fwd_params)
        /*0cc4*/ 	.short	0x0210
        /*0cc6*/ 	.short	0x00a0


	//----- nvinfo : EIATTR_SW_WAR
	.align		4
.L_1319:
        /*0cc8*/ 	.byte	0x04, 0x36
        /*0cca*/ 	.short	(.L_1321 - .L_1320)
.L_1320:
        /*0ccc*/ 	.word	0x00000008
.L_1321:


//--------------------- .nv.info._Z35group_norm_nhwc_fwd_one_pass_kernelI11Bf16IOBf16WLi64ELi160ELi640EEv26Group_norm_nhwc_fwd_params --------------------------
	.section	.nv.info._Z35group_norm_nhwc_fwd_one_pass_kernelI11Bf16IOBf16WLi64ELi160ELi640EEv26Group_norm_nhwc_fwd_params,"",@"SHT_CUDA_INFO"
	.sectionflags	@""
	.align	4


	//----- nvinfo : EIATTR_CUDA_API_VERSION
	.align		4
        /*0000*/ 	.byte	0x04, 0x37
        /*0002*/ 	.short	(.L_1323 - .L_1322)
.L_1322:
        /*0004*/ 	.word	0x00000082


	//----- nvinfo : EIATTR_KPARAM_INFO
	.align		4
.L_1323:
        /*0008*/ 	.byte	0x04, 0x17
        /*000a*/ 	.short	(.L_1325 - .L_1324)
.L_1324:
        /*000c*/ 	.word	0x00000000
        /*0010*/ 	.short	0x0000
        /*0012*/ 	.short	0x0000
        /*0014*/ 	.byte	0x00, 0xf0, 0x81, 0x02


	//----- nvinfo : EIATTR_SPARSE_MMA_MASK
	.align		4
.L_1325:
        /*0018*/ 	.byte	0x03, 0x50
        /*001a*/ 	.short	0x0000


	//----- nvinfo : EIATTR_MAXREG_COUNT
	.align		4
        /*001c*/ 	.byte	0x03, 0x1b
        /*001e*/ 	.short	0x0060


	//----- nvinfo : EIATTR_NUM_BARRIERS
	.align		4
        /*0020*/ 	.byte	0x02, 0x4c
        /*0022*/ 	.byte	0x01
	.zero		1


	//----- nvinfo : EIATTR_MERCURY_ISA_VERSION
	.align		4
        /*0024*/ 	.byte	0x03, 0x5f
        /*0026*/ 	.short	0x0101


	//----- nvinfo : EIATTR_COOP_GROUP_MASK_REGIDS
	.align		4
        /*0028*/ 	.byte	0x04, 0x29
        /*002a*/ 	.short	(.L_1327 - .L_1326)


	//   ....[0]....
.L_1326:
        /*002c*/ 	.word	0xffffffff


	//   ....[1]....
        /*0030*/ 	.word	0xffffffff


	//   ....[2]....
        /*0034*/ 	.word	0xffffffff


	//   ....[3]....
        /*0038*/ 	.word	0xffffffff


	//   ....[4]....
        /*003c*/ 	.word	0xffffffff


	//   ....[5]....
        /*0040*/ 	.word	0xffffffff


	//   ....[6]....
        /*0044*/ 	.word	0xffffffff


	//   ....[7]....
        /*0048*/ 	.word	0xffffffff


	//   ....[8]....
        /*004c*/ 	.word	0xffffffff


	//   ....[9]....
        /*0050*/ 	.word	0xffffffff


	//----- nvinfo : EIATTR_COOP_GROUP_INSTR_OFFSETS
	.align		4
.L_1327:
        /*0054*/ 	.byte	0x04, 0x28
        /*0056*/ 	.short	(.L_1329 - .L_1328)


	//   ....[0]....
.L_1328:
        /*0058*/ 	.word	0x00001060


	//   ....[1]....
        /*005c*/ 	.word	0x00001070


	//   ....[2]....
        /*0060*/ 	.word	0x000010a0


	//   ....[3]....
        /*0064*/ 	.word	0x000010b0


	//   ....[4]....
        /*0068*/ 	.word	0x000010f0


	//   ....[5]....
        /*006c*/ 	.word	0x00001100


	//   ....[6]....
        /*0070*/ 	.word	0x00001140


	//   ....[7]....
        /*0074*/ 	.word	0x00001150


	//   ....[8]....
        /*0078*/ 	.word	0x00001190


	//   ....[9]....
        /*007c*/ 	.word	0x000011a0


	//----- nvinfo : EIATTR_EXIT_INSTR_OFFSETS
	.align		4
.L_1329:
        /*0080*/ 	.byte	0x04, 0x1c
        /*0082*/ 	.short	(.L_1331 - .L_1330)


	//   ....[0]....
.L_1330:
        /*0084*/ 	.word	0x00000060


	//   ....[1]....
        /*0088*/ 	.word	0x00003570


	//----- nvinfo : EIATTR_MAX_THREADS
	.align		4
.L_1331:
        /*008c*/ 	.byte	0x04, 0x05
        /*008e*/ 	.short	(.L_1333 - .L_1332)
.L_1332:
        /*0090*/ 	.word	0x00000280
        /*0094*/ 	.word	0x00000001
        /*0098*/ 	.word	0x00000001


	//----- nvinfo : EIATTR_CRS_STACK_SIZE
	.align		4
.L_1333:
        /*009c*/ 	.byte	0x04, 0x1e
        /*009e*/ 	.short	(.L_1335 - .L_1334)
.L_1334:
        /*00a0*/ 	.word	0x00000000


	//----- nvinfo : EIATTR_CBANK_PARAM_SIZE
	.align		4
.L_1335:
        /*00a4*/ 	.byte	0x03, 0x19
        /*00a6*/ 	.short	0x00a0


	//----- nvinfo : EIATTR_PARAM_CBANK
	.align		4
        /*00a8*/ 	.byte	0x04, 0x0a
        /*00aa*/ 	.short	(.L_1337 - .L_1336)
	.align		4
.L_1336:
        /*00ac*/ 	.word	index@(.nv.constant0._Z35group_norm_nhwc_fwd_one_pass_kernelI11Bf16IOBf16WLi64ELi160ELi640EEv26Group_norm_nhwc_fwd_params)
        /*00b0*/ 	.short	0x0210
        /*00b2*/ 	.short	0x00a0


	//----- nvinfo : EIATTR_SW_WAR
	.align		4
.L_1337:
        /*00b4*/ 	.byte	0x04, 0x36
        /*00b6*/ 	.short	(.L_1339 - .L_1338)
.L_1338:
        /*00b8*/ 	.word	0x00000008
.L_1339:


//--------------------- .nv.info._Z35group_norm_nhwc_fwd_one_pass_kernelI11Bf16IOBf16WLi128ELi160ELi640EEv26Group_norm_nhwc_fwd_params --------------------------
	.section	.nv.info._Z35group_norm_nhwc_fwd_one_pass_kernelI11Bf16IOBf16WLi128ELi160ELi640EEv26Group_norm_nhwc_fwd_params,"",@"SHT_CUDA_INFO"
	.sectionflags	@""
	.align	4


	//----- nvinfo : EIATTR_CUDA_API_VERSION
	.align		4
        /*0000*/ 	.byte	0x04, 0x37
        /*0002*/ 	.short	(.L_1341 - .L_1340)
.L_1340:
        /*0004*/ 	.word	0x00000082


	//----- nvinfo : EIATTR_KPARAM_INFO
	.align		4
.L_1341:
        /*0008*/ 	.byte	0x04, 0x17
        /*000a*/ 	.short	(.L_1343 - .L_1342)
.L_1342:
        /*000c*/ 	.word	0x00000000
        /*0010*/ 	.short	0x0000
        /*0012*/ 	.short	0x0000
        /*0014*/ 	.byte	0x00, 0xf0, 0x81, 0x02


	//----- nvinfo : EIATTR_SPARSE_MMA_MASK
	.align		4
.L_1343:
        /*0018*/ 	.byte	0x03, 0x50
        /*001a*/ 	.short	0x0000


	//----- nvinfo : EIATTR_MAXREG_COUNT
	.align		4
        /*001c*/ 	.byte	0x03, 0x1b
        /*001e*/ 	.short	0x0060


	//----- nvinfo : EIATTR_NUM_BARRIERS
	.align		4
        /*0020*/ 	.byte	0x02, 0x4c
        /*0022*/ 	.byte	0x01
	.zero		1


	//----- nvinfo : EIATTR_MERCURY_ISA_VERSION
	.align		4
        /*0024*/ 	.byte	0x03, 0x5f
        /*0026*/ 	.short	0x0101


	//----- nvinfo : EIATTR_COOP_GROUP_MASK_REGIDS
	.align		4
        /*0028*/ 	.byte	0x04, 0x29
        /*002a*/ 	.short	(.L_1345 - .L_1344)


	//   ....[0]....
.L_1344:
        /*002c*/ 	.word	0xffffffff


	//   ....[1]....
        /*0030*/ 	.word	0xffffffff


	//   ....[2]....
        /*0034*/ 	.word	0xffffffff


	//   ....[3]....
        /*0038*/ 	.word	0xffffffff


	//   ....[4]....
        /*003c*/ 	.word	0xffffffff


	//   ....[5]....
        /*0040*/ 	.word	0xffffffff


	//   ....[6]....
        /*0044*/ 	.word	0xffffffff


	//   ....[7]....
        /*0048*/ 	.word	0xffffffff


	//   ....[8]....
        /*004c*/ 	.word	0xffffffff


	//   ....[9]....
        /*0050*/ 	.word	0xffffffff


	//----- nvinfo : EIATTR_COOP_GROUP_INSTR_OFFSETS
	.align		4
.L_1345:
        /*0054*/ 	.byte	0x04, 0x28
        /*0056*/ 	.short	(.L_1347 - .L_1346)


	//   ....[0]....
.L_1346:
        /*0058*/ 	.word	0x00001cf0


	//   ....[1]....
        /*005c*/ 	.word	0x00001d00


	//   ....[2]....
        /*0060*/ 	.word	0x00001d40


	//   ....[3]....
        /*0064*/ 	.word	0x00001d50


	//   ....[4]....
        /*0068*/ 	.word	0x00001d90


	//   ....[5]....
        /*006c*/ 	.word	0x00001da0


	//   ....[6]....
        /*0070*/ 	.word	0x00001de0


	//   ....[7]....
        /*0074*/ 	.word	0x00001df0


	//   ....[8]....
        /*0078*/ 	.word	0x00001e40


	//   ....[9]....
        /*007c*/ 	.word	0x00001e50


	//----- nvinfo : EIATTR_EXIT_INSTR_OFFSETS
	.align		4
.L_1347:
        /*0080*/ 	.byte	0x04, 0x1c
        /*0082*/ 	.short	(.L_1349 - .L_1348)


	//   ....[0]....
.L_1348:
        /*0084*/ 	.word	0x00000060


	//   ....[1]....
        /*0088*/ 	.word	0x00005490


	//----- nvinfo : EIATTR_MAX_THREADS
	.align		4
.L_1349:
        /*008c*/ 	.byte	0x04, 0x05
        /*008e*/ 	.short	(.L_1351 - .L_1350)
.L_1350:
        /*0090*/ 	.word	0x00000280
        /*0094*/ 	.word	0x00000001
        /*0098*/ 	.word	0x00000001


	//----- nvinfo : EIATTR_CRS_STACK_SIZE
	.align		4
.L_1351:
        /*009c*/ 	.byte	0x04, 0x1e
        /*009e*/ 	.short	(.L_1353 - .L_1352)
.L_1352:
        /*00a0*/ 	.word	0x00000000


	//----- nvinfo : EIATTR_CBANK_PARAM_SIZE
	.align		4
.L_1353:
        /*00a4*/ 	.byte	0x03, 0x19
        /*00a6*/ 	.short	0x00a0


	//----- nvinfo : EIATTR_PARAM_CBANK
	.align		4
        /*00a8*/ 	.byte	0x04, 0x0a
        /*00aa*/ 	.short	(.L_1355 - .L_1354)
	.align		4
.L_1354:
        /*00ac*/ 	.word	index@(.nv.constant0._Z35group_norm_nhwc_fwd_one_pass_kernelI11Bf16IOBf16WLi128ELi160ELi640EEv26Group_norm_nhwc_fwd_params)
        /*00b0*/ 	.short	0x0210
        /*00b2*/ 	.short	0x00a0


	//----- nvinfo : EIATTR_SW_WAR
	.align		4
.L_1355:
        /*00b4*/ 	.byte	0x04, 0x36
        /*00b6*/ 	.short	(.L_1357 - .L_1356)
.L_1356:
        /*00b8*/ 	.word	0x00000008
.L_1357:


//--------------------- .nv.info._Z35group_norm_nhwc_fwd_one_pass_kernelI11Bf16IOBf16WLi256ELi160ELi640EEv26Group_norm_nhwc_fwd_params --------------------------
	.section	.nv.info._Z35group_norm_nhwc_fwd_one_pass_kernelI11Bf16IOBf16WLi256ELi160ELi640EEv26Group_norm_nhwc_fwd_params,"",@"SHT_CUDA_INFO"
	.sectionflags	@""
	.align	4


	//----- nvinfo : EIATTR_CUDA_API_VERSION
	.align		4
        /*0000*/ 	.byte	0x04, 0x37
        /*0002*/ 	.short	(.L_1359 - .L_1358)
.L_1358:
        /*0004*/ 	.word	0x00000082


	//----- nvinfo : EIATTR_KPARAM_INFO
	.align		4
.L_1359:
        /*0008*/ 	.byte	0x04, 0x17
        /*000a*/ 	.short	(.L_1361 - .L_1360)
.L_1360:
        /*000c*/ 	.word	0x00000000
        /*0010*/ 	.short	0x0000
        /*0012*/ 	.short	0x0000
        /*0014*/ 	.byte	0x00, 0xf0, 0x81, 0x02


	//----- nvinfo : EIATTR_SPARSE_MMA_MASK
	.align		4
.L_1361:
        /*0018*/ 	.byte	0x03, 0x50
        /*001a*/ 	.short	0x0000


	//----- nvinfo : EIATTR_MAXREG_COUNT
	.align		4
        /*001c*/ 	.byte	0x03, 0x1b
        /*001e*/ 	.short	0x0060


	//----- nvinfo : EIATTR_NUM_BARRIERS
	.align		4
        /*0020*/ 	.byte	0x02, 0x4c
        /*0022*/ 	.byte	0x01
	.zero		1


	//----- nvinfo : EIATTR_MERCURY_ISA_VERSION
	.align		4
        /*0024*/ 	.byte	0x03, 0x5f
        /*0026*/ 	.short	0x0101


	//----- nvinfo : EIATTR_INT_WARP_WIDE_INSTR_OFFSETS
	.align		4
        /*0028*/ 	.byte	0x04, 0x31
        /*002a*/ 	.short	(.L_1363 - .L_1362)


	//   ....[0]....
.L_1362:
        /*002c*/ 	.word	0x00004710


	//----- nvinfo : EIATTR_COOP_GROUP_MASK_REGIDS
	.align		4
.L_1363:
        /*0030*/ 	.byte	0x04, 0x29
        /*0032*/ 	.short	(.L_1365 - .L_1364)


	//   ....[0]....
.L_1364:
        /*0034*/ 	.word	0xffffffff


	//   ....[1]....
        /*0038*/ 	.word	0xffffffff


	//   ....[2]....
        /*003c*/ 	.word	0xffffffff


	//   ....[3]....
        /*0040*/ 	.word	0xffffffff


	//   ....[4]....
        /*0044*/ 	.word	0xffffffff


	//   ....[5]....
        /*0048*/ 	.word	0xffffffff


	//   ....[6]....
        /*004c*/ 	.word	0xffffffff


	//   ....[7]....
        /*0050*/ 	.word	0xffffffff


	//   ....[8]....
        /*0054*/ 	.word	0xffffffff


	//   ....[9]....
        /*0058*/ 	.word	0xffffffff


	//----- nvinfo : EIATTR_COOP_GROUP_INSTR_OFFSETS
	.align		4
.L_1365:
        /*005c*/ 	.byte	0x04, 0x28
        /*005e*/ 	.short	(.L_1367 - .L_1366)


	//   ....[0]....
.L_1366:
        /*0060*/ 	.word	0x000035a0


	//   ....[1]....
        /*0064*/ 	.word	0x000035b0


	//   ....[2]....
        /*0068*/ 	.word	0x000035f0


	//   ....[3]....
        /*006c*/ 	.word	0x00003600


	//   ....[4]....
        /*0070*/ 	.word	0x00003640


	//   ....[5]....
        /*0074*/ 	.word	0x00003650


	//   ....[6]....
        /*0078*/ 	.word	0x00003690


	//   ....[7]....
        /*007c*/ 	.word	0x000036a0


	//   ....[8]....
        /*0080*/ 	.word	0x00003700


	//   ....[9]....
        /*0084*/ 	.word	0x00003710


	//----- nvinfo : EIATTR_EXIT_INSTR_OFFSETS
	.align		4
.L_1367:
        /*0088*/ 	.byte	0x04, 0x1c
        /*008a*/ 	.short	(.L_1369 - .L_1368)


	//   ....[0]....
.L_1368:
        /*008c*/ 	.word	0x00000070


	//   ....[1]....
        /*0090*/ 	.word	0x00009850


	//----- nvinfo : EIATTR_MAX_THREADS
	.align		4
.L_1369:
        /*0094*/ 	.byte	0x04, 0x05
        /*0096*/ 	.short	(.L_1371 - .L_1370)
.L_1370:
        /*0098*/ 	.word	0x00000280
        /*009c*/ 	.word	0x00000001
        /*00a0*/ 	.word	0x00000001


	//----- nvinfo : EIATTR_CRS_STACK_SIZE
	.align		4
.L_1371:
        /*00a4*/ 	.byte	0x04, 0x1e
        /*00a6*/ 	.short	(.L_1373 - .L_1372)
.L_1372:
        /*00a8*/ 	.word	0x00000000


	//----- nvinfo : EIATTR_CBANK_PARAM_SIZE
	.align		4
.L_1373:
        /*00ac*/ 	.byte	0x03, 0x19
        /*00ae*/ 	.short	0x00a0


	//----- nvinfo : EIATTR_PARAM_CBANK
	.align		4
        /*00b0*/ 	.byte	0x04, 0x0a
        /*00b2*/ 	.short	(.L_1375 - .L_1374)
	.align		4
.L_1374:
        /*00b4*/ 	.word	index@(.nv.constant0._Z35group_norm_nhwc_fwd_one_pass_kernelI11Bf16IOBf16WLi256ELi160ELi640EEv26Group_norm_nhwc_fwd_params)
        /*00b8*/ 	.short	0x0210
        /*00ba*/ 	.short	0x00a0


	//----- nvinfo : EIATTR_SW_WAR
	.align		4
.L_1375:
        /*00bc*/ 	.byte	0x04, 0x36
        /*00be*/ 	.short	(.L_1377 - .L_1376)
.L_1376:
        /*00c0*/ 	.word	0x00000008
.L_1377:


//--------------------- .nv.info._Z35group_norm_nhwc_fwd_one_pass_kernelI11Bf16IOBf16WLi512ELi160ELi640EEv26Group_norm_nhwc_fwd_params --------------------------
	.section	.nv.info._Z35group_norm_nhwc_fwd_one_pass_kernelI11Bf16IOBf16WLi512ELi160ELi640EEv26Group_norm_nhwc_fwd_params,"",@"SHT_CUDA_INFO"
	.sectionflags	@""
	.align	4


	//----- nvinfo : EIATTR_CUDA_API_VERSION
	.align		4
        /*0000*/ 	.byte	0x04, 0x37
        /*0002*/ 	.short	(.L_1379 - .L_1378)
.L_1378:
        /*0004*/ 	.word	0x00000082


	//----- nvinfo : EIATTR_KPARAM_INFO
	.align		4
.L_1379:
        /*0008*/ 	.byte	0x04, 0x17
        /*000a*/ 	.short	(.L_1381 - .L_1380)
.L_1380:
        /*000c*/ 	.word	0x00000000
        /*0010*/ 	.short	0x0000
        /*0012*/ 	.short	0x0000
        /*0014*/ 	.byte	0x00, 0xf0, 0x81, 0x02


	//----- nvinfo : EIATTR_SPARSE_MMA_MASK
	.align		4
.L_1381:
        /*0018*/ 	.byte	0x03, 0x50
        /*001a*/ 	.short	0x0000


	//----- nvinfo : EIATTR_MAXREG_COUNT
	.align		4
        /*001c*/ 	.byte	0x03, 0x1b
        /*001e*/ 	.short	0x0060


	//----- nvinfo : EIATTR_NUM_BARRIERS
	.align		4
        /*0020*/ 	.byte	0x02, 0x4c
        /*0022*/ 	.byte	0x01
	.zero		1


	//----- nvinfo : EIATTR_ANNOTATIONS
	.align		4
        /*0024*/ 	.byte	0x04, 0x55
        /*0026*/ 	.short	(.L_1383 - .L_1382)


	//   ....[0]....
.L_1382:
        /* <DEDUP_REMOVED lines=193> */


	//----- nvinfo : EIATTR_MERCURY_ISA_VERSION
	.align		4
.L_1383:
        /*0c28*/ 	.byte	0x03, 0x5f
        /*0c2a*/ 	.short	0x0101


	//----- nvinfo : EIATTR_COOP_GROUP_MASK_REGIDS
	.align		4
        /*0c2c*/ 	.byte	0x04, 0x29
        /*0c2e*/ 	.short	(.L_1385 - .L_1384)


	//   ....[0]....
.L_1384:
        /*0c30*/ 	.word	0xffffffff


	//   ....[1]....
        /*0c34*/ 	.word	0xffffffff


	//   ....[2]....
        /*0c38*/ 	.word	0xffffffff


	//   ....[3]....
        /*0c3c*/ 	.word	0xffffffff


	//   ....[4]....
        /*0c40*/ 	.word	0xffffffff


	//   ....[5]....
        /*0c44*/ 	.word	0xffffffff


	//   ....[6]....
        /*0c48*/ 	.word	0xffffffff


	//   ....[7]....
        /*0c4c*/ 	.word	0xffffffff


	//   ....[8]....
        /*0c50*/ 	.word	0xffffffff


	//   ....[9]....
        /*0c54*/ 	.word	0xffffffff


	//----- nvinfo : EIATTR_COOP_GROUP_INSTR_OFFSETS
	.align		4
.L_1385:
        /*0c58*/ 	.byte	0x04, 0x28
        /*0c5a*/ 	.short	(.L_1387 - .L_1386)


	//   ....[0]....
.L_1386:
        /*0c5c*/ 	.word	0x000097f0


	//   ....[1]....
        /*0c60*/ 	.word	0x00009800


	//   ....[2]....
        /*0c64*/ 	.word	0x00009840


	//   ....[3]....
        /*0c68*/ 	.word	0x00009850


	//   ....[4]....
        /*0c6c*/ 	.word	0x00009890


	//   ....[5]....
        /*0c70*/ 	.word	0x000098a0


	//   ....[6]....
        /*0c74*/ 	.word	0x000098e0


	//   ....[7]....
        /*0c78*/ 	.word	0x000098f0


	//   ....[8]....
        /*0c7c*/ 	.word	0x00009950


	//   ....[9]....
        /*0c80*/ 	.word	0x00009960


	//----- nvinfo : EIATTR_EXIT_INSTR_OFFSETS
	.align		4
.L_1387:
        /*0c84*/ 	.byte	0x04, 0x1c
        /*0c86*/ 	.short	(.L_1389 - .L_1388)


	//   ....[0]....
.L_1388:
        /*0c88*/ 	.word	0x00000090


	//   ....[1]....
        /*0c8c*/ 	.word	0x0000be30


	//----- nvinfo : EIATTR_MAX_THREADS
	.align		4
.L_1389:
        /*0c90*/ 	.byte	0x04, 0x05
        /*0c92*/ 	.short	(.L_1391 - .L_1390)
.L_1390:
        /*0c94*/ 	.word	0x00000280
        /*0c98*/ 	.word	0x00000001
        /*0c9c*/ 	.word	0x00000001


	//----- nvinfo : EIATTR_CRS_STACK_SIZE
	.align		4
.L_1391:
        /*0ca0*/ 	.byte	0x04, 0x1e
        /*0ca2*/ 	.short	(.L_1393 - .L_1392)
.L_1392:
        /*0ca4*/ 	.word	0x00000000


	//----- nvinfo : EIATTR_CBANK_PARAM_SIZE
	.align		4
.L_1393:
        /*0ca8*/ 	.byte	0x03, 0x19
        /*0caa*/ 	.short	0x00a0


	//----- nvinfo : EIATTR_PARAM_CBANK
	.align		4
        /*0cac*/ 	.byte	0x04, 0x0a
        /*0cae*/ 	.short	(.L_1395 - .L_1394)
	.align		4
.L_1394:
        /*0cb0*/ 	.word	index@(.nv.constant0._Z35group_norm_nhwc_fwd_one_pass_kernelI11Bf16IOBf16WLi512ELi160ELi640EEv26Group_norm_nhwc_fwd_params)
        /*0cb4*/ 	.short	0x0210
        /*0cb6*/ 	.short	0x00a0


	//----- nvinfo : EIATTR_SW_WAR
	.align		4
.L_1395:
        /*0cb8*/ 	.byte	0x04, 0x36
        /*0cba*/ 	.short	(.L_1397 - .L_1396)
.L_1396:
        /*0cbc*/ 	.word	0x00000008
.L_1397:


//--------------------- .nv.info._Z35group_norm_nhwc_fwd_one_pass_kernelI11Bf16IOFp16WLi64ELi160ELi640EEv26Group_norm_nhwc_fwd_params --------------------------
	.section	.nv.info._Z35group_norm_nhwc_fwd_one_pass_kernelI11Bf16IOFp16WLi64ELi160ELi640EEv26Group_norm_nhwc_fwd_params,"",@"SHT_CUDA_INFO"
	.sectionflags	@""
	.align	4


	//----- nvinfo : EIATTR_CUDA_API_VERSION
	.align		4
        /*0000*/ 	.byte	0x04, 0x37
        /*0002*/ 	.short	(.L_1399 - .L_1398)
.L_1398:
        /*0004*/ 	.word	0x00000082


	//----- nvinfo : EIATTR_KPARAM_INFO
	.align		4
.L_1399:
        /*0008*/ 	.byte	0x04, 0x17
        /*000a*/ 	.short	(.L_1401 - .L_1400)
.L_1400:
        /*000c*/ 	.word	0x00000000
        /*0010*/ 	.short	0x0000
        /*0012*/ 	.short	0x0000
        /*0014*/ 	.byte	0x00, 0xf0, 0x81, 0x02


	//----- nvinfo : EIATTR_SPARSE_MMA_MASK
	.align		4
.L_1401:
        /*0018*/ 	.byte	0x03, 0x50
        /*001a*/ 	.short	0x0000


	//----- nvinfo : EIATTR_MAXREG_COUNT
	.align		4
        /*001c*/ 	.byte	0x03, 0x1b
        /*001e*/ 	.short	0x0060


	//----- nvinfo : EIATTR_NUM_BARRIERS
	.align		4
        /*0020*/ 	.byte	0x02, 0x4c
        /*0022*/ 	.byte	0x01
	.zero		1


	//----- nvinfo : EIATTR_MERCURY_ISA_VERSION
	.align		4
        /*0024*/ 	.byte	0x03, 0x5f
        /*0026*/ 	.short	0x0101


	//----- nvinfo : EIATTR_COOP_GROUP_MASK_REGIDS
	.align		4
        /*0028*/ 	.byte	0x04, 0x29
        /*002a*/ 	.short	(.L_1403 - .L_1402)


	//   ....[0]....
.L_1402:
        /*002c*/ 	.word	0xffffffff


	//   ....[1]....
        /*0030*/ 	.word	0xffffffff


	//   ....[2]....
        /*0034*/ 	.word	0xffffffff


	//   ....[3]....
        /*0038*/ 	.word	0xffffffff


	//   ....[4]....
        /*003c*/ 	.word	0xffffffff


	//   ....[5]....
        /*0040*/ 	.word	0xffffffff


	//   ....[6]....
        /*0044*/ 	.word	0xffffffff


	//   ....[7]....
        /*0048*/ 	.word	0xffffffff


	//   ....[8]....
        /*004c*/ 	.word	0xffffffff


	//   ....[9]....
        /*0050*/ 	.word	0xffffffff


	//----- nvinfo : EIATTR_COOP_GROUP_INSTR_OFFSETS
	.align		4
.L_1403:
        /*0054*/ 	.byte	0x04, 0x28
        /*0056*/ 	.short	(.L_1405 - .L_1404)


	//   ....[0]....
.L_1404:
        /*0058*/ 	.word	0x00001060


	//   ....[1]....
        /*005c*/ 	.word	0x00001070


	//   ....[2]....
        /*0060*/ 	.word	0x000010a0


	//   ....[3]....
        /*0064*/ 	.word	0x000010b0


	//   ....[4]....
        /*0068*/ 	.word	0x000010f0


	//   ....[5]....
        /*006c*/ 	.word	0x00001100


	//   ....[6]....
        /*0070*/ 	.word	0x00001140


	//   ....[7]....
        /*0074*/ 	.word	0x00001150


	//   ....[8]....
        /*0078*/ 	.word	0x00001190


	//   ....[9]....
        /*007c*/ 	.word	0x000011a0


	//----- nvinfo : EIATTR_EXIT_INSTR_OFFSETS
	.align		4
.L_1405:
        /*0080*/ 	.byte	0x04, 0x1c
        /*0082*/ 	.short	(.L_1407 - .L_1406)


	//   ....[0]....
.L_1406:
        /*0084*/ 	.word	0x00000060


	//   ....[1]....
        /*0088*/ 	.word	0x00003570


	//----- nvinfo : EIATTR_MAX_THREADS
	.align		4
.L_1407:
        /*008c*/ 	.byte	0x04, 0x05
        /*008e*/ 	.short	(.L_1409 - .L_1408)
.L_1408:
        /*0090*/ 	.word	0x00000280
        /*0094*/ 	.word	0x00000001
        /*0098*/ 	.word	0x00000001


	//----- nvinfo : EIATTR_CRS_STACK_SIZE
	.align		4
.L_1409:
        /*009c*/ 	.byte	0x04, 0x1e
        /*009e*/ 	.short	(.L_1411 - .L_1410)
.L_1410:
        /*00a0*/ 	.word	0x00000000


	//----- nvinfo : EIATTR_CBANK_PARAM_SIZE
	.align		4
.L_1411:
        /*00a4*/ 	.byte	0x03, 0x19
        /*00a6*/ 	.short	0x00a0


	//----- nvinfo : EIATTR_PARAM_CBANK
	.align		4
        /*00a8*/ 	.byte	0x04, 0x0a
        /*00aa*/ 	.short	(.L_1413 - .L_1412)
	.align		4
.L_1412:
        /*00ac*/ 	.word	index@(.nv.constant0._Z35group_norm_nhwc_fwd_one_pass_kernelI11Bf16IOFp16WLi64ELi160ELi640EEv26Group_norm_nhwc_fwd_params)
        /*00b0*/ 	.short	0x0210
        /*00b2*/ 	.short	0x00a0


	//----- nvinfo : EIATTR_SW_WAR
	.align		4
.L_1413:
        /*00b4*/ 	.byte	0x04, 0x36
        /*00b6*/ 	.short	(.L_1415 - .L_1414)
.L_1414:
        /*00b8*/ 	.word	0x00000008
.L_1415:


//--------------------- .nv.info._Z35group_norm_nhwc_fwd_one_pass_kernelI11Bf16IOFp16WLi128ELi160ELi640EEv26Group_norm_nhwc_fwd_params --------------------------
	.section	.nv.info._Z35group_norm_nhwc_fwd_one_pass_kernelI11Bf16IOFp16WLi128ELi160ELi640EEv26Group_norm_nhwc_fwd_params,"",@"SHT_CUDA_INFO"
	.sectionflags	@""
	.align	4


	//----- nvinfo : EIATTR_CUDA_API_VERSION
	.align		4
        /*0000*/ 	.byte	0x04, 0x37
        /*0002*/ 	.short	(.L_1417 - .L_1416)
.L_1416:
        /*0004*/ 	.word	0x00000082


	//----- nvinfo : EIATTR_KPARAM_INFO
	.align		4
.L_1417:
        /*0008*/ 	.byte	0x04, 0x17
        /*000a*/ 	.short	(.L_1419 - .L_1418)
.L_1418:
        /*000c*/ 	.word	0x00000000
        /*0010*/ 	.short	0x0000
        /*0012*/ 	.short	0x0000
        /*0014*/ 	.byte	0x00, 0xf0, 0x81, 0x02


	//----- nvinfo : EIATTR_SPARSE_MMA_MASK
	.align		4
.L_1419:
        /*0018*/ 	.byte	0x03, 0x50
        /*001a*/ 	.short	0x0000


	//----- nvinfo : EIATTR_MAXREG_COUNT
	.align		4
        /*001c*/ 	.byte	0x03, 0x1b
        /*001e*/ 	.short	0x0060


	//----- nvinfo : EIATTR_NUM_BARRIERS
	.align		4
        /*0020*/ 	.byte	0x02, 0x4c
        /*0022*/ 	.byte	0x01
	.zero		1


	//----- nvinfo : EIATTR_MERCURY_ISA_VERSION
	.align		4
        /*0024*/ 	.byte	0x03, 0x5f
        /*0026*/ 	.short	0x0101


	//----- nvinfo : EIATTR_COOP_GROUP_MASK_REGIDS
	.align		4
        /*0028*/ 	.byte	0x04, 0x29
        /*002a*/ 	.short	(.L_1421 - .L_1420)


	//   ....[0]....
.L_1420:
        /*002c*/ 	.word	0xffffffff


	//   ....[1]....
        /*0030*/ 	.word	0xffffffff


	//   ....[2]....
        /*0034*/ 	.word	0xffffffff


	//   ....[3]....
        /*0038*/ 	.word	0xffffffff


	//   ....[4]....
        /*003c*/ 	.word	0xffffffff


	//   ....[5]....
        /*0040*/ 	.word	0xffffffff


	//   ....[6]....
        /*0044*/ 	.word	0xffffffff


	//   ....[7]....
        /*0048*/ 	.word	0xffffffff


	//   ....[8]....
        /*004c*/ 	.word	0xffffffff


	//   ....[9]....
        /*0050*/ 	.word	0xffffffff


	//----- nvinfo : EIATTR_COOP_GROUP_INSTR_OFFSETS
	.align		4
.L_1421:
        /*0054*/ 	.byte	0x04, 0x28
        /*0056*/ 	.short	(.L_1423 - .L_1422)


	//   ....[0]....
.L_1422:
        /*0058*/ 	.word	0x00001cf0


	//   ....[1]....
        /*005c*/ 	.word	0x00001d00


	//   ....[2]....
        /*0060*/ 	.word	0x00001d40


	//   ....[3]....
        /*0064*/ 	.word	0x00001d50


	//   ....[4]....
        /*0068*/ 	.word	0x00001d90


	//   ....[5]....
        /*006c*/ 	.word	0x00001da0


	//   ....[6]....
        /*0070*/ 	.word	0x00001de0


	//   ....[7]....
        /*0074*/ 	.word	0x00001df0


	//   ....[8]....
        /*0078*/ 	.word	0x00001e40


	//   ....[9]....
        /*007c*/ 	.word	0x00001e50


	//----- nvinfo : EIATTR_EXIT_INSTR_OFFSETS
	.align		4
.L_1423:
        /*0080*/ 	.byte	0x04, 0x1c
        /*0082*/ 	.short	(.L_1425 - .L_1424)


	//   ....[0]....
.L_1424:
        /*0084*/ 	.word	0x00000060


	//   ....[1]....
        /*0088*/ 	.word	0x00005490


	//----- nvinfo : EIATTR_MAX_THREADS
	.align		4
.L_1425:
        /*008c*/ 	.byte	0x04, 0x05
        /*008e*/ 	.short	(.L_1427 - .L_1426)
.L_1426:
        /*0090*/ 	.word	0x00000280
        /*0094*/ 	.word	0x00000001
        /*0098*/ 	.word	0x00000001


	//----- nvinfo : EIATTR_CRS_STACK_SIZE
	.align		4
.L_1427:
        /*009c*/ 	.byte	0x04, 0x1e
        /*009e*/ 	.short	(.L_1429 - .L_1428)
.L_1428:
        /*00a0*/ 	.word	0x00000000


	//----- nvinfo : EIATTR_CBANK_PARAM_SIZE
	.align		4
.L_1429:
        /*00a4*/ 	.byte	0x03, 0x19
        /*00a6*/ 	.short	0x00a0


	//----- nvinfo : EIATTR_PARAM_CBANK
	.align		4
        /*00a8*/ 	.byte	0x04, 0x0a
        /*00aa*/ 	.short	(.L_1431 - .L_1430)
	.align		4
.L_1430:
        /*00ac*/ 	.word	index@(.nv.constant0._Z35group_norm_nhwc_fwd_one_pass_kernelI11Bf16IOFp16WLi128ELi160ELi640EEv26Group_norm_nhwc_fwd_params)
        /*00b0*/ 	.short	0x0210
        /*00b2*/ 	.short	0x00a0


	//----- nvinfo : EIATTR_SW_WAR
	.align		4
.L_1431:
        /*00b4*/ 	.byte	0x04, 0x36
        /*00b6*/ 	.short	(.L_1433 - .L_1432)
.L_1432:
        /*00b8*/ 	.word	0x00000008
.L_1433:


//--------------------- .nv.info._Z35group_norm_nhwc_fwd_one_pass_kernelI11Bf16IOFp16WLi256ELi160ELi640EEv26Group_norm_nhwc_fwd_params --------------------------
	.section	.nv.info._Z35group_norm_nhwc_fwd_one_pass_kernelI11Bf16IOFp16WLi256ELi160ELi640EEv26Group_norm_nhwc_fwd_params,"",@"SHT_CUDA_INFO"
	.sectionflags	@""
	.align	4


	//----- nvinfo : EIATTR_CUDA_API_VERSION
	.align		4
        /*0000*/ 	.byte	0x04, 0x37
        /*0002*/ 	.short	(.L_1435 - .L_1434)
.L_1434:
        /*0004*/ 	.word	0x00000082


	//----- nvinfo : EIATTR_KPARAM_INFO
	.align		4
.L_1435:
        /*0008*/ 	.byte	0x04, 0x17
        /*000a*/ 	.short	(.L_1437 - .L_1436)
.L_1436:
        /*000c*/ 	.word	0x00000000
        /*0010*/ 	.short	0x0000
        /*0012*/ 	.short	0x0000
        /*0014*/ 	.byte	0x00, 0xf0, 0x81, 0x02


	//----- nvinfo : EIATTR_SPARSE_MMA_MASK
	.align		4
.L_1437:
        /*0018*/ 	.byte	0x03, 0x50
        /*001a*/ 	.short	0x0000


	//----- nvinfo : EIATTR_MAXREG_COUNT
	.align		4
        /*001c*/ 	.byte	0x03, 0x1b
        /*001e*/ 	.short	0x0060


	//----- nvinfo : EIATTR_NUM_BARRIERS
	.align		4
        /*0020*/ 	.byte	0x02, 0x4c
        /*0022*/ 	.byte	0x01
	.zero		1


	//----- nvinfo : EIATTR_MERCURY_ISA_VERSION
	.align		4
        /*0024*/ 	.byte	0x03, 0x5f
        /*0026*/ 	.short	0x0101


	//----- nvinfo : EIATTR_INT_WARP_WIDE_INSTR_OFFSETS
	.align		4
        /*0028*/ 	.byte	0x04, 0x31
        /*002a*/ 	.short	(.L_1439 - .L_1438)


	//   ....[0]....
.L_1438:
        /*002c*/ 	.word	0x00004710


	//----- nvinfo : EIATTR_COOP_GROUP_MASK_REGIDS
	.align		4
.L_1439:
        /*0030*/ 	.byte	0x04, 0x29
        /*0032*/ 	.short	(.L_1441 - .L_1440)


	//   ....[0]....
.L_1440:
        /*0034*/ 	.word	0xffffffff


	//   ....[1]....
        /*0038*/ 	.word	0xffffffff


	//   ....[2]....
        /*003c*/ 	.word	0xffffffff


	//   ....[3]....
        /*0040*/ 	.word	0xffffffff


	//   ....[4]....
        /*0044*/ 	.word	0xffffffff


	//   ....[5]....
        /*0048*/ 	.word	0xffffffff


	//   ....[6]....
        /*004c*/ 	.word	0xffffffff


	//   ....[7]....
        /*0050*/ 	.word	0xffffffff


	//   ....[8]....
        /*0054*/ 	.word	0xffffffff


	//   ....[9]....
        /*0058*/ 	.word	0xffffffff


	//----- nvinfo : EIATTR_COOP_GROUP_INSTR_OFFSETS
	.align		4
.L_1441:
        /*005c*/ 	.byte	0x04, 0x28
        /*005e*/ 	.short	(.L_1443 - .L_1442)


	//   ....[0]....
.L_1442:
        /*0060*/ 	.word	0x000035a0


	//   ....[1]....
        /*0064*/ 	.word	0x000035b0


	//   ....[2]....
        /*0068*/ 	.word	0x000035f0


	//   ....[3]....
        /*006c*/ 	.word	0x00003600


	//   ....[4]....
        /*0070*/ 	.word	0x00003640


	//   ....[5]....
        /*0074*/ 	.word	0x00003650


	//   ....[6]....
        /*0078*/ 	.word	0x00003690


	//   ....[7]....
        /*007c*/ 	.word	0x000036a0


	//   ....[8]....
        /*0080*/ 	.word	0x00003700


	//   ....[9]....
        /*0084*/ 	.word	0x00003710


	//----- nvinfo : EIATTR_EXIT_INSTR_OFFSETS
	.align		4
.L_1443:
        /*0088*/ 	.byte	0x04, 0x1c
        /*008a*/ 	.short	(.L_1445 - .L_1444)


	//   ....[0]....
.L_1444:
        /*008c*/ 	.word	0x00000070


	//   ....[1]....
        /*0090*/ 	.word	0x00009850


	//----- nvinfo : EIATTR_MAX_THREADS
	.align		4
.L_1445:
        /*0094*/ 	.byte	0x04, 0x05
        /*0096*/ 	.short	(.L_1447 - .L_1446)
.L_1446:
        /*0098*/ 	.word	0x00000280
        /*009c*/ 	.word	0x00000001
        /*00a0*/ 	.word	0x00000001


	//----- nvinfo : EIATTR_CRS_STACK_SIZE
	.align		4
.L_1447:
        /*00a4*/ 	.byte	0x04, 0x1e
        /*00a6*/ 	.short	(.L_1449 - .L_1448)
.L_1448:
        /*00a8*/ 	.word	0x00000000


	//----- nvinfo : EIATTR_CBANK_PARAM_SIZE
	.align		4
.L_1449:
        /*00ac*/ 	.byte	0x03, 0x19
        /*00ae*/ 	.short	0x00a0


	//----- nvinfo : EIATTR_PARAM_CBANK
	.align		4
        /*00b0*/ 	.byte	0x04, 0x0a
        /*00b2*/ 	.short	(.L_1451 - .L_1450)
	.align		4
.L_1450:
        /*00b4*/ 	.word	index@(.nv.constant0._Z35group_norm_nhwc_fwd_one_pass_kernelI11Bf16IOFp16WLi256ELi160ELi640EEv26Group_norm_nhwc_fwd_params)
        /*00b8*/ 	.short	0x0210
        /*00ba*/ 	.short	0x00a0


	//----- nvinfo : EIATTR_SW_WAR
	.align		4
.L_1451:
        /*00bc*/ 	.byte	0x04, 0x36
        /*00be*/ 	.short	(.L_1453 - .L_1452)
.L_1452:
        /*00c0*/ 	.word	0x00000008
.L_1453:


//--------------------- .nv.info._Z35group_norm_nhwc_fwd_one_pass_kernelI11Bf16IOFp16WLi512ELi160ELi640EEv26Group_norm_nhwc_fwd_params --------------------------
	.section	.nv.info._Z35group_norm_nhwc_fwd_one_pass_kernelI11Bf16IOFp16WLi512ELi160ELi640EEv26Group_norm_nhwc_fwd_params,"",@"SHT_CUDA_INFO"
	.sectionflags	@""
	.align	4


	//----- nvinfo : EIATTR_CUDA_API_VERSION
	.align		4
        /*0000*/ 	.byte	0x04, 0x37
        /*0002*/ 	.short	(.L_1455 - .L_1454)
.L_1454:
        /*0004*/ 	.word	0x00000082


	//----- nvinfo : EIATTR_KPARAM_INFO
	.align		4
.L_1455:
        /*0008*/ 	.byte	0x04, 0x17
        /*000a*/ 	.short	(.L_1457 - .L_1456)
.L_1456:
        /*000c*/ 	.word	0x00000000
        /*0010*/ 	.short	0x0000
        /*0012*/ 	.short	0x0000
        /*0014*/ 	.byte	0x00, 0xf0, 0x81, 0x02


	//----- nvinfo : EIATTR_SPARSE_MMA_MASK
	.align		4
.L_1457:
        /*0018*/ 	.byte	0x03, 0x50
        /*001a*/ 	.short	0x0000


	//----- nvinfo : EIATTR_MAXREG_COUNT
	.align		4
        /*001c*/ 	.byte	0x03, 0x1b
        /*001e*/ 	.short	0x0060


	//----- nvinfo : EIATTR_NUM_BARRIERS
	.align		4
        /*0020*/ 	.byte	0x02, 0x4c
        /*0022*/ 	.byte	0x01
	.zero		1


	//----- nvinfo : EIATTR_ANNOTATIONS
	.align		4
        /*0024*/ 	.byte	0x04, 0x55
        /*0026*/ 	.short	(.L_1459 - .L_1458)


	//   ....[0]....
.L_1458:
        /* <DEDUP_REMOVED lines=193> */


	//----- nvinfo : EIATTR_MERCURY_ISA_VERSION
	.align		4
.L_1459:
        /*0c28*/ 	.byte	0x03, 0x5f
        /*0c2a*/ 	.short	0x0101


	//----- nvinfo : EIATTR_COOP_GROUP_MASK_REGIDS
	.align		4
        /*0c2c*/ 	.byte	0x04, 0x29
        /*0c2e*/ 	.short	(.L_1461 - .L_1460)


	//   ....[0]....
.L_1460:
        /*0c30*/ 	.word	0xffffffff


	//   ....[1]....
        /*0c34*/ 	.word	0xffffffff


	//   ....[2]....
        /*0c38*/ 	.word	0xffffffff


	//   ....[3]....
        /*0c3c*/ 	.word	0xffffffff


	//   ....[4]....
        /*0c40*/ 	.word	0xffffffff


	//   ....[5]....
        /*0c44*/ 	.word	0xffffffff


	//   ....[6]....
        /*0c48*/ 	.word	0xffffffff


	//   ....[7]....
        /*0c4c*/ 	.word	0xffffffff


	//   ....[8]....
        /*0c50*/ 	.word	0xffffffff


	//   ....[9]....
        /*0c54*/ 	.word	0xffffffff


	//----- nvinfo : EIATTR_COOP_GROUP_INSTR_OFFSETS
	.align		4
.L_1461:
        /*0c58*/ 	.byte	0x04, 0x28
        /*0c5a*/ 	.short	(.L_1463 - .L_1462)


	//   ....[0]....
.L_1462:
        /*0c5c*/ 	.word	0x000097f0


	//   ....[1]....
        /*0c60*/ 	.word	0x00009800


	//   ....[2]....
        /*0c64*/ 	.word	0x00009840


	//   ....[3]....
        /*0c68*/ 	.word	0x00009850


	//   ....[4]....
        /*0c6c*/ 	.word	0x00009890


	//   ....[5]....
        /*0c70*/ 	.word	0x000098a0


	//   ....[6]....
        /*0c74*/ 	.word	0x000098e0


	//   ....[7]....
        /*0c78*/ 	.word	0x000098f0


	//   ....[8]....
        /*0c7c*/ 	.word	0x00009950


	//   ....[9]....
        /*0c80*/ 	.word	0x00009960


	//----- nvinfo : EIATTR_EXIT_INSTR_OFFSETS
	.align		4
.L_1463:
        /*0c84*/ 	.byte	0x04, 0x1c
        /*0c86*/ 	.short	(.L_1465 - .L_1464)


	//   ....[0]....
.L_1464:
        /*0c88*/ 	.word	0x00000090


	//   ....[1]....
        /*0c8c*/ 	.word	0x0000be30


	//----- nvinfo : EIATTR_MAX_THREADS
	.align		4
.L_1465:
        /*0c90*/ 	.byte	0x04, 0x05
        /*0c92*/ 	.short	(.L_1467 - .L_1466)
.L_1466:
        /*0c94*/ 	.word	0x00000280
        /*0c98*/ 	.word	0x00000001
        /*0c9c*/ 	.word	0x00000001


	//----- nvinfo : EIATTR_CRS_STACK_SIZE
	.align		4
.L_1467:
        /*0ca0*/ 	.byte	0x04, 0x1e
        /*0ca2*/ 	.short	(.L_1469 - .L_1468)
.L_1468:
        /*0ca4*/ 	.word	0x00000000


	//----- nvinfo : EIATTR_CBANK_PARAM_SIZE
	.align		4
.L_1469:
        /*0ca8*/ 	.byte	0x03, 0x19
        /*0caa*/ 	.short	0x00a0


	//----- nvinfo : EIATTR_PARAM_CBANK
	.align		4
        /*0cac*/ 	.byte	0x04, 0x0a
        /*0cae*/ 	.short	(.L_1471 - .L_1470)
	.align		4
.L_1470:
        /*0cb0*/ 	.word	index@(.nv.constant0._Z35group_norm_nhwc_fwd_one_pass_kernelI11Bf16IOFp16WLi512ELi160ELi640EEv26Group_norm_nhwc_fwd_params)
        /*0cb4*/ 	.short	0x0210
        /*0cb6*/ 	.short	0x00a0


	//----- nvinfo : EIATTR_SW_WAR
	.align		4
.L_1471:
        /*0cb8*/ 	.byte	0x04, 0x36
        /*0cba*/ 	.short	(.L_1473 - .L_1472)
.L_1472:
        /*0cbc*/ 	.word	0x00000008
.L_1473:


//--------------------- .nv.info._Z35group_norm_nhwc_fwd_one_pass_kernelI11Fp16IOFp32WLi64ELi160ELi640EEv26Group_norm_nhwc_fwd_params --------------------------
	.section	.nv.info._Z35group_norm_nhwc_fwd_one_pass_kernelI11Fp16IOFp32WLi64ELi160ELi640EEv26Group_norm_nhwc_fwd_params,"",@"SHT_CUDA_INFO"
	.sectionflags	@""
	.align	4


	//----- nvinfo : EIATTR_CUDA_API_VERSION
	.align		4
        /*0000*/ 	.byte	0x04, 0x37
        /*0002*/ 	.short	(.L_1475 - .L_1474)
.L_1474:
        /*0004*/ 	.word	0x00000082


	//----- nvinfo : EIATTR_KPARAM_INFO
	.align		4
.L_1475:
        /*0008*/ 	.byte	0x04, 0x17
        /*000a*/ 	.short	(.L_1477 - .L_1476)
.L_1476:
        /*000c*/ 	.word	0x00000000
        /*0010*/ 	.short	0x0000
        /*0012*/ 	.short	0x0000
        /*0014*/ 	.byte	0x00, 0xf0, 0x81, 0x02


	//----- nvinfo : EIATTR_SPARSE_MMA_MASK
	.align		4
.L_1477:
        /*0018*/ 	.byte	0x03, 0x50
        /*001a*/ 	.short	0x0000


	//----- nvinfo : EIATTR_MAXREG_COUNT
	.align		4
        /*001c*/ 	.byte	0x03, 0x1b
        /*001e*/ 	.short	0x0060


	//----- nvinfo : EIATTR_NUM_BARRIERS
	.align		4
        /*0020*/ 	.byte	0x02, 0x4c
        /*0022*/ 	.byte	0x01
	.zero		1


	//----- nvinfo : EIATTR_MERCURY_ISA_VERSION
	.align		4
        /*0024*/ 	.byte	0x03, 0x5f
        /*0026*/ 	.short	0x0101


	//----- nvinfo : EIATTR_COOP_GROUP_MASK_REGIDS
	.align		4
        /*0028*/ 	.byte	0x04, 0x29
        /*002a*/ 	.short	(.L_1479 - .L_1478)


	//   ....[0]....
.L_1478:
        /*002c*/ 	.word	0xffffffff


	//   ....[1]....
        /*0030*/ 	.word	0xffffffff


	//   ....[2]....
        /*0034*/ 	.word	0xffffffff


	//   ....[3]....
        /*0038*/ 	.word	0xffffffff


	//   ....[4]....
        /*003c*/ 	.word	0xffffffff


	//   ....[5]....
        /*0040*/ 	.word	0xffffffff


	//   ....[6]....
        /*0044*/ 	.word	0xffffffff


	//   ....[7]....
        /*0048*/ 	.word	0xffffffff


	//   ....[8]....
        /*004c*/ 	.word	0xffffffff


	//   ....[9]....
        /*0050*/ 	.word	0xffffffff


	//----- nvinfo : EIATTR_COOP_GROUP_INSTR_OFFSETS
	.align		4
.L_1479:
        /*0054*/ 	.byte	0x04, 0x28
        /*0056*/ 	.short	(.L_1481 - .L_1480)


	//   ....[0]....
.L_1480:
        /*0058*/ 	.word	0x00000ff0


	//   ....[1]....
        /*005c*/ 	.word	0x00001000


	//   ....[2]....
        /*0060*/ 	.word	0x00001030


	//   ....[3]....
        /*0064*/ 	.word	0x00001040


	//   ....[4]....
        /*0068*/ 	.word	0x00001080


	//   ....[5]....
        /*006c*/ 	.word	0x00001090


	//   ....[6]....
        /*0070*/ 	.word	0x000010d0


	//   ....[7]....
        /*0074*/ 	.word	0x000010e0


	//   ....[8]....
        /*0078*/ 	.word	0x00001120


	//   ....[9]....
        /*007c*/ 	.word	0x00001130


	//----- nvinfo : EIATTR_EXIT_INSTR_OFFSETS
	.align		4
.L_1481:
        /*0080*/ 	.byte	0x04, 0x1c
        /*0082*/ 	.short	(.L_1483 - .L_1482)


	//   ....[0]....
.L_1482:
        /*0084*/ 	.word	0x00000060


	//   ....[1]....
        /*0088*/ 	.word	0x00003430


	//----- nvinfo : EIATTR_MAX_THREADS
	.align		4
.L_1483:
        /*008c*/ 	.byte	0x04, 0x05
        /*008e*/ 	.short	(.L_1485 - .L_1484)
.L_1484:
        /*0090*/ 	.word	0x00000280
        /*0094*/ 	.word	0x00000001
        /*0098*/ 	.word	0x00000001


	//----- nvinfo : EIATTR_CRS_STACK_SIZE
	.align		4
.L_1485:
        /*009c*/ 	.byte	0x04, 0x1e
        /*009e*/ 	.short	(.L_1487 - .L_1486)
.L_1486:
        /*00a0*/ 	.word	0x00000000


	//----- nvinfo : EIATTR_CBANK_PARAM_SIZE
	.align		4
.L_1487:
        /*00a4*/ 	.byte	0x03, 0x19
        /*00a6*/ 	.short	0x00a0


	//----- nvinfo : EIATTR_PARAM_CBANK
	.align		4
        /*00a8*/ 	.byte	0x04, 0x0a
        /*00aa*/ 	.short	(.L_1489 - .L_1488)
	.align		4
.L_1488:
        /*00ac*/ 	.word	index@(.nv.constant0._Z35group_norm_nhwc_fwd_one_pass_kernelI11Fp16IOFp32WLi64ELi160ELi640EEv26Group_norm_nhwc_fwd_params)
        /*00b0*/ 	.short	0x0210
        /*00b2*/ 	.short	0x00a0


	//----- nvinfo : EIATTR_SW_WAR
	.align		4
.L_1489:
        /*00b4*/ 	.byte	0x04, 0x36
        /*00b6*/ 	.short	(.L_1491 - .L_1490)
.L_1490:
        /*00b8*/ 	.word	0x00000008
.L_1491:


//--------------------- .nv.info._Z35group_norm_nhwc_fwd_one_pass_kernelI11Fp16IOFp32WLi128ELi160ELi640EEv26Group_norm_nhwc_fwd_params --------------------------
	.section	.nv.info._Z35group_norm_nhwc_fwd_one_pass_kernelI11Fp16IOFp32WLi128ELi160ELi640EEv26Group_norm_nhwc_fwd_params,"",@"SHT_CUDA_INFO"
	.sectionflags	@""
	.align	4


	//----- nvinfo : EIATTR_CUDA_API_VERSION
	.align		4
        /*0000*/ 	.byte	0x04, 0x37
        /*0002*/ 	.short	(.L_1493 - .L_1492)
.L_1492:
        /*0004*/ 	.word	0x00000082


	//----- nvinfo : EIATTR_KPARAM_INFO
	.align		4
.L_1493:
        /*0008*/ 	.byte	0x04, 0x17
        /*000a*/ 	.short	(.L_1495 - .L_1494)
.L_1494:
        /*000c*/ 	.word	0x00000000
        /*0010*/ 	.short	0x0000
        /*0012*/ 	.short	0x0000
        /*0014*/ 	.byte	0x00, 0xf0, 0x81, 0x02


	//----- nvinfo : EIATTR_SPARSE_MMA_MASK
	.align		4
.L_1495:
        /*0018*/ 	.byte	0x03, 0x50
        /*001a*/ 	.short	0x0000


	//----- nvinfo : EIATTR_MAXREG_COUNT
	.align		4
        /*001c*/ 	.byte	0x03, 0x1b
        /*001e*/ 	.short	0x0060


	//----- nvinfo : EIATTR_NUM_BARRIERS
	.align		4
        /*0020*/ 	.byte	0x02, 0x4c
        /*0022*/ 	.byte	0x01
	.zero		1


	//----- nvinfo : EIATTR_MERCURY_ISA_VERSION
	.align		4
        /*0024*/ 	.byte	0x03, 0x5f
        /*0026*/ 	.short	0x0101


	//----- nvinfo : EIATTR_COOP_GROUP_MASK_REGIDS
	.align		4
        /*0028*/ 	.byte	0x04, 0x29
        /*002a*/ 	.short	(.L_1497 - .L_1496)


	//   ....[0]....
.L_1496:
        /*002c*/ 	.word	0xffffffff


	//   ....[1]....
        /*0030*/ 	.word	0xffffffff


	//   ....[2]....
        /*0034*/ 	.word	0xffffffff


	//   ....[3]....
        /*0038*/ 	.word	0xffffffff


	//   ....[4]....
        /*003c*/ 	.word	0xffffffff


	//   ....[5]....
        /*0040*/ 	.word	0xffffffff


	//   ....[6]....
        /*0044*/ 	.word	0xffffffff


	//   ....[7]....
        /*0048*/ 	.word	0xffffffff


	//   ....[8]....
        /*004c*/ 	.word	0xffffffff


	//   ....[9]....
        /*0050*/ 	.word	0xffffffff


	//----- nvinfo : EIATTR_COOP_GROUP_INSTR_OFFSETS
	.align		4
.L_1497:
        /*0054*/ 	.byte	0x04, 0x28
        /*0056*/ 	.short	(.L_1499 - .L_1498)


	//   ....[0]....
.L_1498:
        /*0058*/ 	.word	0x00001c40


	//   ....[1]....
        /*005c*/ 	.word	0x00001c50


	//   ....[2]....
        /*0060*/ 	.word	0x00001c80


	//   ....[3]....
        /*0064*/ 	.word	0x00001c90


	//   ....[4]....
        /*0068*/ 	.word	0x00001cd0


	//   ....[5]....
        /*006c*/ 	.word	0x00001ce0


	//   ....[6]....
        /*0070*/ 	.word	0x00001d20


	//   ....[7]....
        /*0074*/ 	.word	0x00001d30


	//   ....[8]....
        /*0078*/ 	.word	0x00001d70


	//   ....[9]....
        /*007c*/ 	.word	0x00001d80


	//----- nvinfo : EIATTR_EXIT_INSTR_OFFSETS
	.align		4
.L_1499:
        /*0080*/ 	.byte	0x04, 0x1c
        /*0082*/ 	.short	(.L_1501 - .L_1500)


	//   ....[0]....
.L_1500:
        /*0084*/ 	.word	0x00000060


	//   ....[1]....
        /*0088*/ 	.word	0x00005240


	//----- nvinfo : EIATTR_MAX_THREADS
	.align		4
.L_1501:
        /*008c*/ 	.byte	0x04, 0x05
        /*008e*/ 	.short	(.L_1503 - .L_1502)
.L_1502:
        /*0090*/ 	.word	0x00000280
        /*0094*/ 	.word	0x00000001
        /*0098*/ 	.word	0x00000001


	//----- nvinfo : EIATTR_CRS_STACK_SIZE
	.align		4
.L_1503:
        /*009c*/ 	.byte	0x04, 0x1e
        /*009e*/ 	.short	(.L_1505 - .L_1504)
.L_1504:
        /*00a0*/ 	.word	0x00000000


	//----- nvinfo : EIATTR_CBANK_PARAM_SIZE
	.align		4
.L_1505:
        /*00a4*/ 	.byte	0x03, 0x19
        /*00a6*/ 	.short	0x00a0


	//----- nvinfo : EIATTR_PARAM_CBANK
	.align		4
        /*00a8*/ 	.byte	0x04, 0x0a
        /*00aa*/ 	.short	(.L_1507 - .L_1506)
	.align		4
.L_1506:
        /*00ac*/ 	.word	index@(.nv.constant0._Z35group_norm_nhwc_fwd_one_pass_kernelI11Fp16IOFp32WLi128ELi160ELi640EEv26Group_norm_nhwc_fwd_params)
        /*00b0*/ 	.short	0x0210
        /*00b2*/ 	.short	0x00a0


	//----- nvinfo : EIATTR_SW_WAR
	.align		4
.L_1507:
        /*00b4*/ 	.byte	0x04, 0x36
        /*00b6*/ 	.short	(.L_1509 - .L_1508)
.L_1508:
        /*00b8*/ 	.word	0x00000008
.L_1509:


//--------------------- .nv.info._Z35group_norm_nhwc_fwd_one_pass_kernelI11Fp16IOFp32WLi256ELi160ELi640EEv26Group_norm_nhwc_fwd_params --------------------------
	.section	.nv.info._Z35group_norm_nhwc_fwd_one_pass_kernelI11Fp16IOFp32WLi256ELi160ELi640EEv26Group_norm_nhwc_fwd_params,"",@"SHT_CUDA_INFO"
	.sectionflags	@""
	.align	4


	//----- nvinfo : EIATTR_CUDA_API_VERSION
	.align		4
        /*0000*/ 	.byte	0x04, 0x37
        /*0002*/ 	.short	(.L_1511 - .L_1510)
.L_1510:
        /*0004*/ 	.word	0x00000082


	//----- nvinfo : EIATTR_KPARAM_INFO
	.align		4
.L_1511:
        /*0008*/ 	.byte	0x04, 0x17
        /*000a*/ 	.short	(.L_1513 - .L_1512)
.L_1512:
        /*000c*/ 	.word	0x00000000
        /*0010*/ 	.short	0x0000
        /*0012*/ 	.short	0x0000
        /*0014*/ 	.byte	0x00, 0xf0, 0x81, 0x02


	//----- nvinfo : EIATTR_SPARSE_MMA_MASK
	.align		4
.L_1513:
        /*0018*/ 	.byte	0x03, 0x50
        /*001a*/ 	.short	0x0000


	//----- nvinfo : EIATTR_MAXREG_COUNT
	.align		4
        /*001c*/ 	.byte	0x03, 0x1b
        /*001e*/ 	.short	0x0060


	//----- nvinfo : EIATTR_NUM_BARRIERS
	.align		4
        /*0020*/ 	.byte	0x02, 0x4c
        /*0022*/ 	.byte	0x01
	.zero		1


	//----- nvinfo : EIATTR_MERCURY_ISA_VERSION
	.align		4
        /*0024*/ 	.byte	0x03, 0x5f
        /*0026*/ 	.short	0x0101


	//----- nvinfo : EIATTR_COOP_GROUP_MASK_REGIDS
	.align		4
        /*0028*/ 	.byte	0x04, 0x29
        /*002a*/ 	.short	(.L_1515 - .L_1514)


	//   ....[0]....
.L_1514:
        /*002c*/ 	.word	0xffffffff


	//   ....[1]....
        /*0030*/ 	.word	0xffffffff


	//   ....[2]....
        /*0034*/ 	.word	0xffffffff


	//   ....[3]....
        /*0038*/ 	.word	0xffffffff


	//   ....[4]....
        /*003c*/ 	.word	0xffffffff


	//   ....[5]....
        /*0040*/ 	.word	0xffffffff


	//   ....[6]....
        /*0044*/ 	.word	0xffffffff


	//   ....[7]....
        /*0048*/ 	.word	0xffffffff


	//   ....[8]....
        /*004c*/ 	.word	0xffffffff


	//   ....[9]....
        /*0050*/ 	.word	0xffffffff


	//----- nvinfo : EIATTR_COOP_GROUP_INSTR_OFFSETS
	.align		4
.L_1515:
        /*0054*/ 	.byte	0x04, 0x28
        /*0056*/ 	.short	(.L_1517 - .L_1516)


	//   ....[0]....
.L_1516:
        /*0058*/ 	.word	0x00003350


	//   ....[1]....
        /*005c*/ 	.word	0x00003360


	//   ....[2]....
        /*0060*/ 	.word	0x000033a0


	//   ....[3]....
        /*0064*/ 	.word	0x000033b0


	//   ....[4]....
        /*0068*/ 	.word	0x000033f0


	//   ....[5]....
        /*006c*/ 	.word	0x00003400


	//   ....[6]....
        /*0070*/ 	.word	0x00003440


	//   ....[7]....
        /*0074*/ 	.word	0x00003450


	//   ....[8]....
        /*0078*/ 	.word	0x000034b0


	//   ....[9]....
        /*007c*/ 	.word	0x000034c0


	//----- nvinfo : EIATTR_EXIT_INSTR_OFFSETS
	.align		4
.L_1517:
        /*0080*/ 	.byte	0x04, 0x1c
        /*0082*/ 	.short	(.L_1519 - .L_1518)


	//   ....[0]....
.L_1518:
        /*0084*/ 	.word	0x00000070


	//   ....[1]....
        /*0088*/ 	.word	0x000091c0


	//----- nvinfo : EIATTR_MAX_THREADS
	.align		4
.L_1519:
        /*008c*/ 	.byte	0x04, 0x05
        /*008e*/ 	.short	(.L_1521 - .L_1520)
.L_1520:
        /*0090*/ 	.word	0x00000280
        /*0094*/ 	.word	0x00000001
        /*0098*/ 	.word	0x00000001


	//----- nvinfo : EIATTR_CRS_STACK_SIZE
	.align		4
.L_1521:
        /*009c*/ 	.byte	0x04, 0x1e
        /*009e*/ 	.short	(.L_1523 - .L_1522)
.L_1522:
        /*00a0*/ 	.word	0x00000000


	//----- nvinfo : EIATTR_CBANK_PARAM_SIZE
	.align		4
.L_1523:
        /*00a4*/ 	.byte	0x03, 0x19
        /*00a6*/ 	.short	0x00a0


	//----- nvinfo : EIATTR_PARAM_CBANK
	.align		4
        /*00a8*/ 	.byte	0x04, 0x0a
        /*00aa*/ 	.short	(.L_1525 - .L_1524)
	.align		4
.L_1524:
        /*00ac*/ 	.word	index@(.nv.constant0._Z35group_norm_nhwc_fwd_one_pass_kernelI11Fp16IOFp32WLi256ELi160ELi640EEv26Group_norm_nhwc_fwd_params)
        /*00b0*/ 	.short	0x0210
        /*00b2*/ 	.short	0x00a0


	//----- nvinfo : EIATTR_SW_WAR
	.align		4
.L_1525:
        /*00b4*/ 	.byte	0x04, 0x36
        /*00b6*/ 	.short	(.L_1527 - .L_1526)
.L_1526:
        /*00b8*/ 	.word	0x00000008
.L_1527:


//--------------------- .nv.info._Z35group_norm_nhwc_fwd_one_pass_kernelI11Fp16IOFp32WLi512ELi160ELi640EEv26Group_norm_nhwc_fwd_params --------------------------
	.section	.nv.info._Z35group_norm_nhwc_fwd_one_pass_kernelI11Fp16IOFp32WLi512ELi160ELi640EEv26Group_norm_nhwc_fwd_params,"",@"SHT_CUDA_INFO"
	.sectionflags	@""
	.align	4


	//----- nvinfo : EIATTR_CUDA_API_VERSION
	.align		4
        /*0000*/ 	.byte	0x04, 0x37
        /*0002*/ 	.short	(.L_1529 - .L_1528)
.L_1528:
        /*0004*/ 	.word	0x00000082


	//----- nvinfo : EIATTR_KPARAM_INFO
	.align		4
.L_1529:
        /*0008*/ 	.byte	0x04, 0x17
        /*000a*/ 	.short	(.L_1531 - .L_1530)
.L_1530:
        /*000c*/ 	.word	0x00000000
        /*0010*/ 	.short	0x0000
        /*0012*/ 	.short	0x0000
        /*0014*/ 	.byte	0x00, 0xf0, 0x81, 0x02


	//----- nvinfo : EIATTR_SPARSE_MMA_MASK
	.align		4
.L_1531:
        /*0018*/ 	.byte	0x03, 0x50
        /*001a*/ 	.short	0x0000


	//----- nvinfo : EIATTR_MAXREG_COUNT
	.align		4
        /*001c*/ 	.byte	0x03, 0x1b
        /*001e*/ 	.short	0x0060


	//----- nvinfo : EIATTR_NUM_BARRIERS
	.align		4
        /*0020*/ 	.byte	0x02, 0x4c
        /*0022*/ 	.byte	0x01
	.zero		1


	//----- nvinfo : EIATTR_ANNOTATIONS
	.align		4
        /*0024*/ 	.byte	0x04, 0x55
        /*0026*/ 	.short	(.L_1533 - .L_1532)


	//   ....[0]....
.L_1532:
        /* <DEDUP_REMOVED lines=34> */


	//----- nvinfo : EIATTR_MERCURY_ISA_VERSION
	.align		4
.L_1533:
        /*0238*/ 	.byte	0x03, 0x5f
        /*023a*/ 	.short	0x0101


	//----- nvinfo : EIATTR_COOP_GROUP_MASK_REGIDS
	.align		4
        /*023c*/ 	.byte	0x04, 0x29
        /*023e*/ 	.short	(.L_1535 - .L_1534)


	//   ....[0]....
.L_1534:
        /*0240*/ 	.word	0xffffffff


	//   ....[1]....
        /*0244*/ 	.word	0xffffffff


	//   ....[2]....
        /*0248*/ 	.word	0xffffffff


	//   ....[3]....
        /*024c*/ 	.word	0xffffffff


	//   ....[4]....
        /*0250*/ 	.word	0xffffffff


	//   ....[5]....
        /*0254*/ 	.word	0xffffffff


	//   ....[6]....
        /*0258*/ 	.word	0xffffffff


	//   ....[7]....
        /*025c*/ 	.word	0xffffffff


	//   ....[8]....
        /*0260*/ 	.word	0xffffffff


	//   ....[9]....
        /*0264*/ 	.word	0xffffffff


	//----- nvinfo : EIATTR_COOP_GROUP_INSTR_OFFSETS
	.align		4
.L_1535:
        /*0268*/ 	.byte	0x04, 0x28
        /*026a*/ 	.short	(.L_1537 - .L_1536)


	//   ....[0]....
.L_1536:
        /*026c*/ 	.word	0x00008a50


	//   ....[1]....
        /*0270*/ 	.word	0x00008a60


	//   ....[2]....
        /*0274*/ 	.word	0x00008aa0


	//   ....[3]....
        /*0278*/ 	.word	0x00008ab0


	//   ....[4]....
        /*027c*/ 	.word	0x00008af0


	//   ....[5]....
        /*0280*/ 	.word	0x00008b00


	//   ....[6]....
        /*0284*/ 	.word	0x00008b40


	//   ....[7]....
        /*0288*/ 	.word	0x00008b50


	//   ....[8]....
        /*028c*/ 	.word	0x00008bb0


	//   ....[9]....
        /*0290*/ 	.word	0x00008bc0


	//----- nvinfo : EIATTR_EXIT_INSTR_OFFSETS
	.align		4
.L_1537:
        /*0294*/ 	.byte	0x04, 0x1c
        /*0296*/ 	.short	(.L_1539 - .L_1538)


	//   ....[0]....
.L_1538:
        /*0298*/ 	.word	0x00000090


	//   ....[1]....
        /*029c*/ 	.word	0x0000b060


	//----- nvinfo : EIATTR_MAX_THREADS
	.align		4
.L_1539:
        /*02a0*/ 	.byte	0x04, 0x05
        /*02a2*/ 	.short	(.L_1541 - .L_1540)
.L_1540:
        /*02a4*/ 	.word	0x00000280
        /*02a8*/ 	.word	0x00000001
        /*02ac*/ 	.word	0x00000001


	//----- nvinfo : EIATTR_CRS_STACK_SIZE
	.align		4
.L_1541:
        /*02b0*/ 	.byte	0x04, 0x1e
        /*02b2*/ 	.short	(.L_1543 - .L_1542)
.L_1542:
        /*02b4*/ 	.word	0x00000000


	//----- nvinfo : EIATTR_CBANK_PARAM_SIZE
	.align		4
.L_1543:
        /*02b8*/ 	.byte	0x03, 0x19
        /*02ba*/ 	.short	0x00a0


	//----- nvinfo : EIATTR_PARAM_CBANK
	.align		4
        /*02bc*/ 	.byte	0x04, 0x0a
        /*02be*/ 	.short	(.L_1545 - .L_1544)
	.align		4
.L_1544:
        /*02c0*/ 	.word	index@(.nv.constant0._Z35group_norm_nhwc_fwd_one_pass_kernelI11Fp16IOFp32WLi512ELi160ELi640EEv26Group_norm_nhwc_fwd_params)
        /*02c4*/ 	.short	0x0210
        /*02c6*/ 	.short	0x00a0


	//----- nvinfo : EIATTR_SW_WAR
	.align		4
.L_1545:
        /*02c8*/ 	.byte	0x04, 0x36
        /*02ca*/ 	.short	(.L_1547 - .L_1546)
.L_1546:
        /*02cc*/ 	.word	0x00000008
.L_1547:


//--------------------- .nv.info._Z35group_norm_nhwc_fwd_one_pass_kernelI11Fp16IOBf16WLi64ELi160ELi640EEv26Group_norm_nhwc_fwd_params --------------------------
	.section	.nv.info._Z35group_norm_nhwc_fwd_one_pass_kernelI11Fp16IOBf16WLi64ELi160ELi640EEv26Group_norm_nhwc_fwd_params,"",@"SHT_CUDA_INFO"
	.sectionflags	@""
	.align	4


	//----- nvinfo : EIATTR_CUDA_API_VERSION
	.align		4
        /*0000*/ 	.byte	0x04, 0x37
        /*0002*/ 	.short	(.L_1549 - .L_1548)
.L_1548:
        /*0004*/ 	.word	0x00000082


	//----- nvinfo : EIATTR_KPARAM_INFO
	.align		4
.L_1549:
        /*0008*/ 	.byte	0x04, 0x17
        /*000a*/ 	.short	(.L_1551 - .L_1550)
.L_1550:
        /*000c*/ 	.word	0x00000000
        /*0010*/ 	.short	0x0000
        /*0012*/ 	.short	0x0000
        /*0014*/ 	.byte	0x00, 0xf0, 0x81, 0x02


	//----- nvinfo : EIATTR_SPARSE_MMA_MASK
	.align		4
.L_1551:
        /*0018*/ 	.byte	0x03, 0x50
        /*001a*/ 	.short	0x0000


	//----- nvinfo : EIATTR_MAXREG_COUNT
	.align		4
        /*001c*/ 	.byte	0x03, 0x1b
        /*001e*/ 	.short	0x0060


	//----- nvinfo : EIATTR_NUM_BARRIERS
	.align		4
        /*0020*/ 	.byte	0x02, 0x4c
        /*0022*/ 	.byte	0x01
	.zero		1


	//----- nvinfo : EIATTR_MERCURY_ISA_VERSION
	.align		4
        /*0024*/ 	.byte	0x03, 0x5f
        /*0026*/ 	.short	0x0101


	//----- nvinfo : EIATTR_COOP_GROUP_MASK_REGIDS
	.align		4
        /*0028*/ 	.byte	0x04, 0x29
        /*002a*/ 	.short	(.L_1553 - .L_1552)


	//   ....[0]....
.L_1552:
        /*002c*/ 	.word	0xffffffff


	//   ....[1]....
        /*0030*/ 	.word	0xffffffff


	//   ....[2]....
        /*0034*/ 	.word	0xffffffff


	//   ....[3]....
        /*0038*/ 	.word	0xffffffff


	//   ....[4]....
        /*003c*/ 	.word	0xffffffff


	//   ....[5]....
        /*0040*/ 	.word	0xffffffff


	//   ....[6]....
        /*0044*/ 	.word	0xffffffff


	//   ....[7]....
        /*0048*/ 	.word	0xffffffff


	//   ....[8]....
        /*004c*/ 	.word	0xffffffff


	//   ....[9]....
        /*0050*/ 	.word	0xffffffff


	//----- nvinfo : EIATTR_COOP_GROUP_INSTR_OFFSETS
	.align		4
.L_1553:
        /*0054*/ 	.byte	0x04, 0x28
        /*0056*/ 	.short	(.L_1555 - .L_1554)


	//   ....[0]....
.L_1554:
        /*0058*/ 	.word	0x00000fe0


	//   ....[1]....
        /*005c*/ 	.word	0x00000ff0


	//   ....[2]....
        /*0060*/ 	.word	0x00001020


	//   ....[3]....
        /*0064*/ 	.word	0x00001030


	//   ....[4]....
        /*0068*/ 	.word	0x00001070


	//   ....[5]....
        /*006c*/ 	.word	0x00001080


	//   ....[6]....
        /*0070*/ 	.word	0x000010c0


	//   ....[7]....
        /*0074*/ 	.word	0x000010d0


	//   ....[8]....
        /*0078*/ 	.word	0x00001110


	//   ....[9]....
        /*007c*/ 	.word	0x00001120


	//----- nvinfo : EIATTR_EXIT_INSTR_OFFSETS
	.align		4
.L_1555:
        /*0080*/ 	.byte	0x04, 0x1c
        /*0082*/ 	.short	(.L_1557 - .L_1556)


	//   ....[0]....
.L_1556:
        /*0084*/ 	.word	0x00000060


	//   ....[1]....
        /*0088*/ 	.word	0x00003460


	//----- nvinfo : EIATTR_MAX_THREADS
	.align		4
.L_1557:
        /*008c*/ 	.byte	0x04, 0x05
        /*008e*/ 	.short	(.L_1559 - .L_1558)
.L_1558:
        /*0090*/ 	.word	0x00000280
        /*0094*/ 	.word	0x00000001
        /*0098*/ 	.word	0x00000001


	//----- nvinfo : EIATTR_CRS_STACK_SIZE
	.align		4
.L_1559:
        /*009c*/ 	.byte	0x04, 0x1e
        /*009e*/ 	.short	(.L_1561 - .L_1560)
.L_1560:
        /*00a0*/ 	.word	0x00000000


	//----- nvinfo : EIATTR_CBANK_PARAM_SIZE
	.align		4
.L_1561:
        /*00a4*/ 	.byte	0x03, 0x19
        /*00a6*/ 	.short	0x00a0


	//----- nvinfo : EIATTR_PARAM_CBANK
	.align		4
        /*00a8*/ 	.byte	0x04, 0x0a
        /*00aa*/ 	.short	(.L_1563 - .L_1562)
	.align		4
.L_1562:
        /*00ac*/ 	.word	index@(.nv.constant0._Z35group_norm_nhwc_fwd_one_pass_kernelI11Fp16IOBf16WLi64ELi160ELi640EEv26Group_norm_nhwc_fwd_params)
        /*00b0*/ 	.short	0x0210
        /*00b2*/ 	.short	0x00a0


	//----- nvinfo : EIATTR_SW_WAR
	.align		4
.L_1563:
        /*00b4*/ 	.byte	0x04, 0x36
        /*00b6*/ 	.short	(.L_1565 - .L_1564)
.L_1564:
        /*00b8*/ 	.word	0x00000008
.L_1565:


//--------------------- .nv.info._Z35group_norm_nhwc_fwd_one_pass_kernelI11Fp16IOBf16WLi128ELi160ELi640EEv26Group_norm_nhwc_fwd_params --------------------------
	.section	.nv.info._Z35group_norm_nhwc_fwd_one_pass_kernelI11Fp16IOBf16WLi128ELi160ELi640EEv26Group_norm_nhwc_fwd_params,"",@"SHT_CUDA_INFO"
	.sectionflags	@""
	.align	4


	//----- nvinfo : EIATTR_CUDA_API_VERSION
	.align		4
        /*0000*/ 	.byte	0x04, 0x37
        /*0002*/ 	.short	(.L_1567 - .L_1566)
.L_1566:
        /*0004*/ 	.word	0x00000082


	//----- nvinfo : EIATTR_KPARAM_INFO
	.align		4
.L_1567:
        /*0008*/ 	.byte	0x04, 0x17
        /*000a*/ 	.short	(.L_1569 - .L_1568)
.L_1568:
        /*000c*/ 	.word	0x00000000
        /*0010*/ 	.short	0x0000
        /*0012*/ 	.short	0x0000
        /*0014*/ 	.byte	0x00, 0xf0, 0x81, 0x02


	//----- nvinfo : EIATTR_SPARSE_MMA_MASK
	.align		4
.L_1569:
        /*0018*/ 	.byte	0x03, 0x50
        /*001a*/ 	.short	0x0000


	//----- nvinfo : EIATTR_MAXREG_COUNT
	.align		4
        /*001c*/ 	.byte	0x03, 0x1b
        /*001e*/ 	.short	0x0060


	//----- nvinfo : EIATTR_NUM_BARRIERS
	.align		4
        /*0020*/ 	.byte	0x02, 0x4c
        /*0022*/ 	.byte	0x01
	.zero		1


	//----- nvinfo : EIATTR_MERCURY_ISA_VERSION
	.align		4
        /*0024*/ 	.byte	0x03, 0x5f
        /*0026*/ 	.short	0x0101


	//----- nvinfo : EIATTR_COOP_GROUP_MASK_REGIDS
	.align		4
        /*0028*/ 	.byte	0x04, 0x29
        /*002a*/ 	.short	(.L_1571 - .L_1570)


	//   ....[0]....
.L_1570:
        /*002c*/ 	.word	0xffffffff


	//   ....[1]....
        /*0030*/ 	.word	0xffffffff


	//   ....[2]....
        /*0034*/ 	.word	0xffffffff


	//   ....[3]....
        /*0038*/ 	.word	0xffffffff


	//   ....[4]....
        /*003c*/ 	.word	0xffffffff


	//   ....[5]....
        /*0040*/ 	.word	0xffffffff


	//   ....[6]....
        /*0044*/ 	.word	0xffffffff


	//   ....[7]....
        /*0048*/ 	.word	0xffffffff


	//   ....[8]....
        /*004c*/ 	.word	0xffffffff


	//   ....[9]....
        /*0050*/ 	.word	0xffffffff


	//----- nvinfo : EIATTR_COOP_GROUP_INSTR_OFFSETS
	.align		4
.L_1571:
        /*0054*/ 	.byte	0x04, 0x28
        /*0056*/ 	.short	(.L_1573 - .L_1572)


	//   ....[0]....
.L_1572:
        /*0058*/ 	.word	0x00001c40


	//   ....[1]....
        /*005c*/ 	.word	0x00001c50


	//   ....[2]....
        /*0060*/ 	.word	0x00001c80


	//   ....[3]....
        /*0064*/ 	.word	0x00001c90


	//   ....[4]....
        /*0068*/ 	.word	0x00001cd0


	//   ....[5]....
        /*006c*/ 	.word	0x00001ce0


	//   ....[6]....
        /*0070*/ 	.word	0x00001d20


	//   ....[7]....
        /*0074*/ 	.word	0x00001d30


	//   ....[8]....
        /*0078*/ 	.word	0x00001d70


	//   ....[9]....
        /*007c*/ 	.word	0x00001d80


	//----- nvinfo : EIATTR_EXIT_INSTR_OFFSETS
	.align		4
.L_1573:
        /*0080*/ 	.byte	0x04, 0x1c
        /*0082*/ 	.short	(.L_1575 - .L_1574)


	//   ....[0]....
.L_1574:
        /*0084*/ 	.word	0x00000060


	//   ....[1]....
        /*0088*/ 	.word	0x000052a0


	//----- nvinfo : EIATTR_MAX_THREADS
	.align		4
.L_1575:
        /*008c*/ 	.byte	0x04, 0x05
        /*008e*/ 	.short	(.L_1577 - .L_1576)
.L_1576:
        /*0090*/ 	.word	0x00000280
        /*0094*/ 	.word	0x00000001
        /*0098*/ 	.word	0x00000001


	//----- nvinfo : EIATTR_CRS_STACK_SIZE
	.align		4
.L_1577:
        /*009c*/ 	.byte	0x04, 0x1e
        /*009e*/ 	.short	(.L_1579 - .L_1578)
.L_1578:
        /*00a0*/ 	.word	0x00000000


	//----- nvinfo : EIATTR_CBANK_PARAM_SIZE
	.align		4
.L_1579:
        /*00a4*/ 	.byte	0x03, 0x19
        /*00a6*/ 	.short	0x00a0


	//----- nvinfo : EIATTR_PARAM_CBANK
	.align		4
        /*00a8*/ 	.byte	0x04, 0x0a
        /*00aa*/ 	.short	(.L_1581 - .L_1580)
	.align		4
.L_1580:
        /*00ac*/ 	.word	index@(.nv.constant0._Z35group_norm_nhwc_fwd_one_pass_kernelI11Fp16IOBf16WLi128ELi160ELi640EEv26Group_norm_nhwc_fwd_params)
        /*00b0*/ 	.short	0x0210
        /*00b2*/ 	.short	0x00a0


	//----- nvinfo : EIATTR_SW_WAR
	.align		4
.L_1581:
        /*00b4*/ 	.byte	0x04, 0x36
        /*00b6*/ 	.short	(.L_1583 - .L_1582)
.L_1582:
        /*00b8*/ 	.word	0x00000008
.L_1583:


//--------------------- .nv.info._Z35group_norm_nhwc_fwd_one_pass_kernelI11Fp16IOBf16WLi256ELi160ELi640EEv26Group_norm_nhwc_fwd_params --------------------------
	.section	.nv.info._Z35group_norm_nhwc_fwd_one_pass_kernelI11Fp16IOBf16WLi256ELi160ELi640EEv26Group_norm_nhwc_fwd_params,"",@"SHT_CUDA_INFO"
	.sectionflags	@""
	.align	4


	//----- nvinfo : EIATTR_CUDA_API_VERSION
	.align		4
        /*0000*/ 	.byte	0x04, 0x37
        /*0002*/ 	.short	(.L_1585 - .L_1584)
.L_1584:
        /*0004*/ 	.word	0x00000082


	//----- nvinfo : EIATTR_KPARAM_INFO
	.align		4
.L_1585:
        /*0008*/ 	.byte	0x04, 0x17
        /*000a*/ 	.short	(.L_1587 - .L_1586)
.L_1586:
        /*000c*/ 	.word	0x00000000
        /*0010*/ 	.short	0x0000
        /*0012*/ 	.short	0x0000
        /*0014*/ 	.byte	0x00, 0xf0, 0x81, 0x02


	//----- nvinfo : EIATTR_SPARSE_MMA_MASK
	.align		4
.L_1587:
        /*0018*/ 	.byte	0x03, 0x50
        /*001a*/ 	.short	0x0000


	//----- nvinfo : EIATTR_MAXREG_COUNT
	.align		4
        /*001c*/ 	.byte	0x03, 0x1b
        /*001e*/ 	.short	0x0060


	//----- nvinfo : EIATTR_NUM_BARRIERS
	.align		4
        /*0020*/ 	.byte	0x02, 0x4c
        /*0022*/ 	.byte	0x01
	.zero		1


	//----- nvinfo : EIATTR_MERCURY_ISA_VERSION
	.align		4
        /*0024*/ 	.byte	0x03, 0x5f
        /*0026*/ 	.short	0x0101


	//----- nvinfo : EIATTR_COOP_GROUP_MASK_REGIDS
	.align		4
        /*0028*/ 	.byte	0x04, 0x29
        /*002a*/ 	.short	(.L_1589 - .L_1588)


	//   ....[0]....
.L_1588:
        /*002c*/ 	.word	0xffffffff


	//   ....[1]....
        /*0030*/ 	.word	0xffffffff


	//   ....[2]....
        /*0034*/ 	.word	0xffffffff


	//   ....[3]....
        /*0038*/ 	.word	0xffffffff


	//   ....[4]....
        /*003c*/ 	.word	0xffffffff


	//   ....[5]....
        /*0040*/ 	.word	0xffffffff


	//   ....[6]....
        /*0044*/ 	.word	0xffffffff


	//   ....[7]....
        /*0048*/ 	.word	0xffffffff


	//   ....[8]....
        /*004c*/ 	.word	0xffffffff


	//   ....[9]....
        /*0050*/ 	.word	0xffffffff


	//----- nvinfo : EIATTR_COOP_GROUP_INSTR_OFFSETS
	.align		4
.L_1589:
        /*0054*/ 	.byte	0x04, 0x28
        /*0056*/ 	.short	(.L_1591 - .L_1590)


	//   ....[0]....
.L_1590:
        /*0058*/ 	.word	0x00003350


	//   ....[1]....
        /*005c*/ 	.word	0x00003360


	//   ....[2]....
        /*0060*/ 	.word	0x000033a0


	//   ....[3]....
        /*0064*/ 	.word	0x000033b0


	//   ....[4]....
        /*0068*/ 	.word	0x000033f0


	//   ....[5]....
        /*006c*/ 	.word	0x00003400


	//   ....[6]....
        /*0070*/ 	.word	0x00003440


	//   ....[7]....
        /*0074*/ 	.word	0x00003450


	//   ....[8]....
        /*0078*/ 	.word	0x000034b0


	//   ....[9]....
        /*007c*/ 	.word	0x000034c0


	//----- nvinfo : EIATTR_EXIT_INSTR_OFFSETS
	.align		4
.L_1591:
        /*0080*/ 	.byte	0x04, 0x1c
        /*0082*/ 	.short	(.L_1593 - .L_1592)


	//   ....[0]....
.L_1592:
        /*0084*/ 	.word	0x00000070


	//   ....[1]....
        /*0088*/ 	.word	0x00009220


	//----- nvinfo : EIATTR_MAX_THREADS
	.align		4
.L_1593:
        /*008c*/ 	.byte	0x04, 0x05
        /*008e*/ 	.short	(.L_1595 - .L_1594)
.L_1594:
        /*0090*/ 	.word	0x00000280
        /*0094*/ 	.word	0x00000001
        /*0098*/ 	.word	0x00000001


	//----- nvinfo : EIATTR_CRS_STACK_SIZE
	.align		4
.L_1595:
        /*009c*/ 	.byte	0x04, 0x1e
        /*009e*/ 	.short	(.L_1597 - .L_1596)
.L_1596:
        /*00a0*/ 	.word	0x00000000


	//----- nvinfo : EIATTR_CBANK_PARAM_SIZE
	.align		4
.L_1597:
        /*00a4*/ 	.byte	0x03, 0x19
        /*00a6*/ 	.short	0x00a0


	//----- nvinfo : EIATTR_PARAM_CBANK
	.align		4
        /*00a8*/ 	.byte	0x04, 0x0a
        /*00aa*/ 	.short	(.L_1599 - .L_1598)
	.align		4
.L_1598:
        /*00ac*/ 	.word	index@(.nv.constant0._Z35group_norm_nhwc_fwd_one_pass_kernelI11Fp16IOBf16WLi256ELi160ELi640EEv26Group_norm_nhwc_fwd_params)
        /*00b0*/ 	.short	0x0210
        /*00b2*/ 	.short	0x00a0


	//----- nvinfo : EIATTR_SW_WAR
	.align		4
.L_1599:
        /*00b4*/ 	.byte	0x04, 0x36
        /*00b6*/ 	.short	(.L_1601 - .L_1600)
.L_1600:
        /*00b8*/ 	.word	0x00000008
.L_1601:


//--------------------- .nv.info._Z35group_norm_nhwc_fwd_one_pass_kernelI11Fp16IOBf16WLi512ELi160ELi640EEv26Group_norm_nhwc_fwd_params --------------------------
	.section	.nv.info._Z35group_norm_nhwc_fwd_one_pass_kernelI11Fp16IOBf16WLi512ELi160ELi640EEv26Group_norm_nhwc_fwd_params,"",@"SHT_CUDA_INFO"
	.sectionflags	@""
	.align	4


	//----- nvinfo : EIATTR_CUDA_API_VERSION
	.align		4
        /*0000*/ 	.byte	0x04, 0x37
        /*0002*/ 	.short	(.L_1603 - .L_1602)
.L_1602:
        /*0004*/ 	.word	0x00000082


	//----- nvinfo : EIATTR_KPARAM_INFO
	.align		4
.L_1603:
        /*0008*/ 	.byte	0x04, 0x17
        /*000a*/ 	.short	(.L_1605 - .L_1604)
.L_1604:
        /*000c*/ 	.word	0x00000000
        /*0010*/ 	.short	0x0000
        /*0012*/ 	.short	0x0000
        /*0014*/ 	.byte	0x00, 0xf0, 0x81, 0x02


	//----- nvinfo : EIATTR_SPARSE_MMA_MASK
	.align		4
.L_1605:
        /*0018*/ 	.byte	0x03, 0x50
        /*001a*/ 	.short	0x0000


	//----- nvinfo : EIATTR_MAXREG_COUNT
	.align		4
        /*001c*/ 	.byte	0x03, 0x1b
        /*001e*/ 	.short	0x0060


	//----- nvinfo : EIATTR_NUM_BARRIERS
	.align		4
        /*0020*/ 	.byte	0x02, 0x4c
        /*0022*/ 	.byte	0x01
	.zero		1


	//----- nvinfo : EIATTR_ANNOTATIONS
	.align		4
        /*0024*/ 	.byte	0x04, 0x55
        /*0026*/ 	.short	(.L_1607 - .L_1606)


	//   ....[0]....
.L_1606:
        /* <DEDUP_REMOVED lines=34> */


	//----- nvinfo : EIATTR_MERCURY_ISA_VERSION
	.align		4
.L_1607:
        /*0238*/ 	.byte	0x03, 0x5f
        /*023a*/ 	.short	0x0101


	//----- nvinfo : EIATTR_COOP_GROUP_MASK_REGIDS
	.align		4
        /*023c*/ 	.byte	0x04, 0x29
        /*023e*/ 	.short	(.L_1609 - .L_1608)


	//   ....[0]....
.L_1608:
        /*0240*/ 	.word	0xffffffff


	//   ....[1]....
        /*0244*/ 	.word	0xffffffff


	//   ....[2]....
        /*0248*/ 	.word	0xffffffff


	//   ....[3]....
        /*024c*/ 	.word	0xffffffff


	//   ....[4]....
        /*0250*/ 	.word	0xffffffff


	//   ....[5]....
        /*0254*/ 	.word	0xffffffff


	//   ....[6]....
        /*0258*/ 	.word	0xffffffff


	//   ....[7]....
        /*025c*/ 	.word	0xffffffff


	//   ....[8]....
        /*0260*/ 	.word	0xffffffff


	//   ....[9]....
        /*0264*/ 	.word	0xffffffff


	//----- nvinfo : EIATTR_COOP_GROUP_INSTR_OFFSETS
	.align		4
.L_1609:
        /*0268*/ 	.byte	0x04, 0x28
        /*026a*/ 	.short	(.L_1611 - .L_1610)


	//   ....[0]....
.L_1610:
        /*026c*/ 	.word	0x00008a50


	//   ....[1]....
        /*0270*/ 	.word	0x00008a60


	//   ....[2]....
        /*0274*/ 	.word	0x00008aa0


	//   ....[3]....
        /*0278*/ 	.word	0x00008ab0


	//   ....[4]....
        /*027c*/ 	.word	0x00008af0


	//   ....[5]....
        /*0280*/ 	.word	0x00008b00


	//   ....[6]....
        /*0284*/ 	.word	0x00008b40


	//   ....[7]....
        /*0288*/ 	.word	0x00008b50


	//   ....[8]....
        /*028c*/ 	.word	0x00008bb0


	//   ....[9]....
        /*0290*/ 	.word	0x00008bc0


	//----- nvinfo : EIATTR_EXIT_INSTR_OFFSETS
	.align		4
.L_1611:
        /*0294*/ 	.byte	0x04, 0x1c
        /*0296*/ 	.short	(.L_1613 - .L_1612)


	//   ....[0]....
.L_1612:
        /*0298*/ 	.word	0x00000090


	//   ....[1]....
        /*029c*/ 	.word	0x0000b0c0


	//----- nvinfo : EIATTR_MAX_THREADS
	.align		4
.L_1613:
        /*02a0*/ 	.byte	0x04, 0x05
        /*02a2*/ 	.short	(.L_1615 - .L_1614)
.L_1614:
        /*02a4*/ 	.word	0x00000280
        /*02a8*/ 	.word	0x00000001
        /*02ac*/ 	.word	0x00000001


	//----- nvinfo : EIATTR_CRS_STACK_SIZE
	.align		4
.L_1615:
        /*02b0*/ 	.byte	0x04, 0x1e
        /*02b2*/ 	.short	(.L_1617 - .L_1616)
.L_1616:
        /*02b4*/ 	.word	0x00000000


	//----- nvinfo : EIATTR_CBANK_PARAM_SIZE
	.align		4
.L_1617:
        /*02b8*/ 	.byte	0x03, 0x19
        /*02ba*/ 	.short	0x00a0


	//----- nvinfo : EIATTR_PARAM_CBANK
	.align		4
        /*02bc*/ 	.byte	0x04, 0x0a
        /*02be*/ 	.short	(.L_1619 - .L_1618)
	.align		4
.L_1618:
        /*02c0*/ 	.word	index@(.nv.constant0._Z35group_norm_nhwc_fwd_one_pass_kernelI11Fp16IOBf16WLi512ELi160ELi640EEv26Group_norm_nhwc_fwd_params)
        /*02c4*/ 	.short	0x0210
        /*02c6*/ 	.short	0x00a0


	//----- nvinfo : EIATTR_SW_WAR
	.align		4
.L_1619:
        /*02c8*/ 	.byte	0x04, 0x36
        /*02ca*/ 	.short	(.L_1621 - .L_1620)
.L_1620:
        /*02cc*/ 	.word	0x00000008
.L_1621:


//--------------------- .nv.info._Z35group_norm_nhwc_fwd_one_pass_kernelI11Fp16IOFp16WLi64ELi160ELi640EEv26Group_norm_nhwc_fwd_params --------------------------
	.section	.nv.info._Z35group_norm_nhwc_fwd_one_pass_kernelI11Fp16IOFp16WLi64ELi160ELi640EEv26Group_norm_nhwc_fwd_params,"",@"SHT_CUDA_INFO"
	.sectionflags	@""
	.align	4


	//----- nvinfo : EIATTR_CUDA_API_VERSION
	.align		4
        /*0000*/ 	.byte	0x04, 0x37
        /*0002*/ 	.short	(.L_1623 - .L_1622)
.L_1622:
        /*0004*/ 	.word	0x00000082


	//----- nvinfo : EIATTR_KPARAM_INFO
	.align		4
.L_1623:
        /*0008*/ 	.byte	0x04, 0x17
        /*000a*/ 	.short	(.L_1625 - .L_1624)
.L_1624:
        /*000c*/ 	.word	0x00000000
        /*0010*/ 	.short	0x0000
        /*0012*/ 	.short	0x0000
        /*0014*/ 	.byte	0x00, 0xf0, 0x81, 0x02


	//----- nvinfo : EIATTR_SPARSE_MMA_MASK
	.align		4
.L_1625:
        /*0018*/ 	.byte	0x03, 0x50
        /*001a*/ 	.short	0x0000


	//----- nvinfo : EIATTR_MAXREG_COUNT
	.align		4
        /*001c*/ 	.byte	0x03, 0x1b
        /*001e*/ 	.short	0x0060


	//----- nvinfo : EIATTR_NUM_BARRIERS
	.align		4
        /*0020*/ 	.byte	0x02, 0x4c
        /*0022*/ 	.byte	0x01
	.zero		1


	//----- nvinfo : EIATTR_MERCURY_ISA_VERSION
	.align		4
        /*0024*/ 	.byte	0x03, 0x5f
        /*0026*/ 	.short	0x0101


	//----- nvinfo : EIATTR_COOP_GROUP_MASK_REGIDS
	.align		4
        /*0028*/ 	.byte	0x04, 0x29
        /*002a*/ 	.short	(.L_1627 - .L_1626)


	//   ....[0]....
.L_1626:
        /*002c*/ 	.word	0xffffffff


	//   ....[1]....
        /*0030*/ 	.word	0xffffffff


	//   ....[2]....
        /*0034*/ 	.word	0xffffffff


	//   ....[3]....
        /*0038*/ 	.word	0xffffffff


	//   ....[4]....
        /*003c*/ 	.word	0xffffffff


	//   ....[5]....
        /*0040*/ 	.word	0xffffffff


	//   ....[6]....
        /*0044*/ 	.word	0xffffffff


	//   ....[7]....
        /*0048*/ 	.word	0xffffffff


	//   ....[8]....
        /*004c*/ 	.word	0xffffffff


	//   ....[9]....
        /*0050*/ 	.word	0xffffffff


	//----- nvinfo : EIATTR_COOP_GROUP_INSTR_OFFSETS
	.align		4
.L_1627:
        /*0054*/ 	.byte	0x04, 0x28
        /*0056*/ 	.short	(.L_1629 - .L_1628)


	//   ....[0]....
.L_1628:
        /*0058*/ 	.word	0x00000fe0


	//   ....[1]....
        /*005c*/ 	.word	0x00000ff0


	//   ....[2]....
        /*0060*/ 	.word	0x00001020


	//   ....[3]....
        /*0064*/ 	.word	0x00001030


	//   ....[4]....
        /*0068*/ 	.word	0x00001070


	//   ....[5]....
        /*006c*/ 	.word	0x00001080


	//   ....[6]....
        /*0070*/ 	.word	0x000010c0


	//   ....[7]....
        /*0074*/ 	.word	0x000010d0


	//   ....[8]....
        /*0078*/ 	.word	0x00001110


	//   ....[9]....
        /*007c*/ 	.word	0x00001120


	//----- nvinfo : EIATTR_EXIT_INSTR_OFFSETS
	.align		4
.L_1629:
        /*0080*/ 	.byte	0x04, 0x1c
        /*0082*/ 	.short	(.L_1631 - .L_1630)


	//   ....[0]....
.L_1630:
        /*0084*/ 	.word	0x00000060


	//   ....[1]....
        /*0088*/ 	.word	0x00003460


	//----- nvinfo : EIATTR_MAX_THREADS
	.align		4
.L_1631:
        /*008c*/ 	.byte	0x04, 0x05
        /*008e*/ 	.short	(.L_1633 - .L_1632)
.L_1632:
        /*0090*/ 	.word	0x00000280
        /*0094*/ 	.word	0x00000001
        /*0098*/ 	.word	0x00000001


	//----- nvinfo : EIATTR_CRS_STACK_SIZE
	.align		4
.L_1633:
        /*009c*/ 	.byte	0x04, 0x1e
        /*009e*/ 	.short	(.L_1635 - .L_1634)
.L_1634:
        /*00a0*/ 	.word	0x00000000


	//----- nvinfo : EIATTR_CBANK_PARAM_SIZE
	.align		4
.L_1635:
        /*00a4*/ 	.byte	0x03, 0x19
        /*00a6*/ 	.short	0x00a0


	//----- nvinfo : EIATTR_PARAM_CBANK
	.align		4
        /*00a8*/ 	.byte	0x04, 0x0a
        /*00aa*/ 	.short	(.L_1637 - .L_1636)
	.align		4
.L_1636:
        /*00ac*/ 	.word	index@(.nv.constant0._Z35group_norm_nhwc_fwd_one_pass_kernelI11Fp16IOFp16WLi64ELi160ELi640EEv26Group_norm_nhwc_fwd_params)
        /*00b0*/ 	.short	0x0210
        /*00b2*/ 	.short	0x00a0


	//----- nvinfo : EIATTR_SW_WAR
	.align		4
.L_1637:
        /*00b4*/ 	.byte	0x04, 0x36
        /*00b6*/ 	.short	(.L_1639 - .L_1638)
.L_1638:
        /*00b8*/ 	.word	0x00000008
.L_1639:


//--------------------- .nv.info._Z35group_norm_nhwc_fwd_one_pass_kernelI11Fp16IOFp16WLi128ELi160ELi640EEv26Group_norm_nhwc_fwd_params --------------------------
	.section	.nv.info._Z35group_norm_nhwc_fwd_one_pass_kernelI11Fp16IOFp16WLi128ELi160ELi640EEv26Group_norm_nhwc_fwd_params,"",@"SHT_CUDA_INFO"
	.sectionflags	@""
	.align	4


	//----- nvinfo : EIATTR_CUDA_API_VERSION
	.align		4
        /*0000*/ 	.byte	0x04, 0x37
        /*0002*/ 	.short	(.L_1641 - .L_1640)
.L_1640:
        /*0004*/ 	.word	0x00000082


	//----- nvinfo : EIATTR_KPARAM_INFO
	.align		4
.L_1641:
        /*0008*/ 	.byte	0x04, 0x17
        /*000a*/ 	.short	(.L_1643 - .L_1642)
.L_1642:
        /*000c*/ 	.word	0x00000000
        /*0010*/ 	.short	0x0000
        /*0012*/ 	.short	0x0000
        /*0014*/ 	.byte	0x00, 0xf0, 0x81, 0x02


	//----- nvinfo : EIATTR_SPARSE_MMA_MASK
	.align		4
.L_1643:
        /*0018*/ 	.byte	0x03, 0x50
        /*001a*/ 	.short	0x0000


	//----- nvinfo : EIATTR_MAXREG_COUNT
	.align		4
        /*001c*/ 	.byte	0x03, 0x1b
        /*001e*/ 	.short	0x0060


	//----- nvinfo : EIATTR_NUM_BARRIERS
	.align		4
        /*0020*/ 	.byte	0x02, 0x4c
        /*0022*/ 	.byte	0x01
	.zero		1


	//----- nvinfo : EIATTR_MERCURY_ISA_VERSION
	.align		4
        /*0024*/ 	.byte	0x03, 0x5f
        /*0026*/ 	.short	0x0101


	//----- nvinfo : EIATTR_COOP_GROUP_MASK_REGIDS
	.align		4
        /*0028*/ 	.byte	0x04, 0x29
        /*002a*/ 	.short	(.L_1645 - .L_1644)


	//   ....[0]....
.L_1644:
        /*002c*/ 	.word	0xffffffff


	//   ....[1]....
        /*0030*/ 	.word	0xffffffff


	//   ....[2]....
        /*0034*/ 	.word	0xffffffff


	//   ....[3]....
        /*0038*/ 	.word	0xffffffff


	//   ....[4]....
        /*003c*/ 	.word	0xffffffff


	//   ....[5]....
        /*0040*/ 	.word	0xffffffff


	//   ....[6]....
        /*0044*/ 	.word	0xffffffff


	//   ....[7]....
        /*0048*/ 	.word	0xffffffff


	//   ....[8]....
        /*004c*/ 	.word	0xffffffff


	//   ....[9]....
        /*0050*/ 	.word	0xffffffff


	//----- nvinfo : EIATTR_COOP_GROUP_INSTR_OFFSETS
	.align		4
.L_1645:
        /*0054*/ 	.byte	0x04, 0x28
        /*0056*/ 	.short	(.L_1647 - .L_1646)


	//   ....[0]....
.L_1646:
        /*0058*/ 	.word	0x00001c40


	//   ....[1]....
        /*005c*/ 	.word	0x00001c50


	//   ....[2]....
        /*0060*/ 	.word	0x00001c80


	//   ....[3]....
        /*0064*/ 	.word	0x00001c90


	//   ....[4]....
        /*0068*/ 	.word	0x00001cd0


	//   ....[5]....
        /*006c*/ 	.word	0x00001ce0


	//   ....[6]....
        /*0070*/ 	.word	0x00001d20


	//   ....[7]....
        /*0074*/ 	.word	0x00001d30


	//   ....[8]....
        /*0078*/ 	.word	0x00001d70


	//   ....[9]....
        /*007c*/ 	.word	0x00001d80


	//----- nvinfo : EIATTR_EXIT_INSTR_OFFSETS
	.align		4
.L_1647:
        /*0080*/ 	.byte	0x04, 0x1c
        /*0082*/ 	.short	(.L_1649 - .L_1648)


	//   ....[0]....
.L_1648:
        /*0084*/ 	.word	0x00000060


	//   ....[1]....
        /*0088*/ 	.word	0x000052a0


	//----- nvinfo : EIATTR_MAX_THREADS
	.align		4
.L_1649:
        /*008c*/ 	.byte	0x04, 0x05
        /*008e*/ 	.short	(.L_1651 - .L_1650)
.L_1650:
        /*0090*/ 	.word	0x00000280
        /*0094*/ 	.word	0x00000001
        /*0098*/ 	.word	0x00000001


	//----- nvinfo : EIATTR_CRS_STACK_SIZE
	.align		4
.L_1651:
        /*009c*/ 	.byte	0x04, 0x1e
        /*009e*/ 	.short	(.L_1653 - .L_1652)
.L_1652:
        /*00a0*/ 	.word	0x00000000


	//----- nvinfo : EIATTR_CBANK_PARAM_SIZE
	.align		4
.L_1653:
        /*00a4*/ 	.byte	0x03, 0x19
        /*00a6*/ 	.short	0x00a0


	//----- nvinfo : EIATTR_PARAM_CBANK
	.align		4
        /*00a8*/ 	.byte	0x04, 0x0a
        /*00aa*/ 	.short	(.L_1655 - .L_1654)
	.align		4
.L_1654:
        /*00ac*/ 	.word	index@(.nv.constant0._Z35group_norm_nhwc_fwd_one_pass_kernelI11Fp16IOFp16WLi128ELi160ELi640EEv26Group_norm_nhwc_fwd_params)
        /*00b0*/ 	.short	0x0210
        /*00b2*/ 	.short	0x00a0


	//----- nvinfo : EIATTR_SW_WAR
	.align		4
.L_1655:
        /*00b4*/ 	.byte	0x04, 0x36
        /*00b6*/ 	.short	(.L_1657 - .L_1656)
.L_1656:
        /*00b8*/ 	.word	0x00000008
.L_1657:


//--------------------- .nv.info._Z35group_norm_nhwc_fwd_one_pass_kernelI11Fp16IOFp16WLi256ELi160ELi640EEv26Group_norm_nhwc_fwd_params --------------------------
	.section	.nv.info._Z35group_norm_nhwc_fwd_one_pass_kernelI11Fp16IOFp16WLi256ELi160ELi640EEv26Group_norm_nhwc_fwd_params,"",@"SHT_CUDA_INFO"
	.sectionflags	@""
	.align	4


	//----- nvinfo : EIATTR_CUDA_API_VERSION
	.align		4
        /*0000*/ 	.byte	0x04, 0x37
        /*0002*/ 	.short	(.L_1659 - .L_1658)
.L_1658:
        /*0004*/ 	.word	0x00000082


	//----- nvinfo : EIATTR_KPARAM_INFO
	.align		4
.L_1659:
        /*0008*/ 	.byte	0x04, 0x17
        /*000a*/ 	.short	(.L_1661 - .L_1660)
.L_1660:
        /*000c*/ 	.word	0x00000000
        /*0010*/ 	.short	0x0000
        /*0012*/ 	.short	0x0000
        /*0014*/ 	.byte	0x00, 0xf0, 0x81, 0x02


	//----- nvinfo : EIATTR_SPARSE_MMA_MASK
	.align		4
.L_1661:
        /*0018*/ 	.byte	0x03, 0x50
        /*001a*/ 	.short	0x0000


	//----- nvinfo : EIATTR_MAXREG_COUNT
	.align		4
        /*001c*/ 	.byte	0x03, 0x1b
        /*001e*/ 	.short	0x0060


	//----- nvinfo : EIATTR_NUM_BARRIERS
	.align		4
        /*0020*/ 	.byte	0x02, 0x4c
        /*0022*/ 	.byte	0x01
	.zero		1


	//----- nvinfo : EIATTR_MERCURY_ISA_VERSION
	.align		4
        /*0024*/ 	.byte	0x03, 0x5f
        /*0026*/ 	.short	0x0101


	//----- nvinfo : EIATTR_COOP_GROUP_MASK_REGIDS
	.align		4
        /*0028*/ 	.byte	0x04, 0x29
        /*002a*/ 	.short	(.L_1663 - .L_1662)


	//   ....[0]....
.L_1662:
        /*002c*/ 	.word	0xffffffff


	//   ....[1]....
        /*0030*/ 	.word	0xffffffff


	//   ....[2]....
        /*0034*/ 	.word	0xffffffff


	//   ....[3]....
        /*0038*/ 	.word	0xffffffff


	//   ....[4]....
        /*003c*/ 	.word	0xffffffff


	//   ....[5]....
        /*0040*/ 	.word	0xffffffff


	//   ....[6]....
        /*0044*/ 	.word	0xffffffff


	//   ....[7]....
        /*0048*/ 	.word	0xffffffff


	//   ....[8]....
        /*004c*/ 	.word	0xffffffff


	//   ....[9]....
        /*0050*/ 	.word	0xffffffff


	//----- nvinfo : EIATTR_COOP_GROUP_INSTR_OFFSETS
	.align		4
.L_1663:
        /*0054*/ 	.byte	0x04, 0x28
        /*0056*/ 	.short	(.L_1665 - .L_1664)


	//   ....[0]....
.L_1664:
        /*0058*/ 	.word	0x00003350


	//   ....[1]....
        /*005c*/ 	.word	0x00003360


	//   ....[2]....
        /*0060*/ 	.word	0x000033a0


	//   ....[3]....
        /*0064*/ 	.word	0x000033b0


	//   ....[4]....
        /*0068*/ 	.word	0x000033f0


	//   ....[5]....
        /*006c*/ 	.word	0x00003400


	//   ....[6]....
        /*0070*/ 	.word	0x00003440


	//   ....[7]....
        /*0074*/ 	.word	0x00003450


	//   ....[8]....
        /*0078*/ 	.word	0x000034b0


	//   ....[9]....
        /*007c*/ 	.word	0x000034c0


	//----- nvinfo : EIATTR_EXIT_INSTR_OFFSETS
	.align		4
.L_1665:
        /*0080*/ 	.byte	0x04, 0x1c
        /*0082*/ 	.short	(.L_1667 - .L_1666)


	//   ....[0]....
.L_1666:
        /*0084*/ 	.word	0x00000070


	//   ....[1]....
        /*0088*/ 	.word	0x00009220


	//----- nvinfo : EIATTR_MAX_THREADS
	.align		4
.L_1667:
        /*008c*/ 	.byte	0x04, 0x05
        /*008e*/ 	.short	(.L_1669 - .L_1668)
.L_1668:
        /*0090*/ 	.word	0x00000280
        /*0094*/ 	.word	0x00000001
        /*0098*/ 	.word	0x00000001


	//----- nvinfo : EIATTR_CRS_STACK_SIZE
	.align		4
.L_1669:
        /*009c*/ 	.byte	0x04, 0x1e
        /*009e*/ 	.short	(.L_1671 - .L_1670)
.L_1670:
        /*00a0*/ 	.word	0x00000000


	//----- nvinfo : EIATTR_CBANK_PARAM_SIZE
	.align		4
.L_1671:
        /*00a4*/ 	.byte	0x03, 0x19
        /*00a6*/ 	.short	0x00a0


	//----- nvinfo : EIATTR_PARAM_CBANK
	.align		4
        /*00a8*/ 	.byte	0x04, 0x0a
        /*00aa*/ 	.short	(.L_1673 - .L_1672)
	.align		4
.L_1672:
        /*00ac*/ 	.word	index@(.nv.constant0._Z35group_norm_nhwc_fwd_one_pass_kernelI11Fp16IOFp16WLi256ELi160ELi640EEv26Group_norm_nhwc_fwd_params)
        /*00b0*/ 	.short	0x0210
        /*00b2*/ 	.short	0x00a0


	//----- nvinfo : EIATTR_SW_WAR
	.align		4
.L_1673:
        /*00b4*/ 	.byte	0x04, 0x36
        /*00b6*/ 	.short	(.L_1675 - .L_1674)
.L_1674:
        /*00b8*/ 	.word	0x00000008
.L_1675:


//--------------------- .nv.info._Z35group_norm_nhwc_fwd_one_pass_kernelI11Fp16IOFp16WLi512ELi160ELi640EEv26Group_norm_nhwc_fwd_params --------------------------
	.section	.nv.info._Z35group_norm_nhwc_fwd_one_pass_kernelI11Fp16IOFp16WLi512ELi160ELi640EEv26Group_norm_nhwc_fwd_params,"",@"SHT_CUDA_INFO"
	.sectionflags	@""
	.align	4


	//----- nvinfo : EIATTR_CUDA_API_VERSION
	.align		4
        /*0000*/ 	.byte	0x04, 0x37
        /*0002*/ 	.short	(.L_1677 - .L_1676)
.L_1676:
        /*0004*/ 	.word	0x00000082


	//----- nvinfo : EIATTR_KPARAM_INFO
	.align		4
.L_1677:
        /*0008*/ 	.byte	0x04, 0x17
        /*000a*/ 	.short	(.L_1679 - .L_1678)
.L_1678:
        /*000c*/ 	.word	0x00000000
        /*0010*/ 	.short	0x0000
        /*0012*/ 	.short	0x0000
        /*0014*/ 	.byte	0x00, 0xf0, 0x81, 0x02


	//----- nvinfo : EIATTR_SPARSE_MMA_MASK
	.align		4
.L_1679:
        /*0018*/ 	.byte	0x03, 0x50
        /*001a*/ 	.short	0x0000


	//----- nvinfo : EIATTR_MAXREG_COUNT
	.align		4
        /*001c*/ 	.byte	0x03, 0x1b
        /*001e*/ 	.short	0x0060


	//----- nvinfo : EIATTR_NUM_BARRIERS
	.align		4
        /*0020*/ 	.byte	0x02, 0x4c
        /*0022*/ 	.byte	0x01
	.zero		1


	//----- nvinfo : EIATTR_ANNOTATIONS
	.align		4
        /*0024*/ 	.byte	0x04, 0x55
        /*0026*/ 	.short	(.L_1681 - .L_1680)


	//   ....[0]....
.L_1680:
        /* <DEDUP_REMOVED lines=34> */


	//----- nvinfo : EIATTR_MERCURY_ISA_VERSION
	.align		4
.L_1681:
        /*0238*/ 	.byte	0x03, 0x5f
        /*023a*/ 	.short	0x0101


	//----- nvinfo : EIATTR_COOP_GROUP_MASK_REGIDS
	.align		4
        /*023c*/ 	.byte	0x04, 0x29
        /*023e*/ 	.short	(.L_1683 - .L_1682)


	//   ....[0]....
.L_1682:
        /*0240*/ 	.word	0xffffffff


	//   ....[1]....
        /*0244*/ 	.word	0xffffffff


	//   ....[2]....
        /*0248*/ 	.word	0xffffffff


	//   ....[3]....
        /*024c*/ 	.word	0xffffffff


	//   ....[4]....
        /*0250*/ 	.word	0xffffffff


	//   ....[5]....
        /*0254*/ 	.word	0xffffffff


	//   ....[6]....
        /*0258*/ 	.word	0xffffffff


	//   ....[7]....
        /*025c*/ 	.word	0xffffffff


	//   ....[8]....
        /*0260*/ 	.word	0xffffffff


	//   ....[9]....
        /*0264*/ 	.word	0xffffffff


	//----- nvinfo : EIATTR_COOP_GROUP_INSTR_OFFSETS
	.align		4
.L_1683:
        /*0268*/ 	.byte	0x04, 0x28
        /*026a*/ 	.short	(.L_1685 - .L_1684)


	//   ....[0]....
.L_1684:
        /*026c*/ 	.word	0x00008a50


	//   ....[1]....
        /*0270*/ 	.word	0x00008a60


	//   ....[2]....
        /*0274*/ 	.word	0x00008aa0


	//   ....[3]....
        /*0278*/ 	.word	0x00008ab0


	//   ....[4]....
        /*027c*/ 	.word	0x00008af0


	//   ....[5]....
        /*0280*/ 	.word	0x00008b00


	//   ....[6]....
        /*0284*/ 	.word	0x00008b40


	//   ....[7]....
        /*0288*/ 	.word	0x00008b50


	//   ....[8]....
        /*028c*/ 	.word	0x00008bb0


	//   ....[9]....
        /*0290*/ 	.word	0x00008bc0


	//----- nvinfo : EIATTR_EXIT_INSTR_OFFSETS
	.align		4
.L_1685:
        /*0294*/ 	.byte	0x04, 0x1c
        /*0296*/ 	.short	(.L_1687 - .L_1686)


	//   ....[0]....
.L_1686:
        /*0298*/ 	.word	0x00000090


	//   ....[1]....
        /*029c*/ 	.word	0x0000b0c0


	//----- nvinfo : EIATTR_MAX_THREADS
	.align		4
.L_1687:
        /*02a0*/ 	.byte	0x04, 0x05
        /*02a2*/ 	.short	(.L_1689 - .L_1688)
.L_1688:
        /*02a4*/ 	.word	0x00000280
        /*02a8*/ 	.word	0x00000001
        /*02ac*/ 	.word	0x00000001


	//----- nvinfo : EIATTR_CRS_STACK_SIZE
	.align		4
.L_1689:
        /*02b0*/ 	.byte	0x04, 0x1e
        /*02b2*/ 	.short	(.L_1691 - .L_1690)
.L_1690:
        /*02b4*/ 	.word	0x00000000


	//----- nvinfo : EIATTR_CBANK_PARAM_SIZE
	.align		4
.L_1691:
        /*02b8*/ 	.byte	0x03, 0x19
        /*02ba*/ 	.short	0x00a0


	//----- nvinfo : EIATTR_PARAM_CBANK
	.align		4
        /*02bc*/ 	.byte	0x04, 0x0a
        /*02be*/ 	.short	(.L_1693 - .L_1692)
	.align		4
.L_1692:
        /*02c0*/ 	.word	index@(.nv.constant0._Z35group_norm_nhwc_fwd_one_pass_kernelI11Fp16IOFp16WLi512ELi160ELi640EEv26Group_norm_nhwc_fwd_params)
        /*02c4*/ 	.short	0x0210
        /*02c6*/ 	.short	0x00a0


	//----- nvinfo : EIATTR_SW_WAR
	.align		4
.L_1693:
        /*02c8*/ 	.byte	0x04, 0x36
        /*02ca*/ 	.short	(.L_1695 - .L_1694)
.L_1694:
        /*02cc*/ 	.word	0x00000008
.L_1695:


//--------------------- .nv.info._Z35group_norm_nhwc_fwd_one_pass_kernelI11Fp32IOFp32WLi64ELi160ELi640EEv26Group_norm_nhwc_fwd_params --------------------------
	.section	.nv.info._Z35group_norm_nhwc_fwd_one_pass_kernelI11Fp32IOFp32WLi64ELi160ELi640EEv26Group_norm_nhwc_fwd_params,"",@"SHT_CUDA_INFO"
	.sectionflags	@""
	.align	4


	//----- nvinfo : EIATTR_CUDA_API_VERSION
	.align		4
        /*0000*/ 	.byte	0x04, 0x37
        /*0002*/ 	.short	(.L_1697 - .L_1696)
.L_1696:
        /*0004*/ 	.word	0x00000082


	//----- nvinfo : EIATTR_KPARAM_INFO
	.align		4
.L_1697:
        /*0008*/ 	.byte	0x04, 0x17
        /*000a*/ 	.short	(.L_1699 - .L_1698)
.L_1698:
        /*000c*/ 	.word	0x00000000
        /*0010*/ 	.short	0x0000
        /*0012*/ 	.short	0x0000
        /*0014*/ 	.byte	0x00, 0xf0, 0x81, 0x02


	//----- nvinfo : EIATTR_SPARSE_MMA_MASK
	.align		4
.L_1699:
        /*0018*/ 	.byte	0x03, 0x50
        /*001a*/ 	.short	0x0000


	//----- nvinfo : EIATTR_MAXREG_COUNT
	.align		4
        /*001c*/ 	.byte	0x03, 0x1b
        /*001e*/ 	.short	0x0060


	//----- nvinfo : EIATTR_NUM_BARRIERS
	.align		4
        /*0020*/ 	.byte	0x02, 0x4c
        /*0022*/ 	.byte	0x01
	.zero		1


	//----- nvinfo : EIATTR_MERCURY_ISA_VERSION
	.align		4
        /*0024*/ 	.byte	0x03, 0x5f
        /*0026*/ 	.short	0x0101


	//----- nvinfo : EIATTR_COOP_GROUP_MASK_REGIDS
	.align		4
        /*0028*/ 	.byte	0x04, 0x29
        /*002a*/ 	.short	(.L_1701 - .L_1700)


	//   ....[0]....
.L_1700:
        /*002c*/ 	.word	0xffffffff


	//   ....[1]....
        /*0030*/ 	.word	0xffffffff


	//   ....[2]....
        /*0034*/ 	.word	0xffffffff


	//   ....[3]....
        /*0038*/ 	.word	0xffffffff


	//   ....[4]....
        /*003c*/ 	.word	0xffffffff


	//   ....[5]....
        /*0040*/ 	.word	0xffffffff


	//   ....[6]....
        /*0044*/ 	.word	0xffffffff


	//   ....[7]....
        /*0048*/ 	.word	0xffffffff


	//   ....[8]....
        /*004c*/ 	.word	0xffffffff


	//   ....[9]....
        /*0050*/ 	.word	0xffffffff


	//----- nvinfo : EIATTR_COOP_GROUP_INSTR_OFFSETS
	.align		4
.L_1701:
        /*0054*/ 	.byte	0x04, 0x28
        /*0056*/ 	.short	(.L_1703 - .L_1702)


	//   ....[0]....
.L_1702:
        /*0058*/ 	.word	0x00000ef0


	//   ....[1]....
        /*005c*/ 	.word	0x00000f00


	//   ....[2]....
        /*0060*/ 	.word	0x00000f40


	//   ....[3]....
        /*0064*/ 	.word	0x00000f50


	//   ....[4]....
        /*0068*/ 	.word	0x00000f90


	//   ....[5]....
        /*006c*/ 	.word	0x00000fa0


	//   ....[6]....
        /*0070*/ 	.word	0x00000fe0


	//   ....[7]....
        /*0074*/ 	.word	0x00000ff0


	//   ....[8]....
        /*0078*/ 	.word	0x00001040


	//   ....[9]....
        /*007c*/ 	.word	0x00001050


	//----- nvinfo : EIATTR_EXIT_INSTR_OFFSETS
	.align		4
.L_1703:
        /*0080*/ 	.byte	0x04, 0x1c
        /*0082*/ 	.short	(.L_1705 - .L_1704)


	//   ....[0]....
.L_1704:
        /*0084*/ 	.word	0x00000060


	//   ....[1]....
        /*0088*/ 	.word	0x00003210


	//----- nvinfo : EIATTR_MAX_THREADS
	.align		4
.L_1705:
        /*008c*/ 	.byte	0x04, 0x05
        /*008e*/ 	.short	(.L_1707 - .L_1706)
.L_1706:
        /*0090*/ 	.word	0x00000280
        /*0094*/ 	.word	0x00000001
        /*0098*/ 	.word	0x00000001


	//----- nvinfo : EIATTR_CRS_STACK_SIZE
	.align		4
.L_1707:
        /*009c*/ 	.byte	0x04, 0x1e
        /*009e*/ 	.short	(.L_1709 - .L_1708)
.L_1708:
        /*00a0*/ 	.word	0x00000000


	//----- nvinfo : EIATTR_CBANK_PARAM_SIZE
	.align		4
.L_1709:
        /*00a4*/ 	.byte	0x03, 0x19
        /*00a6*/ 	.short	0x00a0


	//----- nvinfo : EIATTR_PARAM_CBANK
	.align		4
        /*00a8*/ 	.byte	0x04, 0x0a
        /*00aa*/ 	.short	(.L_1711 - .L_1710)
	.align		4
.L_1710:
        /*00ac*/ 	.word	index@(.nv.constant0._Z35group_norm_nhwc_fwd_one_pass_kernelI11Fp32IOFp32WLi64ELi160ELi640EEv26Group_norm_nhwc_fwd_params)
        /*00b0*/ 	.short	0x0210
        /*00b2*/ 	.short	0x00a0


	//----- nvinfo : EIATTR_SW_WAR
	.align		4
.L_1711:
        /*00b4*/ 	.byte	0x04, 0x36
        /*00b6*/ 	.short	(.L_1713 - .L_1712)
.L_1712:
        /*00b8*/ 	.word	0x00000008
.L_1713:


//--------------------- .nv.info._Z35group_norm_nhwc_fwd_one_pass_kernelI11Fp32IOFp32WLi128ELi160ELi640EEv26Group_norm_nhwc_fwd_params --------------------------
	.section	.nv.info._Z35group_norm_nhwc_fwd_one_pass_kernelI11Fp32IOFp32WLi128ELi160ELi640EEv26Group_norm_nhwc_fwd_params,"",@"SHT_CUDA_INFO"
	.sectionflags	@""
	.align	4


	//----- nvinfo : EIATTR_CUDA_API_VERSION
	.align		4
        /*0000*/ 	.byte	0x04, 0x37
        /*0002*/ 	.short	(.L_1715 - .L_1714)
.L_1714:
        /*0004*/ 	.word	0x00000082


	//----- nvinfo : EIATTR_KPARAM_INFO
	.align		4
.L_1715:
        /*0008*/ 	.byte	0x04, 0x17
        /*000a*/ 	.short	(.L_1717 - .L_1716)
.L_1716:
        /*000c*/ 	.word	0x00000000
        /*0010*/ 	.short	0x0000
        /*0012*/ 	.short	0x0000
        /*0014*/ 	.byte	0x00, 0xf0, 0x81, 0x02


	//----- nvinfo : EIATTR_SPARSE_MMA_MASK
	.align		4
.L_1717:
        /*0018*/ 	.byte	0x03, 0x50
        /*001a*/ 	.short	0x0000


	//----- nvinfo : EIATTR_MAXREG_COUNT
	.align		4
        /*001c*/ 	.byte	0x03, 0x1b
        /*001e*/ 	.short	0x0060


	//----- nvinfo : EIATTR_NUM_BARRIERS
	.align		4
        /*0020*/ 	.byte	0x02, 0x4c
        /*0022*/ 	.byte	0x01
	.zero		1


	//----- nvinfo : EIATTR_MERCURY_ISA_VERSION
	.align		4
        /*0024*/ 	.byte	0x03, 0x5f
        /*0026*/ 	.short	0x0101


	//----- nvinfo : EIATTR_COOP_GROUP_MASK_REGIDS
	.align		4
        /*0028*/ 	.byte	0x04, 0x29
        /*002a*/ 	.short	(.L_1719 - .L_1718)


	//   ....[0]....
.L_1718:
        /*002c*/ 	.word	0xffffffff


	//   ....[1]....
        /*0030*/ 	.word	0xffffffff


	//   ....[2]....
        /*0034*/ 	.word	0xffffffff


	//   ....[3]....
        /*0038*/ 	.word	0xffffffff


	//   ....[4]....
        /*003c*/ 	.word	0xffffffff


	//   ....[5]....
        /*0040*/ 	.word	0xffffffff


	//   ....[6]....
        /*0044*/ 	.word	0xffffffff


	//   ....[7]....
        /*0048*/ 	.word	0xffffffff


	//   ....[8]....
        /*004c*/ 	.word	0xffffffff


	//   ....[9]....
        /*0050*/ 	.word	0xffffffff


	//----- nvinfo : EIATTR_COOP_GROUP_INSTR_OFFSETS
	.align		4
.L_1719:
        /*0054*/ 	.byte	0x04, 0x28
        /*0056*/ 	.short	(.L_1721 - .L_1720)


	//   ....[0]....
.L_1720:
        /*0058*/ 	.word	0x00001a00


	//   ....[1]....
        /*005c*/ 	.word	0x00001a10


	//   ....[2]....
        /*0060*/ 	.word	0x00001a40


	//   ....[3]....
        /*0064*/ 	.word	0x00001a50


	//   ....[4]....
        /*0068*/ 	.word	0x00001a90


	//   ....[5]....
        /*006c*/ 	.word	0x00001aa0


	//   ....[6]....
        /*0070*/ 	.word	0x00001ae0


	//   ....[7]....
        /*0074*/ 	.word	0x00001af0


	//   ....[8]....
        /*0078*/ 	.word	0x00001b30


	//   ....[9]....
        /*007c*/ 	.word	0x00001b40


	//----- nvinfo : EIATTR_EXIT_INSTR_OFFSETS
	.align		4
.L_1721:
        /*0080*/ 	.byte	0x04, 0x1c
        /*0082*/ 	.short	(.L_1723 - .L_1722)


	//   ....[0]....
.L_1722:
        /*0084*/ 	.word	0x00000060


	//   ....[1]....
        /*0088*/ 	.word	0x00004d50


	//----- nvinfo : EIATTR_MAX_THREADS
	.align		4
.L_1723:
        /*008c*/ 	.byte	0x04, 0x05
        /*008e*/ 	.short	(.L_1725 - .L_1724)
.L_1724:
        /*0090*/ 	.word	0x00000280
        /*0094*/ 	.word	0x00000001
        /*0098*/ 	.word	0x00000001


	//----- nvinfo : EIATTR_CRS_STACK_SIZE
	.align		4
.L_1725:
        /*009c*/ 	.byte	0x04, 0x1e
        /*009e*/ 	.short	(.L_1727 - .L_1726)
.L_1726:
        /*00a0*/ 	.word	0x00000000


	//----- nvinfo : EIATTR_CBANK_PARAM_SIZE
	.align		4
.L_1727:
        /*00a4*/ 	.byte	0x03, 0x19
        /*00a6*/ 	.short	0x00a0


	//----- nvinfo : EIATTR_PARAM_CBANK
	.align		4
        /*00a8*/ 	.byte	0x04, 0x0a
        /*00aa*/ 	.short	(.L_1729 - .L_1728)
	.align		4
.L_1728:
        /*00ac*/ 	.word	index@(.nv.constant0._Z35group_norm_nhwc_fwd_one_pass_kernelI11Fp32IOFp32WLi128ELi160ELi640EEv26Group_norm_nhwc_fwd_params)
        /*00b0*/ 	.short	0x0210
        /*00b2*/ 	.short	0x00a0


	//----- nvinfo : EIATTR_SW_WAR
	.align		4
.L_1729:
        /*00b4*/ 	.byte	0x04, 0x36
        /*00b6*/ 	.short	(.L_1731 - .L_1730)
.L_1730:
        /*00b8*/ 	.word	0x00000008
.L_1731:


//--------------------- .nv.info._Z35group_norm_nhwc_fwd_one_pass_kernelI11Fp32IOFp32WLi256ELi160ELi640EEv26Group_norm_nhwc_fwd_params --------------------------
	.section	.nv.info._Z35group_norm_nhwc_fwd_one_pass_kernelI11Fp32IOFp32WLi256ELi160ELi640EEv26Group_norm_nhwc_fwd_params,"",@"SHT_CUDA_INFO"
	.sectionflags	@""
	.align	4


	//----- nvinfo : EIATTR_CUDA_API_VERSION
	.align		4
        /*0000*/ 	.byte	0x04, 0x37
        /*0002*/ 	.short	(.L_1733 - .L_1732)
.L_1732:
        /*0004*/ 	.word	0x00000082


	//----- nvinfo : EIATTR_KPARAM_INFO
	.align		4
.L_1733:
        /*0008*/ 	.byte	0x04, 0x17
        /*000a*/ 	.short	(.L_1735 - .L_1734)
.L_1734:
        /*000c*/ 	.word	0x00000000
        /*0010*/ 	.short	0x0000
        /*0012*/ 	.short	0x0000
        /*0014*/ 	.byte	0x00, 0xf0, 0x81, 0x02


	//----- nvinfo : EIATTR_SPARSE_MMA_MASK
	.align		4
.L_1735:
        /*0018*/ 	.byte	0x03, 0x50
        /*001a*/ 	.short	0x0000


	//----- nvinfo : EIATTR_MAXREG_COUNT
	.align		4
        /*001c*/ 	.byte	0x03, 0x1b
        /*001e*/ 	.short	0x0060


	//----- nvinfo : EIATTR_NUM_BARRIERS
	.align		4
        /*0020*/ 	.byte	0x02, 0x4c
        /*0022*/ 	.byte	0x01
	.zero		1


	//----- nvinfo : EIATTR_MERCURY_ISA_VERSION
	.align		4
        /*0024*/ 	.byte	0x03, 0x5f
        /*0026*/ 	.short	0x0101


	//----- nvinfo : EIATTR_INT_WARP_WIDE_INSTR_OFFSETS
	.align		4
        /*0028*/ 	.byte	0x04, 0x31
        /*002a*/ 	.short	(.L_1737 - .L_1736)


	//   ....[0]....
.L_1736:
        /*002c*/ 	.word	0x00004670


	//----- nvinfo : EIATTR_COOP_GROUP_MASK_REGIDS
	.align		4
.L_1737:
        /*0030*/ 	.byte	0x04, 0x29
        /*0032*/ 	.short	(.L_1739 - .L_1738)


	//   ....[0]....
.L_1738:
        /*0034*/ 	.word	0xffffffff


	//   ....[1]....
        /*0038*/ 	.word	0xffffffff


	//   ....[2]....
        /*003c*/ 	.word	0xffffffff


	//   ....[3]....
        /*0040*/ 	.word	0xffffffff


	//   ....[4]....
        /*0044*/ 	.word	0xffffffff


	//   ....[5]....
        /*0048*/ 	.word	0xffffffff


	//   ....[6]....
        /*004c*/ 	.word	0xffffffff


	//   ....[7]....
        /*0050*/ 	.word	0xffffffff


	//   ....[8]....
        /*0054*/ 	.word	0xffffffff


	//   ....[9]....
        /*0058*/ 	.word	0xffffffff


	//----- nvinfo : EIATTR_COOP_GROUP_INSTR_OFFSETS
	.align		4
.L_1739:
        /*005c*/ 	.byte	0x04, 0x28
        /*005e*/ 	.short	(.L_1741 - .L_1740)


	//   ....[0]....
.L_1740:
        /*0060*/ 	.word	0x000036b0


	//   ....[1]....
        /*0064*/ 	.word	0x000036f0


	//   ....[2]....
        /*0068*/ 	.word	0x00003710


	//   ....[3]....
        /*006c*/ 	.word	0x00003740


	//   ....[4]....
        /*0070*/ 	.word	0x00003760


	//   ....[5]....
        /*0074*/ 	.word	0x00003790


	//   ....[6]....
        /*0078*/ 	.word	0x000037b0


	//   ....[7]....
        /*007c*/ 	.word	0x000037e0


	//   ....[8]....
        /*0080*/ 	.word	0x00003810


	//   ....[9]....
        /*0084*/ 	.word	0x00003840


	//----- nvinfo : EIATTR_EXIT_INSTR_OFFSETS
	.align		4
.L_1741:
        /*0088*/ 	.byte	0x04, 0x1c
        /*008a*/ 	.short	(.L_1743 - .L_1742)


	//   ....[0]....
.L_1742:
        /*008c*/ 	.word	0x00000070


	//   ....[1]....
        /*0090*/ 	.word	0x00009210


	//----- nvinfo : EIATTR_MAX_THREADS
	.align		4
.L_1743:
        /*0094*/ 	.byte	0x04, 0x05
        /*0096*/ 	.short	(.L_1745 - .L_1744)
.L_1744:
        /*0098*/ 	.word	0x00000280
        /*009c*/ 	.word	0x00000001
        /*00a0*/ 	.word	0x00000001


	//----- nvinfo : EIATTR_CRS_STACK_SIZE
	.align		4
.L_1745:
        /*00a4*/ 	.byte	0x04, 0x1e
        /*00a6*/ 	.short	(.L_1747 - .L_1746)
.L_1746:
        /*00a8*/ 	.word	0x00000000


	//----- nvinfo : EIATTR_CBANK_PARAM_SIZE
	.align		4
.L_1747:
        /*00ac*/ 	.byte	0x03, 0x19
        /*00ae*/ 	.short	0x00a0


	//----- nvinfo : EIATTR_PARAM_CBANK
	.align		4
        /*00b0*/ 	.byte	0x04, 0x0a
        /*00b2*/ 	.short	(.L_1749 - .L_1748)
	.align		4
.L_1748:
        /*00b4*/ 	.word	index@(.nv.constant0._Z35group_norm_nhwc_fwd_one_pass_kernelI11Fp32IOFp32WLi256ELi160ELi640EEv26Group_norm_nhwc_fwd_params)
        /*00b8*/ 	.short	0x0210
        /*00ba*/ 	.short	0x00a0


	//----- nvinfo : EIATTR_SW_WAR
	.align		4
.L_1749:
        /*00bc*/ 	.byte	0x04, 0x36
        /*00be*/ 	.short	(.L_1751 - .L_1750)
.L_1750:
        /*00c0*/ 	.word	0x00000008
.L_1751:


//--------------------- .nv.info._Z35group_norm_nhwc_fwd_one_pass_kernelI11Fp32IOFp32WLi512ELi160ELi640EEv26Group_norm_nhwc_fwd_params --------------------------
	.section	.nv.info._Z35group_norm_nhwc_fwd_one_pass_kernelI11Fp32IOFp32WLi512ELi160ELi640EEv26Group_norm_nhwc_fwd_params,"",@"SHT_CUDA_INFO"
	.sectionflags	@""
	.align	4


	//----- nvinfo : EIATTR_CUDA_API_VERSION
	.align		4
        /*0000*/ 	.byte	0x04, 0x37
        /*0002*/ 	.short	(.L_1753 - .L_1752)
.L_1752:
        /*0004*/ 	.word	0x00000082


	//----- nvinfo : EIATTR_KPARAM_INFO
	.align		4
.L_1753:
        /*0008*/ 	.byte	0x04, 0x17
        /*000a*/ 	.short	(.L_1755 - .L_1754)
.L_1754:
        /*000c*/ 	.word	0x00000000
        /*0010*/ 	.short	0x0000
        /*0012*/ 	.short	0x0000
        /*0014*/ 	.byte	0x00, 0xf0, 0x81, 0x02


	//----- nvinfo : EIATTR_SPARSE_MMA_MASK
	.align		4
.L_1755:
        /*0018*/ 	.byte	0x03, 0x50
        /*001a*/ 	.short	0x0000


	//----- nvinfo : EIATTR_MAXREG_COUNT
	.align		4
        /*001c*/ 	.byte	0x03, 0x1b
        /*001e*/ 	.short	0x0060


	//----- nvinfo : EIATTR_NUM_BARRIERS
	.align		4
        /*0020*/ 	.byte	0x02, 0x4c
        /*0022*/ 	.byte	0x01
	.zero		1


	//----- nvinfo : EIATTR_ANNOTATIONS
	.align		4
        /*0024*/ 	.byte	0x04, 0x55
        /*0026*/ 	.short	(.L_1757 - .L_1756)


	//   ....[0]....
.L_1756:
        /* <DEDUP_REMOVED lines=167> */


	//----- nvinfo : EIATTR_MERCURY_ISA_VERSION
	.align		4
.L_1757:
        /*0a88*/ 	.byte	0x03, 0x5f
        /*0a8a*/ 	.short	0x0101


	//----- nvinfo : EIATTR_COOP_GROUP_MASK_REGIDS
	.align		4
        /*0a8c*/ 	.byte	0x04, 0x29
        /*0a8e*/ 	.short	(.L_1759 - .L_1758)


	//   ....[0]....
.L_1758:
        /*0a90*/ 	.word	0xffffffff


	//   ....[1]....
        /*0a94*/ 	.word	0xffffffff


	//   ....[2]....
        /*0a98*/ 	.word	0xffffffff


	//   ....[3]....
        /*0a9c*/ 	.word	0xffffffff


	//   ....[4]....
        /*0aa0*/ 	.word	0xffffffff


	//   ....[5]....
        /*0aa4*/ 	.word	0xffffffff


	//   ....[6]....
        /*0aa8*/ 	.word	0xffffffff


	//   ....[7]....
        /*0aac*/ 	.word	0xffffffff


	//   ....[8]....
        /*0ab0*/ 	.word	0xffffffff


	//   ....[9]....
        /*0ab4*/ 	.word	0xffffffff


	//----- nvinfo : EIATTR_COOP_GROUP_INSTR_OFFSETS
	.align		4
.L_1759:
        /*0ab8*/ 	.byte	0x04, 0x28
        /*0aba*/ 	.short	(.L_1761 - .L_1760)


	//   ....[0]....
.L_1760:
        /*0abc*/ 	.word	0x00008ff0


	//   ....[1]....
        /*0ac0*/ 	.word	0x00009000


	//   ....[2]....
        /*0ac4*/ 	.word	0x00009040


	//   ....[3]....
        /*0ac8*/ 	.word	0x00009050


	//   ....[4]....
        /*0acc*/ 	.word	0x00009090


	//   ....[5]....
        /*0ad0*/ 	.word	0x000090a0


	//   ....[6]....
        /*0ad4*/ 	.word	0x000090f0


	//   ....[7]....
        /*0ad8*/ 	.word	0x00009100


	//   ....[8]....
        /*0adc*/ 	.word	0x00009150


	//   ....[9]....
        /*0ae0*/ 	.word	0x00009160


	//----- nvinfo : EIATTR_EXIT_INSTR_OFFSETS
	.align		4
.L_1761:
        /*0ae4*/ 	.byte	0x04, 0x1c
        /*0ae6*/ 	.short	(.L_1763 - .L_1762)


	//   ....[0]....
.L_1762:
        /*0ae8*/ 	.word	0x00000090


	//   ....[1]....
        /*0aec*/ 	.word	0x0000b490


	//----- nvinfo : EIATTR_MAX_THREADS
	.align		4
.L_1763:
        /*0af0*/ 	.byte	0x04, 0x05
        /*0af2*/ 	.short	(.L_1765 - .L_1764)
.L_1764:
        /*0af4*/ 	.word	0x00000280
        /*0af8*/ 	.word	0x00000001
        /*0afc*/ 	.word	0x00000001


	//----- nvinfo : EIATTR_CRS_STACK_SIZE
	.align		4
.L_1765:
        /*0b00*/ 	.byte	0x04, 0x1e
        /*0b02*/ 	.short	(.L_1767 - .L_1766)
.L_1766:
        /*0b04*/ 	.word	0x00000000


	//----- nvinfo : EIATTR_CBANK_PARAM_SIZE
	.align		4
.L_1767:
        /*0b08*/ 	.byte	0x03, 0x19
        /*0b0a*/ 	.short	0x00a0


	//----- nvinfo : EIATTR_PARAM_CBANK
	.align		4
        /*0b0c*/ 	.byte	0x04, 0x0a
        /*0b0e*/ 	.short	(.L_1769 - .L_1768)
	.align		4
.L_1768:
        /*0b10*/ 	.word	index@(.nv.constant0._Z35group_norm_nhwc_fwd_one_pass_kernelI11Fp32IOFp32WLi512ELi160ELi640EEv26Group_norm_nhwc_fwd_params)
        /*0b14*/ 	.short	0x0210
        /*0b16*/ 	.short	0x00a0


	//----- nvinfo : EIATTR_SW_WAR
	.align		4
.L_1769:
        /*0b18*/ 	.byte	0x04, 0x36
        /*0b1a*/ 	.short	(.L_1771 - .L_1770)
.L_1770:
        /*0b1c*/ 	.word	0x00000008
.L_1771:


//--------------------- .nv.info._Z35group_norm_nhwc_fwd_one_pass_kernelI11Fp32IOBf16WLi64ELi160ELi640EEv26Group_norm_nhwc_fwd_params --------------------------
	.section	.nv.info._Z35group_norm_nhwc_fwd_one_pass_kernelI11Fp32IOBf16WLi64ELi160ELi640EEv26Group_norm_nhwc_fwd_params,"",@"SHT_CUDA_INFO"
	.sectionflags	@""
	.align	4


	//----- nvinfo : EIATTR_CUDA_API_VERSION
	.align		4
        /*0000*/ 	.byte	0x04, 0x37
        /*0002*/ 	.short	(.L_1773 - .L_1772)
.L_1772:
        /*0004*/ 	.word	0x00000082


	//----- nvinfo : EIATTR_KPARAM_INFO
	.align		4
.L_1773:
        /*0008*/ 	.byte	0x04, 0x17
        /*000a*/ 	.short	(.L_1775 - .L_1774)
.L_1774:
        /*000c*/ 	.word	0x00000000
        /*0010*/ 	.short	0x0000
        /*0012*/ 	.short	0x0000
        /*0014*/ 	.byte	0x00, 0xf0, 0x81, 0x02


	//----- nvinfo : EIATTR_SPARSE_MMA_MASK
	.align		4
.L_1775:
        /*0018*/ 	.byte	0x03, 0x50
        /*001a*/ 	.short	0x0000


	//----- nvinfo : EIATTR_MAXREG_COUNT
	.align		4
        /*001c*/ 	.byte	0x03, 0x1b
        /*001e*/ 	.short	0x0060


	//----- nvinfo : EIATTR_NUM_BARRIERS
	.align		4
        /*0020*/ 	.byte	0x02, 0x4c
        /*0022*/ 	.byte	0x01
	.zero		1


	//----- nvinfo : EIATTR_MERCURY_ISA_VERSION
	.align		4
        /*0024*/ 	.byte	0x03, 0x5f
        /*0026*/ 	.short	0x0101


	//----- nvinfo : EIATTR_COOP_GROUP_MASK_REGIDS
	.align		4
        /*0028*/ 	.byte	0x04, 0x29
        /*002a*/ 	.short	(.L_1777 - .L_1776)


	//   ....[0]....
.L_1776:
        /*002c*/ 	.word	0xffffffff


	//   ....[1]....
        /*0030*/ 	.word	0xffffffff


	//   ....[2]....
        /*0034*/ 	.word	0xffffffff


	//   ....[3]....
        /*0038*/ 	.word	0xffffffff


	//   ....[4]....
        /*003c*/ 	.word	0xffffffff


	//   ....[5]....
        /*0040*/ 	.word	0xffffffff


	//   ....[6]....
        /*0044*/ 	.word	0xffffffff


	//   ....[7]....
        /*0048*/ 	.word	0xffffffff


	//   ....[8]....
        /*004c*/ 	.word	0xffffffff


	//   ....[9]....
        /*0050*/ 	.word	0xffffffff


	//----- nvinfo : EIATTR_COOP_GROUP_INSTR_OFFSETS
	.align		4
.L_1777:
        /*0054*/ 	.byte	0x04, 0x28
        /*0056*/ 	.short	(.L_1779 - .L_1778)


	//   ....[0]....
.L_1778:
        /*0058*/ 	.word	0x00000ef0


	//   ....[1]....
        /*005c*/ 	.word	0x00000f00


	//   ....[2]....
        /*0060*/ 	.word	0x00000f40


	//   ....[3]....
        /*0064*/ 	.word	0x00000f50


	//   ....[4]....
        /*0068*/ 	.word	0x00000f90


	//   ....[5]....
        /*006c*/ 	.word	0x00000fa0


	//   ....[6]....
        /*0070*/ 	.word	0x00000fe0


	//   ....[7]....
        /*0074*/ 	.word	0x00000ff0


	//   ....[8]....
        /*0078*/ 	.word	0x00001040


	//   ....[9]....
        /*007c*/ 	.word	0x00001050


	//----- nvinfo : EIATTR_EXIT_INSTR_OFFSETS
	.align		4
.L_1779:
        /*0080*/ 	.byte	0x04, 0x1c
        /*0082*/ 	.short	(.L_1781 - .L_1780)


	//   ....[0]....
.L_1780:
        /*0084*/ 	.word	0x00000060


	//   ....[1]....
        /*0088*/ 	.word	0x00003250


	//----- nvinfo : EIATTR_MAX_THREADS
	.align		4
.L_1781:
        /*008c*/ 	.byte	0x04, 0x05
        /*008e*/ 	.short	(.L_1783 - .L_1782)
.L_1782:
        /*0090*/ 	.word	0x00000280
        /*0094*/ 	.word	0x00000001
        /*0098*/ 	.word	0x00000001


	//----- nvinfo : EIATTR_CRS_STACK_SIZE
	.align		4
.L_1783:
        /*009c*/ 	.byte	0x04, 0x1e
        /*009e*/ 	.short	(.L_1785 - .L_1784)
.L_1784:
        /*00a0*/ 	.word	0x00000000


	//----- nvinfo : EIATTR_CBANK_PARAM_SIZE
	.align		4
.L_1785:
        /*00a4*/ 	.byte	0x03, 0x19
        /*00a6*/ 	.short	0x00a0


	//----- nvinfo : EIATTR_PARAM_CBANK
	.align		4
        /*00a8*/ 	.byte	0x04, 0x0a
        /*00aa*/ 	.short	(.L_1787 - .L_1786)
	.align		4
.L_1786:
        /*00ac*/ 	.word	index@(.nv.constant0._Z35group_norm_nhwc_fwd_one_pass_kernelI11Fp32IOBf16WLi64ELi160ELi640EEv26Group_norm_nhwc_fwd_params)
        /*00b0*/ 	.short	0x0210
        /*00b2*/ 	.short	0x00a0


	//----- nvinfo : EIATTR_SW_WAR
	.align		4
.L_1787:
        /*00b4*/ 	.byte	0x04, 0x36
        /*00b6*/ 	.short	(.L_1789 - .L_1788)
.L_1788:
        /*00b8*/ 	.word	0x00000008
.L_1789:


//--------------------- .nv.info._Z35group_norm_nhwc_fwd_one_pass_kernelI11Fp32IOBf16WLi128ELi160ELi640EEv26Group_norm_nhwc_fwd_params --------------------------
	.section	.nv.info._Z35group_norm_nhwc_fwd_one_pass_kernelI11Fp32IOBf16WLi128ELi160ELi640EEv26Group_norm_nhwc_fwd_params,"",@"SHT_CUDA_INFO"
	.sectionflags	@""
	.align	4


	//----- nvinfo : EIATTR_CUDA_API_VERSION
	.align		4
        /*0000*/ 	.byte	0x04, 0x37
        /*0002*/ 	.short	(.L_1791 - .L_1790)
.L_1790:
        /*0004*/ 	.word	0x00000082


	//----- nvinfo : EIATTR_KPARAM_INFO
	.align		4
.L_1791:
        /*0008*/ 	.byte	0x04, 0x17
        /*000a*/ 	.short	(.L_1793 - .L_1792)
.L_1792:
        /*000c*/ 	.word	0x00000000
        /*0010*/ 	.short	0x0000
        /*0012*/ 	.short	0x0000
        /*0014*/ 	.byte	0x00, 0xf0, 0x81, 0x02


	//----- nvinfo : EIATTR_SPARSE_MMA_MASK
	.align		4
.L_1793:
        /*0018*/ 	.byte	0x03, 0x50
        /*001a*/ 	.short	0x0000


	//----- nvinfo : EIATTR_MAXREG_COUNT
	.align		4
        /*001c*/ 	.byte	0x03, 0x1b
        /*001e*/ 	.short	0x0060


	//----- nvinfo : EIATTR_NUM_BARRIERS
	.align		4
        /*0020*/ 	.byte	0x02, 0x4c
        /*0022*/ 	.byte	0x01
	.zero		1


	//----- nvinfo : EIATTR_MERCURY_ISA_VERSION
	.align		4
        /*0024*/ 	.byte	0x03, 0x5f
        /*0026*/ 	.short	0x0101


	//----- nvinfo : EIATTR_COOP_GROUP_MASK_REGIDS
	.align		4
        /*0028*/ 	.byte	0x04, 0x29
        /*002a*/ 	.short	(.L_1795 - .L_1794)


	//   ....[0]....
.L_1794:
        /*002c*/ 	.word	0xffffffff


	//   ....[1]....
        /*0030*/ 	.word	0xffffffff


	//   ....[2]....
        /*0034*/ 	.word	0xffffffff


	//   ....[3]....
        /*0038*/ 	.word	0xffffffff


	//   ....[4]....
        /*003c*/ 	.word	0xffffffff


	//   ....[5]....
        /*0040*/ 	.word	0xffffffff


	//   ....[6]....
        /*0044*/ 	.word	0xffffffff


	//   ....[7]....
        /*0048*/ 	.word	0xffffffff


	//   ....[8]....
        /*004c*/ 	.word	0xffffffff


	//   ....[9]....
        /*0050*/ 	.word	0xffffffff


	//----- nvinfo : EIATTR_COOP_GROUP_INSTR_OFFSETS
	.align		4
.L_1795:
        /*0054*/ 	.byte	0x04, 0x28
        /*0056*/ 	.short	(.L_1797 - .L_1796)


	//   ....[0]....
.L_1796:
        /*0058*/ 	.word	0x000019f0


	//   ....[1]....
        /*005c*/ 	.word	0x00001a00


	//   ....[2]....
        /*0060*/ 	.word	0x00001a30


	//   ....[3]....
        /*0064*/ 	.word	0x00001a40


	//   ....[4]....
        /*0068*/ 	.word	0x00001a80


	//   ....[5]....
        /*006c*/ 	.word	0x00001a90


	//   ....[6]....
        /*0070*/ 	.word	0x00001ad0


	//   ....[7]....
        /*0074*/ 	.word	0x00001ae0


	//   ....[8]....
        /*0078*/ 	.word	0x00001b20


	//   ....[9]....
        /*007c*/ 	.word	0x00001b30


	//----- nvinfo : EIATTR_EXIT_INSTR_OFFSETS
	.align		4
.L_1797:
        /*0080*/ 	.byte	0x04, 0x1c
        /*0082*/ 	.short	(.L_1799 - .L_1798)


	//   ....[0]....
.L_1798:
        /*0084*/ 	.word	0x00000060


	//   ....[1]....
        /*0088*/ 	.word	0x00004da0


	//----- nvinfo : EIATTR_MAX_THREADS
	.align		4
.L_1799:
        /*008c*/ 	.byte	0x04, 0x05
        /*008e*/ 	.short	(.L_1801 - .L_1800)
.L_1800:
        /*0090*/ 	.word	0x00000280
        /*0094*/ 	.word	0x00000001
        /*0098*/ 	.word	0x00000001


	//----- nvinfo : EIATTR_CRS_STACK_SIZE
	.align		4
.L_1801:
        /*009c*/ 	.byte	0x04, 0x1e
        /*009e*/ 	.short	(.L_1803 - .L_1802)
.L_1802:
        /*00a0*/ 	.word	0x00000000


	//----- nvinfo : EIATTR_CBANK_PARAM_SIZE
	.align		4
.L_1803:
        /*00a4*/ 	.byte	0x03, 0x19
        /*00a6*/ 	.short	0x00a0


	//----- nvinfo : EIATTR_PARAM_CBANK
	.align		4
        /*00a8*/ 	.byte	0x04, 0x0a
        /*00aa*/ 	.short	(.L_1805 - .L_1804)
	.align		4
.L_1804:
        /*00ac*/ 	.word	index@(.nv.constant0._Z35group_norm_nhwc_fwd_one_pass_kernelI11Fp32IOBf16WLi128ELi160ELi640EEv26Group_norm_nhwc_fwd_params)
        /*00b0*/ 	.short	0x0210
        /*00b2*/ 	.short	0x00a0


	//----- nvinfo : EIATTR_SW_WAR
	.align		4
.L_1805:
        /*00b4*/ 	.byte	0x04, 0x36
        /*00b6*/ 	.short	(.L_1807 - .L_1806)
.L_1806:
        /*00b8*/ 	.word	0x00000008
.L_1807:


//--------------------- .nv.info._Z35group_norm_nhwc_fwd_one_pass_kernelI11Fp32IOBf16WLi256ELi160ELi640EEv26Group_norm_nhwc_fwd_params --------------------------
	.section	.nv.info._Z35group_norm_nhwc_fwd_one_pass_kernelI11Fp32IOBf16WLi256ELi160ELi640EEv26Group_norm_nhwc_fwd_params,"",@"SHT_CUDA_INFO"
	.sectionflags	@""
	.align	4


	//----- nvinfo : EIATTR_CUDA_API_VERSION
	.align		4
        /*0000*/ 	.byte	0x04, 0x37
        /*0002*/ 	.short	(.L_1809 - .L_1808)
.L_1808:
        /*0004*/ 	.word	0x00000082


	//----- nvinfo : EIATTR_KPARAM_INFO
	.align		4
.L_1809:
        /*0008*/ 	.byte	0x04, 0x17
        /*000a*/ 	.short	(.L_1811 - .L_1810)
.L_1810:
        /*000c*/ 	.word	0x00000000
        /*0010*/ 	.short	0x0000
        /*0012*/ 	.short	0x0000
        /*0014*/ 	.byte	0x00, 0xf0, 0x81, 0x02


	//----- nvinfo : EIATTR_SPARSE_MMA_MASK
	.align		4
.L_1811:
        /*0018*/ 	.byte	0x03, 0x50
        /*001a*/ 	.short	0x0000


	//----- nvinfo : EIATTR_MAXREG_COUNT
	.align		4
        /*001c*/ 	.byte	0x03, 0x1b
        /*001e*/ 	.short	0x0060


	//----- nvinfo : EIATTR_NUM_BARRIERS
	.align		4
        /*0020*/ 	.byte	0x02, 0x4c
        /*0022*/ 	.byte	0x01
	.zero		1


	//----- nvinfo : EIATTR_ANNOTATIONS
	.align		4
        /*0024*/ 	.byte	0x04, 0x55
        /*0026*/ 	.short	(.L_1813 - .L_1812)


	//   ....[0]....
.L_1812:
        /*0028*/ 	.word	0x00000001
        /*002c*/ 	.byte	0x00, 0x3d, 0x00, 0x00, 0x01, 0x00, 0x00, 0x00, 0x80, 0x3d, 0x00, 0x00, 0x01, 0x00, 0x00, 0x00
        /*003c*/ 	.byte	0x20, 0x48, 0x00, 0x00, 0x01, 0x00, 0x00, 0x00, 0xb0, 0x49, 0x00, 0x00


	//----- nvinfo : EIATTR_MERCURY_ISA_VERSION
	.align		4
.L_1813:
        /*0048*/ 	.byte	0x03, 0x5f
        /*004a*/ 	.short	0x0101


	//----- nvinfo : EIATTR_INT_WARP_WIDE_INSTR_OFFSETS
	.align		4
        /*004c*/ 	.byte	0x04, 0x31
        /*004e*/ 	.short	(.L_1815 - .L_1814)


	//   ....[0]....
.L_1814:
        /*0050*/ 	.word	0x000046a0


	//----- nvinfo : EIATTR_COOP_GROUP_MASK_REGIDS
	.align		4
.L_1815:
        /*0054*/ 	.byte	0x04, 0x29
        /*0056*/ 	.short	(.L_1817 - .L_1816)


	//   ....[0]....
.L_1816:
        /*0058*/ 	.word	0xffffffff


	//   ....[1]....
        /*005c*/ 	.word	0xffffffff


	//   ....[2]....
        /*0060*/ 	.word	0xffffffff


	//   ....[3]....
        /*0064*/ 	.word	0xffffffff


	//   ....[4]....
        /*0068*/ 	.word	0xffffffff


	//   ....[5]....
        /*006c*/ 	.word	0xffffffff


	//   ....[6]....
        /*0070*/ 	.word	0xffffffff


	//   ....[7]....
        /*0074*/ 	.word	0xffffffff


	//   ....[8]....
        /*0078*/ 	.word	0xffffffff


	//   ....[9]....
        /*007c*/ 	.word	0xffffffff


	//----- nvinfo : EIATTR_COOP_GROUP_INSTR_OFFSETS
	.align		4
.L_1817:
        /*0080*/ 	.byte	0x04, 0x28
        /*0082*/ 	.short	(.L_1819 - .L_1818)


	//   ....[0]....
.L_1818:
        /*0084*/ 	.word	0x000036c0


	//   ....[1]....
        /*0088*/ 	.word	0x00003700


	//   ....[2]....
        /*008c*/ 	.word	0x00003720


	//   ....[3]....
        /*0090*/ 	.word	0x00003750


	//   ....[4]....
        /*0094*/ 	.word	0x00003770


	//   ....[5]....
        /*0098*/ 	.word	0x000037a0


	//   ....[6]....
        /*009c*/ 	.word	0x000037c0


	//   ....[7]....
        /*00a0*/ 	.word	0x000037f0


	//   ....[8]....
        /*00a4*/ 	.word	0x00003820


	//   ....[9]....
        /*00a8*/ 	.word	0x00003850


	//----- nvinfo : EIATTR_EXIT_INSTR_OFFSETS
	.align		4
.L_1819:
        /*00ac*/ 	.byte	0x04, 0x1c
        /*00ae*/ 	.short	(.L_1821 - .L_1820)


	//   ....[0]....
.L_1820:
        /*00b0*/ 	.word	0x00000080


	//   ....[1]....
        /*00b4*/ 	.word	0x000092e0


	//----- nvinfo : EIATTR_MAX_THREADS
	.align		4
.L_1821:
        /*00b8*/ 	.byte	0x04, 0x05
        /*00ba*/ 	.short	(.L_1823 - .L_1822)
.L_1822:
        /*00bc*/ 	.word	0x00000280
        /*00c0*/ 	.word	0x00000001
        /*00c4*/ 	.word	0x00000001


	//----- nvinfo : EIATTR_CRS_STACK_SIZE
	.align		4
.L_1823:
        /*00c8*/ 	.byte	0x04, 0x1e
        /*00ca*/ 	.short	(.L_1825 - .L_1824)
.L_1824:
        /*00cc*/ 	.word	0x00000000


	//----- nvinfo : EIATTR_CBANK_PARAM_SIZE
	.align		4
.L_1825:
        /*00d0*/ 	.byte	0x03, 0x19
        /*00d2*/ 	.short	0x00a0


	//----- nvinfo : EIATTR_PARAM_CBANK
	.align		4
        /*00d4*/ 	.byte	0x04, 0x0a
        /*00d6*/ 	.short	(.L_1827 - .L_1826)
	.align		4
.L_1826:
        /*00d8*/ 	.word	index@(.nv.constant0._Z35group_norm_nhwc_fwd_one_pass_kernelI11Fp32IOBf16WLi256ELi160ELi640EEv26Group_norm_nhwc_fwd_params)
        /*00dc*/ 	.short	0x0210
        /*00de*/ 	.short	0x00a0


	//----- nvinfo : EIATTR_SW_WAR
	.align		4
.L_1827:
        /*00e0*/ 	.byte	0x04, 0x36
        /*00e2*/ 	.short	(.L_1829 - .L_1828)
.L_1828:
        /*00e4*/ 	.word	0x00000008
.L_1829:


//--------------------- .nv.info._Z35group_norm_nhwc_fwd_one_pass_kernelI11Fp32IOBf16WLi512ELi160ELi640EEv26Group_norm_nhwc_fwd_params --------------------------
	.section	.nv.info._Z35group_norm_nhwc_fwd_one_pass_kernelI11Fp32IOBf16WLi512ELi160ELi640EEv26Group_norm_nhwc_fwd_params,"",@"SHT_CUDA_INFO"
	.sectionflags	@""
	.align	4


	//----- nvinfo : EIATTR_CUDA_API_VERSION
	.align		4
        /*0000*/ 	.byte	0x04, 0x37
        /*0002*/ 	.short	(.L_1831 - .L_1830)
.L_1830:
        /*0004*/ 	.word	0x00000082


	//----- nvinfo : EIATTR_KPARAM_INFO
	.align		4
.L_1831:
        /*0008*/ 	.byte	0x04, 0x17
        /*000a*/ 	.short	(.L_1833 - .L_1832)
.L_1832:
        /*000c*/ 	.word	0x00000000
        /*0010*/ 	.short	0x0000
        /*0012*/ 	.short	0x0000
        /*0014*/ 	.byte	0x00, 0xf0, 0x81, 0x02


	//----- nvinfo : EIATTR_SPARSE_MMA_MASK
	.align		4
.L_1833:
        /*0018*/ 	.byte	0x03, 0x50
        /*001a*/ 	.short	0x0000


	//----- nvinfo : EIATTR_MAXREG_COUNT
	.align		4
        /*001c*/ 	.byte	0x03, 0x1b
        /*001e*/ 	.short	0x0060


	//----- nvinfo : EIATTR_NUM_BARRIERS
	.align		4
        /*0020*/ 	.byte	0x02, 0x4c
        /*0022*/ 	.byte	0x01
	.zero		1


	//----- nvinfo : EIATTR_ANNOTATIONS
	.align		4
        /*0024*/ 	.byte	0x04, 0x55
        /*0026*/ 	.short	(.L_1835 - .L_1834)


	//   ....[0]....
.L_1834:
        /* <DEDUP_REMOVED lines=167> */


	//----- nvinfo : EIATTR_MERCURY_ISA_VERSION
	.align		4
.L_1835:
        /*0a88*/ 	.byte	0x03, 0x5f
        /*0a8a*/ 	.short	0x0101


	//----- nvinfo : EIATTR_COOP_GROUP_MASK_REGIDS
	.align		4
        /*0a8c*/ 	.byte	0x04, 0x29
        /*0a8e*/ 	.short	(.L_1837 - .L_1836)


	//   ....[0]....
.L_1836:
        /*0a90*/ 	.word	0xffffffff


	//   ....[1]....
        /*0a94*/ 	.word	0xffffffff


	//   ....[2]....
        /*0a98*/ 	.word	0xffffffff


	//   ....[3]....
        /*0a9c*/ 	.word	0xffffffff


	//   ....[4]....
        /*0aa0*/ 	.word	0xffffffff


	//   ....[5]....
        /*0aa4*/ 	.word	0xffffffff


	//   ....[6]....
        /*0aa8*/ 	.word	0xffffffff


	//   ....[7]....
        /*0aac*/ 	.word	0xffffffff


	//   ....[8]....
        /*0ab0*/ 	.word	0xffffffff


	//   ....[9]....
        /*0ab4*/ 	.word	0xffffffff


	//----- nvinfo : EIATTR_COOP_GROUP_INSTR_OFFSETS
	.align		4
.L_1837:
        /*0ab8*/ 	.byte	0x04, 0x28
        /*0aba*/ 	.short	(.L_1839 - .L_1838)


	//   ....[0]....
.L_1838:
        /*0abc*/ 	.word	0x00008ff0


	//   ....[1]....
        /*0ac0*/ 	.word	0x00009000


	//   ....[2]....
        /*0ac4*/ 	.word	0x00009040


	//   ....[3]....
        /*0ac8*/ 	.word	0x00009050


	//   ....[4]....
        /*0acc*/ 	.word	0x00009090


	//   ....[5]....
        /*0ad0*/ 	.word	0x000090a0


	//   ....[6]....
        /*0ad4*/ 	.word	0x000090f0


	//   ....[7]....
        /*0ad8*/ 	.word	0x00009100


	//   ....[8]....
        /*0adc*/ 	.word	0x00009150


	//   ....[9]....
        /*0ae0*/ 	.word	0x00009160


	//----- nvinfo : EIATTR_EXIT_INSTR_OFFSETS
	.align		4
.L_1839:
        /*0ae4*/ 	.byte	0x04, 0x1c
        /*0ae6*/ 	.short	(.L_1841 - .L_1840)


	//   ....[0]....
.L_1840:
        /*0ae8*/ 	.word	0x00000090


	//   ....[1]....
        /*0aec*/ 	.word	0x0000b4f0


	//----- nvinfo : EIATTR_MAX_THREADS
	.align		4
.L_1841:
        /*0af0*/ 	.byte	0x04, 0x05
        /*0af2*/ 	.short	(.L_1843 - .L_1842)
.L_1842:
        /*0af4*/ 	.word	0x00000280
        /*0af8*/ 	.word	0x00000001
        /*0afc*/ 	.word	0x00000001


	//----- nvinfo : EIATTR_CRS_STACK_SIZE
	.align		4
.L_1843:
        /*0b00*/ 	.byte	0x04, 0x1e
        /*0b02*/ 	.short	(.L_1845 - .L_1844)
.L_1844:
        /*0b04*/ 	.word	0x00000000


	//----- nvinfo : EIATTR_CBANK_PARAM_SIZE
	.align		4
.L_1845:
        /*0b08*/ 	.byte	0x03, 0x19
        /*0b0a*/ 	.short	0x00a0


	//----- nvinfo : EIATTR_PARAM_CBANK
	.align		4
        /*0b0c*/ 	.byte	0x04, 0x0a
        /*0b0e*/ 	.short	(.L_1847 - .L_1846)
	.align		4
.L_1846:
        /*0b10*/ 	.word	index@(.nv.constant0._Z35group_norm_nhwc_fwd_one_pass_kernelI11Fp32IOBf16WLi512ELi160ELi640EEv26Group_norm_nhwc_fwd_params)
        /*0b14*/ 	.short	0x0210
        /*0b16*/ 	.short	0x00a0


	//----- nvinfo : EIATTR_SW_WAR
	.align		4
.L_1847:
        /*0b18*/ 	.byte	0x04, 0x36
        /*0b1a*/ 	.short	(.L_1849 - .L_1848)
.L_1848:
        /*0b1c*/ 	.word	0x00000008
.L_1849:


//--------------------- .nv.info._Z35group_norm_nhwc_fwd_one_pass_kernelI11Fp32IOFp16WLi64ELi160ELi640EEv26Group_norm_nhwc_fwd_params --------------------------
	.section	.nv.info._Z35group_norm_nhwc_fwd_one_pass_kernelI11Fp32IOFp16WLi64ELi160ELi640EEv26Group_norm_nhwc_fwd_params,"",@"SHT_CUDA_INFO"
	.sectionflags	@""
	.align	4


	//----- nvinfo : EIATTR_CUDA_API_VERSION
	.align		4
        /*0000*/ 	.byte	0x04, 0x37
        /*0002*/ 	.short	(.L_1851 - .L_1850)
.L_1850:
        /*0004*/ 	.word	0x00000082


	//----- nvinfo : EIATTR_KPARAM_INFO
	.align		4
.L_1851:
        /*0008*/ 	.byte	0x04, 0x17
        /*000a*/ 	.short	(.L_1853 - .L_1852)
.L_1852:
        /*000c*/ 	.word	0x00000000
        /*0010*/ 	.short	0x0000
        /*0012*/ 	.short	0x0000
        /*0014*/ 	.byte	0x00, 0xf0, 0x81, 0x02


	//----- nvinfo : EIATTR_SPARSE_MMA_MASK
	.align		4
.L_1853:
        /*0018*/ 	.byte	0x03, 0x50
        /*001a*/ 	.short	0x0000


	//----- nvinfo : EIATTR_MAXREG_COUNT
	.align		4
        /*001c*/ 	.byte	0x03, 0x1b
        /*001e*/ 	.short	0x0060


	//----- nvinfo : EIATTR_NUM_BARRIERS
	.align		4
        /*0020*/ 	.byte	0x02, 0x4c
        /*0022*/ 	.byte	0x01
	.zero		1


	//----- nvinfo : EIATTR_MERCURY_ISA_VERSION
	.align		4
        /*0024*/ 	.byte	0x03, 0x5f
        /*0026*/ 	.short	0x0101


	//----- nvinfo : EIATTR_COOP_GROUP_MASK_REGIDS
	.align		4
        /*0028*/ 	.byte	0x04, 0x29
        /*002a*/ 	.short	(.L_1855 - .L_1854)


	//   ....[0]....
.L_1854:
        /*002c*/ 	.word	0xffffffff


	//   ....[1]....
        /*0030*/ 	.word	0xffffffff


	//   ....[2]....
        /*0034*/ 	.word	0xffffffff


	//   ....[3]....
        /*0038*/ 	.word	0xffffffff


	//   ....[4]....
        /*003c*/ 	.word	0xffffffff


	//   ....[5]....
        /*0040*/ 	.word	0xffffffff


	//   ....[6]....
        /*0044*/ 	.word	0xffffffff


	//   ....[7]....
        /*0048*/ 	.word	0xffffffff


	//   ....[8]....
        /*004c*/ 	.word	0xffffffff


	//   ....[9]....
        /*0050*/ 	.word	0xffffffff


	//----- nvinfo : EIATTR_COOP_GROUP_INSTR_OFFSETS
	.align		4
.L_1855:
        /*0054*/ 	.byte	0x04, 0x28
        /*0056*/ 	.short	(.L_1857 - .L_1856)


	//   ....[0]....
.L_1856:
        /*0058*/ 	.word	0x00000ef0


	//   ....[1]....
        /*005c*/ 	.word	0x00000f00


	//   ....[2]....
        /*0060*/ 	.word	0x00000f40


	//   ....[3]....
        /*0064*/ 	.word	0x00000f50


	//   ....[4]....
        /*0068*/ 	.word	0x00000f90


	//   ....[5]....
        /*006c*/ 	.word	0x00000fa0


	//   ....[6]....
        /*0070*/ 	.word	0x00000fe0


	//   ....[7]....
        /*0074*/ 	.word	0x00000ff0


	//   ....[8]....
        /*0078*/ 	.word	0x00001040


	//   ....[9]....
        /*007c*/ 	.word	0x00001050


	//----- nvinfo : EIATTR_EXIT_INSTR_OFFSETS
	.align		4
.L_1857:
        /*0080*/ 	.byte	0x04, 0x1c
        /*0082*/ 	.short	(.L_1859 - .L_1858)


	//   ....[0]....
.L_1858:
        /*0084*/ 	.word	0x00000060


	//   ....[1]....
        /*0088*/ 	.word	0x00003250


	//----- nvinfo : EIATTR_MAX_THREADS
	.align		4
.L_1859:
        /*008c*/ 	.byte	0x04, 0x05
        /*008e*/ 	.short	(.L_1861 - .L_1860)
.L_1860:
        /*0090*/ 	.word	0x00000280
        /*0094*/ 	.word	0x00000001
        /*0098*/ 	.word	0x00000001


	//----- nvinfo : EIATTR_CRS_STACK_SIZE
	.align		4
.L_1861:
        /*009c*/ 	.byte	0x04, 0x1e
        /*009e*/ 	.short	(.L_1863 - .L_1862)
.L_1862:
        /*00a0*/ 	.word	0x00000000


	//----- nvinfo : EIATTR_CBANK_PARAM_SIZE
	.align		4
.L_1863:
        /*00a4*/ 	.byte	0x03, 0x19
        /*00a6*/ 	.short	0x00a0


	//----- nvinfo : EIATTR_PARAM_CBANK
	.align		4
        /*00a8*/ 	.byte	0x04, 0x0a
        /*00aa*/ 	.short	(.L_1865 - .L_1864)
	.align		4
.L_1864:
        /*00ac*/ 	.word	index@(.nv.constant0._Z35group_norm_nhwc_fwd_one_pass_kernelI11Fp32IOFp16WLi64ELi160ELi640EEv26Group_norm_nhwc_fwd_params)
        /*00b0*/ 	.short	0x0210
        /*00b2*/ 	.short	0x00a0


	//----- nvinfo : EIATTR_SW_WAR
	.align		4
.L_1865:
        /*00b4*/ 	.byte	0x04, 0x36
        /*00b6*/ 	.short	(.L_1867 - .L_1866)
.L_1866:
        /*00b8*/ 	.word	0x00000008
.L_1867:


//--------------------- .nv.info._Z35group_norm_nhwc_fwd_one_pass_kernelI11Fp32IOFp16WLi128ELi160ELi640EEv26Group_norm_nhwc_fwd_params --------------------------
	.section	.nv.info._Z35group_norm_nhwc_fwd_one_pass_kernelI11Fp32IOFp16WLi128ELi160ELi640EEv26Group_norm_nhwc_fwd_params,"",@"SHT_CUDA_INFO"
	.sectionflags	@""
	.align	4


	//----- nvinfo : EIATTR_CUDA_API_VERSION
	.align		4
        /*0000*/ 	.byte	0x04, 0x37
        /*0002*/ 	.short	(.L_1869 - .L_1868)
.L_1868:
        /*0004*/ 	.word	0x00000082


	//----- nvinfo : EIATTR_KPARAM_INFO
	.align		4
.L_1869:
        /*0008*/ 	.byte	0x04, 0x17
        /*000a*/ 	.short	(.L_1871 - .L_1870)
.L_1870:
        /*000c*/ 	.word	0x00000000
        /*0010*/ 	.short	0x0000
        /*0012*/ 	.short	0x0000
        /*0014*/ 	.byte	0x00, 0xf0, 0x81, 0x02


	//----- nvinfo : EIATTR_SPARSE_MMA_MASK
	.align		4
.L_1871:
        /*0018*/ 	.byte	0x03, 0x50
        /*001a*/ 	.short	0x0000


	//----- nvinfo : EIATTR_MAXREG_COUNT
	.align		4
        /*001c*/ 	.byte	0x03, 0x1b
        /*001e*/ 	.short	0x0060


	//----- nvinfo : EIATTR_NUM_BARRIERS
	.align		4
        /*0020*/ 	.byte	0x02, 0x4c
        /*0022*/ 	.byte	0x01
	.zero		1


	//----- nvinfo : EIATTR_MERCURY_ISA_VERSION
	.align		4
        /*0024*/ 	.byte	0x03, 0x5f
        /*0026*/ 	.short	0x0101


	//----- nvinfo : EIATTR_COOP_GROUP_MASK_REGIDS
	.align		4
        /*0028*/ 	.byte	0x04, 0x29
        /*002a*/ 	.short	(.L_1873 - .L_1872)


	//   ....[0]....
.L_1872:
        /*002c*/ 	.word	0xffffffff


	//   ....[1]....
        /*0030*/ 	.word	0xffffffff


	//   ....[2]....
        /*0034*/ 	.word	0xffffffff


	//   ....[3]....
        /*0038*/ 	.word	0xffffffff


	//   ....[4]....
        /*003c*/ 	.word	0xffffffff


	//   ....[5]....
        /*0040*/ 	.word	0xffffffff


	//   ....[6]....
        /*0044*/ 	.word	0xffffffff


	//   ....[7]....
        /*0048*/ 	.word	0xffffffff


	//   ....[8]....
        /*004c*/ 	.word	0xffffffff


	//   ....[9]....
        /*0050*/ 	.word	0xffffffff


	//----- nvinfo : EIATTR_COOP_GROUP_INSTR_OFFSETS
	.align		4
.L_1873:
        /*0054*/ 	.byte	0x04, 0x28
        /*0056*/ 	.short	(.L_1875 - .L_1874)


	//   ....[0]....
.L_1874:
        /*0058*/ 	.word	0x000019f0


	//   ....[1]....
        /*005c*/ 	.word	0x00001a00


	//   ....[2]....
        /*0060*/ 	.word	0x00001a30


	//   ....[3]....
        /*0064*/ 	.word	0x00001a40


	//   ....[4]....
        /*0068*/ 	.word	0x00001a80


	//   ....[5]....
        /*006c*/ 	.word	0x00001a90


	//   ....[6]....
        /*0070*/ 	.word	0x00001ad0


	//   ....[7]....
        /*0074*/ 	.word	0x00001ae0


	//   ....[8]....
        /*0078*/ 	.word	0x00001b20


	//   ....[9]....
        /*007c*/ 	.word	0x00001b30


	//----- nvinfo : EIATTR_EXIT_INSTR_OFFSETS
	.align		4
.L_1875:
        /*0080*/ 	.byte	0x04, 0x1c
        /*0082*/ 	.short	(.L_1877 - .L_1876)


	//   ....[0]....
.L_1876:
        /*0084*/ 	.word	0x00000060


	//   ....[1]....
        /*0088*/ 	.word	0x00004da0


	//----- nvinfo : EIATTR_MAX_THREADS
	.align		4
.L_1877:
        /*008c*/ 	.byte	0x04, 0x05
        /*008e*/ 	.short	(.L_1879 - .L_1878)
.L_1878:
        /*0090*/ 	.word	0x00000280
        /*0094*/ 	.word	0x00000001
        /*0098*/ 	.word	0x00000001


	//----- nvinfo : EIATTR_CRS_STACK_SIZE
	.align		4
.L_1879:
        /*009c*/ 	.byte	0x04, 0x1e
        /*009e*/ 	.short	(.L_1881 - .L_1880)
.L_1880:
        /*00a0*/ 	.word	0x00000000


	//----- nvinfo : EIATTR_CBANK_PARAM_SIZE
	.align		4
.L_1881:
        /*00a4*/ 	.byte	0x03, 0x19
        /*00a6*/ 	.short	0x00a0


	//----- nvinfo : EIATTR_PARAM_CBANK
	.align		4
        /*00a8*/ 	.byte	0x04, 0x0a
        /*00aa*/ 	.short	(.L_1883 - .L_1882)
	.align		4
.L_1882:
        /*00ac*/ 	.word	index@(.nv.constant0._Z35group_norm_nhwc_fwd_one_pass_kernelI11Fp32IOFp16WLi128ELi160ELi640EEv26Group_norm_nhwc_fwd_params)
        /*00b0*/ 	.short	0x0210
        /*00b2*/ 	.short	0x00a0


	//----- nvinfo : EIATTR_SW_WAR
	.align		4
.L_1883:
        /*00b4*/ 	.byte	0x04, 0x36
        /*00b6*/ 	.short	(.L_1885 - .L_1884)
.L_1884:
        /*00b8*/ 	.word	0x00000008
.L_1885:


//--------------------- .nv.info._Z35group_norm_nhwc_fwd_one_pass_kernelI11Fp32IOFp16WLi256ELi160ELi640EEv26Group_norm_nhwc_fwd_params --------------------------
	.section	.nv.info._Z35group_norm_nhwc_fwd_one_pass_kernelI11Fp32IOFp16WLi256ELi160ELi640EEv26Group_norm_nhwc_fwd_params,"",@"SHT_CUDA_INFO"
	.sectionflags	@""
	.align	4


	//----- nvinfo : EIATTR_CUDA_API_VERSION
	.align		4
        /*0000*/ 	.byte	0x04, 0x37
        /*0002*/ 	.short	(.L_1887 - .L_1886)
.L_1886:
        /*0004*/ 	.word	0x00000082


	//----- nvinfo : EIATTR_KPARAM_INFO
	.align		4
.L_1887:
        /*0008*/ 	.byte	0x04, 0x17
        /*000a*/ 	.short	(.L_1889 - .L_1888)
.L_1888:
        /*000c*/ 	.word	0x00000000
        /*0010*/ 	.short	0x0000
        /*0012*/ 	.short	0x0000
        /*0014*/ 	.byte	0x00, 0xf0, 0x81, 0x02


	//----- nvinfo : EIATTR_SPARSE_MMA_MASK
	.align		4
.L_1889:
        /*0018*/ 	.byte	0x03, 0x50
        /*001a*/ 	.short	0x0000


	//----- nvinfo : EIATTR_MAXREG_COUNT
	.align		4
        /*001c*/ 	.byte	0x03, 0x1b
        /*001e*/ 	.short	0x0060


	//----- nvinfo : EIATTR_NUM_BARRIERS
	.align		4
        /*0020*/ 	.byte	0x02, 0x4c
        /*0022*/ 	.byte	0x01
	.zero		1


	//----- nvinfo : EIATTR_ANNOTATIONS
	.align		4
        /*0024*/ 	.byte	0x04, 0x55
        /*0026*/ 	.short	(.L_1891 - .L_1890)


	//   ....[0]....
.L_1890:
        /*0028*/ 	.word	0x00000001
        /*002c*/ 	.byte	0x00, 0x3d, 0x00, 0x00, 0x01, 0x00, 0x00, 0x00, 0x80, 0x3d, 0x00, 0x00, 0x01, 0x00, 0x00, 0x00
        /*003c*/ 	.byte	0x20, 0x48, 0x00, 0x00, 0x01, 0x00, 0x00, 0x00, 0xb0, 0x49, 0x00, 0x00


	//----- nvinfo : EIATTR_MERCURY_ISA_VERSION
	.align		4
.L_1891:
        /*0048*/ 	.byte	0x03, 0x5f
        /*004a*/ 	.short	0x0101


	//----- nvinfo : EIATTR_INT_WARP_WIDE_INSTR_OFFSETS
	.align		4
        /*004c*/ 	.byte	0x04, 0x31
        /*004e*/ 	.short	(.L_1893 - .L_1892)


	//   ....[0]....
.L_1892:
        /*0050*/ 	.word	0x000046a0


	//----- nvinfo : EIATTR_COOP_GROUP_MASK_REGIDS
	.align		4
.L_1893:
        /*0054*/ 	.byte	0x04, 0x29
        /*0056*/ 	.short	(.L_1895 - .L_1894)


	//   ....[0]....
.L_1894:
        /*0058*/ 	.word	0xffffffff


	//   ....[1]....
        /*005c*/ 	.word	0xffffffff


	//   ....[2]....
        /*0060*/ 	.word	0xffffffff


	//   ....[3]....
        /*0064*/ 	.word	0xffffffff


	//   ....[4]....
        /*0068*/ 	.word	0xffffffff


	//   ....[5]....
        /*006c*/ 	.word	0xffffffff


	//   ....[6]....
        /*0070*/ 	.word	0xffffffff


	//   ....[7]....
        /*0074*/ 	.word	0xffffffff


	//   ....[8]....
        /*0078*/ 	.word	0xffffffff


	//   ....[9]....
        /*007c*/ 	.word	0xffffffff


	//----- nvinfo : EIATTR_COOP_GROUP_INSTR_OFFSETS
	.align		4
.L_1895:
        /*0080*/ 	.byte	0x04, 0x28
        /*0082*/ 	.short	(.L_1897 - .L_1896)


	//   ....[0]....
.L_1896:
        /*0084*/ 	.word	0x000036c0


	//   ....[1]....
        /*0088*/ 	.word	0x00003700


	//   ....[2]....
        /*008c*/ 	.word	0x00003720


	//   ....[3]....
        /*0090*/ 	.word	0x00003750


	//   ....[4]....
        /*0094*/ 	.word	0x00003770


	//   ....[5]....
        /*0098*/ 	.word	0x000037a0


	//   ....[6]....
        /*009c*/ 	.word	0x000037c0


	//   ....[7]....
        /*00a0*/ 	.word	0x000037f0


	//   ....[8]....
        /*00a4*/ 	.word	0x00003820


	//   ....[9]....
        /*00a8*/ 	.word	0x00003850


	//----- nvinfo : EIATTR_EXIT_INSTR_OFFSETS
	.align		4
.L_1897:
        /*00ac*/ 	.byte	0x04, 0x1c
        /*00ae*/ 	.short	(.L_1899 - .L_1898)


	//   ....[0]....
.L_1898:
        /*00b0*/ 	.word	0x00000080


	//   ....[1]....
        /*00b4*/ 	.word	0x000092e0


	//----- nvinfo : EIATTR_MAX_THREADS
	.align		4
.L_1899:
        /*00b8*/ 	.byte	0x04, 0x05
        /*00ba*/ 	.short	(.L_1901 - .L_1900)
.L_1900:
        /*00bc*/ 	.word	0x00000280
        /*00c0*/ 	.word	0x00000001
        /*00c4*/ 	.word	0x00000001


	//----- nvinfo : EIATTR_CRS_STACK_SIZE
	.align		4
.L_1901:
        /*00c8*/ 	.byte	0x04, 0x1e
        /*00ca*/ 	.short	(.L_1903 - .L_1902)
.L_1902:
        /*00cc*/ 	.word	0x00000000


	//----- nvinfo : EIATTR_CBANK_PARAM_SIZE
	.align		4
.L_1903:
        /*00d0*/ 	.byte	0x03, 0x19
        /*00d2*/ 	.short	0x00a0


	//----- nvinfo : EIATTR_PARAM_CBANK
	.align		4
        /*00d4*/ 	.byte	0x04, 0x0a
        /*00d6*/ 	.short	(.L_1905 - .L_1904)
	.align		4
.L_1904:
        /*00d8*/ 	.word	index@(.nv.constant0._Z35group_norm_nhwc_fwd_one_pass_kernelI11Fp32IOFp16WLi256ELi160ELi640EEv26Group_norm_nhwc_fwd_params)
        /*00dc*/ 	.short	0x0210
        /*00de*/ 	.short	0x00a0


	//----- nvinfo : EIATTR_SW_WAR
	.align		4
.L_1905:
        /*00e0*/ 	.byte	0x04, 0x36
        /*00e2*/ 	.short	(.L_1907 - .L_1906)
.L_1906:
        /*00e4*/ 	.word	0x00000008
.L_1907:


//--------------------- .nv.info._Z35group_norm_nhwc_fwd_one_pass_kernelI11Fp32IOFp16WLi512ELi160ELi640EEv26Group_norm_nhwc_fwd_params --------------------------
	.section	.nv.info._Z35group_norm_nhwc_fwd_one_pass_kernelI11Fp32IOFp16WLi512ELi160ELi640EEv26Group_norm_nhwc_fwd_params,"",@"SHT_CUDA_INFO"
	.sectionflags	@""
	.align	4


	//----- nvinfo : EIATTR_CUDA_API_VERSION
	.align		4
        /*0000*/ 	.byte	0x04, 0x37
        /*0002*/ 	.short	(.L_1909 - .L_1908)
.L_1908:
        /*0004*/ 	.word	0x00000082


	//----- nvinfo : EIATTR_KPARAM_INFO
	.align		4
.L_1909:
        /*0008*/ 	.byte	0x04, 0x17
        /*000a*/ 	.short	(.L_1911 - .L_1910)
.L_1910:
        /*000c*/ 	.word	0x00000000
        /*0010*/ 	.short	0x0000
        /*0012*/ 	.short	0x0000
        /*0014*/ 	.byte	0x00, 0xf0, 0x81, 0x02


	//----- nvinfo : EIATTR_SPARSE_MMA_MASK
	.align		4
.L_1911:
        /*0018*/ 	.byte	0x03, 0x50
        /*001a*/ 	.short	0x0000


	//----- nvinfo : EIATTR_MAXREG_COUNT
	.align		4
        /*001c*/ 	.byte	0x03, 0x1b
        /*001e*/ 	.short	0x0060


	//----- nvinfo : EIATTR_NUM_BARRIERS
	.align		4
        /*0020*/ 	.byte	0x02, 0x4c
        /*0022*/ 	.byte	0x01
	.zero		1


	//----- nvinfo : EIATTR_ANNOTATIONS
	.align		4
        /*0024*/ 	.byte	0x04, 0x55
        /*0026*/ 	.short	(.L_1913 - .L_1912)


	//   ....[0]....
.L_1912:
        /* <DEDUP_REMOVED lines=167> */


	//----- nvinfo : EIATTR_MERCURY_ISA_VERSION
	.align		4
.L_1913:
        /*0a88*/ 	.byte	0x03, 0x5f
        /*0a8a*/ 	.short	0x0101


	//----- nvinfo : EIATTR_COOP_GROUP_MASK_REGIDS
	.align		4
        /*0a8c*/ 	.byte	0x04, 0x29
        /*0a8e*/ 	.short	(.L_1915 - .L_1914)


	//   ....[0]....
.L_1914:
        /*0a90*/ 	.word	0xffffffff


	//   ....[1]....
        /*0a94*/ 	.word	0xffffffff


	//   ....[2]....
        /*0a98*/ 	.word	0xffffffff


	//   ....[3]....
        /*0a9c*/ 	.word	0xffffffff


	//   ....[4]....
        /*0aa0*/ 	.word	0xffffffff


	//   ....[5]....
        /*0aa4*/ 	.word	0xffffffff


	//   ....[6]....
        /*0aa8*/ 	.word	0xffffffff


	//   ....[7]....
        /*0aac*/ 	.word	0xffffffff


	//   ....[8]....
        /*0ab0*/ 	.word	0xffffffff


	//   ....[9]....
        /*0ab4*/ 	.word	0xffffffff


	//----- nvinfo : EIATTR_COOP_GROUP_INSTR_OFFSETS
	.align		4
.L_1915:
        /*0ab8*/ 	.byte	0x04, 0x28
        /*0aba*/ 	.short	(.L_1917 - .L_1916)


	//   ....[0]....
.L_1916:
        /*0abc*/ 	.word	0x00008ff0


	//   ....[1]....
        /*0ac0*/ 	.word	0x00009000


	//   ....[2]....
        /*0ac4*/ 	.word	0x00009040


	//   ....[3]....
        /*0ac8*/ 	.word	0x00009050


	//   ....[4]....
        /*0acc*/ 	.word	0x00009090


	//   ....[5]....
        /*0ad0*/ 	.word	0x000090a0


	//   ....[6]....
        /*0ad4*/ 	.word	0x000090f0


	//   ....[7]....
        /*0ad8*/ 	.word	0x00009100


	//   ....[8]....
        /*0adc*/ 	.word	0x00009150


	//   ....[9]....
        /*0ae0*/ 	.word	0x00009160


	//----- nvinfo : EIATTR_EXIT_INSTR_OFFSETS
	.align		4
.L_1917:
        /*0ae4*/ 	.byte	0x04, 0x1c
        /*0ae6*/ 	.short	(.L_1919 - .L_1918)


	//   ....[0]....
.L_1918:
        /*0ae8*/ 	.word	0x00000090


	//   ....[1]....
        /*0aec*/ 	.word	0x0000b4f0


	//----- nvinfo : EIATTR_MAX_THREADS
	.align		4
.L_1919:
        /*0af0*/ 	.byte	0x04, 0x05
        /*0af2*/ 	.short	(.L_1921 - .L_1920)
.L_1920:
        /*0af4*/ 	.word	0x00000280
        /*0af8*/ 	.word	0x00000001
        /*0afc*/ 	.word	0x00000001


	//----- nvinfo : EIATTR_CRS_STACK_SIZE
	.align		4
.L_1921:
        /*0b00*/ 	.byte	0x04, 0x1e
        /*0b02*/ 	.short	(.L_1923 - .L_1922)
.L_1922:
        /*0b04*/ 	.word	0x00000000


	//----- nvinfo : EIATTR_CBANK_PARAM_SIZE
	.align		4
.L_1923:
        /*0b08*/ 	.byte	0x03, 0x19
        /*0b0a*/ 	.short	0x00a0


	//----- nvinfo : EIATTR_PARAM_CBANK
	.align		4
        /*0b0c*/ 	.byte	0x04, 0x0a
        /*0b0e*/ 	.short	(.L_1925 - .L_1924)
	.align		4
.L_1924:
        /*0b10*/ 	.word	index@(.nv.constant0._Z35group_norm_nhwc_fwd_one_pass_kernelI11Fp32IOFp16WLi512ELi160ELi640EEv26Group_norm_nhwc_fwd_params)
        /*0b14*/ 	.short	0x0210
        /*0b16*/ 	.short	0x00a0


	//----- nvinfo : EIATTR_SW_WAR
	.align		4
.L_1925:
        /*0b18*/ 	.byte	0x04, 0x36
        /*0b1a*/ 	.short	(.L_1927 - .L_1926)
.L_1926:
        /*0b1c*/ 	.word	0x00000008
.L_1927:


//--------------------- .nv.callgraph             --------------------------
	.section	.nv.callgraph,"",@"SHT_CUDA_CALLGRAPH"
	.align	4
	.sectionentsize	8
	.align		4
        /*0000*/ 	.word	0x00000000
	.align		4
        /*0004*/ 	.word	0xffffffff
	.align		4
        /*0008*/ 	.word	0x00000000
	.align		4
        /*000c*/ 	.word	0xfffffffe
	.align		4
        /*0010*/ 	.word	0x00000000
	.align		4
        /*0014*/ 	.word	0xfffffffd
	.align		4
        /*0018*/ 	.word	0x00000000
	.align		4
        /*001c*/ 	.word	0xfffffffc


//--------------------- .nv.constant4             --------------------------
	.section	.nv.constant4,"a",@progbits
	.align	8
	.align		8
.nv.constant4:
        /*0000*/ 	.dword	_ZN62_INTERNAL_fe989378_31_group_norm_nhwc_one_pass_160_cu_f4b18ab14cuda3std3__45__cpo5beginE
	.align		8
        /*0008*/ 	.dword	_ZN62_INTERNAL_fe989378_31_group_norm_nhwc_one_pass_160_cu_f4b18ab14cuda3std3__45__cpo3endE
	.align		8
        /*0010*/ 	.dword	_ZN62_INTERNAL_fe989378_31_group_norm_nhwc_one_pass_160_cu_f4b18ab14cuda3std3__45__cpo6cbeginE
	.align		8
        /*0018*/ 	.dword	_ZN62_INTERNAL_fe989378_31_group_norm_nhwc_one_pass_160_cu_f4b18ab14cuda3std3__45__cpo4cendE
	.align		8
        /*0020*/ 	.dword	_ZN62_INTERNAL_fe989378_31_group_norm_nhwc_one_pass_160_cu_f4b18ab14cuda3std3__45__cpo6rbeginE
	.align		8
        /*0028*/ 	.dword	_ZN62_INTERNAL_fe989378_31_group_norm_nhwc_one_pass_160_cu_f4b18ab14cuda3std3__45__cpo4rendE
	.align		8
        /*0030*/ 	.dword	_ZN62_INTERNAL_fe989378_31_group_norm_nhwc_one_pass_160_cu_f4b18ab14cuda3std3__45__cpo7crbeginE
	.align		8
        /*0038*/ 	.dword	_ZN62_INTERNAL_fe989378_31_group_norm_nhwc_one_pass_160_cu_f4b18ab14cuda3std3__45__cpo5crendE
	.align		8
        /*0040*/ 	.dword	_ZN62_INTERNAL_fe989378_31_group_norm_nhwc_one_pass_160_cu_f4b18ab14cuda3std3__464_GLOBAL__N__fe989378_31_group_norm_nhwc_one_pass_160_cu_f4b18ab16ignoreE
	.align		8
        /*0048*/ 	.dword	_ZN62_INTERNAL_fe989378_31_group_norm_nhwc_one_pass_160_cu_f4b18ab14cuda3std3__419piecewise_constructE
	.align		8
        /*0050*/ 	.dword	_ZN62_INTERNAL_fe989378_31_group_norm_nhwc_one_pass_160_cu_f4b18ab14cuda3std3__48in_placeE
	.align		8
        /*0058*/ 	.dword	_ZN62_INTERNAL_fe989378_31_group_norm_nhwc_one_pass_160_cu_f4b18ab14cuda3std3__420unreachable_sentinelE
	.align		8
        /*0060*/ 	.dword	_ZN62_INTERNAL_fe989378_31_group_norm_nhwc_one_pass_160_cu_f4b18ab14cuda3std3__47nulloptE
	.align		8
        /*0068*/ 	.dword	_ZN62_INTERNAL_fe989378_31_group_norm_nhwc_one_pass_160_cu_f4b18ab14cuda3std3__48unexpectE
	.align		8
        /*0070*/ 	.dword	_ZN62_INTERNAL_fe989378_31_group_norm_nhwc_one_pass_160_cu_f4b18ab14cuda3std6ranges3__45__cpo4swapE
	.align		8
        /*0078*/ 	.dword	_ZN62_INTERNAL_fe989378_31_group_norm_nhwc_one_pass_160_cu_f4b18ab14cuda3std6ranges3__45__cpo9iter_moveE
	.align		8
        /*0080*/ 	.dword	_ZN62_INTERNAL_fe989378_31_group_norm_nhwc_one_pass_160_cu_f4b18ab14cuda3std6ranges3__45__cpo5beginE
	.align		8
        /*0088*/ 	.dword	_ZN62_INTERNAL_fe989378_31_group_norm_nhwc_one_pass_160_cu_f4b18ab14cuda3std6ranges3__45__cpo3endE
	.align		8
        /*0090*/ 	.dword	_ZN62_INTERNAL_fe989378_31_group_norm_nhwc_one_pass_160_cu_f4b18ab14cuda3std6ranges3__45__cpo6cbeginE
	.align		8
        /*0098*/ 	.dword	_ZN62_INTERNAL_fe989378_31_group_norm_nhwc_one_pass_160_cu_f4b18ab14cuda3std6ranges3__45__cpo4cendE
	.align		8
        /*00a0*/ 	.dword	_ZN62_INTERNAL_fe989378_31_group_norm_nhwc_one_pass_160_cu_f4b18ab14cuda3std6ranges3__45__cpo7advanceE
	.align		8
        /*00a8*/ 	.dword	_ZN62_INTERNAL_fe989378_31_group_norm_nhwc_one_pass_160_cu_f4b18ab14cuda3std6ranges3__45__cpo9iter_swapE
	.align		8
        /*00b0*/ 	.dword	_ZN62_INTERNAL_fe989378_31_group_norm_nhwc_one_pass_160_cu_f4b18ab14cuda3std6ranges3__45__cpo4nextE
	.align		8
        /*00b8*/ 	.dword	_ZN62_INTERNAL_fe989378_31_group_norm_nhwc_one_pass_160_cu_f4b18ab14cuda3std6ranges3__45__cpo4prevE
	.align		8
        /*00c0*/ 	.dword	_ZN62_INTERNAL_fe989378_31_group_norm_nhwc_one_pass_160_cu_f4b18ab14cuda3std6ranges3__45__cpo4dataE
	.align		8
        /*00c8*/ 	.dword	_ZN62_INTERNAL_fe989378_31_group_norm_nhwc_one_pass_160_cu_f4b18ab14cuda3std6ranges3__45__cpo5cdataE
	.align		8
        /*00d0*/ 	.dword	_ZN62_INTERNAL_fe989378_31_group_norm_nhwc_one_pass_160_cu_f4b18ab14cuda3std6ranges3__45__cpo4sizeE
	.align		8
        /*00d8*/ 	.dword	_ZN62_INTERNAL_fe989378_31_group_norm_nhwc_one_pass_160_cu_f4b18ab14cuda3std6ranges3__45__cpo5ssizeE
	.align		8
        /*00e0*/ 	.dword	_ZN62_INTERNAL_fe989378_31_group_norm_nhwc_one_pass_160_cu_f4b18ab14cuda3std6ranges3__45__cpo8distanceE
	.align		8
        /*00e8*/ 	.dword	_ZN62_INTERNAL_fe989378_31_group_norm_nhwc_one_pass_160_cu_f4b18ab16thrust23THRUST_300001_SM_900_NS6system6detail10sequential3seqE
	.align		8
        /*00f0*/ 	.dword	_ZN62_INTERNAL_fe989378_31_group_norm_nhwc_one_pass_160_cu_f4b18ab16thrust23THRUST_300001_SM_900_NS12placeholders2_1E
	.align		8
        /*00f8*/ 	.dword	_ZN62_INTERNAL_fe989378_31_group_norm_nhwc_one_pass_160_cu_f4b18ab16thrust23THRUST_300001_SM_900_NS12placeholders2_2E
	.align		8
        /*0100*/ 	.dword	_ZN62_INTERNAL_fe989378_31_group_norm_nhwc_one_pass_160_cu_f4b18ab16thrust23THRUST_300001_SM_900_NS12placeholders2_3E
	.align		8
        /*0108*/ 	.dword	_ZN62_INTERNAL_fe989378_31_group_norm_nhwc_one_pass_160_cu_f4b18ab16thrust23THRUST_300001_SM_900_NS12placeholders2_4E
	.align		8
        /*0110*/ 	.dword	_ZN62_INTERNAL_fe989378_31_group_norm_nhwc_one_pass_160_cu_f4b18ab16thrust23THRUST_300001_SM_900_NS12placeholders2_5E
	.align		8
        /*0118*/ 	.dword	_ZN62_INTERNAL_fe989378_31_group_norm_nhwc_one_pass_160_cu_f4b18ab16thrust23THRUST_300001_SM_900_NS12placeholders2_6E
	.align		8
        /*0120*/ 	.dword	_ZN62_INTERNAL_fe989378_31_group_norm_nhwc_one_pass_160_cu_f4b18ab16thrust23THRUST_300001_SM_900_NS12placeholders2_7E
	.align		8
        /*0128*/ 	.dword	_ZN62_INTERNAL_fe989378_31_group_norm_nhwc_one_pass_160_cu_f4b18ab16thrust23THRUST_300001_SM_900_NS12placeholders2_8E
	.align		8
        /*0130*/ 	.dword	_ZN62_INTERNAL_fe989378_31_group_norm_nhwc_one_pass_160_cu_f4b18ab16thrust23THRUST_300001_SM_900_NS12placeholders2_9E
	.align		8
        /*0138*/ 	.dword	_ZN62_INTERNAL_fe989378_31_group_norm_nhwc_one_pass_160_cu_f4b18ab16thrust23THRUST_300001_SM_900_NS12placeholders3_10E


//--------------------- .text._ZN3cub17CUB_300001_SM_9006detail11EmptyKernelIvEEvv --------------------------
	.section	.text._ZN3cub17CUB_300001_SM_9006detail11EmptyKernelIvEEvv,"ax",@progbits
	.align	128
        .global         _ZN3cub17CUB_300001_SM_9006detail11EmptyKernelIvEEvv
        .type           _ZN3cub17CUB_300001_SM_9006detail11EmptyKernelIvEEvv,@function
        .size           _ZN3cub17CUB_300001_SM_9006detail11EmptyKernelIvEEvv,(.L_x_5569 - _ZN3cub17CUB_300001_SM_9006detail11EmptyKernelIvEEvv)
        .other          _ZN3cub17CUB_300001_SM_9006detail11EmptyKernelIvEEvv,@"STO_CUDA_ENTRY STV_DEFAULT"
_ZN3cub17CUB_300001_SM_9006detail11EmptyKernelIvEEvv:
.text._ZN3cub17CUB_300001_SM_9006detail11EmptyKernelIvEEvv:
[----:B------:R-:W-:Y:S01]  /*0000*/  LDC R1, c[0x0][0x28] ;  /* 0x00000a00ff017b82 */ /* 0x000fe20000000800 */
[----:B------:R-:W-:Y:S05]  /*0010*/  EXIT ;  /* 0x000000000000794d */ /* 0x000fea0003800000 */
.L_x_0:
[----:B------:R-:W-:-:S00]  /*0020*/  BRA `(.L_x_0) ;  /* 0xfffffffc00fc7947 */ /* 0x000fc0000383ffff */
[----:B------:R-:W-:-:S00]  /*0030*/  NOP ;  /* 0x0000000000007918 */ /* 0x000fc00000000000 */
        /* <DEDUP_REMOVED lines=12> */
.L_x_5569:


//--------------------- .text._Z35group_norm_nhwc_bwd_one_pass_kernelI11Bf16IOFp32WLi64ELi160ELi640EEv26Group_norm_nhwc_bwd_params --------------------------
	.section	.text._Z35group_norm_nhwc_bwd_one_pass_kernelI11Bf16IOFp32WLi64ELi160ELi640EEv26Group_norm_nhwc_bwd_params,"ax",@progbits
	.align	128
        .global         _Z35group_norm_nhwc_bwd_one_pass_kernelI11Bf16IOFp32WLi64ELi160ELi640EEv26Group_norm_nhwc_bwd_params
        .type           _Z35group_norm_nhwc_bwd_one_pass_kernelI11Bf16IOFp32WLi64ELi160ELi640EEv26Group_norm_nhwc_bwd_params,@function
        .size           _Z35group_norm_nhwc_bwd_one_pass_kernelI11Bf16IOFp32WLi64ELi160ELi640EEv26Group_norm_nhwc_bwd_params,(.L_x_5570 - _Z35group_norm_nhwc_bwd_one_pass_kernelI11Bf16IOFp32WLi64ELi160ELi640EEv26Group_norm_nhwc_bwd_params)
        .other          _Z35group_norm_nhwc_bwd_one_pass_kernelI11Bf16IOFp32WLi64ELi160ELi640EEv26Group_norm_nhwc_bwd_params,@"STO_CUDA_ENTRY STV_DEFAULT"
_Z35group_norm_nhwc_bwd_one_pass_kernelI11Bf16IOFp32WLi64ELi160ELi640EEv26Group_norm_nhwc_bwd_params:
.text._Z35group_norm_nhwc_bwd_one_pass_kernelI11Bf16IOFp32WLi64ELi160ELi640EEv26Group_norm_nhwc_bwd_params:
[----:B------:R-:W-:Y:S01]  /*0000*/  LDC R1, c[0x0][0x28] ;  /* 0x00000a00ff017b82 */ /* 0x000fe20000000800 */
[----:B------:R-:W0:Y:S01]  /*0010*/  S2R R80, SR_CTAID.Y ;  /* 0x0000000000507919 */ /* 0x000e220000002600 */
[----:B------:R-:W-:Y:S01]  /*0020*/  ULDC UR4, c[0x0][0x2a0] ;  /* 0x0000a80000047ab9 */ /* 0x000fe20000000800 */
[----:B------:R-:W-:Y:S01]  /*0030*/  ULDC UR5, c[0x0][0x270] ;  /* 0x00009c0000057ab9 */ /* 0x000fe20000000800 */
[----:B------:R-:W-:Y:S01]  /*0040*/  ULDC.64 UR8, c[0x0][0x208] ;  /* 0x0000820000087ab9 */ /* 0x000fe20000000a00 */
[----:B------:R-:W-:Y:S01]  /*0050*/  UIMAD UR4, UR4, UR5, URZ ;  /* 0x00000005040472a4 */ /* 0x000fe2000f8e023f */
[----:B------:R-:W1:Y:S05]  /*0060*/  S2R R81, SR_TID.X ;  /* 0x0000000000517919 */ /* 0x000e6a0000002100 */
[----:B0-----:R-:W-:-:S13]  /*0070*/  ISETP.GE.AND P0, PT, R80, UR4, PT ;  /* 0x0000000450007c0c */ /* 0x001fda000bf06270 */
[----:B-1----:R-:W-:Y:S05]  /*0080*/  @P0 BRA `(.L_x_1) ;  /* 0x0000005800f00947 */ /* 0x002fea0003800000 */
[----:B------:R-:W0:Y:S01]  /*0090*/  LDC.64 R10, c[0x0][0x288] ;  /* 0x0000a200ff0a7b82 */ /* 0x000e220000000a00 */
[----:B------:R-:W-:Y:S01]  /*00a0*/  IMAD.WIDE.U32 R2, R81, -0x33333333, RZ ;  /* 0xcccccccd51027825 */ /* 0x000fe200078e00ff */
[----:B------:R-:W1:Y:S01]  /*00b0*/  S2R R14, SR_LANEID ;  /* 0x00000000000e7919 */ /* 0x000e620000000000 */
[----:B------:R-:W-:Y:S01]  /*00c0*/  SHF.R.S32.HI R0, RZ, 0x1f, R81 ;  /* 0x0000001fff007819 */ /* 0x000fe20000011451 */
[----:B------:R-:W-:Y:S01]  /*00d0*/  ULDC.64 UR10, c[0x0][0x290] ;  /* 0x0000a400000a7ab9 */ /* 0x000fe20000000a00 */
[----:B------:R-:W-:Y:S01]  /*00e0*/  UMOV UR5, 0x400 ;  /* 0x0000040000057882 */ /* 0x000fe20000000000 */
[----:B------:R-:W-:Y:S01]  /*00f0*/  SHF.R.U32.HI R2, RZ, 0x6, R3 ;  /* 0x00000006ff027819 */ /* 0x000fe20000011603 */
[----:B------:R-:W-:Y:S01]  /*0100*/  HFMA2.MMA R71, -RZ, RZ, 0, 0 ;  /* 0x00000000ff477435 */ /* 0x000fe200000001ff */
[----:B------:R-:W2:Y:S01]  /*0110*/  S2UR UR7, SR_CTAID.X ;  /* 0x00000000000779c3 */ /* 0x000ea20000002500 */
[----:B------:R-:W-:Y:S02]  /*0120*/  LEA.HI R0, R0, R81, RZ, 0x5 ;  /* 0x0000005100007211 */ /* 0x000fe400078f28ff */
[----:B------:R-:W-:-:S02]  /*0130*/  IMAD R82, R2, -0x50, R81 ;  /* 0xffffffb002527824 */ /* 0x000fc400078e0251 */
[----:B------:R-:W-:-:S03]  /*0140*/  SHF.R.S32.HI R0, RZ, 0x5, R0 ;  /* 0x00000005ff007819 */ /* 0x000fc60000011400 */
[----:B------:R-:W2:Y:S01]  /*0150*/  LDC R79, c[0x0][0x2ac] ;  /* 0x0000ab00ff4f7b82 */ /* 0x000ea20000000800 */
[----:B------:R-:W-:-:S07]  /*0160*/  SHF.L.U32 R82, R82, 0x1, RZ ;  /* 0x0000000152527819 */ /* 0x000fce00000006ff */
[----:B------:R-:W3:Y:S01]  /*0170*/  S2UR UR6, SR_CgaCtaId ;  /* 0x00000000000679c3 */ /* 0x000ee20000008800 */
[----:B0-----:R-:W-:Y:S01]  /*0180*/  IMAD.WIDE.U32 R4, R10, 0x3, RZ ;  /* 0x000000030a047825 */ /* 0x001fe200078e00ff */
[C---:B------:R-:W-:Y:S02]  /*0190*/  LEA R7, R11.reuse, R11, 0x1 ;  /* 0x0000000b0b077211 */ /* 0x040fe400078e08ff */
[----:B------:R-:W-:Y:S02]  /*01a0*/  LEA.HI R10, P0, R11, R10, RZ, 0x1 ;  /* 0x0000000a0b0a7211 */ /* 0x000fe400078108ff */
[----:B------:R-:W-:Y:S02]  /*01b0*/  IADD3 R3, R5, R7, RZ ;  /* 0x0000000705037210 */ /* 0x000fe40007ffe0ff */
[----:B------:R-:W-:Y:S02]  /*01c0*/  IADD3.X R5, RZ, R11, RZ, P0, !PT ;  /* 0x0000000bff057210 */ /* 0x000fe400007fe4ff */
[----:B------:R-:W-:-:S02]  /*01d0*/  LEA.HI R8, P2, R3, R4, RZ, 0x1 ;  /* 0x0000000403087211 */ /* 0x000fc400078508ff */
[--C-:B------:R-:W-:Y:S02]  /*01e0*/  SHF.R.S64 R10, R10, 0x1, R5.reuse ;  /* 0x000000010a0a7819 */ /* 0x100fe40000001005 */
[----:B------:R-:W-:Y:S01]  /*01f0*/  IADD3.X R3, RZ, R3, RZ, P2, !PT ;  /* 0x00000003ff037210 */ /* 0x000fe200017fe4ff */
[----:B--2---:R-:W-:Y:S01]  /*0200*/  IMAD R79, R79, UR7, R2 ;  /* 0x000000074f4f7c24 */ /* 0x004fe2000f8e0202 */
[----:B------:R-:W-:Y:S02]  /*0210*/  SHF.R.S32.HI R5, RZ, 0x1, R5 ;  /* 0x00000001ff057819 */ /* 0x000fe40000011405 */
[----:B------:R-:W-:Y:S02]  /*0220*/  SHF.R.S64 R8, R8, 0x1, R3 ;  /* 0x0000000108087819 */ /* 0x000fe40000001003 */
[----:B------:R-:W-:Y:S01]  /*0230*/  ISETP.GE.U32.AND P1, PT, R79, UR10, PT ;  /* 0x0000000a4f007c0c */ /* 0x000fe2000bf26070 */
[----:B------:R-:W-:Y:S01]  /*0240*/  ULDC.U8 UR10, c[0x0][0x2a4] ;  /* 0x0000a900000a7ab9 */ /* 0x000fe20000000000 */
[----:B------:R-:W-:Y:S01]  /*0250*/  SHF.R.S32.HI R55, RZ, 0x1f, R79 ;  /* 0x0000001fff377819 */ /* 0x000fe2000001144f */
[----:B---3--:R-:W-:Y:S01]  /*0260*/  ULEA UR5, UR6, UR5, 0x18 ;  /* 0x0000000506057291 */ /* 0x008fe2000f8ec03f */
[----:B------:R-:W-:-:S02]  /*0270*/  SHF.R.S32.HI R3, RZ, 0x1, R3 ;  /* 0x00000001ff037819 */ /* 0x000fc40000011403 */
[----:B------:R-:W-:Y:S02]  /*0280*/  ISETP.GE.AND.EX P1, PT, R55, UR11, PT, P1 ;  /* 0x0000000b37007c0c */ /* 0x000fe4000bf26310 */
[C---:B------:R-:W-:Y:S02]  /*0290*/  IADD3 R78, R79.reuse, 0x8, RZ ;  /* 0x000000084f4e7810 */ /* 0x040fe40007ffe0ff */
[----:B------:R-:W-:Y:S02]  /*02a0*/  LEA R12, R0, UR5, 0x3 ;  /* 0x00000005000c7c11 */ /* 0x000fe4000f8e18ff */
[C---:B------:R-:W-:Y:S02]  /*02b0*/  IADD3 R77, R79.reuse, 0x10, RZ ;  /* 0x000000104f4d7810 */ /* 0x040fe40007ffe0ff */
[C---:B------:R-:W-:Y:S02]  /*02c0*/  IADD3 R76, R79.reuse, 0x18, RZ ;  /* 0x000000184f4c7810 */ /* 0x040fe40007ffe0ff */
[----:B------:R-:W-:-:S02]  /*02d0*/  IADD3 R75, R79, 0x20, RZ ;  /* 0x000000204f4b7810 */ /* 0x000fc40007ffe0ff */
[----:B------:R-:W-:Y:S02]  /*02e0*/  IADD3 R74, R79, 0x28, RZ ;  /* 0x000000284f4a7810 */ /* 0x000fe40007ffe0ff */
[----:B------:R-:W-:Y:S02]  /*02f0*/  ISETP.LT.U32.AND P1, PT, R81, 0x280, !P1 ;  /* 0x000002805100780c */ /* 0x000fe40004f21070 */
[C---:B------:R-:W-:Y:S02]  /*0300*/  IADD3 R73, R79.reuse, 0x30, RZ ;  /* 0x000000304f497810 */ /* 0x040fe40007ffe0ff */
[----:B------:R-:W-:Y:S02]  /*0310*/  IADD3 R72, R79, 0x38, RZ ;  /* 0x000000384f487810 */ /* 0x000fe40007ffe0ff */
[----:B------:R-:W-:Y:S02]  /*0320*/  SHF.L.U64.HI R6, R10, 0x2, R5 ;  /* 0x000000020a067819 */ /* 0x000fe40000010205 */
[----:B-1----:R-:W-:-:S07]  /*0330*/  SHF.L.U64.HI R4, R8, 0x2, R3 ;  /* 0x0000000208047819 */ /* 0x002fce0000010203 */
.L_x_52:
[----:B------:R-:W0:Y:S01]  /*0340*/  LDC R9, c[0x0][0x2a0] ;  /* 0x0000a800ff097b82 */ /* 0x000e220000000800 */
[----:B------:R-:W-:Y:S01]  /*0350*/  ISETP.GE.AND P5, PT, R80, RZ, PT ;  /* 0x000000ff5000720c */ /* 0x000fe20003fa6270 */
[----:B------:R-:W-:Y:S01]  /*0360*/  ULDC.64 UR14, c[0x0][0x290] ;  /* 0x0000a400000e7ab9 */ /* 0x000fe20000000a00 */
[----:B------:R-:W-:Y:S01]  /*0370*/  SHF.R.S32.HI R15, RZ, 0x1f, R78 ;  /* 0x0000001fff0f7819 */ /* 0x000fe2000001144e */
[----:B------:R-:W-:Y:S01]  /*0380*/  ULDC.64 UR12, c[0x0][0x298] ;  /* 0x0000a600000c7ab9 */ /* 0x000fe20000000a00 */
[----:B------:R-:W-:Y:S02]  /*0390*/  SHF.R.S32.HI R13, RZ, 0x1f, R77 ;  /* 0x0000001fff0d7819 */ /* 0x000fe4000001144d */
[----:B------:R-:W-:Y:S02]  /*03a0*/  CS2R R68, SRZ ;  /* 0x0000000000447805 */ /* 0x000fe4000001ff00 */
[----:B------:R-:W-:Y:S01]  /*03b0*/  SHF.R.S32.HI R11, RZ, 0x1f, R76 ;  /* 0x0000001fff0b7819 */ /* 0x000fe2000001144c */
[----:B------:R-:W1:Y:S08]  /*03c0*/  @P1 LDC.64 R18, c[0x0][0x288] ;  /* 0x0000a200ff121b82 */ /* 0x000e700000000a00 */
[----:B------:R-:W2:Y:S01]  /*03d0*/  @P1 LDC.64 R20, c[0x0][0x230] ;  /* 0x00008c00ff141b82 */ /* 0x000ea20000000a00 */
[----:B0-----:R-:W-:-:S07]  /*03e0*/  IABS R5, R9 ;  /* 0x0000000900057213 */ /* 0x001fce0000000000 */
[----:B------:R-:W0:Y:S01]  /*03f0*/  @P1 LDC.64 R24, c[0x0][0x228] ;  /* 0x00008a00ff181b82 */ /* 0x000e220000000a00 */
[----:B------:R-:W3:Y:S08]  /*0400*/  I2F.RP R0, R5 ;  /* 0x0000000500007306 */ /* 0x000ef00000209400 */
[----:B---3--:R-:W3:Y:S02]  /*0410*/  MUFU.RCP R0, R0 ;  /* 0x0000000000007308 */ /* 0x008ee40000001000 */
[----:B---3--:R-:W-:-:S06]  /*0420*/  IADD3 R2, R0, 0xffffffe, RZ ;  /* 0x0ffffffe00027810 */ /* 0x008fcc0007ffe0ff */
[----:B------:R3:W4:Y:S02]  /*0430*/  F2I.FTZ.U32.TRUNC.NTZ R3, R2 ;  /* 0x0000000200037305 */ /* 0x000724000021f000 */
[----:B---3--:R-:W-:Y:S02]  /*0440*/  MOV R2, RZ ;  /* 0x000000ff00027202 */ /* 0x008fe40000000f00 */
[----:B----4-:R-:W-:-:S05]  /*0450*/  IADD3 R16, RZ, -R3, RZ ;  /* 0x80000003ff107210 */ /* 0x010fca0007ffe0ff */
[----:B------:R-:W-:Y:S01]  /*0460*/  IMAD R7, R16, R5, RZ ;  /* 0x0000000510077224 */ /* 0x000fe200078e02ff */
[----:B------:R-:W-:-:S03]  /*0470*/  IABS R16, R80 ;  /* 0x0000005000107213 */ /* 0x000fc60000000000 */
[----:B------:R-:W-:Y:S01]  /*0480*/  IMAD.HI.U32 R3, R3, R7, R2 ;  /* 0x0000000703037227 */ /* 0x000fe200078e0002 */
[----:B------:R-:W-:-:S04]  /*0490*/  LOP3.LUT R2, R80, R9, RZ, 0x3c, !PT ;  /* 0x0000000950027212 */ /* 0x000fc800078e3cff */
[----:B------:R-:W-:Y:S01]  /*04a0*/  ISETP.GE.AND P2, PT, R2, RZ, PT ;  /* 0x000000ff0200720c */ /* 0x000fe20003f46270 */
[----:B------:R-:W-:Y:S01]  /*04b0*/  IMAD.HI.U32 R3, R3, R16, RZ ;  /* 0x0000001003037227 */ /* 0x000fe200078e00ff */
[----:B------:R-:W-:-:S04]  /*04c0*/  SHF.R.S32.HI R2, RZ, 0x1f, R82 ;  /* 0x0000001fff027819 */ /* 0x000fc80000011452 */
[----:B------:R-:W-:-:S05]  /*04d0*/  IADD3 R0, -R3, RZ, RZ ;  /* 0x000000ff03007210 */ /* 0x000fca0007ffe1ff */
[----:B------:R-:W-:-:S05]  /*04e0*/  IMAD R0, R5, R0, R16 ;  /* 0x0000000005007224 */ /* 0x000fca00078e0210 */
[----:B------:R-:W-:-:S13]  /*04f0*/  ISETP.GT.U32.AND P0, PT, R5, R0, PT ;  /* 0x000000000500720c */ /* 0x000fda0003f04070 */
[-C--:B------:R-:W-:Y:S02]  /*0500*/  @!P0 IADD3 R0, R0, -R5.reuse, RZ ;  /* 0x8000000500008210 */ /* 0x080fe40007ffe0ff */
[----:B------:R-:W-:Y:S02]  /*0510*/  @!P0 IADD3 R3, R3, 0x1, RZ ;  /* 0x0000000103038810 */ /* 0x000fe40007ffe0ff */
[CC--:B------:R-:W-:Y:S02]  /*0520*/  ISETP.GE.U32.AND P4, PT, R0.reuse, R5.reuse, PT ;  /* 0x000000050000720c */ /* 0x0c0fe40003f86070 */
[----:B------:R-:W-:Y:S02]  /*0530*/  ISETP.GT.U32.AND P3, PT, R5, R0, PT ;  /* 0x000000000500720c */ /* 0x000fe40003f64070 */
[----:B------:R-:W-:Y:S02]  /*0540*/  IADD3 R5, R0, -R5, RZ ;  /* 0x8000000500057210 */ /* 0x000fe40007ffe0ff */
[----:B------:R-:W-:-:S02]  /*0550*/  ISETP.NE.AND P0, PT, R9, RZ, PT ;  /* 0x000000ff0900720c */ /* 0x000fc40003f05270 */
[----:B------:R-:W-:Y:S02]  /*0560*/  SEL R0, R5, R0, !P3 ;  /* 0x0000000005007207 */ /* 0x000fe40005800000 */
[----:B------:R-:W-:Y:S02]  /*0570*/  ISETP.GE.U32.AND P3, PT, R78, UR14, PT ;  /* 0x0000000e4e007c0c */ /* 0x000fe4000bf66070 */
[----:B------:R-:W-:Y:S02]  /*0580*/  LOP3.LUT R5, RZ, R9, RZ, 0x33, !PT ;  /* 0x00000009ff057212 */ /* 0x000fe400078e33ff */
[----:B------:R-:W-:Y:S02]  /*0590*/  @!P5 IADD3 R0, -R0, RZ, RZ ;  /* 0x000000ff0000d210 */ /* 0x000fe40007ffe1ff */
[----:B------:R-:W-:Y:S02]  /*05a0*/  @P4 IADD3 R3, R3, 0x1, RZ ;  /* 0x0000000103034810 */ /* 0x000fe40007ffe0ff */
[----:B------:R-:W-:-:S02]  /*05b0*/  ISETP.GE.AND.EX P3, PT, R15, UR15, PT, P3 ;  /* 0x0000000f0f007c0c */ /* 0x000fc4000bf66330 */
[----:B------:R-:W-:Y:S02]  /*05c0*/  SEL R88, R5, R0, !P0 ;  /* 0x0000000005587207 */ /* 0x000fe40004000000 */
[----:B------:R-:W-:Y:S02]  /*05d0*/  @!P2 IADD3 R3, -R3, RZ, RZ ;  /* 0x000000ff0303a210 */ /* 0x000fe40007ffe1ff */
[----:B------:R-:W-:Y:S01]  /*05e0*/  ISETP.GT.U32.OR P3, PT, R81, 0x27f, P3 ;  /* 0x0000027f5100780c */ /* 0x000fe20001f64470 */
[----:B------:R-:W-:Y:S01]  /*05f0*/  IMAD R35, R88, 0xa0, RZ ;  /* 0x000000a058237824 */ /* 0x000fe200078e02ff */
[----:B------:R-:W-:Y:S02]  /*0600*/  SEL R3, R5, R3, !P0 ;  /* 0x0000000305037207 */ /* 0x000fe40004000000 */
[----:B------:R-:W-:Y:S02]  /*0610*/  ISETP.GE.U32.AND P4, PT, R77, UR14, PT ;  /* 0x0000000e4d007c0c */ /* 0x000fe4000bf86070 */
[----:B------:R-:W-:-:S02]  /*0620*/  IADD3 R84, P0, R82, R35, RZ ;  /* 0x0000002352547210 */ /* 0x000fc40007f1e0ff */
[----:B------:R-:W-:Y:S02]  /*0630*/  SHF.R.S32.HI R0, RZ, 0x1f, R3 ;  /* 0x0000001fff007819 */ /* 0x000fe40000011403 */
[----:B------:R-:W-:Y:S02]  /*0640*/  ISETP.GE.AND.EX P4, PT, R13, UR15, PT, P4 ;  /* 0x0000000f0d007c0c */ /* 0x000fe4000bf86340 */
[----:B------:R-:W-:Y:S01]  /*0650*/  LEA.HI.X.SX32 R85, R35, R2, 0x1, P0 ;  /* 0x0000000223557211 */ /* 0x000fe200000f0eff */
[----:B------:R-:W-:Y:S01]  /*0660*/  IMAD R0, R0, UR12, RZ ;  /* 0x0000000c00007c24 */ /* 0x000fe2000f8e02ff */
[----:B------:R-:W3:Y:S01]  /*0670*/  @!P3 LDC.64 R16, c[0x0][0x288] ;  /* 0x0000a200ff10bb82 */ /* 0x000ee20000000a00 */
[----:B------:R-:W-:Y:S02]  /*0680*/  ISETP.GT.U32.OR P4, PT, R81, 0x27f, P4 ;  /* 0x0000027f5100780c */ /* 0x000fe40002784470 */
[C---:B------:R-:W-:Y:S01]  /*0690*/  IMAD R87, R3.reuse, UR13, R0 ;  /* 0x0000000d03577c24 */ /* 0x040fe2000f8e0200 */
[----:B------:R-:W-:Y:S01]  /*06a0*/  ISETP.GE.U32.AND P2, PT, R76, UR14, PT ;  /* 0x0000000e4c007c0c */ /* 0x000fe2000bf46070 */
[----:B------:R-:W-:-:S03]  /*06b0*/  IMAD.WIDE.U32 R84, R3, UR12, R84 ;  /* 0x0000000c03547c25 */ /* 0x000fc6000f8e0054 */
[----:B------:R-:W-:Y:S01]  /*06c0*/  ISETP.GE.AND.EX P2, PT, R11, UR15, PT, P2 ;  /* 0x0000000f0b007c0c */ /* 0x000fe2000bf46320 */
[----:B-1----:R-:W-:Y:S01]  /*06d0*/  @P1 IMAD R0, R55, R18, RZ ;  /* 0x0000001237001224 */ /* 0x002fe200078e02ff */
[----:B------:R-:W-:Y:S01]  /*06e0*/  IADD3 R87, R85, R87, RZ ;  /* 0x0000005755577210 */ /* 0x000fe20007ffe0ff */
[----:B------:R-:W1:Y:S01]  /*06f0*/  @!P3 LDC.64 R22, c[0x0][0x230] ;  /* 0x00008c00ff16bb82 */ /* 0x000e620000000a00 */
[-C--:B------:R-:W-:Y:S01]  /*0700*/  @P1 MOV R86, R84.reuse ;  /* 0x0000005400561202 */ /* 0x080fe20000000f00 */
[C---:B------:R-:W-:Y:S01]  /*0710*/  @P1 IMAD R7, R79.reuse, R19, R0 ;  /* 0x000000134f071224 */ /* 0x040fe200078e0200 */
[----:B------:R-:W-:Y:S02]  /*0720*/  @!P3 MOV R26, R84 ;  /* 0x00000054001ab202 */ /* 0x000fe40000000f00 */
[----:B------:R-:W-:Y:S01]  /*0730*/  @!P3 MOV R27, R87 ;  /* 0x00000057001bb202 */ /* 0x000fe20000000f00 */
[----:B------:R-:W-:Y:S02]  /*0740*/  @P1 IMAD.WIDE.U32 R18, R79, R18, R86 ;  /* 0x000000124f121225 */ /* 0x000fe400078e0056 */
[----:B------:R-:W4:Y:S03]  /*0750*/  @!P4 LDC.64 R2, c[0x0][0x288] ;  /* 0x0000a200ff02cb82 */ /* 0x000f260000000a00 */
[----:B------:R-:W-:-:S02]  /*0760*/  @P1 IADD3 R7, R19, R7, RZ ;  /* 0x0000000713071210 */ /* 0x000fc40007ffe0ff */
[----:B------:R-:W-:Y:S01]  /*0770*/  @P1 SHF.L.U32 R5, R18, 0x1, RZ ;  /* 0x0000000112051819 */ /* 0x000fe200000006ff */
[----:B---3--:R-:W-:Y:S01]  /*0780*/  @!P3 IMAD.WIDE.U32 R26, R78, R16, R26 ;  /* 0x000000104e1ab225 */ /* 0x008fe200078e001a */
[----:B------:R-:W-:Y:S02]  /*0790*/  @P1 SHF.L.U64.HI R0, R18, 0x1, R7 ;  /* 0x0000000112001819 */ /* 0x000fe40000010207 */
[----:B--2---:R-:W-:Y:S01]  /*07a0*/  @P1 IADD3 R18, P0, R5, R20, RZ ;  /* 0x0000001405121210 */ /* 0x004fe20007f1e0ff */
[----:B------:R-:W-:Y:S01]  /*07b0*/  @!P3 IMAD R7, R15, R16, RZ ;  /* 0x000000100f07b224 */ /* 0x000fe200078e02ff */
[----:B------:R-:W-:Y:S02]  /*07c0*/  ISETP.GT.U32.OR P2, PT, R81, 0x27f, P2 ;  /* 0x0000027f5100780c */ /* 0x000fe40001744470 */
[----:B------:R-:W-:Y:S01]  /*07d0*/  @P1 IADD3.X R19, R0, R21, RZ, P0, !PT ;  /* 0x0000001500131210 */ /* 0x000fe200007fe4ff */
[----:B------:R-:W-:Y:S01]  /*07e0*/  @!P3 IMAD R7, R78, R17, R7 ;  /* 0x000000114e07b224 */ /* 0x000fe200078e0207 */
[----:B------:R-:W2:Y:S01]  /*07f0*/  @!P3 LDC.64 R20, c[0x0][0x228] ;  /* 0x00008a00ff14bb82 */ /* 0x000ea20000000a00 */
[----:B0-----:R-:W-:-:S02]  /*0800*/  @P1 IADD3 R24, P5, R5, R24, RZ ;  /* 0x0000001805181210 */ /* 0x001fc40007fbe0ff */
[----:B------:R0:W5:Y:S01]  /*0810*/  @P1 LDG.E R69, desc[UR8][R18.64] ;  /* 0x0000000812451981 */ /* 0x000162000c1e1900 */
[----:B------:R-:W-:Y:S02]  /*0820*/  @!P3 IADD3 R7, R27, R7, RZ ;  /* 0x000000071b07b210 */ /* 0x000fe40007ffe0ff */
[----:B------:R-:W-:Y:S02]  /*0830*/  @P1 IADD3.X R25, R0, R25, RZ, P5, !PT ;  /* 0x0000001900191210 */ /* 0x000fe40002ffe4ff */
[----:B------:R-:W3:Y:S01]  /*0840*/  @!P4 LDC.64 R16, c[0x0][0x230] ;  /* 0x00008c00ff10cb82 */ /* 0x000ee20000000a00 */
[C---:B------:R-:W-:Y:S01]  /*0850*/  @!P3 SHF.L.U32 R5, R26.reuse, 0x1, RZ ;  /* 0x000000011a05b819 */ /* 0x040fe200000006ff */
[----:B----4-:R-:W-:Y:S01]  /*0860*/  @!P4 IMAD R28, R13, R2, RZ ;  /* 0x000000020d1cc224 */ /* 0x010fe200078e02ff */
[----:B------:R-:W-:Y:S02]  /*0870*/  @!P3 SHF.L.U64.HI R0, R26, 0x1, R7 ;  /* 0x000000011a00b819 */ /* 0x000fe40000010207 */
[----:B------:R-:W-:-:S02]  /*0880*/  CS2R R66, SRZ ;  /* 0x0000000000427805 */ /* 0x000fc4000001ff00 */
[----:B------:R-:W-:Y:S01]  /*0890*/  @!P4 MOV R26, R84 ;  /* 0x00000054001ac202 */ /* 0x000fe20000000f00 */
[C---:B------:R-:W-:Y:S01]  /*08a0*/  @!P4 IMAD R7, R77.reuse, R3, R28 ;  /* 0x000000034d07c224 */ /* 0x040fe200078e021c */
[----:B------:R-:W-:Y:S01]  /*08b0*/  @!P4 MOV R27, R87 ;  /* 0x00000057001bc202 */ /* 0x000fe20000000f00 */
[----:B0-----:R-:W0:Y:S01]  /*08c0*/  @!P2 LDC.64 R18, c[0x0][0x288] ;  /* 0x0000a200ff12ab82 */ /* 0x001e220000000a00 */
[----:B------:R-:W-:Y:S02]  /*08d0*/  SHF.R.S32.HI R9, RZ, 0x1f, R75 ;  /* 0x0000001fff097819 */ /* 0x000fe4000001144b */
[----:B------:R-:W-:Y:S01]  /*08e0*/  MOV R70, RZ ;  /* 0x000000ff00467202 */ /* 0x000fe20000000f00 */
[----:B------:R-:W-:Y:S01]  /*08f0*/  @!P4 IMAD.WIDE.U32 R26, R77, R2, R26 ;  /* 0x000000024d1ac225 */ /* 0x000fe200078e001a */
[----:B------:R-:W-:Y:S02]  /*0900*/  ISETP.GE.U32.AND P0, PT, R75, UR14, PT ;  /* 0x0000000e4b007c0c */ /* 0x000fe4000bf06070 */
[----:B------:R-:W-:-:S02]  /*0910*/  CS2R R64, SRZ ;  /* 0x0000000000407805 */ /* 0x000fc4000001ff00 */
[----:B-1----:R-:W-:Y:S01]  /*0920*/  @!P3 IADD3 R22, P6, R5, R22, RZ ;  /* 0x000000160516b210 */ /* 0x002fe20007fde0ff */
[----:B------:R-:W1:Y:S01]  /*0930*/  @!P4 LDC.64 R2, c[0x0][0x228] ;  /* 0x00008a00ff02cb82 */ /* 0x000e620000000a00 */
[----:B------:R-:W-:Y:S01]  /*0940*/  ISETP.GE.AND.EX P0, PT, R9, UR15, PT, P0 ;  /* 0x0000000f09007c0c */ /* 0x000fe2000bf06300 */
[----:B------:R-:W5:Y:S01]  /*0950*/  @P1 LDG.E R68, desc[UR8][R24.64] ;  /* 0x0000000818441981 */ /* 0x000f62000c1e1900 */
[----:B--2---:R-:W-:Y:S02]  /*0960*/  @!P3 IADD3 R20, P5, R5, R20, RZ ;  /* 0x000000140514b210 */ /* 0x004fe40007fbe0ff */
[----:B------:R-:W-:Y:S02]  /*0970*/  ISETP.GT.U32.OR P0, PT, R81, 0x27f, P0 ;  /* 0x0000027f5100780c */ /* 0x000fe40000704470 */
[----:B------:R-:W-:Y:S01]  /*0980*/  @!P4 IADD3 R7, R27, R7, RZ ;  /* 0x000000071b07c210 */ /* 0x000fe20007ffe0ff */
[----:B------:R-:W2:Y:S01]  /*0990*/  @!P2 LDC.64 R30, c[0x0][0x230] ;  /* 0x00008c00ff1eab82 */ /* 0x000ea20000000a00 */
[----:B------:R-:W-:-:S02]  /*09a0*/  @!P4 SHF.L.U32 R5, R26, 0x1, RZ ;  /* 0x000000011a05c819 */ /* 0x000fc400000006ff */
[C---:B------:R-:W-:Y:S02]  /*09b0*/  @!P3 IADD3.X R23, R0.reuse, R23, RZ, P6, !PT ;  /* 0x000000170017b210 */ /* 0x040fe400037fe4ff */
[----:B------:R-:W-:Y:S02]  /*09c0*/  @!P3 IADD3.X R21, R0, R21, RZ, P5, !PT ;  /* 0x000000150015b210 */ /* 0x000fe40002ffe4ff */
[----:B------:R-:W-:Y:S01]  /*09d0*/  @!P4 SHF.L.U64.HI R0, R26, 0x1, R7 ;  /* 0x000000011a00c819 */ /* 0x000fe20000010207 */
[----:B------:R-:W5:Y:S01]  /*09e0*/  @!P3 LDG.E R70, desc[UR8][R22.64] ;  /* 0x000000081646b981 */ /* 0x000f62000c1e1900 */
[----:B---3--:R-:W-:Y:S01]  /*09f0*/  @!P4 IADD3 R28, P5, R5, R16, RZ ;  /* 0x00000010051cc210 */ /* 0x008fe20007fbe0ff */
[----:B------:R-:W3:Y:S02]  /*0a00*/  @!P2 LDC.64 R26, c[0x0][0x228] ;  /* 0x00008a00ff1aab82 */ /* 0x000ee40000000a00 */
[----:B------:R4:W5:Y:S01]  /*0a10*/  @!P3 LDG.E R67, desc[UR8][R20.64] ;  /* 0x000000081443b981 */ /* 0x000962000c1e1900 */
[----:B------:R-:W-:Y:S01]  /*0a20*/  @!P4 IADD3.X R29, R0, R17, RZ, P5, !PT ;  /* 0x00000011001dc210 */ /* 0x000fe20002ffe4ff */
[----:B0-----:R-:W-:-:S04]  /*0a30*/  @!P2 IMAD R7, R11, R18, RZ ;  /* 0x000000120b07a224 */ /* 0x001fc800078e02ff */
[----:B------:R-:W0:Y:S01]  /*0a40*/  @!P0 LDC.64 R16, c[0x0][0x288] ;  /* 0x0000a200ff108b82 */ /* 0x000e220000000a00 */
[----:B-1----:R-:W-:Y:S01]  /*0a50*/  @!P4 IADD3 R2, P3, R5, R2, RZ ;  /* 0x000000020502c210 */ /* 0x002fe20007f7e0ff */
[----:B------:R-:W-:Y:S01]  /*0a60*/  @!P2 IMAD R5, R76, R19, R7 ;  /* 0x000000134c05a224 */ /* 0x000fe200078e0207 */
[----:B------:R-:W-:Y:S01]  /*0a70*/  SHF.R.S32.HI R7, RZ, 0x1f, R74 ;  /* 0x0000001fff077819 */ /* 0x000fe2000001144a */
[----:B------:R1:W5:Y:S01]  /*0a80*/  @!P4 LDG.E R65, desc[UR8][R28.64] ;  /* 0x000000081c41c981 */ /* 0x000362000c1e1900 */
[----:B------:R-:W-:Y:S02]  /*0a90*/  @!P4 IADD3.X R3, R0, R3, RZ, P3, !PT ;  /* 0x000000030003c210 */ /* 0x000fe40001ffe4ff */
[----:B----4-:R-:W-:Y:S01]  /*0aa0*/  @!P2 MOV R20, R84 ;  /* 0x000000540014a202 */ /* 0x010fe20000000f00 */
[----:B------:R-:W4:Y:S01]  /*0ab0*/  @!P0 LDC.64 R22, c[0x0][0x230] ;  /* 0x00008c00ff168b82 */ /* 0x000f220000000a00 */
[----:B------:R-:W-:Y:S01]  /*0ac0*/  @!P2 MOV R21, R87 ;  /* 0x000000570015a202 */ /* 0x000fe20000000f00 */
[----:B------:R3:W5:Y:S01]  /*0ad0*/  @!P4 LDG.E R64, desc[UR8][R2.64] ;  /* 0x000000080240c981 */ /* 0x000762000c1e1900 */
[----:B------:R-:W-:Y:S01]  /*0ae0*/  ISETP.GE.U32.AND P3, PT, R74, UR14, PT ;  /* 0x0000000e4a007c0c */ /* 0x000fe2000bf66070 */
[----:B------:R-:W-:-:S03]  /*0af0*/  @!P2 IMAD.WIDE.U32 R18, R76, R18, R20 ;  /* 0x000000124c12a225 */ /* 0x000fc600078e0014 */
[----:B------:R-:W-:Y:S01]  /*0b00*/  ISETP.GE.AND.EX P3, PT, R7, UR15, PT, P3 ;  /* 0x0000000f07007c0c */ /* 0x000fe2000bf66330 */
[----:B------:R-:W4:Y:S03]  /*0b10*/  @!P0 LDC.64 R36, c[0x0][0x228] ;  /* 0x00008a00ff248b82 */ /* 0x000f260000000a00 */
[----:B------:R-:W-:Y:S02]  /*0b20*/  ISETP.GT.U32.OR P3, PT, R81, 0x27f, P3 ;  /* 0x0000027f5100780c */ /* 0x000fe40001f64470 */
[----:B------:R-:W-:Y:S02]  /*0b30*/  @!P2 IADD3 R5, R19, R5, RZ ;  /* 0x000000051305a210 */ /* 0x000fe40007ffe0ff */
[C---:B------:R-:W-:Y:S02]  /*0b40*/  @!P2 SHF.L.U32 R19, R18.reuse, 0x1, RZ ;  /* 0x000000011213a819 */ /* 0x040fe400000006ff */
[----:B------:R-:W-:Y:S01]  /*0b50*/  @!P2 SHF.L.U64.HI R0, R18, 0x1, R5 ;  /* 0x000000011200a819 */ /* 0x000fe20000010205 */
[----:B0-----:R-:W-:Y:S01]  /*0b60*/  @!P0 IMAD R18, R9, R16, RZ ;  /* 0x0000001009128224 */ /* 0x001fe200078e02ff */
[----:B------:R-:W-:-:S02]  /*0b70*/  SHF.R.S32.HI R5, RZ, 0x1f, R73 ;  /* 0x0000001fff057819 */ /* 0x000fc40000011449 */
[----:B------:R-:W-:Y:S02]  /*0b80*/  ISETP.GE.U32.AND P4, PT, R73, UR14, PT ;  /* 0x0000000e49007c0c */ /* 0x000fe4000bf86070 */
[----:B------:R-:W-:Y:S02]  /*0b90*/  @!P0 MOV R20, R84 ;  /* 0x0000005400148202 */ /* 0x000fe40000000f00 */
[----:B------:R-:W-:Y:S01]  /*0ba0*/  @!P0 MOV R21, R87 ;  /* 0x0000005700158202 */ /* 0x000fe20000000f00 */
[----:B------:R-:W-:Y:S01]  /*0bb0*/  @!P0 IMAD R25, R75, R17, R18 ;  /* 0x000000114b198224 */ /* 0x000fe200078e0212 */
[----:B------:R-:W-:Y:S02]  /*0bc0*/  ISETP.GE.AND.EX P4, PT, R5, UR15, PT, P4 ;  /* 0x0000000f05007c0c */ /* 0x000fe4000bf86340 */
[----:B------:R-:W-:Y:S02]  /*0bd0*/  CS2R R60, SRZ ;  /* 0x00000000003c7805 */ /* 0x000fe4000001ff00 */
[C---:B--2---:R-:W-:Y:S01]  /*0be0*/  @!P2 IADD3 R30, P5, R19.reuse, R30, RZ ;  /* 0x0000001e131ea210 */ /* 0x044fe20007fbe0ff */
[----:B-1----:R-:W0:Y:S01]  /*0bf0*/  @!P3 LDC.64 R28, c[0x0][0x228] ;  /* 0x00008a00ff1cbb82 */ /* 0x002e220000000a00 */
[----:B---3--:R-:W-:Y:S01]  /*0c00*/  @!P2 IADD3 R26, P6, R19, R26, RZ ;  /* 0x0000001a131aa210 */ /* 0x008fe20007fde0ff */
[----:B------:R-:W-:Y:S01]  /*0c10*/  @!P0 IMAD.WIDE.U32 R20, R75, R16, R20 ;  /* 0x000000104b148225 */ /* 0x000fe200078e0014 */
[----:B------:R-:W-:-:S05]  /*0c20*/  ISETP.GT.U32.OR P4, PT, R81, 0x27f, P4 ;  /* 0x0000027f5100780c */ /* 0x000fca0002784470 */
[----:B------:R-:W1:Y:S01]  /*0c30*/  @!P3 LDC.64 R18, c[0x0][0x288] ;  /* 0x0000a200ff12bb82 */ /* 0x000e620000000a00 */
[----:B------:R-:W-:-:S07]  /*0c40*/  @!P0 IADD3 R21, R21, R25, RZ ;  /* 0x0000001915158210 */ /* 0x000fce0007ffe0ff */
[----:B------:R-:W2:Y:S01]  /*0c50*/  LDC.64 R16, c[0x0][0x248] ;  /* 0x00009200ff107b82 */ /* 0x000ea20000000a00 */
[----:B------:R-:W-:Y:S02]  /*0c60*/  @!P0 SHF.L.U32 R25, R20, 0x1, RZ ;  /* 0x0000000114198819 */ /* 0x000fe400000006ff */
[----:B------:R-:W-:Y:S02]  /*0c70*/  @!P2 IADD3.X R31, R0, R31, RZ, P5, !PT ;  /* 0x0000001f001fa210 */ /* 0x000fe40002ffe4ff */
[----:B------:R-:W-:Y:S02]  /*0c80*/  SHF.R.S32.HI R3, RZ, 0x1f, R72 ;  /* 0x0000001fff037819 */ /* 0x000fe40000011448 */
[----:B------:R-:W-:Y:S01]  /*0c90*/  ISETP.GE.U32.AND P5, PT, R72, UR14, PT ;  /* 0x0000000e48007c0c */ /* 0x000fe2000bfa6070 */
[----:B------:R-:W3:Y:S01]  /*0ca0*/  @!P4 LDC.64 R32, c[0x0][0x288] ;  /* 0x0000a200ff20cb82 */ /* 0x000ee20000000a00 */
[----:B------:R-:W-:Y:S02]  /*0cb0*/  @!P2 IADD3.X R27, R0, R27, RZ, P6, !PT ;  /* 0x0000001b001ba210 */ /* 0x000fe400037fe4ff */
[----:B------:R-:W-:-:S02]  /*0cc0*/  CS2R R62, SRZ ;  /* 0x00000000003e7805 */ /* 0x000fc4000001ff00 */
[----:B------:R-:W-:Y:S01]  /*0cd0*/  @!P0 SHF.L.U64.HI R0, R20, 0x1, R21 ;  /* 0x0000000114008819 */ /* 0x000fe20000010215 */
[----:B------:R2:W5:Y:S01]  /*0ce0*/  @!P2 LDG.E R66, desc[UR8][R30.64] ;  /* 0x000000081e42a981 */ /* 0x000562000c1e1900 */
[----:B----4-:R-:W-:Y:S02]  /*0cf0*/  @!P0 IADD3 R22, P6, R25, R22, RZ ;  /* 0x0000001619168210 */ /* 0x010fe40007fde0ff */
[----:B------:R-:W-:Y:S01]  /*0d00*/  ISETP.GE.AND.EX P5, PT, R3, UR15, PT, P5 ;  /* 0x0000000f03007c0c */ /* 0x000fe2000bfa6350 */
[----:B------:R-:W4:Y:S01]  /*0d10*/  @!P3 LDC.64 R20, c[0x0][0x230] ;  /* 0x00008c00ff14bb82 */ /* 0x000f220000000a00 */
[----:B------:R-:W-:Y:S01]  /*0d20*/  @!P0 IADD3.X R23, R0, R23, RZ, P6, !PT ;  /* 0x0000001700178210 */ /* 0x000fe200037fe4ff */
[----:B-1----:R-:W-:Y:S01]  /*0d30*/  @!P3 IMAD R2, R7, R18, RZ ;  /* 0x000000120702b224 */ /* 0x002fe200078e02ff */
[----:B------:R-:W-:Y:S01]  /*0d40*/  ISETP.GT.U32.OR P5, PT, R81, 0x27f, P5 ;  /* 0x0000027f5100780c */ /* 0x000fe20002fa4470 */
[----:B------:R-:W5:Y:S04]  /*0d50*/  @!P2 LDG.E R63, desc[UR8][R26.64] ;  /* 0x000000081a3fa981 */ /* 0x000f68000c1e1900 */
[----:B------:R1:W5:Y:S01]  /*0d60*/  @!P0 LDG.E R61, desc[UR8][R22.64] ;  /* 0x00000008163d8981 */ /* 0x000362000c1e1900 */
[----:B--2---:R-:W-:-:S04]  /*0d70*/  IMAD.WIDE R16, R80, 0x8, R16 ;  /* 0x0000000850107825 */ /* 0x004fc800078e0210 */
[----:B------:R-:W-:Y:S01]  /*0d80*/  @!P3 IMAD R31, R74, R19, R2 ;  /* 0x000000134a1fb224 */ /* 0x000fe200078e0202 */
[----:B------:R-:W-:Y:S01]  /*0d90*/  @!P0 IADD3 R36, P2, R25, R36, RZ ;  /* 0x0000002419248210 */ /* 0x000fe20007f5e0ff */
[----:B------:R-:W2:Y:S01]  /*0da0*/  LDG.E.64 R16, desc[UR8][R16.64] ;  /* 0x0000000810107981 */ /* 0x000ea2000c1e1b00 */
[----:B------:R-:W0:Y:S01]  /*0db0*/  @!P5 LDC.64 R24, c[0x0][0x288] ;  /* 0x0000a200ff18db82 */ /* 0x000e220000000a00 */
[----:B-1----:R-:W-:Y:S02]  /*0dc0*/  @!P3 MOV R22, R84 ;  /* 0x000000540016b202 */ /* 0x002fe40000000f00 */
[----:B------:R-:W-:-:S05]  /*0dd0*/  @!P3 MOV R23, R87 ;  /* 0x000000570017b202 */ /* 0x000fca0000000f00 */
[----:B------:R-:W1:Y:S01]  /*0de0*/  @!P4 LDC.64 R26, c[0x0][0x230] ;  /* 0x00008c00ff1acb82 */ /* 0x000e620000000a00 */
[----:B------:R-:W-:Y:S01]  /*0df0*/  @!P3 IMAD.WIDE.U32 R18, R74, R18, R22 ;  /* 0x000000124a12b225 */ /* 0x000fe200078e0016 */
[----:B------:R-:W-:-:S04]  /*0e00*/  @!P0 IADD3.X R37, R0, R37, RZ, P2, !PT ;  /* 0x0000002500258210 */ /* 0x000fc800017fe4ff */
[----:B------:R-:W-:Y:S01]  /*0e10*/  @!P3 IADD3 R19, R19, R31, RZ ;  /* 0x0000001f1313b210 */ /* 0x000fe20007ffe0ff */
[----:B---3--:R-:W-:Y:S01]  /*0e20*/  @!P4 IMAD R2, R5, R32, RZ ;  /* 0x000000200502c224 */ /* 0x008fe200078e02ff */
[C---:B------:R-:W-:Y:S01]  /*0e30*/  @!P3 SHF.L.U32 R23, R18.reuse, 0x1, RZ ;  /* 0x000000011217b819 */ /* 0x040fe200000006ff */
[----:B------:R3:W5:Y:S01]  /*0e40*/  @!P0 LDG.E R60, desc[UR8][R36.64] ;  /* 0x00000008243c8981 */ /* 0x000762000c1e1900 */
[----:B------:R-:W-:Y:S02]  /*0e50*/  @!P3 SHF.L.U64.HI R0, R18, 0x1, R19 ;  /* 0x000000011200b819 */ /* 0x000fe40000010213 */
[----:B------:R-:W-:Y:S02]  /*0e60*/  @!P4 MOV R18, R84 ;  /* 0x000000540012c202 */ /* 0x000fe40000000f00 */
[----:B------:R-:W-:Y:S01]  /*0e70*/  @!P4 MOV R19, R87 ;  /* 0x000000570013c202 */ /* 0x000fe20000000f00 */
[----:B------:R-:W-:Y:S01]  /*0e80*/  @!P4 IMAD R39, R73, R33, R2 ;  /* 0x000000214927c224 */ /* 0x000fe200078e0202 */
[----:B----4-:R-:W-:Y:S01]  /*0e90*/  @!P3 IADD3 R30, P0, R23, R20, RZ ;  /* 0x00000014171eb210 */ /* 0x010fe20007f1e0ff */
[----:B------:R-:W-:Y:S01]  /*0ea0*/  @!P4 IMAD.WIDE.U32 R32, R73, R32, R18 ;  /* 0x000000204920c225 */ /* 0x000fe200078e0012 */
[----:B0-----:R-:W-:-:S02]  /*0eb0*/  @!P3 IADD3 R28, P2, R23, R28, RZ ;  /* 0x0000001c171cb210 */ /* 0x001fc40007f5e0ff */
[----:B------:R-:W0:Y:S01]  /*0ec0*/  @!P4 LDC.64 R18, c[0x0][0x228] ;  /* 0x00008a00ff12cb82 */ /* 0x000e220000000a00 */
[----:B------:R-:W-:Y:S02]  /*0ed0*/  @!P3 IADD3.X R31, R0, R21, RZ, P0, !PT ;  /* 0x00000015001fb210 */ /* 0x000fe400007fe4ff */
[----:B------:R-:W-:-:S05]  /*0ee0*/  @!P4 IADD3 R33, R33, R39, RZ ;  /* 0x000000272121c210 */ /* 0x000fca0007ffe0ff */
[----:B------:R-:W4:Y:S01]  /*0ef0*/  @!P5 LDC.64 R22, c[0x0][0x230] ;  /* 0x00008c00ff16db82 */ /* 0x000f220000000a00 */
[----:B------:R-:W-:Y:S01]  /*0f00*/  @!P3 IADD3.X R29, R0, R29, RZ, P2, !PT ;  /* 0x0000001d001db210 */ /* 0x000fe200017fe4ff */
[----:B------:R-:W-:-:S06]  /*0f10*/  @!P5 IMAD R2, R3, R24, RZ ;  /* 0x000000180302d224 */ /* 0x000fcc00078e02ff */
[----:B------:R-:W4:Y:S01]  /*0f20*/  @!P5 LDC.64 R20, c[0x0][0x228] ;  /* 0x00008a00ff14db82 */ /* 0x000f220000000a00 */
[C---:B---3--:R-:W-:Y:S02]  /*0f30*/  @!P4 SHF.L.U32 R37, R32.reuse, 0x1, RZ ;  /* 0x000000012025c819 */ /* 0x048fe400000006ff */
[----:B------:R-:W-:Y:S02]  /*0f40*/  CS2R R58, SRZ ;  /* 0x00000000003a7805 */ /* 0x000fe4000001ff00 */
[----:B------:R-:W-:Y:S01]  /*0f50*/  @!P4 SHF.L.U64.HI R0, R32, 0x1, R33 ;  /* 0x000000012000c819 */ /* 0x000fe20000010221 */
[----:B------:R-:W5:Y:S01]  /*0f60*/  @!P3 LDG.E R62, desc[UR8][R30.64] ;  /* 0x000000081e3eb981 */ /* 0x000f62000c1e1900 */
[----:B------:R-:W-:Y:S02]  /*0f70*/  @!P5 MOV R32, R84 ;  /* 0x000000540020d202 */ /* 0x000fe40000000f00 */
[----:B------:R-:W-:Y:S01]  /*0f80*/  @!P5 MOV R33, R87 ;  /* 0x000000570021d202 */ /* 0x000fe20000000f00 */
[C---:B------:R-:W-:Y:S01]  /*0f90*/  @!P5 IMAD R25, R72.reuse, R25, R2 ;  /* 0x000000194819d224 */ /* 0x040fe200078e0202 */
[----:B-1----:R-:W-:Y:S01]  /*0fa0*/  @!P4 IADD3 R26, P0, R37, R26, RZ ;  /* 0x0000001a251ac210 */ /* 0x002fe20007f1e0ff */
[----:B------:R1:W5:Y:S01]  /*0fb0*/  @!P3 LDG.E R59, desc[UR8][R28.64] ;  /* 0x000000081c3bb981 */ /* 0x000362000c1e1900 */
[----:B------:R-:W-:-:S02]  /*0fc0*/  @!P5 IMAD.WIDE.U32 R32, R72, R24, R32 ;  /* 0x000000184820d225 */ /* 0x000fc400078e0020 */
[----:B------:R-:W-:-:S03]  /*0fd0*/  @!P4 IADD3.X R27, R0, R27, RZ, P0, !PT ;  /* 0x0000001b001bc210 */ /* 0x000fc600007fe4ff */
[----:B------:R-:W-:Y:S02]  /*0fe0*/  @!P5 IADD3 R33, R33, R25, RZ ;  /* 0x000000192121d210 */ /* 0x000fe40007ffe0ff */
[C---:B------:R-:W-:Y:S02]  /*0ff0*/  @!P5 SHF.L.U32 R25, R32.reuse, 0x1, RZ ;  /* 0x000000012019d819 */ /* 0x040fe400000006ff */
[----:B0-----:R-:W-:Y:S02]  /*1000*/  @!P4 IADD3 R24, P0, R37, R18, RZ ;  /* 0x000000122518c210 */ /* 0x001fe40007f1e0ff */
[----:B------:R-:W-:Y:S02]  /*1010*/  @!P5 SHF.L.U64.HI R32, R32, 0x1, R33 ;  /* 0x000000012020d819 */ /* 0x000fe40000010221 */
[C---:B----4-:R-:W-:Y:S02]  /*1020*/  @!P5 IADD3 R22, P2, R25.reuse, R22, RZ ;  /* 0x000000161916d210 */ /* 0x050fe40007f5e0ff */
[----:B------:R-:W-:-:S02]  /*1030*/  @!P5 IADD3 R20, P3, R25, R20, RZ ;  /* 0x000000141914d210 */ /* 0x000fc40007f7e0ff */
[----:B------:R-:W-:Y:S02]  /*1040*/  @!P4 IADD3.X R25, R0, R19, RZ, P0, !PT ;  /* 0x000000130019c210 */ /* 0x000fe400007fe4ff */
[----:B------:R-:W-:Y:S02]  /*1050*/  MOV R2, RZ ;  /* 0x000000ff00027202 */ /* 0x000fe40000000f00 */
[----:B------:R-:W-:Y:S02]  /*1060*/  MOV R0, RZ ;  /* 0x000000ff00007202 */ /* 0x000fe40000000f00 */
[----:B------:R-:W-:Y:S02]  /*1070*/  MOV R54, RZ ;  /* 0x000000ff00367202 */ /* 0x000fe40000000f00 */
[C---:B------:R-:W-:Y:S01]  /*1080*/  @!P5 IADD3.X R23, R32.reuse, R23, RZ, P2, !PT ;  /* 0x000000172017d210 */ /* 0x040fe200017fe4ff */
[----:B------:R0:W5:Y:S01]  /*1090*/  @!P4 LDG.E R2, desc[UR8][R26.64] ;  /* 0x000000081a02c981 */ /* 0x000162000c1e1900 */
[----:B------:R-:W-:-:S03]  /*10a0*/  @!P5 IADD3.X R21, R32, R21, RZ, P3, !PT ;  /* 0x000000152015d210 */ /* 0x000fc60001ffe4ff */
[----:B------:R0:W5:Y:S04]  /*10b0*/  @!P4 LDG.E R0, desc[UR8][R24.64] ;  /* 0x000000081800c981 */ /* 0x000168000c1e1900 */
[----:B------:R0:W5:Y:S04]  /*10c0*/  @!P5 LDG.E R58, desc[UR8][R22.64] ;  /* 0x00000008163ad981 */ /* 0x000168000c1e1900 */
[----:B------:R0:W5:Y:S01]  /*10d0*/  @!P5 LDG.E R54, desc[UR8][R20.64] ;  /* 0x000000081436d981 */ /* 0x000162000c1e1900 */
[----:B------:R-:W-:Y:S01]  /*10e0*/  ISETP.GT.U32.AND P2, PT, R81, 0x27f, PT ;  /* 0x0000027f5100780c */ /* 0x000fe20003f44070 */
[----:B------:R-:W-:Y:S01]  /*10f0*/  BSSY B0, `(.L_x_2) ;  /* 0x0000013000007945 */ /* 0x000fe20003800000 */
[----:B------:R-:W-:-:S02]  /*1100*/  CS2R R18, SRZ ;  /* 0x0000000000127805 */ /* 0x000fc4000001ff00 */
[----:B------:R-:W-:Y:S01]  /*1110*/  CS2R R52, SRZ ;  /* 0x0000000000347805 */ /* 0x000fe2000001ff00 */
[----:B--2---:R-:W-:-:S05]  /*1120*/  FFMA.FTZ R17, -R16, R16, R17 ;  /* 0x0000001010117223 */ /* 0x004fca0000010111 */
[----:B------:R-:W-:-:S13]  /*1130*/  FSETP.GTU.FTZ.AND P0, PT, R17, RZ, PT ;  /* 0x000000ff1100720b */ /* 0x000fda0003f1c000 */
[----:B-1----:R-:W1:Y:S02]  /*1140*/  @P0 LDC R28, c[0x0][0x250] ;  /* 0x00009400ff1c0b82 */ /* 0x002e640000000800 */
[----:B-1----:R-:W-:Y:S01]  /*1150*/  @P0 FADD.FTZ R28, R17, R28 ;  /* 0x0000001c111c0221 */ /* 0x002fe20000010000 */
[----:B------:R-:W-:Y:S01]  /*1160*/  MOV R17, 0x3f800000 ;  /* 0x3f80000000117802 */ /* 0x000fe20000000f00 */
[----:B0-----:R-:W-:Y:S06]  /*1170*/  @P2 BRA `(.L_x_3) ;  /* 0x0000000000282947 */ /* 0x001fec0003800000 */
[----:B------:R-:W-:Y:S01]  /*1180*/  ISETP.NE.AND P2, PT, RZ, UR10, PT ;  /* 0x0000000aff007c0c */ /* 0x000fe2000bf45270 */
[----:B------:R-:W0:Y:S01]  /*1190*/  LDC.64 R22, c[0x0][0x238] ;  /* 0x00008e00ff167b82 */ /* 0x000e220000000a00 */
[----:B------:R-:W-:-:S04]  /*11a0*/  IADD3 R35, R82, R35, RZ ;  /* 0x0000002352237210 */ /* 0x000fc80007ffe0ff */
[----:B------:R-:W-:-:S07]  /*11b0*/  SHF.R.S32.HI R24, RZ, 0x1f, R35 ;  /* 0x0000001fff187819 */ /* 0x000fce0000011423 */
[----:B------:R-:W1:Y:S01]  /*11c0*/  @P2 LDC.64 R18, c[0x0][0x240] ;  /* 0x00009000ff122b82 */ /* 0x000e620000000a00 */
[C---:B0-----:R-:W-:Y:S01]  /*11d0*/  IMAD.WIDE R22, R35.reuse, 0x4, R22 ;  /* 0x0000000423167825 */ /* 0x041fe200078e0216 */
[----:B-1----:R-:W-:-:S04]  /*11e0*/  @P2 LEA R20, P3, R35, R18, 0x2 ;  /* 0x0000001223142211 */ /* 0x002fc800078610ff */
[----:B------:R-:W-:Y:S02]  /*11f0*/  @P2 LEA.HI.X R21, R35, R19, R24, 0x2, P3 ;  /* 0x0000001323152211 */ /* 0x000fe400018f1418 */
[----:B------:R0:W5:Y:S04]  /*1200*/  LDG.E.64 R18, desc[UR8][R22.64] ;  /* 0x0000000816127981 */ /* 0x000168000c1e1b00 */
[----:B------:R0:W5:Y:S03]  /*1210*/  @P2 LDG.E.64 R52, desc[UR8][R20.64] ;  /* 0x0000000814342981 */ /* 0x000166000c1e1b00 */
.L_x_3:
[----:B------:R-:W-:Y:S05]  /*1220*/  BSYNC B0 ;  /* 0x0000000000007941 */ /* 0x000fea0003800000 */
.L_x_2:
[----:B------:R-:W1:Y:S01]  /*1230*/  @P0 MUFU.RSQ R17, R28 ;  /* 0x0000001c00110308 */ /* 0x000e620000001400 */
[----:B------:R-:W-:Y:S02]  /*1240*/  ISETP.NE.AND P5, PT, RZ, UR10, PT ;  /* 0x0000000aff007c0c */ /* 0x000fe4000bfa5270 */
[C---:B0----5:R-:W-:Y:S02]  /*1250*/  PRMT R20, R69.reuse, 0x7632, R20 ;  /* 0x0000763245147816 */ /* 0x061fe40000000014 */
[----:B------:R-:W-:Y:S02]  /*1260*/  SHF.L.U32 R21, R69, 0x10, RZ ;  /* 0x0000001045157819 */ /* 0x000fe400000006ff */
[----:B------:R-:W-:Y:S02]  /*1270*/  PRMT R22, R70, 0x7632, R22 ;  /* 0x0000763246167816 */ /* 0x000fe40000000016 */
[----:B------:R-:W-:Y:S01]  /*1280*/  SHF.L.U32 R23, R20, 0x10, RZ ;  /* 0x0000001014177819 */ /* 0x000fe200000006ff */
[----:B------:R-:W-:Y:S01]  /*1290*/  FADD.FTZ R20, -R16, R21 ;  /* 0x0000001510147221 */ /* 0x000fe20000010100 */
[----:B------:R-:W-:-:S02]  /*12a0*/  SHF.L.U32 R29, R70, 0x10, RZ ;  /* 0x00000010461d7819 */ /* 0x000fc400000006ff */
[----:B------:R-:W-:Y:S01]  /*12b0*/  SHF.L.U32 R35, R22, 0x10, RZ ;  /* 0x0000001016237819 */ /* 0x000fe200000006ff */
[----:B------:R-:W-:Y:S01]  /*12c0*/  FADD.FTZ R22, -R16, R23 ;  /* 0x0000001710167221 */ /* 0x000fe20000010100 */
[----:B------:R-:W-:Y:S01]  /*12d0*/  PRMT R25, R68, 0x7632, R25 ;  /* 0x0000763244197816 */ /* 0x000fe20000000019 */
[----:B------:R-:W-:Y:S01]  /*12e0*/  FADD.FTZ R36, -R16, R29 ;  /* 0x0000001d10247221 */ /* 0x000fe20000010100 */
[C---:B------:R-:W-:Y:S01]  /*12f0*/  PRMT R24, R67.reuse, 0x7632, R24 ;  /* 0x0000763243187816 */ /* 0x040fe20000000018 */
[-C--:B-1----:R-:W-:Y:S01]  /*1300*/  FMUL.FTZ R21, R20, R17.reuse ;  /* 0x0000001114157220 */ /* 0x082fe20000410000 */
[----:B------:R-:W-:Y:S01]  /*1310*/  SHF.L.U32 R27, R68, 0x10, RZ ;  /* 0x00000010441b7819 */ /* 0x000fe200000006ff */
[----:B------:R-:W-:Y:S01]  /*1320*/  FMUL.FTZ R20, R22, R17 ;  /* 0x0000001116147220 */ /* 0x000fe20000410000 */
[----:B------:R-:W-:Y:S02]  /*1330*/  SHF.L.U32 R26, R67, 0x10, RZ ;  /* 0x00000010431a7819 */ /* 0x000fe400000006ff */
[----:B------:R-:W-:-:S02]  /*1340*/  PRMT R28, R65, 0x7632, R28 ;  /* 0x00007632411c7816 */ /* 0x000fc4000000001c */
[----:B------:R-:W-:Y:S02]  /*1350*/  SHF.L.U32 R25, R25, 0x10, RZ ;  /* 0x0000001019197819 */ /* 0x000fe400000006ff */
[----:B------:R-:W-:Y:S01]  /*1360*/  SHF.L.U32 R24, R24, 0x10, RZ ;  /* 0x0000001018187819 */ /* 0x000fe200000006ff */
[----:B------:R-:W-:Y:S06]  /*1370*/  @!P5 BRA `(.L_x_4) ;  /* 0x000000000048d947 */ /* 0x000fec0003800000 */
[----:B------:R-:W-:Y:S01]  /*1380*/  FFMA.FTZ R22, R21, R18, R52 ;  /* 0x0000001215167223 */ /* 0x000fe20000010034 */
[----:B------:R-:W-:-:S03]  /*1390*/  FFMA.FTZ R23, R20, R19, R53 ;  /* 0x0000001314177223 */ /* 0x000fc60000010035 */
[----:B------:R-:W-:Y:S01]  /*13a0*/  FMUL.FTZ R29, R22, -1.4426950216293334961 ;  /* 0xbfb8aa3b161d7820 */ /* 0x000fe20000410000 */
[----:B------:R-:W-:-:S05]  /*13b0*/  FMUL.FTZ R31, R23, -1.4426950216293334961 ;  /* 0xbfb8aa3b171f7820 */ /* 0x000fca0000410000 */
[----:B------:R-:W0:Y:S08]  /*13c0*/  MUFU.EX2 R29, R29 ;  /* 0x0000001d001d7308 */ /* 0x000e300000000800 */
[----:B------:R-:W1:Y:S01]  /*13d0*/  MUFU.EX2 R31, R31 ;  /* 0x0000001f001f7308 */ /* 0x000e620000000800 */
[----:B0-----:R-:W-:-:S07]  /*13e0*/  FADD.FTZ R30, R29, 1 ;  /* 0x3f8000001d1e7421 */ /* 0x001fce0000010000 */
[----:B------:R-:W0:Y:S01]  /*13f0*/  MUFU.RCP R30, R30 ;  /* 0x0000001e001e7308 */ /* 0x000e220000001000 */
[----:B-1----:R-:W-:-:S07]  /*1400*/  FADD.FTZ R32, R31, 1 ;  /* 0x3f8000001f207421 */ /* 0x002fce0000010000 */
[----:B------:R-:W1:Y:S01]  /*1410*/  MUFU.RCP R32, R32 ;  /* 0x0000002000207308 */ /* 0x000e620000001000 */
[----:B0-----:R-:W-:Y:S01]  /*1420*/  FADD.FTZ R33, -R30, 1 ;  /* 0x3f8000001e217421 */ /* 0x001fe20000010100 */
[----:B------:R-:W-:-:S03]  /*1430*/  FMUL.FTZ R27, R27, R30 ;  /* 0x0000001e1b1b7220 */ /* 0x000fc60000410000 */
[----:B------:R-:W-:Y:S01]  /*1440*/  FFMA.FTZ R22, R22, R33, 1 ;  /* 0x3f80000016167423 */ /* 0x000fe20000010021 */
[----:B-1----:R-:W-:Y:S01]  /*1450*/  FADD.FTZ R34, -R32, 1 ;  /* 0x3f80000020227421 */ /* 0x002fe20000010100 */
[----:B------:R-:W-:Y:S02]  /*1460*/  FMUL.FTZ R25, R25, R32 ;  /* 0x0000002019197220 */ /* 0x000fe40000410000 */
[----:B------:R-:W-:Y:S01]  /*1470*/  FMUL.FTZ R27, R27, R22 ;  /* 0x000000161b1b7220 */ /* 0x000fe20000410000 */
[----:B------:R-:W-:-:S04]  /*1480*/  FFMA.FTZ R34, R23, R34, 1 ;  /* 0x3f80000017227423 */ /* 0x000fc80000010022 */
[----:B------:R-:W-:-:S07]  /*1490*/  FMUL.FTZ R25, R25, R34 ;  /* 0x0000002219197220 */ /* 0x000fce0000410000 */
.L_x_4:
[----:B------:R-:W-:Y:S01]  /*14a0*/  FMUL.FTZ R22, R27, R18 ;  /* 0x000000121b167220 */ /* 0x000fe20000410000 */
[----:B------:R-:W-:Y:S01]  /*14b0*/  FADD.FTZ R32, -R16, R35 ;  /* 0x0000002310207221 */ /* 0x000fe20000010100 */
[----:B------:R-:W-:Y:S01]  /*14c0*/  FMUL.FTZ R23, R36, R17 ;  /* 0x0000001124177220 */ /* 0x000fe20000410000 */
[----:B------:R-:W-:Y:S01]  /*14d0*/  FMUL.FTZ R30, R25, R19 ;  /* 0x00000013191e7220 */ /* 0x000fe20000410000 */
[----:B------:R-:W-:Y:S01]  /*14e0*/  FFMA.FTZ R29, R21, R22, RZ ;  /* 0x00000016151d7223 */ /* 0x000fe200000100ff */
[----:B------:R-:W-:Y:S01]  /*14f0*/  FADD.FTZ R31, RZ, R22 ;  /* 0x00000016ff1f7221 */ /* 0x000fe20000010000 */
[----:B------:R-:W-:Y:S01]  /*1500*/  FMUL.FTZ R22, R32, R17 ;  /* 0x0000001120167220 */ /* 0x000fe20000410000 */
        /* <DEDUP_REMOVED lines=19> */
.L_x_5:
[----:B------:R-:W-:Y:S01]  /*1640*/  SHF.L.U32 R33, R65, 0x10, RZ ;  /* 0x0000001041217819 */ /* 0x000fe200000006ff */
[----:B------:R-:W-:Y:S01]  /*1650*/  FFMA.FTZ R34, R20, R30, R29 ;  /* 0x0000001e14227223 */ /* 0x000fe2000001001d */
[----:B------:R-:W-:Y:S01]  /*1660*/  FMUL.FTZ R32, R26, R18 ;  /* 0x000000121a207220 */ /* 0x000fe20000410000 */
[----:B------:R-:W-:Y:S01]  /*1670*/  FADD.FTZ R31, R30, R31 ;  /* 0x0000001f1e1f7221 */ /* 0x000fe20000010000 */
[----:B------:R-:W-:Y:S01]  /*1680*/  SHF.L.U32 R37, R28, 0x10, RZ ;  /* 0x000000101c257819 */ /* 0x000fe200000006ff */
[----:B------:R-:W-:Y:S01]  /*1690*/  FADD.FTZ R28, -R16, R33 ;  /* 0x00000021101c7221 */ /* 0x000fe20000010100 */
[----:B------:R-:W-:Y:S01]  /*16a0*/  FFMA.FTZ R29, R23, R32, R34 ;  /* 0x00000020171d7223 */ /* 0x000fe20000010022 */
[----:B------:R-:W-:Y:S01]  /*16b0*/  FADD.FTZ R31, R31, R32 ;  /* 0x000000201f1f7221 */ /* 0x000fe20000010000 */
[----:B------:R-:W-:Y:S01]  /*16c0*/  PRMT R34, R64, 0x7632, R34 ;  /* 0x0000763240227816 */ /* 0x000fe20000000022 */
[----:B------:R-:W-:Y:S01]  /*16d0*/  FADD.FTZ R32, -R16, R37 ;  /* 0x0000002510207221 */ /* 0x000fe20000010100 */
[----:B------:R-:W-:Y:S01]  /*16e0*/  FMUL.FTZ R33, R28, R17 ;  /* 0x000000111c217220 */ /* 0x000fe20000410000 */
[----:B------:R-:W-:Y:S01]  /*16f0*/  SHF.L.U32 R35, R64, 0x10, RZ ;  /* 0x0000001040237819 */ /* 0x000fe200000006ff */
[----:B------:R-:W-:Y:S01]  /*1700*/  FMUL.FTZ R28, R24, R19 ;  /* 0x00000013181c7220 */ /* 0x000fe20000410000 */
[----:B------:R-:W-:Y:S01]  /*1710*/  SHF.L.U32 R34, R34, 0x10, RZ ;  /* 0x0000001022227819 */ /* 0x000fe200000006ff */
        /* <DEDUP_REMOVED lines=20> */
.L_x_6:
[----:B------:R-:W-:Y:S01]  /*1860*/  FFMA.FTZ R30, R22, R28, R29 ;  /* 0x0000001c161e7223 */ /* 0x000fe2000001001d */
[----:B------:R-:W-:Y:S01]  /*1870*/  FADD.FTZ R31, R28, R31 ;  /* 0x0000001f1c1f7221 */ /* 0x000fe20000010000 */
[C---:B------:R-:W-:Y:S01]  /*1880*/  PRMT R28, R66.reuse, 0x7632, R28 ;  /* 0x00007632421c7816 */ /* 0x040fe2000000001c */
[----:B------:R-:W-:Y:S01]  /*1890*/  FMUL.FTZ R36, R35, R18 ;  /* 0x0000001223247220 */ /* 0x000fe20000410000 */
[----:B------:R-:W-:Y:S02]  /*18a0*/  SHF.L.U32 R29, R66, 0x10, RZ ;  /* 0x00000010421d7819 */ /* 0x000fe400000006ff */
[----:B------:R-:W-:Y:S01]  /*18b0*/  SHF.L.U32 R39, R28, 0x10, RZ ;  /* 0x000000101c277819 */ /* 0x000fe200000006ff */
[--C-:B------:R-:W-:Y:S01]  /*18c0*/  FFMA.FTZ R37, R33, R36, R30.reuse ;  /* 0x0000002421257223 */ /* 0x100fe2000001001e */
[----:B------:R-:W-:Y:S01]  /*18d0*/  PRMT R30, R63, 0x7632, R30 ;  /* 0x000076323f1e7816 */ /* 0x000fe2000000001e */
[C---:B------:R-:W-:Y:S01]  /*18e0*/  FADD.FTZ R28, -R16.reuse, R29 ;  /* 0x0000001d101c7221 */ /* 0x040fe20000010100 */
[----:B------:R-:W-:Y:S01]  /*18f0*/  FADD.FTZ R36, R31, R36 ;  /* 0x000000241f247221 */ /* 0x000fe20000010000 */
[----:B------:R-:W-:Y:S01]  /*1900*/  FADD.FTZ R40, -R16, R39 ;  /* 0x0000002710287221 */ /* 0x000fe20000010100 */
[----:B------:R-:W-:Y:S01]  /*1910*/  SHF.L.U32 R31, R63, 0x10, RZ ;  /* 0x000000103f1f7819 */ /* 0x000fe200000006ff */
[----:B------:R-:W-:Y:S01]  /*1920*/  FMUL.FTZ R29, R28, R17 ;  /* 0x000000111c1d7220 */ /* 0x000fe20000410000 */
[----:B------:R-:W-:Y:S01]  /*1930*/  PRMT R38, R61, 0x7632, R38 ;  /* 0x000076323d267816 */ /* 0x000fe20000000026 */
        /* <DEDUP_REMOVED lines=22> */
.L_x_7:
[----:B------:R-:W-:Y:S01]  /*1aa0*/  FFMA.FTZ R42, R32, R39, R37 ;  /* 0x00000027202a7223 */ /* 0x000fe20000010025 */
[----:B------:R-:W-:Y:S01]  /*1ab0*/  SHF.L.U32 R37, R61, 0x10, RZ ;  /* 0x000000103d257819 */ /* 0x000fe200000006ff */
[----:B------:R-:W-:Y:S01]  /*1ac0*/  FMUL.FTZ R40, R31, R18 ;  /* 0x000000121f287220 */ /* 0x000fe20000410000 */
[----:B------:R-:W-:Y:S01]  /*1ad0*/  SHF.L.U32 R43, R38, 0x10, RZ ;  /* 0x00000010262b7819 */ /* 0x000fe200000006ff */
[--C-:B------:R-:W-:Y:S01]  /*1ae0*/  FADD.FTZ R39, R39, R36.reuse ;  /* 0x0000002427277221 */ /* 0x100fe20000010000 */
[----:B------:R-:W-:Y:S01]  /*1af0*/  PRMT R36, R60, 0x7632, R36 ;  /* 0x000076323c247816 */ /* 0x000fe20000000024 */
[----:B------:R-:W-:Y:S01]  /*1b00*/  FFMA.FTZ R41, R29, R40, R42 ;  /* 0x000000281d297223 */ /* 0x000fe2000001002a */
[C---:B------:R-:W-:Y:S01]  /*1b10*/  FADD.FTZ R38, -R16.reuse, R37 ;  /* 0x0000002510267221 */ /* 0x040fe20000010100 */
[----:B------:R-:W-:Y:S01]  /*1b20*/  FADD.FTZ R42, -R16, R43 ;  /* 0x0000002b102a7221 */ /* 0x000fe20000010100 */
[----:B------:R-:W-:Y:S01]  /*1b30*/  FADD.FTZ R40, R39, R40 ;  /* 0x0000002827287221 */ /* 0x000fe20000010000 */
[----:B------:R-:W-:Y:S01]  /*1b40*/  SHF.L.U32 R39, R60, 0x10, RZ ;  /* 0x000000103c277819 */ /* 0x000fe200000006ff */
[----:B------:R-:W-:Y:S01]  /*1b50*/  FMUL.FTZ R37, R38, R17 ;  /* 0x0000001126257220 */ /* 0x000fe20000410000 */
[----:B------:R-:W-:Y:S01]  /*1b60*/  SHF.L.U32 R36, R36, 0x10, RZ ;  /* 0x0000001024247819 */ /* 0x000fe200000006ff */
[----:B------:R-:W-:Y:S01]  /*1b70*/  FMUL.FTZ R43, R30, R19 ;  /* 0x000000131e2b7220 */ /* 0x000fe20000410000 */
        /* <DEDUP_REMOVED lines=20> */
.L_x_8:
[----:B------:R-:W-:Y:S01]  /*1cc0*/  FFMA.FTZ R42, R28, R43, R41 ;  /* 0x0000002b1c2a7223 */ /* 0x000fe20000010029 */
[--C-:B------:R-:W-:Y:S01]  /*1cd0*/  FADD.FTZ R41, R43, R40.reuse ;  /* 0x000000282b297221 */ /* 0x100fe20000010000 */
        /* <DEDUP_REMOVED lines=29> */
[----:B-1----:R-:W-:Y:S01]  /*1eb0*/  FMUL.FTZ R41, R41, R56 ;  /* 0x0000003829297220 */ /* 0x002fe20000410000 */
[----:B------:R-:W-:Y:S02]  /*1ec0*/  FADD.FTZ R56, -R56, 1 ;  /* 0x3f80000038387421 */ /* 0x000fe40000010100 */
[----:B------:R-:W-:Y:S02]  /*1ed0*/  FMUL.FTZ R42, R42, R89 ;  /* 0x000000592a2a7220 */ /* 0x000fe40000410000 */
[----:B------:R-:W-:-:S04]  /*1ee0*/  FFMA.FTZ R56, R49, R56, 1 ;  /* 0x3f80000031387423 */ /* 0x000fc80000010038 */
[----:B------:R-:W-:-:S07]  /*1ef0*/  FMUL.FTZ R41, R41, R56 ;  /* 0x0000003829297220 */ /* 0x000fce0000410000 */
.L_x_9:
[----:B------:R-:W-:Y:S01]  /*1f00*/  FFMA.FTZ R50, R38, R47, R45 ;  /* 0x0000002f26327223 */ /* 0x000fe2000001002d */
[----:B------:R-:W-:Y:S01]  /*1f10*/  SHF.L.U32 R45, R2, 0x10, RZ ;  /* 0x00000010022d7819 */ /* 0x000fe200000006ff */
[----:B------:R-:W-:Y:S01]  /*1f20*/  FMUL.FTZ R48, R41, R18 ;  /* 0x0000001229307220 */ /* 0x000fe20000410000 */
[----:B------:R-:W-:Y:S01]  /*1f30*/  SHF.L.U32 R51, R46, 0x10, RZ ;  /* 0x000000102e337819 */ /* 0x000fe200000006ff */
[----:B------:R-:W-:Y:S01]  /*1f40*/  FADD.FTZ R47, R47, R44 ;  /* 0x0000002c2f2f7221 */ /* 0x000fe20000010000 */
        /* <DEDUP_REMOVED lines=29> */
.L_x_10:
[----:B------:R-:W-:Y:S01]  /*2120*/  FFMA.FTZ R56, R40, R51, R49 ;  /* 0x0000003328387223 */ /* 0x000fe20000010031 */
[----:B------:R-:W-:Y:S01]  /*2130*/  FMUL.FTZ R50, R47, R18 ;  /* 0x000000122f327220 */ /* 0x000fe20000410000 */
[--C-:B------:R-:W-:Y:S01]  /*2140*/  FADD.FTZ R51, R51, R48.reuse ;  /* 0x0000003033337221 */ /* 0x100fe20000010000 */
[----:B------:R-:W-:Y:S01]  /*2150*/  PRMT R48, R58, 0x7632, R48 ;  /* 0x000076323a307816 */ /* 0x000fe20000000030 */
[----:B------:R-:W-:Y:S01]  /*2160*/  FMUL.FTZ R57, R46, R19 ;  /* 0x000000132e397220 */ /* 0x000fe20000410000 */
[----:B------:R-:W-:Y:S01]  /*2170*/  FFMA.FTZ R49, R45, R50, R56 ;  /* 0x000000322d317223 */ /* 0x000fe20000010038 */
[----:B------:R-:W-:Y:S01]  /*2180*/  FADD.FTZ R50, R51, R50 ;  /* 0x0000003233327221 */ /* 0x000fe20000010000 */
[----:B------:R-:W-:Y:S02]  /*2190*/  SHF.L.U32 R51, R58, 0x10, RZ ;  /* 0x000000103a337819 */ /* 0x000fe400000006ff */
[----:B------:R-:W-:Y:S01]  /*21a0*/  SHF.L.U32 R83, R48, 0x10, RZ ;  /* 0x0000001030537819 */ /* 0x000fe200000006ff */
[----:B------:R-:W-:Y:S01]  /*21b0*/  FFMA.FTZ R56, R44, R57, R49 ;  /* 0x000000392c387223 */ /* 0x000fe20000010031 */
[----:B------:R-:W-:Y:S01]  /*21c0*/  FADD.FTZ R57, R57, R50 ;  /* 0x0000003239397221 */ /* 0x000fe20000010000 */
[----:B------:R-:W-:Y:S01]  /*21d0*/  FADD.FTZ R50, -R16, R51 ;  /* 0x0000003310327221 */ /* 0x000fe20000010100 */
[----:B------:R-:W-:Y:S01]  /*21e0*/  PRMT R48, R54, 0x7632, R48 ;  /* 0x0000763236307816 */ /* 0x000fe20000000030 */
[----:B------:R-:W-:Y:S01]  /*21f0*/  FADD.FTZ R90, -R16, R83 ;  /* 0x00000053105a7221 */ /* 0x000fe20000010100 */
[----:B------:R-:W-:Y:S01]  /*2200*/  SHF.L.U32 R49, R54, 0x10, RZ ;  /* 0x0000001036317819 */ /* 0x000fe200000006ff */
[-C--:B------:R-:W-:Y:S01]  /*2210*/  FMUL.FTZ R51, R50, R17.reuse ;  /* 0x0000001132337220 */ /* 0x080fe20000410000 */
        /* <DEDUP_REMOVED lines=13> */
[----:B0-----:R-:W-:Y:S01]  /*22f0*/  FMUL.FTZ R49, R49, R90 ;  /* 0x0000005a31317220 */ /* 0x001fe20000410000 */
[----:B------:R-:W-:-:S04]  /*2300*/  FADD.FTZ R90, -R90, 1 ;  /* 0x3f8000005a5a7421 */ /* 0x000fc80000010100 */
[----:B------:R-:W-:Y:S01]  /*2310*/  FFMA.FTZ R92, R83, R90, 1 ;  /* 0x3f800000535c7423 */ /* 0x000fe2000001005a */
[----:B-1----:R-:W-:Y:S01]  /*2320*/  FMUL.FTZ R48, R48, R91 ;  /* 0x0000005b30307220 */ /* 0x002fe20000410000 */
[----:B------:R-:W-:Y:S02]  /*2330*/  FADD.FTZ R91, -R91, 1 ;  /* 0x3f8000005b5b7421 */ /* 0x000fe40000010100 */
[----:B------:R-:W-:Y:S02]  /*2340*/  FMUL.FTZ R49, R49, R92 ;  /* 0x0000005c31317220 */ /* 0x000fe40000410000 */
[----:B------:R-:W-:-:S04]  /*2350*/  FFMA.FTZ R89, R89, R91, 1 ;  /* 0x3f80000059597423 */ /* 0x000fc8000001005b */
[----:B------:R-:W-:-:S07]  /*2360*/  FMUL.FTZ R48, R48, R89 ;  /* 0x0000005930307220 */ /* 0x000fce0000410000 */
.L_x_11:
[----:B------:R-:W-:Y:S01]  /*2370*/  FMUL.FTZ R90, R49, R18 ;  /* 0x00000012315a7220 */ /* 0x000fe20000410000 */
[----:B------:R-:W-:Y:S01]  /*2380*/  ISETP.GT.AND P0, PT, R14, 0x1e, PT ;  /* 0x0000001e0e00780c */ /* 0x000fe20003f04270 */
[----:B------:R-:W-:Y:S01]  /*2390*/  FFMA.FTZ R92, R21, R27, RZ ;  /* 0x0000001b155c7223 */ /* 0x000fe200000100ff */
[----:B------:R-:W0:Y:S01]  /*23a0*/  S2UR UR11, SR_CgaCtaId ;  /* 0x00000000000b79c3 */ /* 0x000e220000008800 */
[----:B------:R-:W-:Y:S01]  /*23b0*/  FFMA.FTZ R83, R51, R90, R56 ;  /* 0x0000005a33537223 */ /* 0x000fe20000010038 */
[----:B------:R-:W-:Y:S01]  /*23c0*/  FADD.FTZ R90, R57, R90 ;  /* 0x0000005a395a7221 */ /* 0x000fe20000010000 */
[----:B------:R-:W-:Y:S01]  /*23d0*/  FMUL.FTZ R57, R48, R19 ;  /* 0x0000001330397220 */ /* 0x000fe20000410000 */
[----:B------:R-:W-:Y:S01]  /*23e0*/  FFMA.FTZ R21, R20, R25, RZ ;  /* 0x0000001914157223 */ /* 0x000fe200000100ff */
[----:B------:R-:W-:Y:S01]  /*23f0*/  FADD.FTZ R27, RZ, R27 ;  /* 0x0000001bff1b7221 */ /* 0x000fe20000010000 */
[----:B------:R-:W-:Y:S01]  /*2400*/  FADD.FTZ R25, RZ, R25 ;  /* 0x00000019ff197221 */ /* 0x000fe20000010000 */
[----:B------:R-:W-:Y:S01]  /*2410*/  FFMA.FTZ R56, R50, R57, R83 ;  /* 0x0000003932387223 */ /* 0x000fe20000010053 */
[----:B------:R-:W-:Y:S01]  /*2420*/  FADD.FTZ R57, R57, R90 ;  /* 0x0000005a39397221 */ /* 0x000fe20000010000 */
[----:B------:R-:W-:Y:S01]  /*2430*/  FFMA.FTZ R92, R23, R26, R92 ;  /* 0x0000001a175c7223 */ /* 0x000fe2000001005c */
[----:B------:R-:W-:Y:S01]  /*2440*/  FFMA.FTZ R21, R22, R24, R21 ;  /* 0x0000001816157223 */ /* 0x000fe20000010015 */
[----:B------:R-:W-:Y:S01]  /*2450*/  FADD.FTZ R26, R27, R26 ;  /* 0x0000001a1b1a7221 */ /* 0x000fe20000010000 */
[----:B------:R-:W1:Y:S01]  /*2460*/  SHFL.DOWN PT, R83, R56, 0x1, 0x1f ;  /* 0x08201f0038537f89 */ /* 0x000e6200000e0000 */
[----:B------:R-:W-:Y:S01]  /*2470*/  FADD.FTZ R25, R25, R24 ;  /* 0x0000001819197221 */ /* 0x000fe20000010000 */
[----:B------:R-:W-:Y:S01]  /*2480*/  FFMA.FTZ R92, R33, R35, R92 ;  /* 0x00000023215c7223 */ /* 0x000fe2000001005c */
[----:B------:R-:W-:Y:S01]  /*2490*/  FADD.FTZ R26, R26, R35 ;  /* 0x000000231a1a7221 */ /* 0x000fe20000010000 */
[----:B------:R-:W2:Y:S01]  /*24a0*/  SHFL.DOWN PT, R90, R57, 0x1, 0x1f ;  /* 0x08201f00395a7f89 */ /* 0x000ea200000e0000 */
[----:B------:R-:W-:Y:S01]  /*24b0*/  FFMA.FTZ R21, R32, R34, R21 ;  /* 0x0000002220157223 */ /* 0x000fe20000010015 */
[----:B------:R-:W-:Y:S01]  /*24c0*/  FADD.FTZ R25, R25, R34 ;  /* 0x0000002219197221 */ /* 0x000fe20000010000 */
        /* <DEDUP_REMOVED lines=8> */
[----:B------:R-:W-:Y:S01]  /*2550*/  UMOV UR6, 0x400 ;  /* 0x0000040000067882 */ /* 0x000fe20000000000 */
[----:B------:R-:W-:Y:S01]  /*2560*/  FFMA.FTZ R92, R43, R41, R92 ;  /* 0x000000292b5c7223 */ /* 0x000fe2000001005c */
[----:B------:R-:W-:Y:S01]  /*2570*/  UIADD3 UR5, UR6, 0xd0, URZ ;  /* 0x000000d006057890 */ /* 0x000fe2000fffe03f */
[----:B------:R-:W-:Y:S01]  /*2580*/  FADD.FTZ R26, R26, R41 ;  /* 0x000000291a1a7221 */ /* 0x000fe20000010000 */
[----:B------:R-:W-:Y:S01]  /*2590*/  FFMA.FTZ R21, R40, R42, R21 ;  /* 0x0000002a28157223 */ /* 0x000fe20000010015 */
[----:B------:R-:W-:Y:S01]  /*25a0*/  FADD.FTZ R25, R25, R42 ;  /* 0x0000002a19197221 */ /* 0x000fe20000010000 */
[----:B------:R-:W-:Y:S01]  /*25b0*/  ISETP.NE.AND P3, PT, R14, RZ, PT ;  /* 0x000000ff0e00720c */ /* 0x000fe20003f65270 */
[----:B0-----:R-:W-:Y:S01]  /*25c0*/  ULEA UR5, UR11, UR5, 0x18 ;  /* 0x000000050b057291 */ /* 0x001fe2000f8ec03f */
[----:B------:R-:W-:Y:S01]  /*25d0*/  ISETP.NE.AND P2, PT, R81, RZ, PT ;  /* 0x000000ff5100720c */ /* 0x000fe20003f45270 */
[----:B-1----:R-:W-:Y:S01]  /*25e0*/  @!P0 FADD.FTZ R56, R56, R83 ;  /* 0x0000005338388221 */ /* 0x002fe20000010000 */
[----:B------:R-:W-:Y:S01]  /*25f0*/  FFMA.FTZ R92, R45, R47, R92 ;  /* 0x0000002f2d5c7223 */ /* 0x000fe2000001005c */
[----:B------:R-:W-:Y:S01]  /*2600*/  FADD.FTZ R26, R26, R47 ;  /* 0x0000002f1a1a7221 */ /* 0x000fe20000010000 */
[----:B------:R-:W-:Y:S01]  /*2610*/  FFMA.FTZ R21, R44, R46, R21 ;  /* 0x0000002e2c157223 */ /* 0x000fe20000010015 */
[----:B--2---:R-:W-:Y:S01]  /*2620*/  @!P0 FADD.FTZ R57, R57, R90 ;  /* 0x0000005a39398221 */ /* 0x004fe20000010000 */
[----:B------:R-:W0:Y:S01]  /*2630*/  SHFL.DOWN PT, R83, R56, 0x2, 0x1f ;  /* 0x08401f0038537f89 */ /* 0x000e2200000e0000 */
[----:B------:R-:W-:Y:S01]  /*2640*/  ISETP.GT.AND P0, PT, R14, 0x1d, PT ;  /* 0x0000001d0e00780c */ /* 0x000fe20003f04270 */
[----:B------:R-:W-:Y:S01]  /*2650*/  FADD.FTZ R25, R25, R46 ;  /* 0x0000002e19197221 */ /* 0x000fe20000010000 */
[----:B------:R-:W-:Y:S01]  /*2660*/  FFMA.FTZ R21, R50, R48, R21 ;  /* 0x0000003032157223 */ /* 0x000fe20000010015 */
[----:B------:R-:W1:Y:S01]  /*2670*/  SHFL.DOWN PT, R90, R57, 0x2, 0x1f ;  /* 0x08401f00395a7f89 */ /* 0x000e6200000e0000 */
[----:B------:R-:W-:Y:S01]  /*2680*/  FADD.FTZ R22, R26, R49 ;  /* 0x000000311a167221 */ /* 0x000fe20000010000 */
[C---:B------:R-:W-:Y:S01]  /*2690*/  LEA R89, R81.reuse, UR5, 0x4 ;  /* 0x0000000551597c11 */ /* 0x040fe2000f8e20ff */
[----:B------:R-:W-:Y:S01]  /*26a0*/  BSSY B0, `(.L_x_12) ;  /* 0x000004e000007945 */ /* 0x000fe20003800000 */
[----:B------:R-:W-:Y:S01]  /*26b0*/  ISETP.GT.U32.AND P4, PT, R81, 0x4f, PT ;  /* 0x0000004f5100780c */ /* 0x000fe20003f84070 */
[----:B------:R-:W-:-:S05]  /*26c0*/  IMAD R88, R88, 0x50, R81 ;  /* 0x0000005058587824 */ /* 0x000fca00078e0251 */
[----:B0-----:R-:W-:Y:S01]  /*26d0*/  @!P0 FADD.FTZ R56, R56, R83 ;  /* 0x0000005338388221 */ /* 0x001fe20000010000 */
[----:B-1----:R-:W-:-:S04]  /*26e0*/  @!P0 FADD.FTZ R57, R57, R90 ;  /* 0x0000005a39398221 */ /* 0x002fc80000010000 */
[----:B------:R-:W0:Y:S01]  /*26f0*/  SHFL.DOWN PT, R83, R56, 0x4, 0x1f ;  /* 0x08801f0038537f89 */ /* 0x000e2200000e0000 */
[----:B------:R-:W-:-:S03]  /*2700*/  ISETP.GT.AND P0, PT, R14, 0x1b, PT ;  /* 0x0000001b0e00780c */ /* 0x000fc60003f04270 */
[----:B------:R-:W1:Y:S10]  /*2710*/  SHFL.DOWN PT, R90, R57, 0x4, 0x1f ;  /* 0x08801f00395a7f89 */ /* 0x000e7400000e0000 */
[----:B0-----:R-:W-:Y:S01]  /*2720*/  @!P0 FADD.FTZ R56, R56, R83 ;  /* 0x0000005338388221 */ /* 0x001fe20000010000 */
[----:B-1----:R-:W-:-:S04]  /*2730*/  @!P0 FADD.FTZ R57, R57, R90 ;  /* 0x0000005a39398221 */ /* 0x002fc80000010000 */
[----:B------:R-:W0:Y:S01]  /*2740*/  SHFL.DOWN PT, R83, R56, 0x8, 0x1f ;  /* 0x09001f0038537f89 */ /* 0x000e2200000e0000 */
[----:B------:R-:W-:-:S03]  /*2750*/  ISETP.GT.AND P0, PT, R14, 0x17, PT ;  /* 0x000000170e00780c */ /* 0x000fc60003f04270 */
[----:B------:R-:W1:Y:S10]  /*2760*/  SHFL.DOWN PT, R90, R57, 0x8, 0x1f ;  /* 0x09001f00395a7f89 */ /* 0x000e7400000e0000 */
[----:B0-----:R-:W-:-:S02]  /*2770*/  @!P0 FADD.FTZ R56, R56, R83 ;  /* 0x0000005338388221 */ /* 0x001fc40000010000 */
[----:B------:R-:W0:Y:S01]  /*2780*/  LDC R83, c[0x0][0xc] ;  /* 0x00000300ff537b82 */ /* 0x000e220000000800 */
[----:B-1----:R-:W-:Y:S02]  /*2790*/  @!P0 FADD.FTZ R57, R57, R90 ;  /* 0x0000005a39398221 */ /* 0x002fe40000010000 */
[----:B------:R-:W1:Y:S01]  /*27a0*/  SHFL.DOWN PT, R23, R56, 0x10, 0x1f ;  /* 0x0a001f0038177f89 */ /* 0x000e6200000e0000 */
[----:B------:R-:W-:-:S03]  /*27b0*/  ISETP.GT.AND P0, PT, R14, 0xf, PT ;  /* 0x0000000f0e00780c */ /* 0x000fc60003f04270 */
[----:B------:R-:W2:Y:S01]  /*27c0*/  SHFL.DOWN PT, R20, R57, 0x10, 0x1f ;  /* 0x0a001f0039147f89 */ /* 0x000ea200000e0000 */
[----:B------:R-:W3:Y:S09]  /*27d0*/  LDC.64 R90, c[0x0][0x268] ;  /* 0x00009a00ff5a7b82 */ /* 0x000ef20000000a00 */
[----:B-1----:R-:W-:Y:S01]  /*27e0*/  @!P0 FADD.FTZ R56, R56, R23 ;  /* 0x0000001738388221 */ /* 0x002fe20000010000 */
[----:B------:R-:W-:Y:S01]  /*27f0*/  FADD.FTZ R23, R25, R48 ;  /* 0x0000003019177221 */ /* 0x000fe20000010000 */
[----:B--2---:R-:W-:Y:S01]  /*2800*/  @!P0 FADD.FTZ R57, R57, R20 ;  /* 0x0000001439398221 */ /* 0x004fe20000010000 */
[----:B------:R-:W-:Y:S01]  /*2810*/  FFMA.FTZ R20, R51, R49, R92 ;  /* 0x0000003133147223 */ /* 0x000fe2000001005c */
[----:B0-----:R-:W-:-:S04]  /*2820*/  ISETP.GE.U32.AND P0, PT, R83, 0x2, PT ;  /* 0x000000025300780c */ /* 0x001fc80003f06070 */
[----:B------:R0:W-:Y:S04]  /*2830*/  STS.128 [R89], R20 ;  /* 0x0000001459007388 */ /* 0x0001e80000000c00 */
[----:B------:R0:W-:Y:S01]  /*2840*/  @!P3 STS.64 [R12+0x18], R56 ;  /* 0x000018380c00b388 */ /* 0x0001e20000000a00 */
[----:B------:R-:W-:Y:S06]  /*2850*/  BAR.SYNC.DEFER_BLOCKING 0x0 ;  /* 0x0000000000007b1d */ /* 0x000fec0000010000 */
[----:B------:R-:W-:Y:S05]  /*2860*/  @P2 BRA `(.L_x_13) ;  /* 0x0000000000c42947 */ /* 0x000fea0003800000 */
[----:B------:R-:W-:-:S09]  /*2870*/  ULEA UR5, UR11, UR6, 0x18 ;  /* 0x000000060b057291 */ /* 0x000fd2000f8ec03f */
[----:B------:R-:W1:Y:S04]  /*2880*/  LDS.128 R32, [UR5+0x20] ;  /* 0x00002005ff207984 */ /* 0x000e680008000c00 */
[----:B------:R-:W2:Y:S04]  /*2890*/  LDS.128 R44, [UR5+0x30] ;  /* 0x00003005ff2c7984 */ /* 0x000ea80008000c00 */
[----:B------:R-:W4:Y:S04]  /*28a0*/  LDS.128 R24, [UR5+0x40] ;  /* 0x00004005ff187984 */ /* 0x000f280008000c00 */
[----:B------:R-:W5:Y:S04]  /*28b0*/  LDS.128 R40, [UR5+0x50] ;  /* 0x00005005ff287984 */ /* 0x000f680008000c00 */
[----:B------:R-:W3:Y:S04]  /*28c0*/  LDS.128 R28, [UR5+0x60] ;  /* 0x00006005ff1c7984 */ /* 0x000ee80008000c00 */
[----:B------:R-:W3:Y:S01]  /*28d0*/  LDS.128 R36, [UR5+0x70] ;  /* 0x00007005ff247984 */ /* 0x000ee20008000c00 */
[----:B-1----:R-:W-:Y:S01]  /*28e0*/  FADD.FTZ R49, R56, R32 ;  /* 0x0000002038317221 */ /* 0x002fe20000010000 */
[----:B------:R-:W-:-:S02]  /*28f0*/  FADD.FTZ R32, R57, R33 ;  /* 0x0000002139207221 */ /* 0x000fc40000010000 */
[----:B0-----:R-:W-:Y:S01]  /*2900*/  LDS.64 R56, [UR5+0xb0] ;  /* 0x0000b005ff387984 */ /* 0x001fe20008000a00 */
[----:B------:R-:W-:Y:S01]  /*2910*/  FADD.FTZ R49, R49, R34 ;  /* 0x0000002231317221 */ /* 0x000fe20000010000 */
[----:B------:R-:W-:-:S03]  /*2920*/  FADD.FTZ R32, R32, R35 ;  /* 0x0000002320207221 */ /* 0x000fc60000010000 */
[----:B--2---:R-:W-:Y:S01]  /*2930*/  FADD.FTZ R49, R49, R44 ;  /* 0x0000002c31317221 */ /* 0x004fe20000010000 */
[----:B------:R-:W-:Y:S02]  /*2940*/  FADD.FTZ R44, R32, R45 ;  /* 0x0000002d202c7221 */ /* 0x000fe40000010000 */
[----:B------:R-:W0:Y:S01]  /*2950*/  LDS.128 R32, [UR5+0x80] ;  /* 0x00008005ff207984 */ /* 0x000e220008000c00 */
[----:B------:R-:W-:Y:S01]  /*2960*/  FADD.FTZ R49, R49, R46 ;  /* 0x0000002e31317221 */ /* 0x000fe20000010000 */
[----:B------:R-:W-:-:S03]  /*2970*/  FADD.FTZ R44, R44, R47 ;  /* 0x0000002f2c2c7221 */ /* 0x000fc60000010000 */
[----:B----4-:R-:W-:Y:S01]  /*2980*/  FADD.FTZ R49, R49, R24 ;  /* 0x0000001831317221 */ /* 0x010fe20000010000 */
[----:B------:R-:W-:Y:S02]  /*2990*/  FADD.FTZ R24, R44, R25 ;  /* 0x000000192c187221 */ /* 0x000fe40000010000 */
[----:B------:R-:W1:Y:S01]  /*29a0*/  LDS.128 R44, [UR5+0x90] ;  /* 0x00009005ff2c7984 */ /* 0x000e620008000c00 */
[----:B------:R-:W-:Y:S01]  /*29b0*/  FADD.FTZ R49, R49, R26 ;  /* 0x0000001a31317221 */ /* 0x000fe20000010000 */
[----:B------:R-:W-:-:S03]  /*29c0*/  FADD.FTZ R24, R24, R27 ;  /* 0x0000001b18187221 */ /* 0x000fc60000010000 */
[----:B-----5:R-:W-:Y:S01]  /*29d0*/  FADD.FTZ R49, R49, R40 ;  /* 0x0000002831317221 */ /* 0x020fe20000010000 */
[----:B------:R-:W-:Y:S02]  /*29e0*/  FADD.FTZ R40, R24, R41 ;  /* 0x0000002918287221 */ /* 0x000fe40000010000 */
[----:B------:R-:W2:Y:S01]  /*29f0*/  LDS.128 R24, [UR5+0xa0] ;  /* 0x0000a005ff187984 */ /* 0x000ea20008000c00 */
[----:B------:R-:W-:Y:S01]  /*2a00*/  FADD.FTZ R49, R49, R42 ;  /* 0x0000002a31317221 */ /* 0x000fe20000010000 */
[----:B------:R-:W-:-:S03]  /*2a10*/  FADD.FTZ R40, R40, R43 ;  /* 0x0000002b28287221 */ /* 0x000fc60000010000 */
[----:B---3--:R-:W-:Y:S01]  /*2a20*/  FADD.FTZ R49, R49, R28 ;  /* 0x0000001c31317221 */ /* 0x008fe20000010000 */
[----:B------:R-:W-:-:S03]  /*2a30*/  FADD.FTZ R40, R40, R29 ;  /* 0x0000001d28287221 */ /* 0x000fc60000010000 */
[----:B------:R-:W-:Y:S01]  /*2a40*/  FADD.FTZ R49, R49, R30 ;  /* 0x0000001e31317221 */ /* 0x000fe20000010000 */
[----:B------:R-:W-:-:S03]  /*2a50*/  FADD.FTZ R40, R40, R31 ;  /* 0x0000001f28287221 */ /* 0x000fc60000010000 */
[----:B------:R-:W-:Y:S01]  /*2a60*/  FADD.FTZ R49, R49, R36 ;  /* 0x0000002431317221 */ /* 0x000fe20000010000 */
[----:B------:R-:W-:-:S03]  /*2a70*/  FADD.FTZ R40, R40, R37 ;  /* 0x0000002528287221 */ /* 0x000fc60000010000 */
[----:B------:R-:W-:Y:S01]  /*2a80*/  FADD.FTZ R49, R49, R38 ;  /* 0x0000002631317221 */ /* 0x000fe20000010000 */
[----:B------:R-:W-:-:S03]  /*2a90*/  FADD.FTZ R40, R40, R39 ;  /* 0x0000002728287221 */ /* 0x000fc60000010000 */
[----:B0-----:R-:W-:Y:S01]  /*2aa0*/  FADD.FTZ R49, R49, R32 ;  /* 0x0000002031317221 */ /* 0x001fe20000010000 */
[----:B------:R-:W-:-:S03]  /*2ab0*/  FADD.FTZ R40, R40, R33 ;  /* 0x0000002128287221 */ /* 0x000fc60000010000 */
[----:B------:R-:W-:Y:S01]  /*2ac0*/  FADD.FTZ R49, R49, R34 ;  /* 0x0000002231317221 */ /* 0x000fe20000010000 */
[----:B------:R-:W-:-:S03]  /*2ad0*/  FADD.FTZ R40, R40, R35 ;  /* 0x0000002328287221 */ /* 0x000fc60000010000 */
[----:B-1----:R-:W-:Y:S01]  /*2ae0*/  FADD.FTZ R49, R49, R44 ;  /* 0x0000002c31317221 */ /* 0x002fe20000010000 */
[----:B------:R-:W-:-:S03]  /*2af0*/  FADD.FTZ R40, R40, R45 ;  /* 0x0000002d28287221 */ /* 0x000fc60000010000 */
[----:B------:R-:W-:Y:S01]  /*2b00*/  FADD.FTZ R49, R49, R46 ;  /* 0x0000002e31317221 */ /* 0x000fe20000010000 */
[----:B------:R-:W-:-:S03]  /*2b10*/  FADD.FTZ R40, R40, R47 ;  /* 0x0000002f28287221 */ /* 0x000fc60000010000 */
[----:B--2---:R-:W-:Y:S01]  /*2b20*/  FADD.FTZ R49, R49, R24 ;  /* 0x0000001831317221 */ /* 0x004fe20000010000 */
[----:B------:R-:W-:-:S03]  /*2b30*/  FADD.FTZ R40, R40, R25 ;  /* 0x0000001928287221 */ /* 0x000fc60000010000 */
[----:B------:R-:W-:Y:S01]  /*2b40*/  FADD.FTZ R49, R49, R26 ;  /* 0x0000001a31317221 */ /* 0x000fe20000010000 */
[----:B------:R-:W-:-:S03]  /*2b50*/  FADD.FTZ R40, R40, R27 ;  /* 0x0000001b28287221 */ /* 0x000fc60000010000 */
[----:B------:R-:W-:Y:S01]  /*2b60*/  FADD.FTZ R56, R49, R56 ;  /* 0x0000003831387221 */ /* 0x000fe20000010000 */
[----:B------:R-:W-:-:S07]  /*2b70*/  FADD.FTZ R57, R40, R57 ;  /* 0x0000003928397221 */ /* 0x000fce0000010000 */
.L_x_13:
[----:B------:R-:W-:Y:S05]  /*2b80*/  BSYNC B0 ;  /* 0x0000000000007941 */ /* 0x000fea0003800000 */
.L_x_12:
[----:B------:R-:W-:Y:S06]  /*2b90*/  BAR.SYNC.DEFER_BLOCKING 0x0 ;  /* 0x0000000000007b1d */ /* 0x000fec0000010000 */
[----:B------:R-:W-:Y:S04]  /*2ba0*/  BSSY B0, `(.L_x_14) ;  /* 0x0000025000007945 */ /* 0x000fe80003800000 */
[----:B------:R-:W-:Y:S05]  /*2bb0*/  @P4 BRA `(.L_x_15) ;  /* 0x00000000008c4947 */ /* 0x000fea0003800000 */
[----:B------:R-:W1:Y:S04]  /*2bc0*/  LDS.128 R24, [R89+0x500] ;  /* 0x0005000059187984 */ /* 0x000e680000000c00 */
[----:B------:R-:W2:Y:S04]  /*2bd0*/  LDS.128 R28, [R89+0xa00] ;  /* 0x000a0000591c7984 */ /* 0x000ea80000000c00 */
[----:B------:R-:W4:Y:S04]  /*2be0*/  LDS.128 R32, [R89+0xf00] ;  /* 0x000f000059207984 */ /* 0x000f280000000c00 */
[----:B------:R-:W5:Y:S04]  /*2bf0*/  LDS.128 R36, [R89+0x1400] ;  /* 0x0014000059247984 */ /* 0x000f680000000c00 */
[----:B------:R-:W3:Y:S04]  /*2c00*/  LDS.128 R40, [R89+0x1900] ;  /* 0x0019000059287984 */ /* 0x000ee80000000c00 */
[----:B------:R-:W3:Y:S04]  /*2c10*/  LDS.128 R44, [R89+0x1e00] ;  /* 0x001e0000592c7984 */ /* 0x000ee80000000c00 */
[----:B------:R-:W3:Y:S01]  /*2c20*/  LDS.128 R48, [R89+0x2300] ;  /* 0x0023000059307984 */ /* 0x000ee20000000c00 */
[----:B-1----:R-:W-:Y:S01]  /*2c30*/  FADD.FTZ R93, R20, R24 ;  /* 0x00000018145d7221 */ /* 0x002fe20000010000 */
[----:B0-----:R-:W-:Y:S01]  /*2c40*/  FADD.FTZ R20, R21, R25 ;  /* 0x0000001915147221 */ /* 0x001fe20000010000 */
[----:B------:R-:W-:Y:S01]  /*2c50*/  FADD.FTZ R21, R22, R26 ;  /* 0x0000001a16157221 */ /* 0x000fe20000010000 */
[----:B------:R-:W-:Y:S01]  /*2c60*/  FADD.FTZ R22, R23, R27 ;  /* 0x0000001b17167221 */ /* 0x000fe20000010000 */
[----:B--2---:R-:W-:Y:S01]  /*2c70*/  FADD.FTZ R93, R93, R28 ;  /* 0x0000001c5d5d7221 */ /* 0x004fe20000010000 */
[----:B------:R-:W-:Y:S01]  /*2c80*/  FADD.FTZ R20, R20, R29 ;  /* 0x0000001d14147221 */ /* 0x000fe20000010000 */
[----:B------:R-:W-:Y:S01]  /*2c90*/  FADD.FTZ R21, R21, R30 ;  /* 0x0000001e15157221 */ /* 0x000fe20000010000 */
[----:B------:R-:W-:Y:S01]  /*2ca0*/  FADD.FTZ R22, R22, R31 ;  /* 0x0000001f16167221 */ /* 0x000fe20000010000 */
[----:B----4-:R-:W-:Y:S01]  /*2cb0*/  FADD.FTZ R93, R93, R32 ;  /* 0x000000205d5d7221 */ /* 0x010fe20000010000 */
[----:B------:R-:W-:Y:S01]  /*2cc0*/  FADD.FTZ R20, R20, R33 ;  /* 0x0000002114147221 */ /* 0x000fe20000010000 */
[----:B------:R-:W-:Y:S01]  /*2cd0*/  FADD.FTZ R21, R21, R34 ;  /* 0x0000002215157221 */ /* 0x000fe20000010000 */
[----:B------:R-:W-:Y:S01]  /*2ce0*/  FADD.FTZ R22, R22, R35 ;  /* 0x0000002316167221 */ /* 0x000fe20000010000 */
[----:B-----5:R-:W-:Y:S01]  /*2cf0*/  FADD.FTZ R93, R93, R36 ;  /* 0x000000245d5d7221 */ /* 0x020fe20000010000 */
[----:B------:R-:W-:Y:S01]  /*2d00*/  FADD.FTZ R20, R20, R37 ;  /* 0x0000002514147221 */ /* 0x000fe20000010000 */
[----:B------:R-:W-:Y:S01]  /*2d10*/  FADD.FTZ R21, R21, R38 ;  /* 0x0000002615157221 */ /* 0x000fe20000010000 */
[----:B------:R-:W-:Y:S01]  /*2d20*/  FADD.FTZ R22, R22, R39 ;  /* 0x0000002716167221 */ /* 0x000fe20000010000 */
[----:B---3--:R-:W-:Y:S01]  /*2d30*/  FADD.FTZ R93, R93, R40 ;  /* 0x000000285d5d7221 */ /* 0x008fe20000010000 */
[----:B------:R-:W-:Y:S01]  /*2d40*/  FADD.FTZ R20, R20, R41 ;  /* 0x0000002914147221 */ /* 0x000fe20000010000 */
        /* <DEDUP_REMOVED lines=9> */
[----:B------:R-:W-:-:S07]  /*2de0*/  FADD.FTZ R23, R26, R51 ;  /* 0x000000331a177221 */ /* 0x000fce0000010000 */
.L_x_15:
[----:B------:R-:W-:Y:S05]  /*2df0*/  BSYNC B0 ;  /* 0x0000000000007941 */ /* 0x000fea0003800000 */
.L_x_14:
[----:B------:R-:W-:Y:S01]  /*2e00*/  BSSY B0, `(.L_x_16) ;  /* 0x000000f000007945 */ /* 0x000fe20003800000 */
[----:B------:R-:W-:Y:S01]  /*2e10*/  PRMT R28, R69, 0x7632, R28 ;  /* 0x00007632451c7816 */ /* 0x000fe2000000001c */
[----:B0--3--:R-:W-:Y:S02]  /*2e20*/  IMAD.WIDE R88, R88, 0x4, R90 ;  /* 0x0000000458587825 */ /* 0x009fe400078e025a */
[----:B------:R-:W-:Y:S05]  /*2e30*/  @P4 BRA `(.L_x_17) ;  /* 0x00000000002c4947 */ /* 0x000fea0003800000 */
[----:B------:R-:W0:Y:S01]  /*2e40*/  LDC.64 R24, c[0x0][0x288] ;  /* 0x0000a200ff187b82 */ /* 0x000e220000000a00 */
[-C--:B------:R-:W-:Y:S01]  /*2e50*/  LEA R32, P3, R10, R88.reuse, 0x2 ;  /* 0x000000580a207211 */ /* 0x080fe200078610ff */
[----:B------:R1:W-:Y:S01]  /*2e60*/  REDG.E.ADD.F32.FTZ.RN.STRONG.GPU desc[UR8][R88.64], R20 ;  /* 0x00000014580079a6 */ /* 0x0003e2000c10f388 */
[----:B------:R-:W-:Y:S02]  /*2e70*/  LEA R26, P6, R8, R88, 0x2 ;  /* 0x00000058081a7211 */ /* 0x000fe400078c10ff */
[C---:B------:R-:W-:Y:S02]  /*2e80*/  IADD3.X R33, R89.reuse, R6, RZ, P3, !PT ;  /* 0x0000000659217210 */ /* 0x040fe40001ffe4ff */
[----:B------:R-:W-:-:S03]  /*2e90*/  IADD3.X R27, R89, R4, RZ, P6, !PT ;  /* 0x00000004591b7210 */ /* 0x000fc600037fe4ff */
[----:B------:R1:W-:Y:S01]  /*2ea0*/  REDG.E.ADD.F32.FTZ.RN.STRONG.GPU desc[UR8][R32.64], R21 ;  /* 0x00000015200079a6 */ /* 0x0003e2000c10f388 */
[----:B0-----:R-:W-:-:S04]  /*2eb0*/  LEA R30, P4, R24, R88, 0x2 ;  /* 0x00000058181e7211 */ /* 0x001fc800078810ff */
[----:B------:R-:W-:-:S05]  /*2ec0*/  LEA.HI.X R31, R24, R89, R25, 0x2, P4 ;  /* 0x00000059181f7211 */ /* 0x000fca00020f1419 */
[----:B------:R1:W-:Y:S04]  /*2ed0*/  REDG.E.ADD.F32.FTZ.RN.STRONG.GPU desc[UR8][R30.64], R22 ;  /* 0x000000161e0079a6 */ /* 0x0003e8000c10f388 */
[----:B------:R1:W-:Y:S02]  /*2ee0*/  REDG.E.ADD.F32.FTZ.RN.STRONG.GPU desc[UR8][R26.64], R23 ;  /* 0x000000171a0079a6 */ /* 0x0003e4000c10f388 */
.L_x_17:
[----:B------:R-:W-:Y:S05]  /*2ef0*/  BSYNC B0 ;  /* 0x0000000000007941 */ /* 0x000fea0003800000 */
.L_x_16:
[----:B------:R-:W-:Y:S02]  /*2f00*/  PRMT R43, R68, 0x7632, R43 ;  /* 0x00007632442b7816 */ /* 0x000fe4000000002b */
[----:B------:R-:W-:Y:S02]  /*2f10*/  PRMT R42, R70, 0x7632, R42 ;  /* 0x00007632462a7816 */ /* 0x000fe4000000002a */
[----:B------:R-:W-:Y:S02]  /*2f20*/  PRMT R41, R67, 0x7632, R41 ;  /* 0x0000763243297816 */ /* 0x000fe40000000029 */
[----:B------:R-:W-:Y:S02]  /*2f30*/  PRMT R40, R65, 0x7632, R40 ;  /* 0x0000763241287816 */ /* 0x000fe40000000028 */
[----:B------:R-:W-:Y:S02]  /*2f40*/  PRMT R39, R64, 0x7632, R39 ;  /* 0x0000763240277816 */ /* 0x000fe40000000027 */
[----:B------:R-:W-:-:S02]  /*2f50*/  PRMT R38, R66, 0x7632, R38 ;  /* 0x0000763242267816 */ /* 0x000fc40000000026 */
[----:B------:R-:W-:Y:S02]  /*2f60*/  PRMT R37, R63, 0x7632, R37 ;  /* 0x000076323f257816 */ /* 0x000fe40000000025 */
[----:B------:R-:W-:Y:S02]  /*2f70*/  PRMT R36, R61, 0x7632, R36 ;  /* 0x000076323d247816 */ /* 0x000fe40000000024 */
[----:B------:R-:W-:Y:S02]  /*2f80*/  PRMT R35, R60, 0x7632, R35 ;  /* 0x000076323c237816 */ /* 0x000fe40000000023 */
[----:B------:R-:W-:Y:S02]  /*2f90*/  PRMT R34, R62, 0x7632, R34 ;  /* 0x000076323e227816 */ /* 0x000fe40000000022 */
[----:B-1----:R-:W-:Y:S02]  /*2fa0*/  PRMT R33, R59, 0x7632, R33 ;  /* 0x000076323b217816 */ /* 0x002fe40000000021 */
[----:B------:R-:W-:-:S02]  /*2fb0*/  PRMT R32, R2, 0x7632, R32 ;  /* 0x0000763202207816 */ /* 0x000fc40000000020 */
[----:B------:R-:W-:Y:S02]  /*2fc0*/  PRMT R31, R0, 0x7632, R31 ;  /* 0x00007632001f7816 */ /* 0x000fe4000000001f */
[----:B------:R-:W-:Y:S02]  /*2fd0*/  PRMT R30, R58, 0x7632, R30 ;  /* 0x000076323a1e7816 */ /* 0x000fe4000000001e */
[----:B------:R-:W-:Y:S01]  /*2fe0*/  PRMT R29, R54, 0x7632, R29 ;  /* 0x00007632361d7816 */ /* 0x000fe2000000001d */
[----:B------:R-:W-:Y:S06]  /*2ff0*/  @!P0 BRA `(.L_x_18) ;  /* 0x0000001000888947 */ /* 0x000fec0003800000 */
[----:B------:R-:W0:Y:S01]  /*3000*/  LDC R45, c[0x0][0x10] ;  /* 0x00000400ff2d7b82 */ /* 0x000e220000000800 */
[----:B------:R-:W1:Y:S01]  /*3010*/  S2R R44, SR_CTAID.Y ;  /* 0x00000000002c7919 */ /* 0x000e620000002600 */
[----:B------:R-:W-:-:S06]  /*3020*/  LOP3.LUT R22, R71, 0x1, RZ, 0xc0, !PT ;  /* 0x0000000147167812 */ /* 0x000fcc00078ec0ff */
[----:B------:R-:W2:Y:S08]  /*3030*/  LDC.64 R20, c[0x0][0x258] ;  /* 0x00009600ff147b82 */ /* 0x000eb00000000a00 */
[----:B------:R-:W3:Y:S01]  /*3040*/  LDC.64 R48, c[0x0][0x260] ;  /* 0x00009800ff307b82 */ /* 0x000ee20000000a00 */
[----:B0-----:R-:W-:-:S04]  /*3050*/  IMAD R22, R22, R45, RZ ;  /* 0x0000002d16167224 */ /* 0x001fc800078e02ff */
[C---:B------:R-:W-:Y:S01]  /*3060*/  IMAD R24, R22.reuse, R83, RZ ;  /* 0x0000005316187224 */ /* 0x040fe200078e02ff */
[----:B-1----:R-:W-:-:S04]  /*3070*/  IADD3 R23, R22, R44, RZ ;  /* 0x0000002c16177210 */ /* 0x002fc80007ffe0ff */
[----:B------:R-:W-:Y:S01]  /*3080*/  SHF.L.U32 R25, R24, 0x1, RZ ;  /* 0x0000000118197819 */ /* 0x000fe200000006ff */
[----:B--2---:R-:W-:-:S04]  /*3090*/  IMAD.WIDE.U32 R20, R23, 0x4, R20 ;  /* 0x0000000417147825 */ /* 0x004fc800078e0014 */
[----:B---3--:R-:W-:Y:S01]  /*30a0*/  IMAD.WIDE R48, R25, 0x4, R48 ;  /* 0x0000000419307825 */ /* 0x008fe200078e0230 */
[----:B------:R-:W-:Y:S06]  /*30b0*/  @P2 BRA `(.L_x_19) ;  /* 0x0000000000602947 */ /* 0x000fec0003800000 */
[----:B------:R-:W0:Y:S01]  /*30c0*/  S2R R14, SR_LANEID ;  /* 0x00000000000e7919 */ /* 0x000e220000000000 */
[----:B------:R-:W-:Y:S01]  /*30d0*/  VOTEU.ANY UR5, UPT, PT ;  /* 0x0000000000057886 */ /* 0x000fe200038e0100 */
[----:B------:R-:W-:Y:S01]  /*30e0*/  LOP3.LUT P0, RZ, R71, 0x2, RZ, 0xc0, !PT ;  /* 0x0000000247ff7812 */ /* 0x000fe2000780c0ff */
[----:B------:R-:W-:Y:S01]  /*30f0*/  UFLO.U32 UR6, UR5 ;  /* 0x00000005000672bd */ /* 0x000fe200080e0000 */
[----:B------:R-:W-:Y:S01]  /*3100*/  MOV R24, 0x1 ;  /* 0x0000000100187802 */ /* 0x000fe20000000f00 */
[----:B------:R-:W-:Y:S01]  /*3110*/  UPOPC UR5, UR5 ;  /* 0x00000005000572bf */ /* 0x000fe20008000000 */
[----:B------:R-:W-:Y:S01]  /*3120*/  SEL R27, R83, RZ, !P0 ;  /* 0x000000ff531b7207 */ /* 0x000fe20004000000 */
[----:B------:R-:W-:Y:S01]  /*3130*/  IMAD R23, R45, UR7, R44 ;  /* 0x000000072d177c24 */ /* 0x000fe2000f8e022c */
[----:B------:R-:W-:Y:S02]  /*3140*/  SEL R24, R24, 0xffffffff, !P0 ;  /* 0xffffffff18187807 */ /* 0x000fe40004000000 */
[----:B------:R-:W-:Y:S01]  /*3150*/  ISETP.NE.AND P0, PT, R27, -0x1, PT ;  /* 0xffffffff1b00780c */ /* 0x000fe20003f05270 */
[----:B------:R-:W-:-:S04]  /*3160*/  IMAD.WIDE.U32 R22, R23, 0x8, R48 ;  /* 0x0000000817167825 */ /* 0x000fc800078e0030 */
[----:B------:R-:W-:Y:S01]  /*3170*/  IMAD R25, R24, UR5, RZ ;  /* 0x0000000518197c24 */ /* 0x000fe2000f8e02ff */
[----:B------:R1:W-:Y:S01]  /*3180*/  STG.E.64 desc[UR8][R22.64], R56 ;  /* 0x0000003816007986 */ /* 0x0003e2000c101b08 */
[----:B0-----:R-:W-:-:S13]  /*3190*/  ISETP.EQ.U32.AND P3, PT, R14, UR6, PT ;  /* 0x000000060e007c0c */ /* 0x001fda000bf62070 */
[----:B------:R-:W-:Y:S06]  /*31a0*/  @P3 MEMBAR.ALL.GPU ;  /* 0x0000000000003992 */ /* 0x000fec000000a000 */
[----:B------:R-:W-:-:S00]  /*31b0*/  @P3 ERRBAR ;  /* 0x00000000000039ab */ /* 0x000fc00000000000 */
[----:B------:R-:W-:Y:S06]  /*31c0*/  @P3 CGAERRBAR ;  /* 0x00000000000035ab */ /* 0x000fec0000000000 */
[----:B------:R1:W-:Y:S01]  /*31d0*/  @P3 REDG.E.ADD.S32.STRONG.GPU desc[UR8][R20.64], R25 ;  /* 0x000000191400398e */ /* 0x0003e2000c10e388 */
[----:B------:R-:W-:Y:S05]  /*31e0*/  @!P0 BRA `(.L_x_19) ;  /* 0x0000000000148947 */ /* 0x000fea0003800000 */
.L_x_20:
[----:B-1----:R-:W2:Y:S04]  /*31f0*/  LDG.E.STRONG.GPU R22, desc[UR8][R20.64] ;  /* 0x0000000814167981 */ /* 0x002ea8000c1ef900 */
[----:B--2---:R-:W-:Y:S01]  /*3200*/  CCTL.IVALL ;  /* 0x00000000ff00798f */ /* 0x004fe20002000000 */
[----:B------:R-:W-:Y:S05]  /*3210*/  YIELD ;  /* 0x0000000000007946 */ /* 0x000fea0003800000 */
[----:B------:R-:W-:-:S13]  /*3220*/  ISETP.NE.AND P0, PT, R22, R27, PT ;  /* 0x0000001b1600720c */ /* 0x000fda0003f05270 */
[----:B------:R-:W-:Y:S05]  /*3230*/  @P0 BRA `(.L_x_20) ;  /* 0xfffffffc00ec0947 */ /* 0x000fea000383ffff */
.L_x_19:
[----:B------:R-:W-:Y:S01]  /*3240*/  ISETP.NE.AND P0, PT, R83, RZ, PT ;  /* 0x000000ff5300720c */ /* 0x000fe20003f05270 */
[----:B------:R-:W-:Y:S05]  /*3250*/  WARPSYNC.ALL ;  /* 0x0000000000007948 */ /* 0x000fea0003800000 */
[----:B------:R-:W-:Y:S07]  /*3260*/  BAR.SYNC.DEFER_BLOCKING 0x0 ;  /* 0x0000000000007b1d */ /* 0x000fee0000010000 */
[----:B------:R-:W-:Y:S05]  /*3270*/  @!P0 BRA `(.L_x_18) ;  /* 0x0000000c00e88947 */ /* 0x000fea0003800000 */
[----:B-1----:R-:W-:Y:S01]  /*3280*/  IADD3 R20, R83, -0x1, RZ ;  /* 0xffffffff53147810 */ /* 0x002fe20007ffe0ff */
[----:B------:R-:W-:-:S03]  /*3290*/  HFMA2.MMA R47, -RZ, RZ, 0, 0 ;  /* 0x00000000ff2f7435 */ /* 0x000fc600000001ff */
[----:B------:R-:W-:-:S13]  /*32a0*/  ISETP.GE.U32.AND P0, PT, R20, 0x3, PT ;  /* 0x000000031400780c */ /* 0x000fda0003f06070 */
[----:B------:R-:W-:Y:S05]  /*32b0*/  @!P0 BRA `(.L_x_21) ;  /* 0x0000000c00688947 */ /* 0x000fea0003800000 */
[----:B------:R-:W-:Y:S02]  /*32c0*/  LOP3.LUT R46, R83, 0x3, RZ, 0xc0, !PT ;  /* 0x00000003532e7812 */ /* 0x000fe400078ec0ff */
[----:B------:R-:W-:Y:S02]  /*32d0*/  MOV R47, RZ ;  /* 0x000000ff002f7202 */ /* 0x000fe40000000f00 */
[----:B------:R-:W-:-:S04]  /*32e0*/  IADD3 R46, -R46, R83, RZ ;  /* 0x000000532e2e7210 */ /* 0x000fc80007ffe1ff */
[----:B------:R-:W-:-:S13]  /*32f0*/  ISETP.GT.AND P0, PT, R46, RZ, PT ;  /* 0x000000ff2e00720c */ /* 0x000fda0003f04270 */
[----:B------:R-:W-:Y:S05]  /*3300*/  @!P0 BRA `(.L_x_22) ;  /* 0x0000000800d88947 */ /* 0x000fea0003800000 */
[----:B------:R-:W-:Y:S02]  /*3310*/  ISETP.GT.AND P3, PT, R46, 0xc, PT ;  /* 0x0000000c2e00780c */ /* 0x000fe40003f64270 */
[----:B------:R-:W-:-:S11]  /*3320*/  PLOP3.LUT P0, PT, PT, PT, PT, 0x80, 0x0 ;  /* 0x000000000000781c */ /* 0x000fd60003f0f070 */
[----:B------:R-:W-:Y:S05]  /*3330*/  @!P3 BRA `(.L_x_23) ;  /* 0x0000000400d0b947 */ /* 0x000fea0003800000 */
[----:B------:R-:W-:-:S13]  /*3340*/  PLOP3.LUT P0, PT, PT, PT, PT, 0x8, 0x0 ;  /* 0x000000000000781c */ /* 0x000fda0003f0e170 */
.L_x_24:
[----:B------:R-:W-:-:S13]  /*3350*/  ISETP.EQ.OR P6, PT, R47, UR7, P2 ;  /* 0x000000072f007c0c */ /* 0x000fda00097c2670 */
[----:B------:R-:W-:-:S04]  /*3360*/  @!P6 IMAD R21, R45, R47, R44 ;  /* 0x0000002f2d15e224 */ /* 0x000fc800078e022c */
[----:B------:R-:W-:-:S06]  /*3370*/  @!P6 IMAD.WIDE.U32 R20, R21, 0x8, R48 ;  /* 0x000000081514e825 */ /* 0x000fcc00078e0030 */
[----:B------:R-:W2:Y:S01]  /*3380*/  @!P6 LDG.E.64 R20, desc[UR8][R20.64] ;  /* 0x000000081414e981 */ /* 0x000ea2000c1e1b00 */
[C---:B------:R-:W-:Y:S02]  /*3390*/  IADD3 R23, R47.reuse, 0x1, RZ ;  /* 0x000000012f177810 */ /* 0x040fe40007ffe0ff */
[----:B------:R-:W-:Y:S02]  /*33a0*/  IADD3 R25, R47, 0x2, RZ ;  /* 0x000000022f197810 */ /* 0x000fe40007ffe0ff */
[----:B------:R-:W-:Y:S02]  /*33b0*/  ISETP.EQ.OR P3, PT, R23, UR7, P2 ;  /* 0x0000000717007c0c */ /* 0x000fe40009762670 */
[----:B------:R-:W-:Y:S02]  /*33c0*/  ISETP.EQ.OR P4, PT, R25, UR7, P2 ;  /* 0x0000000719007c0c */ /* 0x000fe40009782670 */
[----:B------:R-:W-:-:S09]  /*33d0*/  IADD3 R24, R47, 0x3, RZ ;  /* 0x000000032f187810 */ /* 0x000fd20007ffe0ff */
[C-C-:B------:R-:W-:Y:S02]  /*33e0*/  @!P3 IMAD R23, R45.reuse, R23, R44.reuse ;  /* 0x000000172d17b224 */ /* 0x140fe400078e022c */
[----:B------:R-:W-:Y:S02]  /*33f0*/  @!P4 IMAD R25, R45, R25, R44 ;  /* 0x000000192d19c224 */ /* 0x000fe400078e022c */
[----:B--2---:R-:W-:Y:S01]  /*3400*/  @!P6 FADD.FTZ R56, R56, R20 ;  /* 0x000000143838e221 */ /* 0x004fe20000010000 */
[----:B------:R-:W-:Y:S01]  /*3410*/  @!P6 FADD.FTZ R57, R57, R21 ;  /* 0x000000153939e221 */ /* 0x000fe20000010000 */
[----:B------:R-:W-:Y:S01]  /*3420*/  ISETP.EQ.OR P6, PT, R24, UR7, P2 ;  /* 0x0000000718007c0c */ /* 0x000fe200097c2670 */
[----:B------:R-:W-:-:S04]  /*3430*/  @!P3 IMAD.WIDE.U32 R20, R23, 0x8, R48 ;  /* 0x000000081714b825 */ /* 0x000fc800078e0030 */
[----:B------:R-:W-:Y:S02]  /*3440*/  @!P4 IMAD.WIDE.U32 R22, R25, 0x8, R48 ;  /* 0x000000081916c825 */ /* 0x000fe400078e0030 */
[----:B------:R-:W2:Y:S04]  /*3450*/  @!P3 LDG.E.64 R20, desc[UR8][R20.64] ;  /* 0x000000081414b981 */ /* 0x000ea8000c1e1b00 */
[----:B------:R-:W3:Y:S02]  /*3460*/  @!P4 LDG.E.64 R22, desc[UR8][R22.64] ;  /* 0x000000081616c981 */ /* 0x000ee4000c1e1b00 */
[----:B------:R-:W-:-:S04]  /*3470*/  @!P6 IMAD R25, R45, R24, R44 ;  /* 0x000000182d19e224 */ /* 0x000fc800078e022c */
[----:B------:R-:W-:-:S06]  /*3480*/  @!P6 IMAD.WIDE.U32 R24, R25, 0x8, R48 ;  /* 0x000000081918e825 */ /* 0x000fcc00078e0030 */
[----:B------:R-:W4:Y:S01]  /*3490*/  @!P6 LDG.E.64 R24, desc[UR8][R24.64] ;  /* 0x000000081818e981 */ /* 0x000f22000c1e1b00 */
[C---:B------:R-:W-:Y:S02]  /*34a0*/  IADD3 R26, R47.reuse, 0x4, RZ ;  /* 0x000000042f1a7810 */ /* 0x040fe40007ffe0ff */
[C---:B------:R-:W-:Y:S02]  /*34b0*/  IADD3 R27, R47.reuse, 0x5, RZ ;  /* 0x000000052f1b7810 */ /* 0x040fe40007ffe0ff */
[----:B------:R-:W-:Y:S01]  /*34c0*/  IADD3 R50, R47, 0x6, RZ ;  /* 0x000000062f327810 */ /* 0x000fe20007ffe0ff */
[----:B--2---:R-:W-:Y:S01]  /*34d0*/  @!P3 FADD.FTZ R56, R56, R20 ;  /* 0x000000143838b221 */ /* 0x004fe20000010000 */
[----:B------:R-:W-:Y:S01]  /*34e0*/  @!P3 FADD.FTZ R57, R57, R21 ;  /* 0x000000153939b221 */ /* 0x000fe20000010000 */
[----:B------:R-:W-:Y:S02]  /*34f0*/  ISETP.EQ.OR P3, PT, R26, UR7, P2 ;  /* 0x000000071a007c0c */ /* 0x000fe40009762670 */
[----:B---3--:R-:W-:Y:S01]  /*3500*/  @!P4 FADD.FTZ R56, R56, R22 ;  /* 0x000000163838c221 */ /* 0x008fe20000010000 */
[----:B------:R-:W-:Y:S01]  /*3510*/  @!P4 FADD.FTZ R57, R57, R23 ;  /* 0x000000173939c221 */ /* 0x000fe20000010000 */
[----:B------:R-:W-:-:S09]  /*3520*/  ISETP.EQ.OR P4, PT, R27, UR7, P2 ;  /* 0x000000071b007c0c */ /* 0x000fd20009782670 */
[----:B------:R-:W-:Y:S02]  /*3530*/  @!P3 IMAD R21, R45, R26, R44 ;  /* 0x0000001a2d15b224 */ /* 0x000fe400078e022c */
[----:B----4-:R-:W-:Y:S01]  /*3540*/  @!P6 FADD.FTZ R56, R56, R24 ;  /* 0x000000183838e221 */ /* 0x010fe20000010000 */
[----:B------:R-:W-:Y:S01]  /*3550*/  @!P6 FADD.FTZ R57, R57, R25 ;  /* 0x000000193939e221 */ /* 0x000fe20000010000 */
[----:B------:R-:W-:Y:S01]  /*3560*/  ISETP.EQ.OR P6, PT, R50, UR7, P2 ;  /* 0x0000000732007c0c */ /* 0x000fe200097c2670 */
[----:B------:R-:W-:-:S04]  /*3570*/  @!P3 IMAD.WIDE.U32 R20, R21, 0x8, R48 ;  /* 0x000000081514b825 */ /* 0x000fc800078e0030 */
[----:B------:R-:W-:Y:S02]  /*3580*/  @!P4 IMAD R23, R45, R27, R44 ;  /* 0x0000001b2d17c224 */ /* 0x000fe400078e022c */
[----:B------:R-:W2:Y:S02]  /*3590*/  @!P3 LDG.E.64 R20, desc[UR8][R20.64] ;  /* 0x000000081414b981 */ /* 0x000ea4000c1e1b00 */
[----:B------:R-:W-:-:S04]  /*35a0*/  @!P4 IMAD.WIDE.U32 R22, R23, 0x8, R48 ;  /* 0x000000081716c825 */ /* 0x000fc800078e0030 */
[----:B------:R-:W-:Y:S02]  /*35b0*/  @!P6 IMAD R25, R45, R50, R44 ;  /* 0x000000322d19e224 */ /* 0x000fe400078e022c */
[----:B------:R-:W3:Y:S02]  /*35c0*/  @!P4 LDG.E.64 R22, desc[UR8][R22.64] ;  /* 0x000000081616c981 */ /* 0x000ee4000c1e1b00 */
        /* <DEDUP_REMOVED lines=65> */
[----:B------:R-:W-:Y:S02]  /*39e0*/  IADD3 R46, R46, -0x10, RZ ;  /* 0xfffffff02e2e7810 */ /* 0x000fe40007ffe0ff */
[----:B------:R-:W-:Y:S01]  /*39f0*/  IADD3 R47, R47, 0x10, RZ ;  /* 0x000000102f2f7810 */ /* 0x000fe20007ffe0ff */
[----:B--2---:R-:W-:Y:S01]  /*3a00*/  @!P3 FADD.FTZ R56, R56, R20 ;  /* 0x000000143838b221 */ /* 0x004fe20000010000 */
[----:B------:R-:W-:Y:S01]  /*3a10*/  @!P3 FADD.FTZ R57, R57, R21 ;  /* 0x000000153939b221 */ /* 0x000fe20000010000 */
[----:B------:R-:W-:Y:S02]  /*3a20*/  ISETP.GT.AND P3, PT, R46, 0xc, PT ;  /* 0x0000000c2e00780c */ /* 0x000fe40003f64270 */
[----:B---3--:R-:W-:Y:S01]  /*3a30*/  @!P4 FADD.FTZ R56, R56, R22 ;  /* 0x000000163838c221 */ /* 0x008fe20000010000 */
[----:B------:R-:W-:-:S03]  /*3a40*/  @!P4 FADD.FTZ R57, R57, R23 ;  /* 0x000000173939c221 */ /* 0x000fc60000010000 */
[----:B----4-:R-:W-:Y:S01]  /*3a50*/  @!P6 FADD.FTZ R56, R56, R24 ;  /* 0x000000183838e221 */ /* 0x010fe20000010000 */
[----:B------:R-:W-:-:S06]  /*3a60*/  @!P6 FADD.FTZ R57, R57, R25 ;  /* 0x000000193939e221 */ /* 0x000fcc0000010000 */
[----:B------:R-:W-:Y:S05]  /*3a70*/  @P3 BRA `(.L_x_24) ;  /* 0xfffffff800343947 */ /* 0x000fea000383ffff */
.L_x_23:
[----:B------:R-:W-:-:S13]  /*3a80*/  ISETP.GT.AND P3, PT, R46, 0x4, PT ;  /* 0x000000042e00780c */ /* 0x000fda0003f64270 */
[----:B------:R-:W-:Y:S05]  /*3a90*/  @!P3 BRA `(.L_x_25) ;  /* 0x0000000000ecb947 */ /* 0x000fea0003800000 */
[C---:B------:R-:W-:Y:S02]  /*3aa0*/  IADD3 R23, R47.reuse, 0x1, RZ ;  /* 0x000000012f177810 */ /* 0x040fe40007ffe0ff */
[----:B------:R-:W-:Y:S02]  /*3ab0*/  ISETP.EQ.OR P0, PT, R47, UR7, P2 ;  /* 0x000000072f007c0c */ /* 0x000fe40009702670 */
[----:B------:R-:W-:Y:S02]  /*3ac0*/  ISETP.EQ.OR P4, PT, R23, UR7, P2 ;  /* 0x0000000717007c0c */ /* 0x000fe40009782670 */
[C---:B------:R-:W-:Y:S02]  /*3ad0*/  IADD3 R25, R47.reuse, 0x2, RZ ;  /* 0x000000022f197810 */ /* 0x040fe40007ffe0ff */
[----:B------:R-:W-:Y:S02]  /*3ae0*/  IADD3 R27, R47, 0x3, RZ ;  /* 0x000000032f1b7810 */ /* 0x000fe40007ffe0ff */
[----:B------:R-:W-:-:S02]  /*3af0*/  ISETP.EQ.OR P6, PT, R25, UR7, P2 ;  /* 0x0000000719007c0c */ /* 0x000fc400097c2670 */
[----:B------:R-:W-:-:S03]  /*3b00*/  ISETP.EQ.OR P3, PT, R27, UR7, P2 ;  /* 0x000000071b007c0c */ /* 0x000fc60009762670 */
[--C-:B------:R-:W-:Y:S02]  /*3b10*/  @!P0 IMAD R21, R47, R45, R44.reuse ;  /* 0x0000002d2f158224 */ /* 0x100fe400078e022c */
[----:B------:R-:W-:Y:S02]  /*3b20*/  @!P4 IMAD R23, R45, R23, R44 ;  /* 0x000000172d17c224 */ /* 0x000fe400078e022c */
[----:B------:R-:W-:-:S04]  /*3b30*/  @!P0 IMAD.WIDE.U32 R20, R21, 0x8, R48 ;  /* 0x0000000815148825 */ /* 0x000fc800078e0030 */
[----:B------:R-:W-:Y:S02]  /*3b40*/  @!P4 IMAD.WIDE.U32 R22, R23, 0x8, R48 ;  /* 0x000000081716c825 */ /* 0x000fe400078e0030 */
[----:B------:R-:W2:Y:S02]  /*3b50*/  @!P0 LDG.E.64 R20, desc[UR8][R20.64] ;  /* 0x0000000814148981 */ /* 0x000ea4000c1e1b00 */
[C-C-:B------:R-:W-:Y:S02]  /*3b60*/  @!P6 IMAD R25, R45.reuse, R25, R44.reuse ;  /* 0x000000192d19e224 */ /* 0x140fe400078e022c */
[----:B------:R-:W-:Y:S01]  /*3b70*/  @!P3 IMAD R27, R45, R27, R44 ;  /* 0x0000001b2d1bb224 */ /* 0x000fe200078e022c */
[----:B------:R-:W3:Y:S01]  /*3b80*/  @!P4 LDG.E.64 R22, desc[UR8][R22.64] ;  /* 0x000000081616c981 */ /* 0x000ee2000c1e1b00 */
[----:B------:R-:W-:-:S04]  /*3b90*/  @!P6 IMAD.WIDE.U32 R24, R25, 0x8, R48 ;  /* 0x000000081918e825 */ /* 0x000fc800078e0030 */
[----:B------:R-:W-:Y:S02]  /*3ba0*/  @!P3 IMAD.WIDE.U32 R26, R27, 0x8, R48 ;  /* 0x000000081b1ab825 */ /* 0x000fe400078e0030 */
[----:B------:R-:W4:Y:S04]  /*3bb0*/  @!P6 LDG.E.64 R24, desc[UR8][R24.64] ;  /* 0x000000081818e981 */ /* 0x000f28000c1e1b00 */
[----:B------:R-:W5:Y:S01]  /*3bc0*/  @!P3 LDG.E.64 R26, desc[UR8][R26.64] ;  /* 0x000000081a1ab981 */ /* 0x000f62000c1e1b00 */
[----:B------:R-:W-:Y:S01]  /*3bd0*/  IADD3 R47, R47, 0x4, RZ ;  /* 0x000000042f2f7810 */ /* 0x000fe20007ffe0ff */
[----:B--2---:R-:W-:Y:S01]  /*3be0*/  @!P0 FADD.FTZ R56, R56, R20 ;  /* 0x0000001438388221 */ /* 0x004fe20000010000 */
[----:B------:R-:W-:Y:S02]  /*3bf0*/  @!P0 FADD.FTZ R57, R57, R21 ;  /* 0x0000001539398221 */ /* 0x000fe40000010000 */
[----:B------:R-:W-:-:S02]  /*3c00*/  IADD3 R20, R47, 0x1, RZ ;  /* 0x000000012f147810 */ /* 0x000fc40007ffe0ff */
[----:B------:R-:W-:Y:S01]  /*3c10*/  ISETP.EQ.OR P0, PT, R47, UR7, P2 ;  /* 0x000000072f007c0c */ /* 0x000fe20009702670 */
[----:B---3--:R-:W-:Y:S01]  /*3c20*/  @!P4 FADD.FTZ R56, R56, R22 ;  /* 0x000000163838c221 */ /* 0x008fe20000010000 */
[----:B------:R-:W-:Y:S01]  /*3c30*/  @!P4 FADD.FTZ R57, R57, R23 ;  /* 0x000000173939c221 */ /* 0x000fe20000010000 */
[----:B------:R-:W-:Y:S02]  /*3c40*/  IADD3 R22, R47, 0x2, RZ ;  /* 0x000000022f167810 */ /* 0x000fe40007ffe0ff */
[----:B------:R-:W-:Y:S01]  /*3c50*/  ISETP.EQ.OR P4, PT, R20, UR7, P2 ;  /* 0x0000000714007c0c */ /* 0x000fe20009782670 */
[----:B----4-:R-:W-:Y:S01]  /*3c60*/  @!P6 FADD.FTZ R56, R56, R24 ;  /* 0x000000183838e221 */ /* 0x010fe20000010000 */
[----:B------:R-:W-:Y:S01]  /*3c70*/  @!P6 FADD.FTZ R57, R57, R25 ;  /* 0x000000193939e221 */ /* 0x000fe20000010000 */
[----:B------:R-:W-:Y:S02]  /*3c80*/  IADD3 R24, R47, 0x3, RZ ;  /* 0x000000032f187810 */ /* 0x000fe40007ffe0ff */
[----:B------:R-:W-:Y:S01]  /*3c90*/  ISETP.EQ.OR P6, PT, R22, UR7, P2 ;  /* 0x0000000716007c0c */ /* 0x000fe200097c2670 */
[----:B-----5:R-:W-:Y:S01]  /*3ca0*/  @!P3 FADD.FTZ R56, R56, R26 ;  /* 0x0000001a3838b221 */ /* 0x020fe20000010000 */
[----:B------:R-:W-:Y:S01]  /*3cb0*/  @!P3 FADD.FTZ R57, R57, R27 ;  /* 0x0000001b3939b221 */ /* 0x000fe20000010000 */
[----:B------:R-:W-:Y:S01]  /*3cc0*/  ISETP.EQ.OR P3, PT, R24, UR7, P2 ;  /* 0x0000000718007c0c */ /* 0x000fe20009762670 */
[----:B------:R-:W-:-:S04]  /*3cd0*/  @!P0 IMAD R21, R45, R47, R44 ;  /* 0x0000002f2d158224 */ /* 0x000fc800078e022c */
[----:B------:R-:W-:Y:S02]  /*3ce0*/  @!P4 IMAD R23, R45, R20, R44 ;  /* 0x000000142d17c224 */ /* 0x000fe400078e022c */
[----:B------:R-:W-:-:S04]  /*3cf0*/  @!P0 IMAD.WIDE.U32 R20, R21, 0x8, R48 ;  /* 0x0000000815148825 */ /* 0x000fc800078e0030 */
[----:B------:R-:W-:Y:S02]  /*3d00*/  @!P6 IMAD R25, R45, R22, R44 ;  /* 0x000000162d19e224 */ /* 0x000fe400078e022c */
[----:B------:R-:W2:Y:S01]  /*3d10*/  @!P0 LDG.E.64 R20, desc[UR8][R20.64] ;  /* 0x0000000814148981 */ /* 0x000ea2000c1e1b00 */
[----:B------:R-:W-:-:S04]  /*3d20*/  @!P4 IMAD.WIDE.U32 R22, R23, 0x8, R48 ;  /* 0x000000081716c825 */ /* 0x000fc800078e0030 */
[----:B------:R-:W-:Y:S02]  /*3d30*/  @!P3 IMAD R27, R45, R24, R44 ;  /* 0x000000182d1bb224 */ /* 0x000fe400078e022c */
[--C-:B------:R-:W-:Y:S01]  /*3d40*/  @!P6 IMAD.WIDE.U32 R24, R25, 0x8, R48.reuse ;  /* 0x000000081918e825 */ /* 0x100fe200078e0030 */
[----:B------:R-:W3:Y:S03]  /*3d50*/  @!P4 LDG.E.64 R22, desc[UR8][R22.64] ;  /* 0x000000081616c981 */ /* 0x000ee6000c1e1b00 */
[----:B------:R-:W-:Y:S02]  /*3d60*/  @!P3 IMAD.WIDE.U32 R26, R27, 0x8, R48 ;  /* 0x000000081b1ab825 */ /* 0x000fe400078e0030 */
[----:B------:R-:W4:Y:S04]  /*3d70*/  @!P6 LDG.E.64 R24, desc[UR8][R24.64] ;  /* 0x000000081818e981 */ /* 0x000f28000c1e1b00 */
[----:B------:R-:W5:Y:S01]  /*3d80*/  @!P3 LDG.E.64 R26, desc[UR8][R26.64] ;  /* 0x000000081a1ab981 */ /* 0x000f62000c1e1b00 */
[----:B------:R-:W-:-:S02]  /*3d90*/  IADD3 R46, R46, -0x4, RZ ;  /* 0xfffffffc2e2e7810 */ /* 0x000fc40007ffe0ff */
[----:B------:R-:W-:Y:S02]  /*3da0*/  IADD3 R47, R47, 0x4, RZ ;  /* 0x000000042f2f7810 */ /* 0x000fe40007ffe0ff */
[----:B------:R-:W-:Y:S01]  /*3db0*/  IADD3 R46, R46, -0x4, RZ ;  /* 0xfffffffc2e2e7810 */ /* 0x000fe20007ffe0ff */
[----:B--2---:R-:W-:Y:S01]  /*3dc0*/  @!P0 FADD.FTZ R56, R56, R20 ;  /* 0x0000001438388221 */ /* 0x004fe20000010000 */
[----:B------:R-:W-:-:S03]  /*3dd0*/  @!P0 FADD.FTZ R57, R57, R21 ;  /* 0x0000001539398221 */ /* 0x000fc60000010000 */
[----:B---3--:R-:W-:Y:S01]  /*3de0*/  @!P4 FADD.FTZ R56, R56, R22 ;  /* 0x000000163838c221 */ /* 0x008fe20000010000 */
[----:B------:R-:W-:-:S03]  /*3df0*/  @!P4 FADD.FTZ R57, R57, R23 ;  /* 0x000000173939c221 */ /* 0x000fc60000010000 */
[----:B----4-:R-:W-:Y:S01]  /*3e00*/  @!P6 FADD.FTZ R56, R56, R24 ;  /* 0x000000183838e221 */ /* 0x010fe20000010000 */
[----:B------:R-:W-:Y:S01]  /*3e10*/  @!P6 FADD.FTZ R57, R57, R25 ;  /* 0x000000193939e221 */ /* 0x000fe20000010000 */
[----:B------:R-:W-:Y:S02]  /*3e20*/  PLOP3.LUT P0, PT, PT, PT, PT, 0x8, 0x0 ;  /* 0x000000000000781c */ /* 0x000fe40003f0e170 */
[----:B-----5:R-:W-:Y:S01]  /*3e30*/  @!P3 FADD.FTZ R56, R56, R26 ;  /* 0x0000001a3838b221 */ /* 0x020fe20000010000 */
[----:B------:R-:W-:-:S10]  /*3e40*/  @!P3 FADD.FTZ R57, R57, R27 ;  /* 0x0000001b3939b221 */ /* 0x000fd40000010000 */
.L_x_25:
[----:B------:R-:W-:-:S13]  /*3e50*/  ISETP.NE.OR P0, PT, R46, RZ, P0 ;  /* 0x000000ff2e00720c */ /* 0x000fda0000705670 */
[----:B------:R-:W-:Y:S05]  /*3e60*/  @!P0 BRA `(.L_x_21) ;  /* 0x00000000007c8947 */ /* 0x000fea0003800000 */
.L_x_22:
[C---:B------:R-:W-:Y:S02]  /*3e70*/  ISETP.EQ.OR P4, PT, R47.reuse, UR7, P2 ;  /* 0x000000072f007c0c */ /* 0x040fe40009782670 */
[C---:B------:R-:W-:Y:S02]  /*3e80*/  IADD3 R23, R47.reuse, 0x1, RZ ;  /* 0x000000012f177810 */ /* 0x040fe40007ffe0ff */
[----:B------:R-:W-:Y:S02]  /*3e90*/  IADD3 R25, R47, 0x2, RZ ;  /* 0x000000022f197810 */ /* 0x000fe40007ffe0ff */
[----:B------:R-:W-:Y:S02]  /*3ea0*/  ISETP.EQ.OR P6, PT, R23, UR7, P2 ;  /* 0x0000000717007c0c */ /* 0x000fe400097c2670 */
[----:B------:R-:W-:Y:S02]  /*3eb0*/  IADD3 R27, R47, 0x3, RZ ;  /* 0x000000032f1b7810 */ /* 0x000fe40007ffe0ff */
[----:B------:R-:W-:-:S02]  /*3ec0*/  ISETP.EQ.OR P3, PT, R25, UR7, P2 ;  /* 0x0000000719007c0c */ /* 0x000fc40009762670 */
[----:B------:R-:W-:Y:S01]  /*3ed0*/  ISETP.EQ.OR P0, PT, R27, UR7, P2 ;  /* 0x000000071b007c0c */ /* 0x000fe20009702670 */
[----:B------:R-:W-:-:S04]  /*3ee0*/  @!P4 IMAD R21, R45, R47, R44 ;  /* 0x0000002f2d15c224 */ /* 0x000fc800078e022c */
[----:B------:R-:W-:-:S04]  /*3ef0*/  @!P4 IMAD.WIDE.U32 R20, R21, 0x8, R48 ;  /* 0x000000081514c825 */ /* 0x000fc800078e0030 */
[C-C-:B------:R-:W-:Y:S02]  /*3f00*/  @!P6 IMAD R23, R45.reuse, R23, R44.reuse ;  /* 0x000000172d17e224 */ /* 0x140fe400078e022c */
[----:B------:R-:W2:Y:S01]  /*3f10*/  @!P4 LDG.E.64 R20, desc[UR8][R20.64] ;  /* 0x000000081414c981 */ /* 0x000ea2000c1e1b00 */
[----:B------:R-:W-:Y:S02]  /*3f20*/  @!P3 IMAD R25, R45, R25, R44 ;  /* 0x000000192d19b224 */ /* 0x000fe400078e022c */
        /* <DEDUP_REMOVED lines=8> */
[----:B------:R-:W-:Y:S01]  /*3fb0*/  IADD3 R47, R47, 0x4, RZ ;  /* 0x000000042f2f7810 */ /* 0x000fe20007ffe0ff */
[----:B--2---:R-:W-:Y:S01]  /*3fc0*/  @!P4 FADD.FTZ R56, R56, R20 ;  /* 0x000000143838c221 */ /* 0x004fe20000010000 */
[----:B------:R-:W-:Y:S01]  /*3fd0*/  @!P4 FADD.FTZ R57, R57, R21 ;  /* 0x000000153939c221 */ /* 0x000fe20000010000 */
[----:B------:R-:W-:Y:S02]  /*3fe0*/  ISETP.NE.AND P4, PT, R46, RZ, PT ;  /* 0x000000ff2e00720c */ /* 0x000fe40003f85270 */
[----:B---3--:R-:W-:Y:S01]  /*3ff0*/  @!P6 FADD.FTZ R56, R56, R22 ;  /* 0x000000163838e221 */ /* 0x008fe20000010000 */
[----:B------:R-:W-:-:S03]  /*4000*/  @!P6 FADD.FTZ R57, R57, R23 ;  /* 0x000000173939e221 */ /* 0x000fc60000010000 */
[----:B----4-:R-:W-:Y:S01]  /*4010*/  @!P3 FADD.FTZ R56, R56, R24 ;  /* 0x000000183838b221 */ /* 0x010fe20000010000 */
[----:B------:R-:W-:-:S03]  /*4020*/  @!P3 FADD.FTZ R57, R57, R25 ;  /* 0x000000193939b221 */ /* 0x000fc60000010000 */
[----:B-----5:R-:W-:Y:S01]  /*4030*/  @!P0 FADD.FTZ R56, R56, R26 ;  /* 0x0000001a38388221 */ /* 0x020fe20000010000 */
[----:B------:R-:W-:Y:S02]  /*4040*/  @!P0 FADD.FTZ R57, R57, R27 ;  /* 0x0000001b39398221 */ /* 0x000fe40000010000 */
[----:B------:R-:W-:Y:S05]  /*4050*/  @P4 BRA `(.L_x_22) ;  /* 0xfffffffc00844947 */ /* 0x000fea000383ffff */
.L_x_21:
[----:B------:R-:W-:-:S13]  /*4060*/  LOP3.LUT P0, R83, R83, 0x3, RZ, 0xc0, !PT ;  /* 0x0000000353537812 */ /* 0x000fda000780c0ff */
[----:B------:R-:W-:Y:S05]  /*4070*/  @!P0 BRA `(.L_x_18) ;  /* 0x0000000000688947 */ /* 0x000fea0003800000 */
[----:B------:R-:W-:Y:S01]  /*4080*/  ISETP.EQ.OR P0, PT, R47, UR7, P2 ;  /* 0x000000072f007c0c */ /* 0x000fe20009702670 */
[----:B------:R-:W-:Y:S01]  /*4090*/  BSSY B0, `(.L_x_26) ;  /* 0x0000008000007945 */ /* 0x000fe20003800000 */
[----:B------:R-:W-:-:S11]  /*40a0*/  ISETP.NE.AND P3, PT, R83, 0x1, PT ;  /* 0x000000015300780c */ /* 0x000fd60003f65270 */
[----:B------:R-:W-:Y:S05]  /*40b0*/  @P0 BRA `(.L_x_27) ;  /* 0x0000000000140947 */ /* 0x000fea0003800000 */
[----:B------:R-:W-:-:S04]  /*40c0*/  IMAD R21, R45, R47, R44 ;  /* 0x0000002f2d157224 */ /* 0x000fc800078e022c */
[----:B------:R-:W-:-:S06]  /*40d0*/  IMAD.WIDE.U32 R20, R21, 0x8, R48 ;  /* 0x0000000815147825 */ /* 0x000fcc00078e0030 */
[----:B------:R-:W2:Y:S02]  /*40e0*/  LDG.E.64 R20, desc[UR8][R20.64] ;  /* 0x0000000814147981 */ /* 0x000ea4000c1e1b00 */
[----:B--2---:R-:W-:Y:S01]  /*40f0*/  FADD.FTZ R56, R56, R20 ;  /* 0x0000001438387221 */ /* 0x004fe20000010000 */
[----:B------:R-:W-:-:S07]  /*4100*/  FADD.FTZ R57, R57, R21 ;  /* 0x0000001539397221 */ /* 0x000fce0000010000 */
.L_x_27:
[----:B------:R-:W-:Y:S05]  /*4110*/  BSYNC B0 ;  /* 0x0000000000007941 */ /* 0x000fea0003800000 */
.L_x_26:
[----:B------:R-:W-:Y:S05]  /*4120*/  @!P3 BRA `(.L_x_18) ;  /* 0x00000000003cb947 */ /* 0x000fea0003800000 */
[C---:B------:R-:W-:Y:S02]  /*4130*/  IADD3 R23, R47.reuse, 0x2, RZ ;  /* 0x000000022f177810 */ /* 0x040fe40007ffe0ff */
[----:B------:R-:W-:Y:S02]  /*4140*/  IADD3 R21, R47, 0x1, RZ ;  /* 0x000000012f157810 */ /* 0x000fe40007ffe0ff */
[----:B------:R-:W-:Y:S02]  /*4150*/  ISETP.EQ.OR P0, PT, R23, UR7, P2 ;  /* 0x0000000717007c0c */ /* 0x000fe40009702670 */
[----:B------:R-:W-:Y:S02]  /*4160*/  ISETP.EQ.OR P3, PT, R21, UR7, P2 ;  /* 0x0000000715007c0c */ /* 0x000fe40009762670 */
[----:B------:R-:W-:-:S11]  /*4170*/  ISETP.EQ.OR P0, PT, R83, 0x2, P0 ;  /* 0x000000025300780c */ /* 0x000fd60000702670 */
[-CC-:B------:R-:W-:Y:S02]  /*4180*/  @!P3 IMAD R21, R21, R45.reuse, R44.reuse ;  /* 0x0000002d1515b224 */ /* 0x180fe400078e022c */
[----:B------:R-:W-:Y:S02]  /*4190*/  @!P0 IMAD R23, R23, R45, R44 ;  /* 0x0000002d17178224 */ /* 0x000fe400078e022c */
[----:B------:R-:W-:-:S04]  /*41a0*/  @!P3 IMAD.WIDE.U32 R20, R21, 0x8, R48 ;  /* 0x000000081514b825 */ /* 0x000fc800078e0030 */
[----:B------:R-:W-:Y:S02]  /*41b0*/  @!P0 IMAD.WIDE.U32 R22, R23, 0x8, R48 ;  /* 0x0000000817168825 */ /* 0x000fe400078e0030 */
[----:B------:R-:W2:Y:S04]  /*41c0*/  @!P3 LDG.E.64 R20, desc[UR8][R20.64] ;  /* 0x000000081414b981 */ /* 0x000ea8000c1e1b00 */
[----:B------:R-:W3:Y:S01]  /*41d0*/  @!P0 LDG.E.64 R22, desc[UR8][R22.64] ;  /* 0x0000000816168981 */ /* 0x000ee2000c1e1b00 */
[----:B--2---:R-:W-:Y:S01]  /*41e0*/  @!P3 FADD.FTZ R56, R56, R20 ;  /* 0x000000143838b221 */ /* 0x004fe20000010000 */
[----:B------:R-:W-:-:S03]  /*41f0*/  @!P3 FADD.FTZ R57, R57, R21 ;  /* 0x000000153939b221 */ /* 0x000fc60000010000 */
[----:B---3--:R-:W-:Y:S01]  /*4200*/  @!P0 FADD.FTZ R56, R56, R22 ;  /* 0x0000001638388221 */ /* 0x008fe20000010000 */
[----:B------:R-:W-:-:S07]  /*4210*/  @!P0 FADD.FTZ R57, R57, R23 ;  /* 0x0000001739398221 */ /* 0x000fce0000010000 */
.L_x_18:
[----:B------:R-:W0:Y:S01]  /*4220*/  S2UR UR6, SR_CgaCtaId ;  /* 0x00000000000679c3 */ /* 0x000e220000008800 */
[----:B------:R-:W-:Y:S01]  /*4230*/  UMOV UR5, 0x400 ;  /* 0x0000040000057882 */ /* 0x000fe20000000000 */
[----:B------:R-:W-:Y:S01]  /*4240*/  SHF.L.U32 R69, R69, 0x10, RZ ;  /* 0x0000001045457819 */ /* 0x000fe200000006ff */
[----:B------:R-:W-:Y:S01]  /*4250*/  ULDC.64 UR14, c[0x0][0x290] ;  /* 0x0000a400000e7ab9 */ /* 0x000fe20000000a00 */
[----:B-1----:R-:W-:Y:S02]  /*4260*/  SHF.L.U32 R23, R28, 0x10, RZ ;  /* 0x000000101c177819 */ /* 0x002fe400000006ff */
[----:B------:R-:W-:Y:S01]  /*4270*/  ISETP.GE.U32.AND P0, PT, R78, UR14, PT ;  /* 0x0000000e4e007c0c */ /* 0x000fe2000bf06070 */
[----:B------:R-:W-:Y:S01]  /*4280*/  FADD.FTZ R26, -R16, R69 ;  /* 0x00000045101a7221 */ /* 0x000fe20000010100 */
[----:B------:R-:W-:Y:S02]  /*4290*/  SHF.L.U32 R22, R43, 0x10, RZ ;  /* 0x000000102b167819 */ /* 0x000fe400000006ff */
[----:B------:R-:W-:Y:S01]  /*42a0*/  SHF.L.U32 R27, R70, 0x10, RZ ;  /* 0x00000010461b7819 */ /* 0x000fe200000006ff */
[----:B------:R-:W-:Y:S01]  /*42b0*/  FMUL.FTZ R49, R26, R17 ;  /* 0x000000111a317220 */ /* 0x000fe20000410000 */
[----:B0-----:R-:W-:-:S09]  /*42c0*/  ULEA UR5, UR6, UR5, 0x18 ;  /* 0x0000000506057291 */ /* 0x001fd2000f8ec03f */
[----:B------:R-:W-:Y:S01]  /*42d0*/  @!P2 STS.64 [UR5+0xc0], R56 ;  /* 0x0000c038ff00a988 */ /* 0x000fe20008000a05 */
[----:B------:R-:W-:Y:S06]  /*42e0*/  BAR.SYNC.DEFER_BLOCKING 0x0 ;  /* 0x0000000000007b1d */ /* 0x000fec0000010000 */
[----:B------:R-:W0:Y:S01]  /*42f0*/  LDS.64 R20, [UR5+0xc0] ;  /* 0x0000c005ff147984 */ /* 0x000e220008000a00 */
[----:B------:R-:W-:Y:S02]  /*4300*/  ULDC UR5, c[0x0][0x2bc] ;  /* 0x0000af0000057ab9 */ /* 0x000fe40000000800 */
[----:B0-----:R-:W-:Y:S01]  /*4310*/  FMUL.FTZ R24, R20, UR5 ;  /* 0x0000000514187c20 */ /* 0x001fe20008410000 */
[----:B------:R-:W-:Y:S01]  /*4320*/  FADD.FTZ R20, -R16, R23 ;  /* 0x0000001710147221 */ /* 0x000fe20000010100 */
[----:B------:R-:W-:Y:S01]  /*4330*/  FMUL.FTZ R25, R21, UR5 ;  /* 0x0000000515197c20 */ /* 0x000fe20008410000 */
[----:B------:R-:W-:-:S02]  /*4340*/  SHF.L.U32 R21, R68, 0x10, RZ ;  /* 0x0000001044157819 */ /* 0x000fc400000006ff */
        /* <DEDUP_REMOVED lines=20> */
.L_x_28:
[----:B------:R-:W-:Y:S04]  /*4490*/  BSSY B0, `(.L_x_29) ;  /* 0x0000014000007945 */ /* 0x000fe80003800000 */
[----:B------:R-:W-:Y:S05]  /*44a0*/  @!P1 BRA `(.L_x_30) ;  /* 0x0000000000489947 */ /* 0x000fea0003800000 */
[C-C-:B------:R-:W-:Y:S01]  /*44b0*/  FFMA.FTZ R20, R24.reuse, R49, R25.reuse ;  /* 0x0000003118147223 */ /* 0x140fe20000010019 */
[----:B------:R-:W-:Y:S01]  /*44c0*/  ULDC.64 UR12, c[0x0][0x288] ;  /* 0x0000a200000c7ab9 */ /* 0x000fe20000000a00 */
[----:B------:R-:W-:Y:S01]  /*44d0*/  FFMA.FTZ R23, R24, R48, R25 ;  /* 0x0000003018177223 */ /* 0x000fe20000010019 */
[----:B------:R-:W-:Y:S02]  /*44e0*/  IMAD R28, R55, UR12, RZ ;  /* 0x0000000c371c7c24 */ /* 0x000fe4000f8e02ff */
[----:B------:R-:W-:Y:S01]  /*44f0*/  FFMA.FTZ R26, R21, R18, -R20 ;  /* 0x00000012151a7223 */ /* 0x000fe20000010814 */
[----:B------:R-:W-:Y:S01]  /*4500*/  MOV R20, R84 ;  /* 0x0000005400147202 */ /* 0x000fe20000000f00 */
[----:B------:R-:W-:Y:S01]  /*4510*/  FFMA.FTZ R22, R22, R19, -R23 ;  /* 0x0000001316167223 */ /* 0x000fe20000010817 */
[----:B------:R-:W-:Y:S01]  /*4520*/  MOV R21, R87 ;  /* 0x0000005700157202 */ /* 0x000fe20000000f00 */
[C---:B------:R-:W-:Y:S02]  /*4530*/  IMAD R23, R79.reuse, UR13, R28 ;  /* 0x0000000d4f177c24 */ /* 0x040fe4000f8e021c */
[-C--:B------:R-:W-:Y:S01]  /*4540*/  FMUL.FTZ R43, R26, R17.reuse ;  /* 0x000000111a2b7220 */ /* 0x080fe20000410000 */
[----:B------:R-:W-:Y:S01]  /*4550*/  FMUL.FTZ R26, R22, R17 ;  /* 0x00000011161a7220 */ /* 0x000fe20000410000 */
[----:B------:R-:W-:Y:S01]  /*4560*/  IMAD.WIDE.U32 R20, R79, UR12, R20 ;  /* 0x0000000c4f147c25 */ /* 0x000fe2000f8e0014 */
[----:B------:R-:W-:-:S02]  /*4570*/  ULDC.64 UR12, c[0x0][0x210] ;  /* 0x00008400000c7ab9 */ /* 0x000fc40000000a00 */
[----:B------:R-:W-:Y:S02]  /*4580*/  LEA R22, P2, R20, UR12, 0x1 ;  /* 0x0000000c14167c11 */ /* 0x000fe4000f8408ff */
[----:B------:R-:W-:Y:S02]  /*4590*/  IADD3 R23, R21, R23, RZ ;  /* 0x0000001715177210 */ /* 0x000fe40007ffe0ff */
[----:B------:R-:W-:Y:S02]  /*45a0*/  F2FP.BF16.F32.PACK_AB R21, R26, R43 ;  /* 0x0000002b1a15723e */ /* 0x000fe400000010ff */
[----:B------:R-:W-:-:S05]  /*45b0*/  LEA.HI.X R23, R20, UR13, R23, 0x1, P2 ;  /* 0x0000000d14177c11 */ /* 0x000fca00090f0c17 */
[----:B------:R0:W-:Y:S02]  /*45c0*/  STG.E desc[UR8][R22.64], R21 ;  /* 0x0000001516007986 */ /* 0x0001e4000c101908 */
.L_x_30:
[----:B------:R-:W-:Y:S05]  /*45d0*/  BSYNC B0 ;  /* 0x0000000000007941 */ /* 0x000fea0003800000 */
.L_x_29:
[----:B0-----:R-:W-:Y:S01]  /*45e0*/  SHF.L.U32 R21, R42, 0x10, RZ ;  /* 0x000000102a157819 */ /* 0x001fe200000006ff */
[C---:B------:R-:W-:Y:S01]  /*45f0*/  FADD.FTZ R26, -R16.reuse, R27 ;  /* 0x0000001b101a7221 */ /* 0x040fe20000010100 */
[----:B------:R-:W-:Y:S02]  /*4600*/  ISETP.GE.U32.AND P2, PT, R77, UR14, PT ;  /* 0x0000000e4d007c0c */ /* 0x000fe4000bf46070 */
[----:B------:R-:W-:Y:S01]  /*4610*/  ISETP.GE.AND.EX P3, PT, R15, UR15, PT, P0 ;  /* 0x0000000f0f007c0c */ /* 0x000fe2000bf66300 */
[----:B------:R-:W-:Y:S01]  /*4620*/  FADD.FTZ R20, -R16, R21 ;  /* 0x0000001510147221 */ /* 0x000fe20000010100 */
[----:B------:R-:W-:Y:S01]  /*4630*/  ISETP.GE.AND.EX P4, PT, R13, UR15, PT, P2 ;  /* 0x0000000f0d007c0c */ /* 0x000fe2000bf86320 */
[-C--:B------:R-:W-:Y:S01]  /*4640*/  FMUL.FTZ R45, R26, R17.reuse ;  /* 0x000000111a2d7220 */ /* 0x080fe20000410000 */
[----:B------:R-:W-:Y:S01]  /*4650*/  SHF.L.U32 R67, R67, 0x10, RZ ;  /* 0x0000001043437819 */ /* 0x000fe200000006ff */
[----:B------:R-:W-:Y:S01]  /*4660*/  FMUL.FTZ R44, R20, R17 ;  /* 0x00000011142c7220 */ /* 0x000fe20000410000 */
[----:B------:R-:W-:-:S02]  /*4670*/  ISETP.GE.U32.AND P0, PT, R76, UR14, PT ;  /* 0x0000000e4c007c0c */ /* 0x000fc4000bf06070 */
[----:B------:R-:W-:Y:S02]  /*4680*/  ISETP.GE.U32.AND P2, PT, R75, UR14, PT ;  /* 0x0000000e4b007c0c */ /* 0x000fe4000bf46070 */
[C---:B------:R-:W-:Y:S02]  /*4690*/  ISETP.GT.U32.OR P3, PT, R81.reuse, 0x27f, P3 ;  /* 0x0000027f5100780c */ /* 0x040fe40001f64470 */
[----:B------:R-:W-:Y:S02]  /*46a0*/  ISETP.GT.U32.OR P4, PT, R81, 0x27f, P4 ;  /* 0x0000027f5100780c */ /* 0x000fe40002784470 */
[----:B------:R-:W-:Y:S02]  /*46b0*/  SHF.L.U32 R22, R41, 0x10, RZ ;  /* 0x0000001029167819 */ /* 0x000fe400000006ff */
        /* <DEDUP_REMOVED lines=21> */
.L_x_31:
[----:B------:R-:W-:Y:S04]  /*4810*/  BSSY B0, `(.L_x_32) ;  /* 0x0000014000007945 */ /* 0x000fe80003800000 */
[----:B------:R-:W-:Y:S05]  /*4820*/  @P3 BRA `(.L_x_33) ;  /* 0x0000000000483947 */ /* 0x000fea0003800000 */
[C-C-:B------:R-:W-:Y:S01]  /*4830*/  FFMA.FTZ R20, R24.reuse, R45, R25.reuse ;  /* 0x0000002d18147223 */ /* 0x140fe20000010019 */
[----:B------:R-:W-:Y:S01]  /*4840*/  FFMA.FTZ R21, R24, R44, R25 ;  /* 0x0000002c18157223 */ /* 0x000fe20000010019 */
[----:B------:R-:W-:Y:S02]  /*4850*/  ULDC.64 UR12, c[0x0][0x288] ;  /* 0x0000a200000c7ab9 */ /* 0x000fe40000000a00 */
[----:B------:R-:W-:Y:S01]  /*4860*/  FFMA.FTZ R26, R67, R18, -R20 ;  /* 0x00000012431a7223 */ /* 0x000fe20000010814 */
[----:B------:R-:W-:Y:S01]  /*4870*/  FFMA.FTZ R22, R22, R19, -R21 ;  /* 0x0000001316167223 */ /* 0x000fe20000010815 */
[----:B------:R-:W-:Y:S01]  /*4880*/  MOV R20, R84 ;  /* 0x0000005400147202 */ /* 0x000fe20000000f00 */
[----:B------:R-:W-:Y:S01]  /*4890*/  IMAD R15, R15, UR12, RZ ;  /* 0x0000000c0f0f7c24 */ /* 0x000fe2000f8e02ff */
[----:B------:R-:W-:Y:S01]  /*48a0*/  MOV R21, R87 ;  /* 0x0000005700157202 */ /* 0x000fe20000000f00 */
[----:B------:R-:W-:Y:S02]  /*48b0*/  FMUL.FTZ R26, R26, R17 ;  /* 0x000000111a1a7220 */ /* 0x000fe40000410000 */
[----:B------:R-:W-:-:S02]  /*48c0*/  IMAD R23, R78, UR13, R15 ;  /* 0x0000000d4e177c24 */ /* 0x000fc4000f8e020f */
[----:B------:R-:W-:Y:S01]  /*48d0*/  FMUL.FTZ R15, R22, R17 ;  /* 0x00000011160f7220 */ /* 0x000fe20000410000 */
[----:B------:R-:W-:Y:S01]  /*48e0*/  IMAD.WIDE.U32 R20, R78, UR12, R20 ;  /* 0x0000000c4e147c25 */ /* 0x000fe2000f8e0014 */
[----:B------:R-:W-:-:S03]  /*48f0*/  ULDC.64 UR12, c[0x0][0x210] ;  /* 0x00008400000c7ab9 */ /* 0x000fc60000000a00 */
[----:B------:R-:W-:Y:S02]  /*4900*/  F2FP.BF16.F32.PACK_AB R15, R15, R26 ;  /* 0x0000001a0f0f723e */ /* 0x000fe400000010ff */
[----:B------:R-:W-:Y:S02]  /*4910*/  LEA R22, P3, R20, UR12, 0x1 ;  /* 0x0000000c14167c11 */ /* 0x000fe4000f8608ff */
[----:B------:R-:W-:-:S04]  /*4920*/  IADD3 R23, R21, R23, RZ ;  /* 0x0000001715177210 */ /* 0x000fc80007ffe0ff */
[----:B------:R-:W-:-:S05]  /*4930*/  LEA.HI.X R23, R20, UR13, R23, 0x1, P3 ;  /* 0x0000000d14177c11 */ /* 0x000fca00098f0c17 */
[----:B------:R0:W-:Y:S02]  /*4940*/  STG.E desc[UR8][R22.64], R15 ;  /* 0x0000000f16007986 */ /* 0x0001e4000c101908 */
.L_x_33:
[----:B------:R-:W-:Y:S05]  /*4950*/  BSYNC B0 ;  /* 0x0000000000007941 */ /* 0x000fea0003800000 */
.L_x_32:
[C---:B------:R-:W-:Y:S01]  /*4960*/  FADD.FTZ R26, -R16.reuse, R65 ;  /* 0x00000041101a7221 */ /* 0x040fe20000010100 */
[----:B------:R-:W-:Y:S01]  /*4970*/  FADD.FTZ R20, -R16, R27 ;  /* 0x0000001b10147221 */ /* 0x000fe20000010100 */
[----:B0-----:R-:W-:Y:S02]  /*4980*/  SHF.L.U32 R15, R64, 0x10, RZ ;  /* 0x00000010400f7819 */ /* 0x001fe400000006ff */
[----:B------:R-:W-:Y:S01]  /*4990*/  SHF.L.U32 R22, R39, 0x10, RZ ;  /* 0x0000001027167819 */ /* 0x000fe200000006ff */
[-C--:B------:R-:W-:Y:S01]  /*49a0*/  FMUL.FTZ R43, R26, R17.reuse ;  /* 0x000000111a2b7220 */ /* 0x080fe20000410000 */
        /* <DEDUP_REMOVED lines=20> */
.L_x_34:
        /* <DEDUP_REMOVED lines=10> */
[-C--:B------:R-:W-:Y:S01]  /*4b90*/  FMUL.FTZ R26, R26, R17.reuse ;  /* 0x000000111a1a7220 */ /* 0x080fe20000410000 */
[----:B------:R-:W-:Y:S01]  /*4ba0*/  FMUL.FTZ R13, R22, R17 ;  /* 0x00000011160d7220 */ /* 0x000fe20000410000 */
[----:B------:R-:W-:-:S02]  /*4bb0*/  IMAD R15, R77, UR13, R28 ;  /* 0x0000000d4d0f7c24 */ /* 0x000fc4000f8e021c */
[----:B------:R-:W-:Y:S01]  /*4bc0*/  IMAD.WIDE.U32 R20, R77, UR12, R20 ;  /* 0x0000000c4d147c25 */ /* 0x000fe2000f8e0014 */
[----:B------:R-:W-:Y:S01]  /*4bd0*/  ULDC.64 UR12, c[0x0][0x210] ;  /* 0x00008400000c7ab9 */ /* 0x000fe20000000a00 */
[----:B------:R-:W-:Y:S02]  /*4be0*/  F2FP.BF16.F32.PACK_AB R13, R13, R26 ;  /* 0x0000001a0d0d723e */ /* 0x000fe400000010ff */
[----:B------:R-:W-:Y:S02]  /*4bf0*/  LEA R22, P3, R20, UR12, 0x1 ;  /* 0x0000000c14167c11 */ /* 0x000fe4000f8608ff */
[----:B------:R-:W-:-:S04]  /*4c00*/  IADD3 R15, R21, R15, RZ ;  /* 0x0000000f150f7210 */ /* 0x000fc80007ffe0ff */
[----:B------:R-:W-:-:S05]  /*4c10*/  LEA.HI.X R23, R20, UR13, R15, 0x1, P3 ;  /* 0x0000000d14177c11 */ /* 0x000fca00098f0c0f */
[----:B------:R0:W-:Y:S02]  /*4c20*/  STG.E desc[UR8][R22.64], R13 ;  /* 0x0000000d16007986 */ /* 0x0001e4000c101908 */
.L_x_36:
[----:B------:R-:W-:Y:S05]  /*4c30*/  BSYNC B0 ;  /* 0x0000000000007941 */ /* 0x000fea0003800000 */
.L_x_35:
[----:B------:R-:W-:Y:S02]  /*4c40*/  SHF.L.U32 R39, R66, 0x10, RZ ;  /* 0x0000001042277819 */ /* 0x000fe400000006ff */
[----:B0-----:R-:W-:Y:S02]  /*4c50*/  SHF.L.U32 R13, R38, 0x10, RZ ;  /* 0x00000010260d7819 */ /* 0x001fe400000006ff */
[----:B------:R-:W-:Y:S01]  /*4c60*/  ISETP.GE.U32.AND P3, PT, R74, UR14, PT ;  /* 0x0000000e4a007c0c */ /* 0x000fe2000bf66070 */
[C---:B------:R-:W-:Y:S01]  /*4c70*/  FADD.FTZ R38, -R16.reuse, R39 ;  /* 0x0000002710267221 */ /* 0x040fe20000010100 */
[----:B------:R-:W-:Y:S01]  /*4c80*/  ISETP.GE.U32.AND P4, PT, R73, UR14, PT ;  /* 0x0000000e49007c0c */ /* 0x000fe2000bf86070 */
[----:B------:R-:W-:Y:S01]  /*4c90*/  FADD.FTZ R20, -R16, R13 ;  /* 0x0000000d10147221 */ /* 0x000fe20000010100 */
[----:B------:R-:W-:Y:S02]  /*4ca0*/  ISETP.GE.U32.AND P6, PT, R72, UR14, PT ;  /* 0x0000000e48007c0c */ /* 0x000fe4000bfc6070 */
[----:B------:R-:W-:Y:S01]  /*4cb0*/  SHF.L.U32 R61, R61, 0x10, RZ ;  /* 0x000000103d3d7819 */ /* 0x000fe200000006ff */
[----:B------:R-:W-:Y:S01]  /*4cc0*/  FMUL.FTZ R44, R20, R17 ;  /* 0x00000011142c7220 */ /* 0x000fe20000410000 */
[----:B------:R-:W-:-:S02]  /*4cd0*/  SHF.L.U32 R15, R36, 0x10, RZ ;  /* 0x00000010240f7819 */ /* 0x000fc400000006ff */
[----:B------:R-:W-:Y:S02]  /*4ce0*/  SHF.L.U32 R41, R62, 0x10, RZ ;  /* 0x000000103e297819 */ /* 0x000fe400000006ff */
[----:B------:R-:W-:Y:S01]  /*4cf0*/  SHF.L.U32 R21, R34, 0x10, RZ ;  /* 0x0000001022157819 */ /* 0x000fe200000006ff */
[----:B------:R-:W-:Y:S01]  /*4d00*/  FADD.FTZ R34, -R16, R61 ;  /* 0x0000003d10227221 */ /* 0x000fe20000010100 */
[----:B------:R-:W-:Y:S01]  /*4d10*/  SHF.L.U32 R43, R2, 0x10, RZ ;  /* 0x00000010022b7819 */ /* 0x000fe200000006ff */
[----:B------:R-:W-:Y:S01]  /*4d20*/  FADD.FTZ R36, -R16, R15 ;  /* 0x0000000f10247221 */ /* 0x000fe20000010100 */
[----:B------:R-:W-:Y:S01]  /*4d30*/  SHF.L.U32 R23, R32, 0x10, RZ ;  /* 0x0000001020177819 */ /* 0x000fe200000006ff */
[----:B------:R-:W-:Y:S01]  /*4d40*/  FADD.FTZ R32, -R16, R21 ;  /* 0x0000001510207221 */ /* 0x000fe20000010100 */
[----:B------:R-:W-:Y:S01]  /*4d50*/  SHF.L.U32 R45, R58, 0x10, RZ ;  /* 0x000000103a2d7819 */ /* 0x000fe200000006ff */
[----:B------:R-:W-:Y:S01]  /*4d60*/  FADD.FTZ R26, -R16, R43 ;  /* 0x0000002b101a7221 */ /* 0x000fe20000010100 */
[----:B------:R-:W-:Y:S01]  /*4d70*/  SHF.L.U32 R27, R30, 0x10, RZ ;  /* 0x000000101e1b7819 */ /* 0x000fe200000006ff */
[C---:B------:R-:W-:Y:S01]  /*4d80*/  FADD.FTZ R30, -R16.reuse, R41 ;  /* 0x00000029101e7221 */ /* 0x040fe20000010100 */
[----:B------:R-:W-:Y:S01]  /*4d90*/  ISETP.GE.AND.EX P0, PT, R11, UR15, PT, P0 ;  /* 0x0000000f0b007c0c */ /* 0x000fe2000bf06300 */
[C---:B------:R-:W-:Y:S01]  /*4da0*/  FADD.FTZ R28, -R16.reuse, R23 ;  /* 0x00000017101c7221 */ /* 0x040fe20000010100 */
[----:B------:R-:W-:Y:S01]  /*4db0*/  ISETP.GE.AND.EX P2, PT, R9, UR15, PT, P2 ;  /* 0x0000000f09007c0c */ /* 0x000fe2000bf46320 */
[C---:B------:R-:W-:Y:S01]  /*4dc0*/  FADD.FTZ R2, -R16.reuse, R45 ;  /* 0x0000002d10027221 */ /* 0x040fe20000010100 */
[----:B------:R-:W-:Y:S01]  /*4dd0*/  ISETP.GE.AND.EX P3, PT, R7, UR15, PT, P3 ;  /* 0x0000000f07007c0c */ /* 0x000fe2000bf66330 */
[----:B------:R-:W-:Y:S01]  /*4de0*/  FADD.FTZ R16, -R16, R27 ;  /* 0x0000001b10107221 */ /* 0x000fe20000010100 */
[----:B------:R-:W-:-:S02]  /*4df0*/  ISETP.GE.AND.EX P4, PT, R5, UR15, PT, P4 ;  /* 0x0000000f05007c0c */ /* 0x000fc4000bf86340 */
[----:B------:R-:W-:Y:S02]  /*4e00*/  ISETP.GE.AND.EX P6, PT, R3, UR15, PT, P6 ;  /* 0x0000000f03007c0c */ /* 0x000fe4000bfc6360 */
[----:B------:R-:W-:Y:S01]  /*4e10*/  SHF.L.U32 R22, R37, 0x10, RZ ;  /* 0x0000001025167819 */ /* 0x000fe200000006ff */
[----:B------:R-:W-:Y:S01]  /*4e20*/  FMUL.FTZ R37, R38, R17 ;  /* 0x0000001126257220 */ /* 0x000fe20000410000 */
[C---:B------:R-:W-:Y:S02]  /*4e30*/  ISETP.GT.U32.OR P0, PT, R81.reuse, 0x27f, P0 ;  /* 0x0000027f5100780c */ /* 0x040fe40000704470 */
[C---:B------:R-:W-:Y:S02]  /*4e40*/  ISETP.GT.U32.OR P2, PT, R81.reuse, 0x27f, P2 ;  /* 0x0000027f5100780c */ /* 0x040fe40001744470 */
[C---:B------:R-:W-:Y:S02]  /*4e50*/  ISETP.GT.U32.OR P3, PT, R81.reuse, 0x27f, P3 ;  /* 0x0000027f5100780c */ /* 0x040fe40001f64470 */
[----:B------:R-:W-:-:S02]  /*4e60*/  ISETP.GT.U32.OR P4, PT, R81, 0x27f, P4 ;  /* 0x0000027f5100780c */ /* 0x000fc40002784470 */
[----:B------:R-:W-:Y:S02]  /*4e70*/  ISETP.GT.U32.OR P6, PT, R81, 0x27f, P6 ;  /* 0x0000027f5100780c */ /* 0x000fe400037c4470 */
[----:B------:R-:W-:Y:S01]  /*4e80*/  SHF.L.U32 R63, R63, 0x10, RZ ;  /* 0x000000103f3f7819 */ /* 0x000fe200000006ff */
[----:B------:R-:W-:Y:S10]  /*4e90*/  @!P5 BRA `(.L_x_37) ;  /* 0x000000000048d947 */ /* 0x000ff40003800000 */
        /* <DEDUP_REMOVED lines=18> */
.L_x_37:
[----:B------:R-:W-:Y:S04]  /*4fc0*/  BSSY B0, `(.L_x_38) ;  /* 0x0000014000007945 */ /* 0x000fe80003800000 */
[----:B------:R-:W-:Y:S05]  /*4fd0*/  @P0 BRA `(.L_x_39) ;  /* 0x0000000000480947 */ /* 0x000fea0003800000 */
[C-C-:B------:R-:W-:Y:S01]  /*4fe0*/  FFMA.FTZ R20, R24.reuse, R37, R25.reuse ;  /* 0x0000002518147223 */ /* 0x140fe20000010019 */
[----:B------:R-:W-:Y:S01]  /*4ff0*/  ULDC.64 UR12, c[0x0][0x288] ;  /* 0x0000a200000c7ab9 */ /* 0x000fe20000000a00 */
[----:B------:R-:W-:Y:S01]  /*5000*/  FFMA.FTZ R13, R24, R44, R25 ;  /* 0x0000002c180d7223 */ /* 0x000fe20000010019 */
[----:B------:R-:W-:Y:S01]  /*5010*/  MOV R21, R87 ;  /* 0x0000005700157202 */ /* 0x000fe20000000f00 */
[----:B------:R-:W-:Y:S01]  /*5020*/  FFMA.FTZ R38, R63, R18, -R20 ;  /* 0x000000123f267223 */ /* 0x000fe20000010814 */
[----:B------:R-:W-:Y:S01]  /*5030*/  MOV R20, R84 ;  /* 0x0000005400147202 */ /* 0x000fe20000000f00 */
[----:B------:R-:W-:Y:S02]  /*5040*/  IMAD R11, R11, UR12, RZ ;  /* 0x0000000c0b0b7c24 */ /* 0x000fe4000f8e02ff */
[----:B------:R-:W-:Y:S01]  /*5050*/  FFMA.FTZ R22, R22, R19, -R13 ;  /* 0x0000001316167223 */ /* 0x000fe2000001080d */
[----:B------:R-:W-:Y:S01]  /*5060*/  FMUL.FTZ R38, R38, R17 ;  /* 0x0000001126267220 */ /* 0x000fe20000410000 */
[----:B------:R-:W-:-:S04]  /*5070*/  IMAD.WIDE.U32 R20, R76, UR12, R20 ;  /* 0x0000000c4c147c25 */ /* 0x000fc8000f8e0014 */
[----:B------:R-:W-:Y:S01]  /*5080*/  IMAD R13, R76, UR13, R11 ;  /* 0x0000000d4c0d7c24 */ /* 0x000fe2000f8e020b */
[----:B------:R-:W-:Y:S01]  /*5090*/  ULDC.64 UR12, c[0x0][0x210] ;  /* 0x00008400000c7ab9 */ /* 0x000fe20000000a00 */
[----:B------:R-:W-:Y:S01]  /*50a0*/  FMUL.FTZ R11, R22, R17 ;  /* 0x00000011160b7220 */ /* 0x000fe20000410000 */
[C---:B------:R-:W-:Y:S02]  /*50b0*/  LEA R22, P0, R20.reuse, UR12, 0x1 ;  /* 0x0000000c14167c11 */ /* 0x040fe4000f8008ff */
[----:B------:R-:W-:Y:S02]  /*50c0*/  IADD3 R13, R21, R13, RZ ;  /* 0x0000000d150d7210 */ /* 0x000fe40007ffe0ff */
[----:B------:R-:W-:Y:S02]  /*50d0*/  F2FP.BF16.F32.PACK_AB R11, R11, R38 ;  /* 0x000000260b0b723e */ /* 0x000fe400000010ff */
[----:B------:R-:W-:-:S05]  /*50e0*/  LEA.HI.X R23, R20, UR13, R13, 0x1, P0 ;  /* 0x0000000d14177c11 */ /* 0x000fca00080f0c0d */
[----:B------:R0:W-:Y:S02]  /*50f0*/  STG.E desc[UR8][R22.64], R11 ;  /* 0x0000000b16007986 */ /* 0x0001e4000c101908 */
.L_x_39:
[----:B------:R-:W-:Y:S05]  /*5100*/  BSYNC B0 ;  /* 0x0000000000007941 */ /* 0x000fea0003800000 */
.L_x_38:
[----:B------:R-:W-:Y:S01]  /*5110*/  SHF.L.U32 R20, R35, 0x10, RZ ;  /* 0x0000001023147819 */ /* 0x000fe200000006ff */
[-C--:B------:R-:W-:Y:S01]  /*5120*/  FMUL.FTZ R35, R34, R17.reuse ;  /* 0x0000001122237220 */ /* 0x080fe20000410000 */
[----:B0-----:R-:W-:Y:S01]  /*5130*/  SHF.L.U32 R11, R60, 0x10, RZ ;  /* 0x000000103c0b7819 */ /* 0x001fe200000006ff */
        /* <DEDUP_REMOVED lines=20> */
.L_x_40:
        /* <DEDUP_REMOVED lines=20> */
.L_x_42:
[----:B------:R-:W-:Y:S05]  /*53c0*/  BSYNC B0 ;  /* 0x0000000000007941 */ /* 0x000fea0003800000 */
.L_x_41:
[----:B------:R-:W-:Y:S01]  /*53d0*/  SHF.L.U32 R59, R59, 0x10, RZ ;  /* 0x000000103b3b7819 */ /* 0x000fe200000006ff */
[-C--:B------:R-:W-:Y:S01]  /*53e0*/  FMUL.FTZ R27, R30, R17.reuse ;  /* 0x000000111e1b7220 */ /* 0x080fe20000410000 */
[----:B------:R-:W-:Y:S01]  /*53f0*/  SHF.L.U32 R20, R33, 0x10, RZ ;  /* 0x0000001021147819 */ /* 0x000fe200000006ff */
[----:B------:R-:W-:Y:S01]  /*5400*/  FMUL.FTZ R34, R32, R17 ;  /* 0x0000001120227220 */ /* 0x000fe20000410000 */
[----:B------:R-:W-:Y:S06]  /*5410*/  @!P5 BRA `(.L_x_43) ;  /* 0x000000000048d947 */ /* 0x000fec0003800000 */
[----:B------:R-:W-:Y:S01]  /*5420*/  FFMA.FTZ R11, R34, R19, R53 ;  /* 0x00000013220b7223 */ /* 0x000fe20000010035 */
[----:B0-----:R-:W-:-:S03]  /*5430*/  FFMA.FTZ R9, R27, R18, R52 ;  /* 0x000000121b097223 */ /* 0x001fc60000010034 */
        /* <DEDUP_REMOVED lines=16> */
.L_x_43:
[----:B------:R-:W-:Y:S04]  /*5540*/  BSSY B0, `(.L_x_44) ;  /* 0x0000014000007945 */ /* 0x000fe80003800000 */
[----:B------:R-:W-:Y:S05]  /*5550*/  @P3 BRA `(.L_x_45) ;  /* 0x0000000000483947 */ /* 0x000fea0003800000 */
[C-C-:B0-----:R-:W-:Y:S01]  /*5560*/  FFMA.FTZ R9, R24.reuse, R34, R25.reuse ;  /* 0x0000002218097223 */ /* 0x141fe20000010019 */
[----:B------:R-:W-:Y:S01]  /*5570*/  ULDC.64 UR12, c[0x0][0x288] ;  /* 0x0000a200000c7ab9 */ /* 0x000fe20000000a00 */
[----:B------:R-:W-:Y:S01]  /*5580*/  FFMA.FTZ R22, R24, R27, R25 ;  /* 0x0000001b18167223 */ /* 0x000fe20000010019 */
[----:B------:R-:W-:Y:S01]  /*5590*/  MOV R21, R87 ;  /* 0x0000005700157202 */ /* 0x000fe20000000f00 */
[----:B------:R-:W-:Y:S01]  /*55a0*/  FFMA.FTZ R32, R20, R19, -R9 ;  /* 0x0000001314207223 */ /* 0x000fe20000010809 */
[----:B------:R-:W-:Y:S01]  /*55b0*/  MOV R20, R84 ;  /* 0x0000005400147202 */ /* 0x000fe20000000f00 */
[----:B------:R-:W-:Y:S02]  /*55c0*/  IMAD R7, R7, UR12, RZ ;  /* 0x0000000c07077c24 */ /* 0x000fe4000f8e02ff */
[----:B------:R-:W-:Y:S02]  /*55d0*/  FFMA.FTZ R30, R59, R18, -R22 ;  /* 0x000000123b1e7223 */ /* 0x000fe40000010816 */
[----:B------:R-:W-:-:S04]  /*55e0*/  IMAD.WIDE.U32 R22, R74, UR12, R20 ;  /* 0x0000000c4a167c25 */ /* 0x000fc8000f8e0014 */
[-C--:B------:R-:W-:Y:S01]  /*55f0*/  FMUL.FTZ R30, R30, R17.reuse ;  /* 0x000000111e1e7220 */ /* 0x080fe20000410000 */
        /* <DEDUP_REMOVED lines=8> */
.L_x_45:
[----:B------:R-:W-:Y:S05]  /*5680*/  BSYNC B0 ;  /* 0x0000000000007941 */ /* 0x000fea0003800000 */
.L_x_44:
[----:B-1----:R-:W-:Y:S01]  /*5690*/  SHF.L.U32 R7, R0, 0x10, RZ ;  /* 0x0000001000077819 */ /* 0x002fe200000006ff */
[-C--:B------:R-:W-:Y:S01]  /*56a0*/  FMUL.FTZ R27, R26, R17.reuse ;  /* 0x000000111a1b7220 */ /* 0x080fe20000410000 */
[----:B------:R-:W-:Y:S01]  /*56b0*/  SHF.L.U32 R0, R31, 0x10, RZ ;  /* 0x000000101f007819 */ /* 0x000fe200000006ff */
[----:B------:R-:W-:Y:S01]  /*56c0*/  FMUL.FTZ R30, R28, R17 ;  /* 0x000000111c1e7220 */ /* 0x000fe20000410000 */
[----:B------:R-:W-:Y:S06]  /*56d0*/  @!P5 BRA `(.L_x_46) ;  /* 0x000000000048d947 */ /* 0x000fec0003800000 */
[----:B0-----:R-:W-:Y:S01]  /*56e0*/  FFMA.FTZ R9, R27, R18, R52 ;  /* 0x000000121b097223 */ /* 0x001fe20000010034 */
        /* <DEDUP_REMOVED lines=17> */
.L_x_46:
[----:B------:R-:W-:Y:S04]  /*5800*/  BSSY B0, `(.L_x_47) ;  /* 0x0000014000007945 */ /* 0x000fe80003800000 */
[----:B------:R-:W-:Y:S05]  /*5810*/  @P4 BRA `(.L_x_48) ;  /* 0x0000000000484947 */ /* 0x000fea0003800000 */
[C-C-:B------:R-:W-:Y:S01]  /*5820*/  FFMA.FTZ R20, R24.reuse, R27, R25.reuse ;  /* 0x0000001b18147223 */ /* 0x140fe20000010019 */
[----:B------:R-:W-:Y:S01]  /*5830*/  ULDC.64 UR12, c[0x0][0x288] ;  /* 0x0000a200000c7ab9 */ /* 0x000fe20000000a00 */
[----:B------:R-:W-:Y:S01]  /*5840*/  MOV R21, R87 ;  /* 0x0000005700157202 */ /* 0x000fe20000000f00 */
[----:B0-----:R-:W-:Y:S01]  /*5850*/  FFMA.FTZ R9, R24, R30, R25 ;  /* 0x0000001e18097223 */ /* 0x001fe20000010019 */
[----:B------:R-:W-:Y:S01]  /*5860*/  FFMA.FTZ R26, R7, R18, -R20 ;  /* 0x00000012071a7223 */ /* 0x000fe20000010814 */
[----:B------:R-:W-:Y:S01]  /*5870*/  MOV R20, R84 ;  /* 0x0000005400147202 */ /* 0x000fe20000000f00 */
[----:B------:R-:W-:Y:S02]  /*5880*/  IMAD R28, R5, UR12, RZ ;  /* 0x0000000c051c7c24 */ /* 0x000fe4000f8e02ff */
[----:B------:R-:W-:Y:S01]  /*5890*/  FFMA.FTZ R0, R0, R19, -R9 ;  /* 0x0000001300007223 */ /* 0x000fe20000010809 */
[----:B------:R-:W-:Y:S01]  /*58a0*/  FMUL.FTZ R5, R26, R17 ;  /* 0x000000111a057220 */ /* 0x000fe20000410000 */
[----:B------:R-:W-:-:S04]  /*58b0*/  IMAD.WIDE.U32 R22, R73, UR12, R20 ;  /* 0x0000000c49167c25 */ /* 0x000fc8000f8e0014 */
[----:B------:R-:W-:Y:S01]  /*58c0*/  FMUL.FTZ R0, R0, R17 ;  /* 0x0000001100007220 */ /* 0x000fe20000410000 */
[----:B------:R-:W-:Y:S01]  /*58d0*/  IMAD R7, R73, UR13, R28 ;  /* 0x0000000d49077c24 */ /* 0x000fe2000f8e021c */
[----:B------:R-:W-:-:S03]  /*58e0*/  ULDC.64 UR12, c[0x0][0x210] ;  /* 0x00008400000c7ab9 */ /* 0x000fc60000000a00 */
[----:B------:R-:W-:Y:S02]  /*58f0*/  F2FP.BF16.F32.PACK_AB R5, R0, R5 ;  /* 0x000000050005723e */ /* 0x000fe400000010ff */
[----:B------:R-:W-:Y:S02]  /*5900*/  LEA R20, P0, R22, UR12, 0x1 ;  /* 0x0000000c16147c11 */ /* 0x000fe4000f8008ff */
[----:B------:R-:W-:-:S04]  /*5910*/  IADD3 R7, R23, R7, RZ ;  /* 0x0000000717077210 */ /* 0x000fc80007ffe0ff */
[----:B------:R-:W-:-:S05]  /*5920*/  LEA.HI.X R21, R22, UR13, R7, 0x1, P0 ;  /* 0x0000000d16157c11 */ /* 0x000fca00080f0c07 */
[----:B------:R1:W-:Y:S02]  /*5930*/  STG.E desc[UR8][R20.64], R5 ;  /* 0x0000000514007986 */ /* 0x0003e4000c101908 */
.L_x_48:
[----:B------:R-:W-:Y:S05]  /*5940*/  BSYNC B0 ;  /* 0x0000000000007941 */ /* 0x000fea0003800000 */
.L_x_47:
[----:B-1----:R-:W-:Y:S01]  /*5950*/  SHF.L.U32 R5, R54, 0x10, RZ ;  /* 0x0000001036057819 */ /* 0x002fe200000006ff */
[-C--:B------:R-:W-:Y:S01]  /*5960*/  FMUL.FTZ R15, R2, R17.reuse ;  /* 0x00000011020f7220 */ /* 0x080fe20000410000 */
[----:B------:R-:W-:Y:S01]  /*5970*/  SHF.L.U32 R0, R29, 0x10, RZ ;  /* 0x000000101d007819 */ /* 0x000fe200000006ff */
[----:B0-----:R-:W-:Y:S01]  /*5980*/  FMUL.FTZ R22, R16, R17 ;  /* 0x0000001110167220 */ /* 0x001fe20000410000 */
        /* <DEDUP_REMOVED lines=19> */
.L_x_49:
[----:B------:R-:W-:Y:S04]  /*5ac0*/  BSSY B0, `(.L_x_50) ;  /* 0x0000013000007945 */ /* 0x000fe80003800000 */
[----:B------:R-:W-:Y:S05]  /*5ad0*/  @P6 BRA `(.L_x_51) ;  /* 0x0000000000446947 */ /* 0x000fea0003800000 */
[----:B------:R-:W-:Y:S01]  /*5ae0*/  ULDC.64 UR12, c[0x0][0x288] ;  /* 0x0000a200000c7ab9 */ /* 0x000fe20000000a00 */
[C-C-:B------:R-:W-:Y:S01]  /*5af0*/  FFMA.FTZ R2, R24.reuse, R15, R25.reuse ;  /* 0x0000000f18027223 */ /* 0x140fe20000010019 */
[----:B------:R-:W-:Y:S01]  /*5b00*/  MOV R85, R87 ;  /* 0x0000005700557202 */ /* 0x000fe20000000f00 */
[----:B------:R-:W-:Y:S01]  /*5b10*/  FFMA.FTZ R25, R24, R22, R25 ;  /* 0x0000001618197223 */ /* 0x000fe20000010019 */
[----:B------:R-:W-:Y:S02]  /*5b20*/  IMAD R3, R3, UR12, RZ ;  /* 0x0000000c03037c24 */ /* 0x000fe4000f8e02ff */
[----:B------:R-:W-:Y:S01]  /*5b30*/  FFMA.FTZ R2, R5, R18, -R2 ;  /* 0x0000001205027223 */ /* 0x000fe20000010802 */
[----:B------:R-:W-:Y:S01]  /*5b40*/  FFMA.FTZ R0, R0, R19, -R25 ;  /* 0x0000001300007223 */ /* 0x000fe20000010819 */
[----:B------:R-:W-:-:S04]  /*5b50*/  IMAD.WIDE.U32 R84, R72, UR12, R84 ;  /* 0x0000000c48547c25 */ /* 0x000fc8000f8e0054 */
[-C--:B------:R-:W-:Y:S01]  /*5b60*/  FMUL.FTZ R5, R2, R17.reuse ;  /* 0x0000001102057220 */ /* 0x080fe20000410000 */
[----:B------:R-:W-:Y:S01]  /*5b70*/  FMUL.FTZ R0, R0, R17 ;  /* 0x0000001100007220 */ /* 0x000fe20000410000 */
[----:B------:R-:W-:Y:S01]  /*5b80*/  IMAD R3, R72, UR13, R3 ;  /* 0x0000000d48037c24 */ /* 0x000fe2000f8e0203 */
[----:B------:R-:W-:Y:S02]  /*5b90*/  ULDC.64 UR12, c[0x0][0x210] ;  /* 0x00008400000c7ab9 */ /* 0x000fe40000000a00 */
[----:B------:R-:W-:Y:S02]  /*5ba0*/  LEA R2, P0, R84, UR12, 0x1 ;  /* 0x0000000c54027c11 */ /* 0x000fe4000f8008ff */
[----:B------:R-:W-:Y:S02]  /*5bb0*/  IADD3 R3, R85, R3, RZ ;  /* 0x0000000355037210 */ /* 0x000fe40007ffe0ff */
[----:B------:R-:W-:Y:S02]  /*5bc0*/  F2FP.BF16.F32.PACK_AB R5, R0, R5 ;  /* 0x000000050005723e */ /* 0x000fe400000010ff */
[----:B------:R-:W-:-:S05]  /*5bd0*/  LEA.HI.X R3, R84, UR13, R3, 0x1, P0 ;  /* 0x0000000d54037c11 */ /* 0x000fca00080f0c03 */
[----:B------:R0:W-:Y:S02]  /*5be0*/  STG.E desc[UR8][R2.64], R5 ;  /* 0x0000000502007986 */ /* 0x0001e4000c101908 */
.L_x_51:
[----:B------:R-:W-:Y:S05]  /*5bf0*/  BSYNC B0 ;  /* 0x0000000000007941 */ /* 0x000fea0003800000 */
.L_x_50:
[----:B0-----:R-:W0:Y:S01]  /*5c00*/  LDC R3, c[0x0][0x10] ;  /* 0x00000400ff037b82 */ /* 0x001e220000000800 */
[----:B------:R-:W-:Y:S02]  /*5c10*/  IADD3 R71, R71, 0x1, RZ ;  /* 0x0000000147477810 */ /* 0x000fe40007ffe0ff */
[----:B0-----:R-:W-:-:S04]  /*5c20*/  IADD3 R80, R3, R80, RZ ;  /* 0x0000005003507210 */ /* 0x001fc80007ffe0ff */
[----:B------:R-:W-:-:S13]  /*5c30*/  ISETP.GE.AND P0, PT, R80, UR4, PT ;  /* 0x0000000450007c0c */ /* 0x000fda000bf06270 */
[----:B------:R-:W-:Y:S05]  /*5c40*/  @!P0 BRA `(.L_x_52) ;  /* 0xffffffa400bc8947 */ /* 0x000fea000383ffff */
.L_x_1:
[----:B------:R-:W0:Y:S01]  /*5c50*/  LDC R4, c[0x0][0xc] ;  /* 0x00000300ff047b82 */ /* 0x000e220000000800 */
[----:B------:R-:W-:Y:S01]  /*5c60*/  ISETP.NE.AND P1, PT, R81, RZ, PT ;  /* 0x000000ff5100720c */ /* 0x000fe20003f25270 */
[----:B------:R-:W-:Y:S06]  /*5c70*/  BSSY B0, `(.L_x_53) ;  /* 0x0000011000007945 */ /* 0x000fec0003800000 */
[----:B------:R-:W1:Y:S08]  /*5c80*/  LDC R7, c[0x0][0x10] ;  /* 0x00000400ff077b82 */ /* 0x000e700000000800 */
[----:B------:R-:W2:Y:S01]  /*5c90*/  LDC.64 R2, c[0x0][0x258] ;  /* 0x00009600ff027b82 */ /* 0x000ea20000000a00 */
[----:B0-----:R-:W-:-:S02]  /*5ca0*/  ISETP.NE.AND P0, PT, R4, 0x1, PT ;  /* 0x000000010400780c */ /* 0x001fc40003f05270 */
[----:B-1----:R-:W-:-:S04]  /*5cb0*/  SHF.L.U32 R0, R7, 0x1, RZ ;  /* 0x0000000107007819 */ /* 0x002fc800000006ff */
[----:B------:R-:W-:-:S05]  /*5cc0*/  SEL R5, R0, RZ, P0 ;  /* 0x000000ff00057207 */ /* 0x000fca0000000000 */
[----:B--2---:R-:W-:Y:S01]  /*5cd0*/  IMAD.WIDE.U32 R2, R5, 0x4, R2 ;  /* 0x0000000405027825 */ /* 0x004fe200078e0002 */
[----:B------:R-:W-:Y:S06]  /*5ce0*/  @P1 BRA `(.L_x_54) ;  /* 0x0000000000241947 */ /* 0x000fec0003800000 */
[----:B------:R-:W0:Y:S01]  /*5cf0*/  S2R R0, SR_LANEID ;  /* 0x0000000000007919 */ /* 0x000e220000000000 */
[----:B------:R-:W-:Y:S02]  /*5d00*/  VOTEU.ANY UR4, UPT, PT ;  /* 0x0000000000047886 */ /* 0x000fe400038e0100 */
[----:B------:R-:W-:Y:S02]  /*5d10*/  UFLO.U32 UR5, UR4 ;  /* 0x00000004000572bd */ /* 0x000fe400080e0000 */
[----:B------:R-:W1:Y:S04]  /*5d20*/  POPC R5, UR4 ;  /* 0x0000000400057d09 */ /* 0x000e680008000000 */
[----:B0-----:R-:W-:-:S13]  /*5d30*/  ISETP.EQ.U32.AND P0, PT, R0, UR5, PT ;  /* 0x0000000500007c0c */ /* 0x001fda000bf02070 */
[----:B------:R-:W-:Y:S06]  /*5d40*/  @P0 MEMBAR.ALL.GPU ;  /* 0x0000000000000992 */ /* 0x000fec000000a000 */
[----:B------:R-:W-:-:S00]  /*5d50*/  @P0 ERRBAR ;  /* 0x00000000000009ab */ /* 0x000fc00000000000 */
[----:B------:R-:W-:Y:S06]  /*5d60*/  @P0 CGAERRBAR ;  /* 0x00000000000005ab */ /* 0x000fec0000000000 */
[----:B-1----:R0:W-:Y:S02]  /*5d70*/  @P0 REDG.E.ADD.S32.STRONG.GPU desc[UR8][R2.64], R5 ;  /* 0x000000050200098e */ /* 0x0021e4000c10e388 */
.L_x_54:
[----:B------:R-:W-:Y:S05]  /*5d80*/  BSYNC B0 ;  /* 0x0000000000007941 */ /* 0x000fea0003800000 */
.L_x_53:
[----:B------:R-:W1:Y:S01]  /*5d90*/  S2UR UR4, SR_CTAID.X ;  /* 0x00000000000479c3 */ /* 0x000e620000002500 */
[----:B------:R-:W-:Y:S02]  /*5da0*/  IADD3 R0, R4, -0x1, RZ ;  /* 0xffffffff04007810 */ /* 0x000fe40007ffe0ff */
[----:B0-----:R-:W-:-:S05]  /*5db0*/  IADD3 R5, R7, -0x1, RZ ;  /* 0xffffffff07057810 */ /* 0x001fca0007ffe0ff */
[----:B------:R-:W0:Y:S01]  /*5dc0*/  S2UR UR5, SR_CTAID.Y ;  /* 0x00000000000579c3 */ /* 0x000e220000002600 */
[----:B-1----:R-:W-:-:S04]  /*5dd0*/  ISETP.NE.AND P0, PT, R0, UR4, PT ;  /* 0x0000000400007c0c */ /* 0x002fc8000bf05270 */
[----:B0-----:R-:W-:-:S13]  /*5de0*/  ISETP.NE.OR P0, PT, R5, UR5, P0 ;  /* 0x0000000505007c0c */ /* 0x001fda0008705670 */
[----:B------:R-:W-:Y:S05]  /*5df0*/  @P0 EXIT ;  /* 0x000000000000094d */ /* 0x000fea0003800000 */
[----:B------:R-:W-:Y:S05]  /*5e00*/  @P1 BRA `(.L_x_55) ;  /* 0x0000000000201947 */ /* 0x000fea0003800000 */
[----:B------:R-:W-:-:S05]  /*5e10*/  IMAD R0, R4, R7, RZ ;  /* 0x0000000704007224 */ /* 0x000fca00078e02ff */
[----:B------:R-:W-:-:S13]  /*5e20*/  ISETP.NE.AND P0, PT, R0, -0x1, PT ;  /* 0xffffffff0000780c */ /* 0x000fda0003f05270 */
[----:B------:R-:W-:Y:S05]  /*5e30*/  @!P0 BRA `(.L_x_55) ;  /* 0x0000000000148947 */ /* 0x000fea0003800000 */
.L_x_56:
[----:B------:R-:W2:Y:S04]  /*5e40*/  LDG.E.STRONG.GPU R5, desc[UR8][R2.64] ;  /* 0x0000000802057981 */ /* 0x000ea8000c1ef900 */
[----:B--2---:R-:W-:Y:S01]  /*5e50*/  CCTL.IVALL ;  /* 0x00000000ff00798f */ /* 0x004fe20002000000 */
[----:B------:R-:W-:Y:S05]  /*5e60*/  YIELD ;  /* 0x0000000000007946 */ /* 0x000fea0003800000 */
[----:B------:R-:W-:-:S13]  /*5e70*/  ISETP.NE.AND P0, PT, R5, R0, PT ;  /* 0x000000000500720c */ /* 0x000fda0003f05270 */
[----:B------:R-:W-:Y:S05]  /*5e80*/  @P0 BRA `(.L_x_56) ;  /* 0xfffffffc00ec0947 */ /* 0x000fea000383ffff */
.L_x_55:
[----:B------:R-:W-:Y:S05]  /*5e90*/  WARPSYNC.ALL ;  /* 0x0000000000007948 */ /* 0x000fea0003800000 */
[----:B------:R-:W0:Y:S08]  /*5ea0*/  LDC.64 R22, c[0x0][0x288] ;  /* 0x0000a200ff167b82 */ /* 0x000e300000000a00 */
[----:B------:R-:W-:Y:S01]  /*5eb0*/  BAR.SYNC.DEFER_BLOCKING 0x0 ;  /* 0x0000000000007b1d */ /* 0x000fe20000010000 */
[----:B0-----:R-:W-:-:S04]  /*5ec0*/  LEA.HI R0, P0, R23, R22, RZ, 0x1 ;  /* 0x0000001617007211 */ /* 0x001fc800078108ff */
[----:B------:R-:W-:-:S04]  /*5ed0*/  IADD3.X R3, RZ, R23, RZ, P0, !PT ;  /* 0x00000017ff037210 */ /* 0x000fc800007fe4ff */
[----:B------:R-:W-:Y:S02]  /*5ee0*/  SHF.R.S64 R24, R0, 0x1, R3 ;  /* 0x0000000100187819 */ /* 0x000fe40000001003 */
[----:B------:R-:W-:Y:S02]  /*5ef0*/  SHF.R.S32.HI R0, RZ, 0x1f, R81 ;  /* 0x0000001fff007819 */ /* 0x000fe40000011451 */
[----:B------:R-:W-:Y:S02]  /*5f00*/  SHF.R.S32.HI R25, RZ, 0x1, R3 ;  /* 0x00000001ff197819 */ /* 0x000fe40000011403 */
[----:B------:R-:W-:-:S04]  /*5f10*/  ISETP.GT.U32.AND P0, PT, R24, R81, PT ;  /* 0x000000511800720c */ /* 0x000fc80003f04070 */
[----:B------:R-:W-:-:S13]  /*5f20*/  ISETP.GT.AND.EX P0, PT, R25, R0, PT, P0 ;  /* 0x000000001900720c */ /* 0x000fda0003f04300 */
[----:B------:R-:W-:Y:S05]  /*5f30*/  @!P0 EXIT ;  /* 0x000000000000894d */ /* 0x000fea0003800000 */
[C---:B------:R-:W-:Y:S01]  /*5f40*/  IMAD.WIDE.U32 R2, R22.reuse, 0x3, RZ ;  /* 0x0000000316027825 */ /* 0x040fe200078e00ff */
[----:B------:R-:W-:Y:S01]  /*5f50*/  LEA R5, R23, R23, 0x1 ;  /* 0x0000001717057211 */ /* 0x000fe200078e08ff */
[----:B------:R-:W0:Y:S01]  /*5f60*/  LDC.64 R14, c[0x0][0x218] ;  /* 0x00008600ff0e7b82 */ /* 0x000e220000000a00 */
[----:B------:R-:W-:Y:S01]  /*5f70*/  SHF.L.U64.HI R23, R22, 0x2, R23 ;  /* 0x0000000216177819 */ /* 0x000fe20000010217 */
[----:B------:R-:W-:Y:S01]  /*5f80*/  ULDC.64 UR4, c[0x0][0x268] ;  /* 0x00009a0000047ab9 */ /* 0x000fe20000000a00 */
[----:B------:R-:W-:Y:S02]  /*5f90*/  IADD3 R5, R3, R5, RZ ;  /* 0x0000000503057210 */ /* 0x000fe40007ffe0ff */
[----:B------:R-:W-:Y:S02]  /*5fa0*/  SHF.L.U64.HI R31, R24, 0x2, R25 ;  /* 0x00000002181f7819 */ /* 0x000fe40000010219 */
[----:B------:R-:W-:Y:S01]  /*5fb0*/  LEA.HI R2, P0, R5, R2, RZ, 0x1 ;  /* 0x0000000205027211 */ /* 0x000fe200078108ff */
[----:B------:R-:W1:Y:S03]  /*5fc0*/  LDC.64 R16, c[0x0][0x220] ;  /* 0x00008800ff107b82 */ /* 0x000e660000000a00 */
[----:B------:R-:W-:-:S04]  /*5fd0*/  IADD3.X R5, RZ, R5, RZ, P0, !PT ;  /* 0x00000005ff057210 */ /* 0x000fc800007fe4ff */
[--C-:B------:R-:W-:Y:S02]  /*5fe0*/  SHF.R.S64 R27, R2, 0x1, R5.reuse ;  /* 0x00000001021b7819 */ /* 0x100fe40000001005 */
[----:B------:R-:W-:-:S04]  /*5ff0*/  SHF.R.S32.HI R2, RZ, 0x1, R5 ;  /* 0x00000001ff027819 */ /* 0x000fc80000011405 */
[----:B------:R-:W-:-:S07]  /*6000*/  SHF.L.U64.HI R29, R27, 0x2, R2 ;  /* 0x000000021b1d7819 */ /* 0x000fce0000010202 */
.L_x_57:
[----:B------:R-:W-:-:S04]  /*6010*/  LEA R6, P0, R81, UR4, 0x2 ;  /* 0x0000000451067c11 */ /* 0x000fc8000f8010ff */
[----:B------:R-:W-:Y:S02]  /*6020*/  LEA.HI.X R7, R81, UR5, R0, 0x2, P0 ;  /* 0x0000000551077c11 */ /* 0x000fe400080f1400 */
[-C--:B------:R-:W-:Y:S02]  /*6030*/  LEA R8, P0, R24, R6.reuse, 0x2 ;  /* 0x0000000618087211 */ /* 0x080fe400078010ff */
[-C--:B------:R-:W-:Y:S01]  /*6040*/  LEA R12, P1, R22, R6.reuse, 0x2 ;  /* 0x00000006160c7211 */ /* 0x080fe200078210ff */
[----:B--2---:R-:W2:Y:S01]  /*6050*/  LDG.E R18, desc[UR8][R6.64] ;  /* 0x0000000806127981 */ /* 0x004ea2000c1e1900 */
[----:B------:R-:W-:Y:S02]  /*6060*/  LEA R10, P2, R27, R6, 0x2 ;  /* 0x000000061b0a7211 */ /* 0x000fe400078410ff */
[----:B------:R-:W-:Y:S02]  /*6070*/  IADD3.X R9, R7, R31, RZ, P0, !PT ;  /* 0x0000001f07097210 */ /* 0x000fe400007fe4ff */
[----:B------:R-:W-:-:S02]  /*6080*/  IADD3.X R13, R23, R7, RZ, P1, !PT ;  /* 0x00000007170d7210 */ /* 0x000fc40000ffe4ff */
[----:B------:R-:W-:Y:S01]  /*6090*/  IADD3.X R11, R7, R29, RZ, P2, !PT ;  /* 0x0000001d070b7210 */ /* 0x000fe200017fe4ff */
[----:B------:R-:W2:Y:S04]  /*60a0*/  LDG.E R19, desc[UR8][R8.64] ;  /* 0x0000000808137981 */ /* 0x000ea8000c1e1900 */
[----:B------:R-:W3:Y:S04]  /*60b0*/  LDG.E R20, desc[UR8][R12.64] ;  /* 0x000000080c147981 */ /* 0x000ee8000c1e1900 */
[----:B------:R-:W3:Y:S01]  /*60c0*/  LDG.E R21, desc[UR8][R10.64] ;  /* 0x000000080a157981 */ /* 0x000ee2000c1e1900 */
[----:B------:R-:W-:-:S02]  /*60d0*/  SHF.L.U32 R5, R81, 0x1, RZ ;  /* 0x0000000151057819 */ /* 0x000fc400000006ff */
[----:B------:R-:W-:-:S03]  /*60e0*/  IADD3 R81, R81, 0x280, RZ ;  /* 0x0000028051517810 */ /* 0x000fc60007ffe0ff */
[----:B0-----:R-:W-:-:S04]  /*60f0*/  IMAD.WIDE R2, R5, 0x4, R14 ;  /* 0x0000000405027825 */ /* 0x001fc800078e020e */
[----:B-1----:R-:W-:Y:S01]  /*6100*/  IMAD.WIDE R4, R5, 0x4, R16 ;  /* 0x0000000405047825 */ /* 0x002fe200078e0210 */
[----:B------:R-:W-:Y:S02]  /*6110*/  ISETP.GT.U32.AND P0, PT, R24, R81, PT ;  /* 0x000000511800720c */ /* 0x000fe40003f04070 */
[----:B------:R-:W-:-:S04]  /*6120*/  SHF.R.S32.HI R0, RZ, 0x1f, R81 ;  /* 0x0000001fff007819 */ /* 0x000fc80000011451 */
[----:B------:R-:W-:Y:S01]  /*6130*/  ISETP.GT.AND.EX P0, PT, R25, R0, PT, P0 ;  /* 0x000000001900720c */ /* 0x000fe20003f04300 */
[----:B--2---:R2:W-:Y:S04]  /*6140*/  STG.E.64 desc[UR8][R2.64], R18 ;  /* 0x0000001202007986 */ /* 0x0045e8000c101b08 */
[----:B---3--:R2:W-:Y:S08]  /*6150*/  STG.E.64 desc[UR8][R4.64], R20 ;  /* 0x0000001404007986 */ /* 0x0085f0000c101b08 */
[----:B------:R-:W-:Y:S05]  /*6160*/  @P0 BRA `(.L_x_57) ;  /* 0xfffffffc00a80947 */ /* 0x000fea000383ffff */
[----:B------:R-:W-:Y:S05]  /*6170*/  EXIT ;  /* 0x000000000000794d */ /* 0x000fea0003800000 */
.L_x_58:
        /* <DEDUP_REMOVED lines=16> */
.L_x_5570:


//--------------------- .text._Z35group_norm_nhwc_bwd_one_pass_kernelI11Bf16IOFp32WLi128ELi160ELi640EEv26Group_norm_nhwc_bwd_params --------------------------
	.section	.text._Z35group_norm_nhwc_bwd_one_pass_kernelI11Bf16IOFp32WLi128ELi160ELi640EEv26Group_norm_nhwc_bwd_params,"ax",@progbits
	.align	128
        .global         _Z35group_norm_nhwc_bwd_one_pass_kernelI11Bf16IOFp32WLi128ELi160ELi640EEv26Group_norm_nhwc_bwd_params
        .type           _Z35group_norm_nhwc_bwd_one_pass_kernelI11Bf16IOFp32WLi128ELi160ELi640EEv26Group_norm_nhwc_bwd_params,@function
        .size           _Z35group_norm_nhwc_bwd_one_pass_kernelI11Bf16IOFp32WLi128ELi160ELi640EEv26Group_norm_nhwc_bwd_params,(.L_x_5571 - _Z35group_norm_nhwc_bwd_one_pass_kernelI11Bf16IOFp32WLi128ELi160ELi640EEv26Group_norm_nhwc_bwd_params)
        .other          _Z35group_norm_nhwc_bwd_one_pass_kernelI11Bf16IOFp32WLi128ELi160ELi640EEv26Group_norm_nhwc_bwd_params,@"STO_CUDA_ENTRY STV_DEFAULT"
_Z35group_norm_nhwc_bwd_one_pass_kernelI11Bf16IOFp32WLi128ELi160ELi640EEv26Group_norm_nhwc_bwd_params:
.text._Z35group_norm_nhwc_bwd_one_pass_kernelI11Bf16IOFp32WLi128ELi160ELi640EEv26Group_norm_nhwc_bwd_params:
[----:B------:R-:W-:Y:S08]  /*0000*/  LDC R1, c[0x0][0x28] ;  /* 0x00000a00ff017b82 */ /* 0x000ff00000000800 */
[----:B------:R-:W0:Y:S01]  /*0010*/  S2UR UR6, SR_CTAID.Y ;  /* 0x00000000000679c3 */ /* 0x000e220000002600 */
[----:B------:R-:W-:Y:S01]  /*0020*/  ULDC UR5, c[0x0][0x2a0] ;  /* 0x0000a80000057ab9 */ /* 0x000fe20000000800 */
[----:B------:R-:W-:Y:S01]  /*0030*/  ULDC UR4, c[0x0][0x270] ;  /* 0x00009c0000047ab9 */ /* 0x000fe20000000800 */
[----:B------:R-:W1:Y:S01]  /*0040*/  S2R R79, SR_TID.X ;  /* 0x00000000004f7919 */ /* 0x000e620000002100 */
[----:B------:R-:W-:Y:S01]  /*0050*/  UIMAD UR5, UR5, UR4, URZ ;  /* 0x00000004050572a4 */ /* 0x000fe2000f8e023f */
[----:B------:R-:W-:-:S03]  /*0060*/  ULDC.64 UR14, c[0x0][0x208] ;  /* 0x00008200000e7ab9 */ /* 0x000fc60000000a00 */
[----:B0-----:R-:W-:-:S06]  /*0070*/  UISETP.GE.AND UP0, UPT, UR6, UR5, UPT ;  /* 0x000000050600728c */ /* 0x001fcc000bf06270 */
[----:B------:R-:W-:-:S13]  /*0080*/  PLOP3.LUT P0, PT, PT, PT, UP0, 0x80, 0x0 ;  /* 0x000000000000781c */ /* 0x000fda0003f0f008 */
[----:B-1----:R-:W-:Y:S05]  /*0090*/  @P0 BRA `(.L_x_59) ;  /* 0x0000009400e80947 */ /* 0x002fea0003800000 */
[----:B------:R-:W0:Y:S01]  /*00a0*/  S2UR UR16, SR_CTAID.X ;  /* 0x00000000001079c3 */ /* 0x000e220000002500 */
[----:B------:R-:W-:Y:S01]  /*00b0*/  IMAD.WIDE.U32 R2, R79, -0x33333333, RZ ;  /* 0xcccccccd4f027825 */ /* 0x000fe200078e00ff */
[----:B------:R-:W-:Y:S01]  /*00c0*/  ULDC.64 UR12, c[0x0][0x288] ;  /* 0x0000a200000c7ab9 */ /* 0x000fe20000000a00 */
[----:B------:R-:W1:Y:S01]  /*00d0*/  S2R R4, SR_LANEID ;  /* 0x0000000000047919 */ /* 0x000e620000000000 */
[----:B------:R-:W-:Y:S01]  /*00e0*/  UIMAD.WIDE.U32 UR8, UR12, 0x3, URZ ;  /* 0x000000030c0878a5 */ /* 0x000fe2000f8e003f */
[----:B------:R-:W-:Y:S01]  /*00f0*/  SHF.R.S32.HI R0, RZ, 0x1f, R79 ;  /* 0x0000001fff007819 */ /* 0x000fe2000001144f */
[----:B------:R-:W-:Y:S01]  /*0100*/  UIMAD UR10, UR13, 0x3, URZ ;  /* 0x000000030d0a78a4 */ /* 0x000fe2000f8e023f */
[----:B------:R-:W-:Y:S01]  /*0110*/  SHF.R.U32.HI R2, RZ, 0x6, R3 ;  /* 0x00000006ff027819 */ /* 0x000fe20000011603 */
[----:B------:R-:W0:Y:S01]  /*0120*/  LDC R5, c[0x0][0x2ac] ;  /* 0x0000ab00ff057b82 */ /* 0x000e220000000800 */
[----:B------:R-:W-:Y:S01]  /*0130*/  ULEA.HI UR11, UP0, UR13, UR12, URZ, 0x1 ;  /* 0x0000000c0d0b7291 */ /* 0x000fe2000f81083f */
[----:B------:R-:W-:Y:S01]  /*0140*/  LEA.HI R0, R0, R79, RZ, 0x5 ;  /* 0x0000004f00007211 */ /* 0x000fe200078f28ff */
[----:B------:R-:W-:-:S02]  /*0150*/  UIADD3 UR10, UR9, UR10, URZ ;  /* 0x0000000a090a7290 */ /* 0x000fc4000fffe03f */
[----:B------:R-:W-:Y:S01]  /*0160*/  UIADD3.X UR12, URZ, UR13, URZ, UP0, !UPT ;  /* 0x0000000d3f0c7290 */ /* 0x000fe200087fe43f */
[----:B------:R-:W-:Y:S01]  /*0170*/  SHF.R.S32.HI R0, RZ, 0x5, R0 ;  /* 0x00000005ff007819 */ /* 0x000fe20000011400 */
[----:B------:R-:W-:Y:S01]  /*0180*/  ULDC.64 UR18, c[0x0][0x290] ;  /* 0x0000a40000127ab9 */ /* 0x000fe20000000a00 */
[----:B------:R-:W2:Y:S01]  /*0190*/  S2UR UR7, SR_CgaCtaId ;  /* 0x00000000000779c3 */ /* 0x000ea20000008800 */
[----:B------:R-:W-:Y:S01]  /*01a0*/  ULEA.HI UR8, UP0, UR10, UR8, URZ, 0x1 ;  /* 0x000000080a087291 */ /* 0x000fe2000f81083f */
[----:B------:R-:W-:Y:S01]  /*01b0*/  UMOV UR4, 0x400 ;  /* 0x0000040000047882 */ /* 0x000fe20000000000 */
[----:B------:R-:W-:Y:S02]  /*01c0*/  USHF.R.S32.HI UR9, URZ, 0x1, UR12 ;  /* 0x000000013f097899 */ /* 0x000fe4000801140c */
[----:B------:R-:W-:Y:S01]  /*01d0*/  UIADD3.X UR10, URZ, UR10, URZ, UP0, !UPT ;  /* 0x0000000a3f0a7290 */ /* 0x000fe200087fe43f */
[----:B------:R-:W-:-:S03]  /*01e0*/  ULDC.U8 UR17, c[0x0][0x2a4] ;  /* 0x0000a90000117ab9 */ /* 0x000fc60000000000 */
[----:B------:R-:W-:Y:S02]  /*01f0*/  USHF.R.S64 UR8, UR8, 0x1, UR10 ;  /* 0x0000000108087899 */ /* 0x000fe4000800100a */
[----:B------:R-:W-:Y:S01]  /*0200*/  USHF.R.S32.HI UR10, URZ, 0x1, UR10 ;  /* 0x000000013f0a7899 */ /* 0x000fe2000801140a */
[----:B0-----:R-:W-:-:S03]  /*0210*/  IMAD R78, R5, UR16, R2 ;  /* 0x00000010054e7c24 */ /* 0x001fc6000f8e0202 */
[----:B------:R-:W-:Y:S02]  /*0220*/  USHF.L.U64.HI UR10, UR8, 0x2, UR10 ;  /* 0x00000002080a7899 */ /* 0x000fe4000801020a */
[C---:B------:R-:W-:Y:S02]  /*0230*/  ISETP.GE.U32.AND P1, PT, R78.reuse, UR18, PT ;  /* 0x000000124e007c0c */ /* 0x040fe4000bf26070 */
[----:B------:R-:W-:Y:S01]  /*0240*/  SHF.R.S32.HI R5, RZ, 0x1f, R78 ;  /* 0x0000001fff057819 */ /* 0x000fe2000001144e */
[----:B--2---:R-:W-:Y:S01]  /*0250*/  ULEA UR4, UR7, UR4, 0x18 ;  /* 0x0000000407047291 */ /* 0x004fe2000f8ec03f */
[C---:B------:R-:W-:Y:S01]  /*0260*/  IADD3 R77, R78.reuse, 0x8, RZ ;  /* 0x000000084e4d7810 */ /* 0x040fe20007ffe0ff */
[----:B------:R-:W-:Y:S01]  /*0270*/  USHF.R.S64 UR7, UR11, 0x1, UR12 ;  /* 0x000000010b077899 */ /* 0x000fe2000800100c */
[----:B------:R-:W-:Y:S02]  /*0280*/  ISETP.GE.AND.EX P1, PT, R5, UR19, PT, P1 ;  /* 0x0000001305007c0c */ /* 0x000fe4000bf26310 */
[----:B------:R-:W-:Y:S01]  /*0290*/  IADD3 R76, R78, 0x10, RZ ;  /* 0x000000104e4c7810 */ /* 0x000fe20007ffe0ff */
[----:B------:R-:W-:Y:S01]  /*02a0*/  USHF.L.U64.HI UR9, UR7, 0x2, UR9 ;  /* 0x0000000207097899 */ /* 0x000fe20008010209 */
[----:B------:R-:W-:-:S02]  /*02b0*/  ISETP.LT.U32.AND P1, PT, R79, 0x280, !P1 ;  /* 0x000002804f00780c */ /* 0x000fc40004f21070 */
[C---:B------:R-:W-:Y:S02]  /*02c0*/  IADD3 R75, R78.reuse, 0x18, RZ ;  /* 0x000000184e4b7810 */ /* 0x040fe40007ffe0ff */
[C---:B------:R-:W-:Y:S02]  /*02d0*/  IADD3 R74, R78.reuse, 0x20, RZ ;  /* 0x000000204e4a7810 */ /* 0x040fe40007ffe0ff */
[C---:B------:R-:W-:Y:S02]  /*02e0*/  IADD3 R73, R78.reuse, 0x28, RZ ;  /* 0x000000284e497810 */ /* 0x040fe40007ffe0ff */
[----:B------:R-:W-:Y:S02]  /*02f0*/  IADD3 R72, R78, 0x30, RZ ;  /* 0x000000304e487810 */ /* 0x000fe40007ffe0ff */
[----:B------:R-:W-:Y:S01]  /*0300*/  LEA R3, R0, UR4, 0x3 ;  /* 0x0000000400037c11 */ /* 0x000fe2000f8e18ff */
[----:B-1----:R-:W-:-:S06]  /*0310*/  UMOV UR4, URZ ;  /* 0x0000003f00047c82 */ /* 0x002fcc0008000000 */
.L_x_142:
[----:B0-----:R-:W0:Y:S01]  /*0320*/  LDC R8, c[0x0][0x2a0] ;  /* 0x0000a800ff087b82 */ /* 0x001e220000000800 */
[----:B------:R-:W1:Y:S01]  /*0330*/  S2R R10, SR_TID.X ;  /* 0x00000000000a7919 */ /* 0x000e620000002100 */
[----:B------:R-:W-:Y:S01]  /*0340*/  ISETP.LE.AND P5, PT, RZ, UR6, PT ;  /* 0x00000006ff007c0c */ /* 0x000fe2000bfa3270 */
[----:B------:R-:W-:Y:S01]  /*0350*/  ULDC.64 UR18, c[0x0][0x290] ;  /* 0x0000a40000127ab9 */ /* 0x000fe20000000a00 */
[C---:B------:R-:W-:Y:S01]  /*0360*/  IADD3 R27, R78.reuse, 0x58, RZ ;  /* 0x000000584e1b7810 */ /* 0x040fe20007ffe0ff */
[----:B------:R-:W-:Y:S01]  /*0370*/  ULDC.64 UR12, c[0x0][0x298] ;  /* 0x0000a600000c7ab9 */ /* 0x000fe20000000a00 */
[----:B------:R-:W-:Y:S02]  /*0380*/  IADD3 R33, R78, 0x38, RZ ;  /* 0x000000384e217810 */ /* 0x000fe40007ffe0ff */
[----:B------:R-:W-:Y:S01]  /*0390*/  CS2R R62, SRZ ;  /* 0x00000000003e7805 */ /* 0x000fe2000001ff00 */
[----:B------:R-:W2:Y:S01]  /*03a0*/  @P1 LDC.64 R12, c[0x0][0x288] ;  /* 0x0000a200ff0c1b82 */ /* 0x000ea20000000a00 */
[----:B------:R-:W-:-:S02]  /*03b0*/  SHF.R.S32.HI R17, RZ, 0x1f, R27 ;  /* 0x0000001fff117819 */ /* 0x000fc4000001141b */
[----:B------:R-:W-:Y:S02]  /*03c0*/  SHF.R.S32.HI R25, RZ, 0x1f, R33 ;  /* 0x0000001fff197819 */ /* 0x000fe40000011421 */
[----:B------:R-:W-:-:S03]  /*03d0*/  IADD3 R35, R78, 0x40, RZ ;  /* 0x000000404e237810 */ /* 0x000fc60007ffe0ff */
[----:B------:R-:W3:Y:S01]  /*03e0*/  @P1 LDC.64 R18, c[0x0][0x230] ;  /* 0x00008c00ff121b82 */ /* 0x000ee20000000a00 */
[----:B0-----:R-:W-:-:S07]  /*03f0*/  IABS R9, R8 ;  /* 0x0000000800097213 */ /* 0x001fce0000000000 */
[----:B------:R-:W0:Y:S01]  /*0400*/  @P1 LDC.64 R36, c[0x0][0x228] ;  /* 0x00008a00ff241b82 */ /* 0x000e220000000a00 */
[----:B------:R-:W4:Y:S08]  /*0410*/  I2F.RP R0, R9 ;  /* 0x0000000900007306 */ /* 0x000f300000209400 */
[----:B----4-:R-:W4:Y:S02]  /*0420*/  MUFU.RCP R0, R0 ;  /* 0x0000000000007308 */ /* 0x010f240000001000 */
[----:B----4-:R-:W-:-:S06]  /*0430*/  IADD3 R6, R0, 0xffffffe, RZ ;  /* 0x0ffffffe00067810 */ /* 0x010fcc0007ffe0ff */
[----:B------:R4:W1:Y:S02]  /*0440*/  F2I.FTZ.U32.TRUNC.NTZ R7, R6 ;  /* 0x0000000600077305 */ /* 0x000864000021f000 */
[----:B----4-:R-:W-:Y:S01]  /*0450*/  HFMA2.MMA R6, -RZ, RZ, 0, 0 ;  /* 0x00000000ff067435 */ /* 0x010fe200000001ff */
[----:B-1----:R-:W-:-:S05]  /*0460*/  IADD3 R2, RZ, -R7, RZ ;  /* 0x80000007ff027210 */ /* 0x002fca0007ffe0ff */
[----:B------:R-:W-:Y:S01]  /*0470*/  IMAD R11, R2, R9, RZ ;  /* 0x00000009020b7224 */ /* 0x000fe200078e02ff */
[----:B------:R-:W-:-:S03]  /*0480*/  IABS R2, UR6 ;  /* 0x0000000600027c13 */ /* 0x000fc60008000000 */
[----:B------:R-:W-:-:S06]  /*0490*/  IMAD.HI.U32 R7, R7, R11, R6 ;  /* 0x0000000b07077227 */ /* 0x000fcc00078e0006 */
[----:B------:R-:W-:-:S05]  /*04a0*/  IMAD.HI.U32 R0, R7, R2, RZ ;  /* 0x0000000207007227 */ /* 0x000fca00078e00ff */
[----:B------:R-:W-:-:S05]  /*04b0*/  IADD3 R7, -R0, RZ, RZ ;  /* 0x000000ff00077210 */ /* 0x000fca0007ffe1ff */
[C---:B------:R-:W-:Y:S02]  /*04c0*/  IMAD R2, R9.reuse, R7, R2 ;  /* 0x0000000709027224 */ /* 0x040fe400078e0202 */
[----:B------:R-:W-:Y:S01]  /*04d0*/  IMAD.WIDE.U32 R6, R10, -0x33333333, RZ ;  /* 0xcccccccd0a067825 */ /* 0x000fe200078e00ff */
[----:B------:R-:W-:Y:S02]  /*04e0*/  LOP3.LUT R6, R8, UR6, RZ, 0x3c, !PT ;  /* 0x0000000608067c12 */ /* 0x000fe4000f8e3cff */
[----:B------:R-:W-:Y:S02]  /*04f0*/  ISETP.GT.U32.AND P3, PT, R9, R2, PT ;  /* 0x000000020900720c */ /* 0x000fe40003f64070 */
[----:B------:R-:W-:Y:S02]  /*0500*/  SHF.R.U32.HI R11, RZ, 0x6, R7 ;  /* 0x00000006ff0b7819 */ /* 0x000fe40000011607 */
[----:B------:R-:W-:-:S03]  /*0510*/  ISETP.GE.AND P2, PT, R6, RZ, PT ;  /* 0x000000ff0600720c */ /* 0x000fc60003f46270 */
[----:B------:R-:W-:-:S05]  /*0520*/  IMAD R11, R11, -0x50, R10 ;  /* 0xffffffb00b0b7824 */ /* 0x000fca00078e020a */
[----:B------:R-:W-:Y:S02]  /*0530*/  SHF.L.U32 R30, R11, 0x1, RZ ;  /* 0x000000010b1e7819 */ /* 0x000fe400000006ff */
[-C--:B------:R-:W-:Y:S02]  /*0540*/  @!P3 IADD3 R2, R2, -R9.reuse, RZ ;  /* 0x800000090202b210 */ /* 0x080fe40007ffe0ff */
[----:B------:R-:W-:Y:S02]  /*0550*/  @!P3 IADD3 R0, R0, 0x1, RZ ;  /* 0x000000010000b810 */ /* 0x000fe40007ffe0ff */
[----:B------:R-:W-:Y:S02]  /*0560*/  ISETP.GT.U32.AND P0, PT, R9, R2, PT ;  /* 0x000000020900720c */ /* 0x000fe40003f04070 */
[CC--:B------:R-:W-:Y:S02]  /*0570*/  ISETP.GE.U32.AND P4, PT, R2.reuse, R9.reuse, PT ;  /* 0x000000090200720c */ /* 0x0c0fe40003f86070 */
[----:B------:R-:W-:-:S02]  /*0580*/  IADD3 R7, R2, -R9, RZ ;  /* 0x8000000902077210 */ /* 0x000fc40007ffe0ff */
[----:B------:R-:W-:Y:S02]  /*0590*/  SHF.R.S32.HI R9, RZ, 0x1f, R72 ;  /* 0x0000001fff097819 */ /* 0x000fe40000011448 */
[----:B------:R-:W-:Y:S02]  /*05a0*/  SEL R2, R7, R2, !P0 ;  /* 0x0000000207027207 */ /* 0x000fe40004000000 */
[----:B------:R-:W-:Y:S02]  /*05b0*/  ISETP.GE.U32.AND P0, PT, R72, UR18, PT ;  /* 0x0000001248007c0c */ /* 0x000fe4000bf06070 */
[----:B------:R-:W-:Y:S02]  /*05c0*/  ISETP.NE.AND P3, PT, R8, RZ, PT ;  /* 0x000000ff0800720c */ /* 0x000fe40003f65270 */
[----:B------:R-:W-:Y:S02]  /*05d0*/  ISETP.GE.AND.EX P0, PT, R9, UR19, PT, P0 ;  /* 0x0000001309007c0c */ /* 0x000fe4000bf06300 */
[----:B------:R-:W-:-:S02]  /*05e0*/  LOP3.LUT R7, RZ, R8, RZ, 0x33, !PT ;  /* 0x00000008ff077212 */ /* 0x000fc400078e33ff */
[----:B------:R-:W-:Y:S02]  /*05f0*/  @!P5 IADD3 R2, -R2, RZ, RZ ;  /* 0x000000ff0202d210 */ /* 0x000fe40007ffe1ff */
[----:B------:R-:W-:Y:S02]  /*0600*/  @P4 IADD3 R0, R0, 0x1, RZ ;  /* 0x0000000100004810 */ /* 0x000fe40007ffe0ff */
[----:B------:R-:W-:Y:S02]  /*0610*/  ISETP.GT.U32.OR P0, PT, R79, 0x27f, P0 ;  /* 0x0000027f4f00780c */ /* 0x000fe40000704470 */
[----:B------:R-:W-:Y:S02]  /*0620*/  SEL R92, R7, R2, !P3 ;  /* 0x00000002075c7207 */ /* 0x000fe40005800000 */
[----:B------:R-:W-:Y:S02]  /*0630*/  ISETP.GE.U32.AND P4, PT, R27, UR18, PT ;  /* 0x000000121b007c0c */ /* 0x000fe4000bf86070 */
[----:B------:R-:W-:Y:S01]  /*0640*/  @!P2 IADD3 R0, -R0, RZ, RZ ;  /* 0x000000ff0000a210 */ /* 0x000fe20007ffe1ff */
[----:B------:R-:W-:Y:S01]  /*0650*/  IMAD R31, R92, 0xa0, RZ ;  /* 0x000000a05c1f7824 */ /* 0x000fe200078e02ff */
[----:B------:R-:W-:-:S02]  /*0660*/  ISETP.GE.AND.EX P4, PT, R17, UR19, PT, P4 ;  /* 0x0000001311007c0c */ /* 0x000fc4000bf86340 */
[----:B------:R-:W-:Y:S02]  /*0670*/  SEL R7, R7, R0, !P3 ;  /* 0x0000000007077207 */ /* 0x000fe40005800000 */
[----:B------:R-:W-:Y:S01]  /*0680*/  SHF.R.S32.HI R2, RZ, 0x1f, R30 ;  /* 0x0000001fff027819 */ /* 0x000fe2000001141e */
[----:B------:R-:W1:Y:S01]  /*0690*/  @!P0 LDC.64 R20, c[0x0][0x288] ;  /* 0x0000a200ff148b82 */ /* 0x000e620000000a00 */
[----:B------:R-:W-:Y:S02]  /*06a0*/  IADD3 R88, P2, R30, R31, RZ ;  /* 0x0000001f1e587210 */ /* 0x000fe40007f5e0ff */
[----:B------:R-:W-:Y:S02]  /*06b0*/  SHF.R.S32.HI R0, RZ, 0x1f, R7 ;  /* 0x0000001fff007819 */ /* 0x000fe40000011407 */
[----:B------:R-:W-:Y:S02]  /*06c0*/  ISETP.GT.U32.OR P4, PT, R79, 0x27f, P4 ;  /* 0x0000027f4f00780c */ /* 0x000fe40002784470 */
[----:B------:R-:W-:Y:S01]  /*06d0*/  LEA.HI.X.SX32 R89, R31, R2, 0x1, P2 ;  /* 0x000000021f597211 */ /* 0x000fe200010f0eff */
[----:B------:R-:W-:Y:S01]  /*06e0*/  IMAD R0, R0, UR12, RZ ;  /* 0x0000000c00007c24 */ /* 0x000fe2000f8e02ff */
[----:B------:R-:W-:-:S02]  /*06f0*/  ISETP.GE.U32.AND P3, PT, R33, UR18, PT ;  /* 0x0000001221007c0c */ /* 0x000fc4000bf66070 */
[----:B------:R-:W-:Y:S01]  /*0700*/  ISETP.GE.U32.AND P2, PT, R35, UR18, PT ;  /* 0x0000001223007c0c */ /* 0x000fe2000bf46070 */
[----:B------:R-:W-:Y:S01]  /*0710*/  IMAD R91, R7, UR13, R0 ;  /* 0x0000000d075b7c24 */ /* 0x000fe2000f8e0200 */
[----:B------:R-:W-:Y:S01]  /*0720*/  ISETP.GE.AND.EX P3, PT, R25, UR19, PT, P3 ;  /* 0x0000001319007c0c */ /* 0x000fe2000bf66330 */
[----:B------:R-:W-:Y:S01]  /*0730*/  IMAD.WIDE.U32 R88, R7, UR12, R88 ;  /* 0x0000000c07587c25 */ /* 0x000fe2000f8e0058 */
[----:B------:R-:W-:Y:S02]  /*0740*/  IADD3 R39, R78, 0x48, RZ ;  /* 0x000000484e277810 */ /* 0x000fe40007ffe0ff */
[----:B------:R-:W-:Y:S02]  /*0750*/  CS2R R60, SRZ ;  /* 0x00000000003c7805 */ /* 0x000fe4000001ff00 */
[----:B------:R-:W-:Y:S01]  /*0760*/  ISETP.GT.U32.OR P3, PT, R79, 0x27f, P3 ;  /* 0x0000027f4f00780c */ /* 0x000fe20001f64470 */
[----:B------:R-:W4:Y:S01]  /*0770*/  @!P4 LDC.64 R6, c[0x0][0x288] ;  /* 0x0000a200ff06cb82 */ /* 0x000f220000000a00 */
[----:B------:R-:W-:Y:S01]  /*0780*/  IADD3 R91, R89, R91, RZ ;  /* 0x0000005b595b7210 */ /* 0x000fe20007ffe0ff */
[----:B--2---:R-:W-:Y:S01]  /*0790*/  @P1 IMAD R0, R5, R12, RZ ;  /* 0x0000000c05001224 */ /* 0x004fe200078e02ff */
[----:B------:R-:W-:-:S02]  /*07a0*/  @P1 MOV R90, R88 ;  /* 0x00000058005a1202 */ /* 0x000fc40000000f00 */
[----:B------:R-:W-:Y:S02]  /*07b0*/  CS2R R64, SRZ ;  /* 0x0000000000407805 */ /* 0x000fe4000001ff00 */
[----:B------:R-:W-:Y:S01]  /*07c0*/  @!P0 MOV R14, R88 ;  /* 0x00000058000e8202 */ /* 0x000fe20000000f00 */
[C---:B------:R-:W-:Y:S01]  /*07d0*/  @P1 IMAD R13, R78.reuse, R13, R0 ;  /* 0x0000000d4e0d1224 */ /* 0x040fe200078e0200 */
[----:B------:R-:W-:Y:S01]  /*07e0*/  @!P0 MOV R15, R91 ;  /* 0x0000005b000f8202 */ /* 0x000fe20000000f00 */
[----:B------:R-:W-:Y:S01]  /*07f0*/  @P1 IMAD.WIDE.U32 R10, R78, R12, R90 ;  /* 0x0000000c4e0a1225 */ /* 0x000fe200078e005a */
[----:B------:R-:W-:Y:S02]  /*0800*/  HFMA2.MMA R58, -RZ, RZ, 0, 0 ;  /* 0x00000000ff3a7435 */ /* 0x000fe400000001ff */
[----:B------:R-:W-:Y:S01]  /*0810*/  HFMA2.MMA R56, -RZ, RZ, 0, 0 ;  /* 0x00000000ff387435 */ /* 0x000fe200000001ff */
[-C--:B-1----:R-:W-:Y:S01]  /*0820*/  @!P0 IMAD R0, R9, R20.reuse, RZ ;  /* 0x0000001409008224 */ /* 0x082fe200078e02ff */
[----:B------:R-:W-:Y:S01]  /*0830*/  @P1 IADD3 R13, R11, R13, RZ ;  /* 0x0000000d0b0d1210 */ /* 0x000fe20007ffe0ff */
[----:B------:R-:W1:Y:S01]  /*0840*/  @!P0 LDC.64 R8, c[0x0][0x230] ;  /* 0x00008c00ff088b82 */ /* 0x000e620000000a00 */
[----:B------:R-:W-:Y:S01]  /*0850*/  @P1 SHF.L.U32 R11, R10, 0x1, RZ ;  /* 0x000000010a0b1819 */ /* 0x000fe200000006ff */
[----:B------:R-:W-:Y:S01]  /*0860*/  @!P0 IMAD.WIDE.U32 R14, R72, R20, R14 ;  /* 0x00000014480e8225 */ /* 0x000fe200078e000e */
[----:B------:R-:W-:-:S02]  /*0870*/  @P1 SHF.L.U64.HI R2, R10, 0x1, R13 ;  /* 0x000000010a021819 */ /* 0x000fc4000001020d */
[----:B------:R-:W-:Y:S01]  /*0880*/  IADD3 R38, R78, 0x70, RZ ;  /* 0x000000704e267810 */ /* 0x000fe20007ffe0ff */
[----:B------:R-:W-:Y:S01]  /*0890*/  @!P0 IMAD R13, R72, R21, R0 ;  /* 0x00000015480d8224 */ /* 0x000fe200078e0200 */
[C---:B---3--:R-:W-:Y:S02]  /*08a0*/  @P1 IADD3 R18, P5, R11.reuse, R18, RZ ;  /* 0x000000120b121210 */ /* 0x048fe40007fbe0ff */
[----:B------:R-:W-:Y:S02]  /*08b0*/  CS2R R70, SRZ ;  /* 0x0000000000467805 */ /* 0x000fe4000001ff00 */
[----:B0-----:R-:W-:Y:S01]  /*08c0*/  @P1 IADD3 R36, P6, R11, R36, RZ ;  /* 0x000000240b241210 */ /* 0x001fe20007fde0ff */
[----:B----4-:R-:W-:Y:S01]  /*08d0*/  @!P4 IMAD R16, R17, R6, RZ ;  /* 0x000000061110c224 */ /* 0x010fe200078e02ff */
[----:B------:R-:W0:Y:S01]  /*08e0*/  @!P0 LDC.64 R10, c[0x0][0x228] ;  /* 0x00008a00ff0a8b82 */ /* 0x000e220000000a00 */
[----:B------:R-:W-:Y:S02]  /*08f0*/  @!P0 IADD3 R15, R15, R13, RZ ;  /* 0x0000000d0f0f8210 */ /* 0x000fe40007ffe0ff */
[----:B------:R-:W-:-:S02]  /*0900*/  CS2R R52, SRZ ;  /* 0x0000000000347805 */ /* 0x000fc4000001ff00 */
[----:B------:R-:W-:Y:S01]  /*0910*/  @!P4 MOV R20, R88 ;  /* 0x000000580014c202 */ /* 0x000fe20000000f00 */
[C---:B------:R-:W-:Y:S01]  /*0920*/  @!P4 IMAD R17, R27.reuse, R7, R16 ;  /* 0x000000071b11c224 */ /* 0x040fe200078e0210 */
[----:B------:R-:W-:Y:S01]  /*0930*/  @!P4 MOV R21, R91 ;  /* 0x0000005b0015c202 */ /* 0x000fe20000000f00 */
[----:B------:R-:W-:Y:S01]  /*0940*/  ULDC.64 UR12, c[0x0][0x248] ;  /* 0x00009200000c7ab9 */ /* 0x000fe20000000a00 */
[C---:B------:R-:W-:Y:S01]  /*0950*/  @!P0 SHF.L.U32 R23, R14.reuse, 0x1, RZ ;  /* 0x000000010e178819 */ /* 0x040fe200000006ff */
[----:B------:R-:W2:Y:S01]  /*0960*/  @!P4 LDC.64 R12, c[0x0][0x230] ;  /* 0x00008c00ff0ccb82 */ /* 0x000ea20000000a00 */
[----:B------:R-:W-:Y:S01]  /*0970*/  @!P0 SHF.L.U64.HI R0, R14, 0x1, R15 ;  /* 0x000000010e008819 */ /* 0x000fe2000001020f */
[----:B------:R-:W-:Y:S01]  /*0980*/  @!P4 IMAD.WIDE.U32 R20, R27, R6, R20 ;  /* 0x000000061b14c225 */ /* 0x000fe200078e0014 */
[----:B------:R-:W-:Y:S02]  /*0990*/  SHF.R.S32.HI R27, RZ, 0x1f, R35 ;  /* 0x0000001fff1b7819 */ /* 0x000fe40000011423 */
[----:B------:R-:W-:-:S02]  /*09a0*/  @P1 IADD3.X R19, R2, R19, RZ, P5, !PT ;  /* 0x0000001302131210 */ /* 0x000fc40002ffe4ff */
[----:B------:R-:W-:Y:S01]  /*09b0*/  ISETP.GE.AND.EX P2, PT, R27, UR19, PT, P2 ;  /* 0x000000131b007c0c */ /* 0x000fe2000bf46320 */
[----:B------:R-:W3:Y:S01]  /*09c0*/  @!P4 LDC.64 R14, c[0x0][0x228] ;  /* 0x00008a00ff0ecb82 */ /* 0x000ee20000000a00 */
[----:B-1----:R-:W-:Y:S01]  /*09d0*/  @!P0 IADD3 R8, P5, R23, R8, RZ ;  /* 0x0000000817088210 */ /* 0x002fe20007fbe0ff */
[----:B------:R-:W5:Y:S01]  /*09e0*/  @P1 LDG.E R70, desc[UR14][R18.64] ;  /* 0x0000000e12461981 */ /* 0x000f62000c1e1900 */
[----:B------:R-:W-:Y:S02]  /*09f0*/  ISETP.GT.U32.OR P2, PT, R79, 0x27f, P2 ;  /* 0x0000027f4f00780c */ /* 0x000fe40001744470 */
[----:B------:R-:W-:Y:S02]  /*0a00*/  @!P0 IADD3.X R9, R0, R9, RZ, P5, !PT ;  /* 0x0000000900098210 */ /* 0x000fe40002ffe4ff */
[----:B------:R-:W-:Y:S01]  /*0a10*/  @!P4 IADD3 R17, R21, R17, RZ ;  /* 0x000000111511c210 */ /* 0x000fe20007ffe0ff */
[----:B------:R-:W1:Y:S01]  /*0a20*/  @!P3 LDC.64 R6, c[0x0][0x288] ;  /* 0x0000a200ff06bb82 */ /* 0x000e620000000a00 */
[----:B0-----:R-:W-:Y:S01]  /*0a30*/  @!P0 IADD3 R16, P5, R23, R10, RZ ;  /* 0x0000000a17108210 */ /* 0x001fe20007fbe0ff */
[----:B------:R0:W5:Y:S01]  /*0a40*/  @!P0 LDG.E R63, desc[UR14][R8.64] ;  /* 0x0000000e083f8981 */ /* 0x000162000c1e1900 */
[----:B------:R-:W-:-:S02]  /*0a50*/  @!P4 SHF.L.U32 R21, R20, 0x1, RZ ;  /* 0x000000011415c819 */ /* 0x000fc400000006ff */
[----:B------:R-:W-:Y:S02]  /*0a60*/  @!P4 SHF.L.U64.HI R20, R20, 0x1, R17 ;  /* 0x000000011414c819 */ /* 0x000fe40000010211 */
[----:B------:R-:W-:Y:S02]  /*0a70*/  @!P0 IADD3.X R17, R0, R11, RZ, P5, !PT ;  /* 0x0000000b00118210 */ /* 0x000fe40002ffe4ff */
[----:B------:R-:W4:Y:S01]  /*0a80*/  @!P2 LDC.64 R10, c[0x0][0x288] ;  /* 0x0000a200ff0aab82 */ /* 0x000f220000000a00 */
[----:B------:R-:W-:Y:S02]  /*0a90*/  @P1 IADD3.X R37, R2, R37, RZ, P6, !PT ;  /* 0x0000002502251210 */ /* 0x000fe400037fe4ff */
[----:B------:R1:W5:Y:S01]  /*0aa0*/  @!P0 LDG.E R62, desc[UR14][R16.64] ;  /* 0x0000000e103e8981 */ /* 0x000362000c1e1900 */
[C---:B--2---:R-:W-:Y:S02]  /*0ab0*/  @!P4 IADD3 R22, P6, R21.reuse, R12, RZ ;  /* 0x0000000c1516c210 */ /* 0x044fe40007fde0ff */
[----:B---3--:R-:W-:-:S02]  /*0ac0*/  @!P4 IADD3 R14, P0, R21, R14, RZ ;  /* 0x0000000e150ec210 */ /* 0x008fc40007f1e0ff */
[----:B0-----:R-:W0:Y:S01]  /*0ad0*/  @!P2 LDC.64 R8, c[0x0][0x230] ;  /* 0x00008c00ff08ab82 */ /* 0x001e220000000a00 */
[----:B------:R-:W-:Y:S02]  /*0ae0*/  SHF.R.S32.HI R29, RZ, 0x1f, R39 ;  /* 0x0000001fff1d7819 */ /* 0x000fe40000011427 */
[C---:B------:R-:W-:Y:S02]  /*0af0*/  @!P4 IADD3.X R15, R20.reuse, R15, RZ, P0, !PT ;  /* 0x0000000f140fc210 */ /* 0x040fe400007fe4ff */
[----:B------:R-:W-:Y:S01]  /*0b00*/  ISETP.GE.U32.AND P0, PT, R39, UR18, PT ;  /* 0x0000001227007c0c */ /* 0x000fe2000bf06070 */
[----:B-1----:R-:W-:Y:S01]  /*0b10*/  @!P3 IMAD R0, R25, R6, RZ ;  /* 0x000000061900b224 */ /* 0x002fe200078e02ff */
[----:B------:R-:W-:Y:S02]  /*0b20*/  @!P4 IADD3.X R23, R20, R13, RZ, P6, !PT ;  /* 0x0000000d1417c210 */ /* 0x000fe400037fe4ff */
[----:B------:R-:W-:Y:S01]  /*0b30*/  @!P3 MOV R12, R88 ;  /* 0x00000058000cb202 */ /* 0x000fe20000000f00 */
[----:B------:R-:W-:Y:S01]  /*0b40*/  @!P3 IMAD R25, R33, R7, R0 ;  /* 0x000000072119b224 */ /* 0x000fe200078e0200 */
[----:B------:R-:W-:Y:S01]  /*0b50*/  @!P3 MOV R13, R91 ;  /* 0x0000005b000db202 */ /* 0x000fe20000000f00 */
[----:B------:R-:W-:Y:S01]  /*0b60*/  HFMA2.MMA R2, -RZ, RZ, 0, 0 ;  /* 0x00000000ff027435 */ /* 0x000fe200000001ff */
[----:B------:R-:W-:Y:S01]  /*0b70*/  ISETP.GE.AND.EX P0, PT, R29, UR19, PT, P0 ;  /* 0x000000131d007c0c */ /* 0x000fe2000bf06300 */
[----:B------:R-:W-:Y:S01]  /*0b80*/  HFMA2.MMA R0, -RZ, RZ, 0, 0 ;  /* 0x00000000ff007435 */ /* 0x000fe200000001ff */
[----:B------:R-:W1:Y:S01]  /*0b90*/  @!P3 LDC.64 R20, c[0x0][0x230] ;  /* 0x00008c00ff14bb82 */ /* 0x000e620000000a00 */
[----:B------:R-:W-:Y:S01]  /*0ba0*/  @!P3 IMAD.WIDE.U32 R12, R33, R6, R12 ;  /* 0x00000006210cb225 */ /* 0x000fe200078e000c */
[----:B------:R-:W-:-:S02]  /*0bb0*/  ISETP.GT.U32.OR P0, PT, R79, 0x27f, P0 ;  /* 0x0000027f4f00780c */ /* 0x000fc40000704470 */
[----:B------:R-:W-:Y:S02]  /*0bc0*/  IADD3 R16, R78, 0x50, RZ ;  /* 0x000000504e107810 */ /* 0x000fe40007ffe0ff */
[----:B------:R-:W-:Y:S01]  /*0bd0*/  @!P3 IADD3 R13, R13, R25, RZ ;  /* 0x000000190d0db210 */ /* 0x000fe20007ffe0ff */
[----:B------:R2:W5:Y:S01]  /*0be0*/  @!P4 LDG.E R2, desc[UR14][R22.64] ;  /* 0x0000000e1602c981 */ /* 0x000562000c1e1900 */
[----:B------:R-:W3:Y:S01]  /*0bf0*/  @!P3 LDC.64 R6, c[0x0][0x228] ;  /* 0x00008a00ff06bb82 */ /* 0x000ee20000000a00 */
[----:B------:R-:W-:Y:S02]  /*0c00*/  SHF.R.S32.HI R17, RZ, 0x1f, R16 ;  /* 0x0000001fff117819 */ /* 0x000fe40000011410 */
[----:B------:R0:W5:Y:S01]  /*0c10*/  @!P4 LDG.E R0, desc[UR14][R14.64] ;  /* 0x0000000e0e00c981 */ /* 0x000162000c1e1900 */
[----:B------:R-:W-:Y:S01]  /*0c20*/  ISETP.GE.U32.AND P4, PT, R16, UR18, PT ;  /* 0x0000001210007c0c */ /* 0x000fe2000bf86070 */
[----:B----4-:R-:W-:Y:S01]  /*0c30*/  @!P2 IMAD R24, R27, R10, RZ ;  /* 0x0000000a1b18a224 */ /* 0x010fe200078e02ff */
[----:B------:R-:W-:-:S02]  /*0c40*/  @!P3 SHF.L.U32 R25, R12, 0x1, RZ ;  /* 0x000000010c19b819 */ /* 0x000fc400000006ff */
[----:B--2---:R-:W-:Y:S02]  /*0c50*/  @!P3 SHF.L.U64.HI R22, R12, 0x1, R13 ;  /* 0x000000010c16b819 */ /* 0x004fe4000001020d */
[----:B------:R-:W-:Y:S02]  /*0c60*/  @!P2 MOV R12, R88 ;  /* 0x00000058000ca202 */ /* 0x000fe40000000f00 */
[----:B------:R-:W-:Y:S01]  /*0c70*/  @!P2 MOV R13, R91 ;  /* 0x0000005b000da202 */ /* 0x000fe20000000f00 */
[----:B0-----:R-:W0:Y:S01]  /*0c80*/  @!P0 LDC.64 R14, c[0x0][0x288] ;  /* 0x0000a200ff0e8b82 */ /* 0x001e220000000a00 */
[----:B------:R-:W-:Y:S01]  /*0c90*/  ISETP.GE.AND.EX P4, PT, R17, UR19, PT, P4 ;  /* 0x0000001311007c0c */ /* 0x000fe2000bf86340 */
[C---:B------:R-:W-:Y:S02]  /*0ca0*/  @!P2 IMAD R23, R35.reuse, R11, R24 ;  /* 0x0000000b2317a224 */ /* 0x040fe400078e0218 */
[----:B------:R-:W-:Y:S01]  /*0cb0*/  @!P2 IMAD.WIDE.U32 R10, R35, R10, R12 ;  /* 0x0000000a230aa225 */ /* 0x000fe200078e000c */
[----:B------:R-:W-:-:S02]  /*0cc0*/  ISETP.GT.U32.OR P4, PT, R79, 0x27f, P4 ;  /* 0x0000027f4f00780c */ /* 0x000fc40002784470 */
[----:B-1----:R-:W-:Y:S01]  /*0cd0*/  @!P3 IADD3 R20, P5, R25, R20, RZ ;  /* 0x000000141914b210 */ /* 0x002fe20007fbe0ff */
[----:B------:R-:W1:Y:S01]  /*0ce0*/  @!P2 LDC.64 R12, c[0x0][0x228] ;  /* 0x00008a00ff0cab82 */ /* 0x000e620000000a00 */
[----:B------:R-:W-:Y:S02]  /*0cf0*/  @!P2 IADD3 R11, R11, R23, RZ ;  /* 0x000000170b0ba210 */ /* 0x000fe40007ffe0ff */
[C---:B------:R-:W-:Y:S02]  /*0d00*/  @!P2 SHF.L.U32 R33, R10.reuse, 0x1, RZ ;  /* 0x000000010a21a819 */ /* 0x040fe400000006ff */
[----:B------:R-:W-:Y:S02]  /*0d10*/  @!P2 SHF.L.U64.HI R28, R10, 0x1, R11 ;  /* 0x000000010a1ca819 */ /* 0x000fe4000001020b */
[----:B------:R-:W-:Y:S01]  /*0d20*/  @!P2 IADD3 R26, P6, R33, R8, RZ ;  /* 0x00000008211aa210 */ /* 0x000fe20007fde0ff */
[----:B------:R-:W2:Y:S01]  /*0d30*/  @!P0 LDC.64 R10, c[0x0][0x230] ;  /* 0x00008c00ff0a8b82 */ /* 0x000ea20000000a00 */
[----:B------:R-:W-:-:S02]  /*0d40*/  @!P3 IADD3.X R21, R22, R21, RZ, P5, !PT ;  /* 0x000000151615b210 */ /* 0x000fc40002ffe4ff */
[----:B---3--:R-:W-:Y:S02]  /*0d50*/  @!P3 IADD3 R24, P5, R25, R6, RZ ;  /* 0x000000061918b210 */ /* 0x008fe40007fbe0ff */
[----:B------:R-:W-:Y:S01]  /*0d60*/  @!P2 IADD3.X R27, R28, R9, RZ, P6, !PT ;  /* 0x000000091c1ba210 */ /* 0x000fe200037fe4ff */
[----:B------:R-:W5:Y:S02]  /*0d70*/  @!P3 LDG.E R64, desc[UR14][R20.64] ;  /* 0x0000000e1440b981 */ /* 0x000f64000c1e1900 */
[----:B------:R-:W3:Y:S01]  /*0d80*/  @!P4 LDC.64 R8, c[0x0][0x288] ;  /* 0x0000a200ff08cb82 */ /* 0x000ee20000000a00 */
[----:B------:R-:W-:Y:S01]  /*0d90*/  @!P3 IADD3.X R25, R22, R7, RZ, P5, !PT ;  /* 0x000000071619b210 */ /* 0x000fe20002ffe4ff */
[----:B0-----:R-:W-:Y:S01]  /*0da0*/  @!P0 IMAD R32, R29, R14, RZ ;  /* 0x0000000e1d208224 */ /* 0x001fe200078e02ff */
[----:B------:R-:W5:Y:S04]  /*0db0*/  @!P2 LDG.E R58, desc[UR14][R26.64] ;  /* 0x0000000e1a3aa981 */ /* 0x000f68000c1e1900 */
[----:B------:R0:W5:Y:S01]  /*0dc0*/  @!P3 LDG.E R61, desc[UR14][R24.64] ;  /* 0x0000000e183db981 */ /* 0x000162000c1e1900 */
[----:B------:R-:W-:Y:S01]  /*0dd0*/  IADD3 R22, R78, 0x60, RZ ;  /* 0x000000604e167810 */ /* 0x000fe20007ffe0ff */
[----:B------:R-:W-:Y:S01]  /*0de0*/  @!P0 IMAD R29, R39, R15, R32 ;  /* 0x0000000f271d8224 */ /* 0x000fe200078e0220 */
[----:B------:R-:W4:Y:S01]  /*0df0*/  @!P0 LDC.64 R6, c[0x0][0x228] ;  /* 0x00008a00ff068b82 */ /* 0x000f220000000a00 */
[----:B0-----:R-:W-:-:S02]  /*0e00*/  @!P0 MOV R24, R88 ;  /* 0x0000005800188202 */ /* 0x001fc40000000f00 */
[----:B------:R-:W-:Y:S02]  /*0e10*/  @!P0 MOV R25, R91 ;  /* 0x0000005b00198202 */ /* 0x000fe40000000f00 */
[----:B------:R-:W-:Y:S01]  /*0e20*/  ISETP.GE.U32.AND P3, PT, R22, UR18, PT ;  /* 0x0000001216007c0c */ /* 0x000fe2000bf66070 */
[----:B------:R-:W-:Y:S01]  /*0e30*/  @!P0 IMAD.WIDE.U32 R14, R39, R14, R24 ;  /* 0x0000000e270e8225 */ /* 0x000fe200078e0018 */
[----:B------:R-:W-:Y:S02]  /*0e40*/  SHF.R.S32.HI R23, RZ, 0x1f, R22 ;  /* 0x0000001fff177819 */ /* 0x000fe40000011416 */
[----:B-1----:R-:W-:Y:S02]  /*0e50*/  @!P2 IADD3 R20, P5, R33, R12, RZ ;  /* 0x0000000c2114a210 */ /* 0x002fe40007fbe0ff */
[----:B------:R-:W-:Y:S02]  /*0e60*/  @!P0 IADD3 R15, R15, R29, RZ ;  /* 0x0000001d0f0f8210 */ /* 0x000fe40007ffe0ff */
[----:B------:R-:W-:-:S02]  /*0e70*/  ISETP.GE.AND.EX P3, PT, R23, UR19, PT, P3 ;  /* 0x0000001317007c0c */ /* 0x000fc4000bf66330 */
[----:B------:R-:W-:Y:S01]  /*0e80*/  @!P2 IADD3.X R21, R28, R13, RZ, P5, !PT ;  /* 0x0000000d1c15a210 */ /* 0x000fe20002ffe4ff */
[----:B---3--:R-:W-:Y:S01]  /*0e90*/  @!P4 IMAD R17, R17, R8, RZ ;  /* 0x000000081111c224 */ /* 0x008fe200078e02ff */
[----:B------:R-:W0:Y:S01]  /*0ea0*/  @!P4 LDC.64 R12, c[0x0][0x230] ;  /* 0x00008c00ff0ccb82 */ /* 0x000e220000000a00 */
[C---:B------:R-:W-:Y:S02]  /*0eb0*/  @!P0 SHF.L.U32 R25, R14.reuse, 0x1, RZ ;  /* 0x000000010e198819 */ /* 0x040fe400000006ff */
[----:B------:R-:W-:Y:S01]  /*0ec0*/  @!P0 SHF.L.U64.HI R32, R14, 0x1, R15 ;  /* 0x000000010e208819 */ /* 0x000fe2000001020f */
[----:B------:R4:W5:Y:S01]  /*0ed0*/  @!P2 LDG.E R56, desc[UR14][R20.64] ;  /* 0x0000000e1438a981 */ /* 0x000962000c1e1900 */
[----:B------:R-:W-:Y:S02]  /*0ee0*/  @!P4 MOV R14, R88 ;  /* 0x00000058000ec202 */ /* 0x000fe40000000f00 */
[----:B------:R-:W-:Y:S02]  /*0ef0*/  @!P4 MOV R15, R91 ;  /* 0x0000005b000fc202 */ /* 0x000fe40000000f00 */
[----:B------:R-:W-:Y:S01]  /*0f00*/  ISETP.GT.U32.OR P3, PT, R79, 0x27f, P3 ;  /* 0x0000027f4f00780c */ /* 0x000fe20001f64470 */
[----:B------:R-:W-:-:S02]  /*0f10*/  @!P4 IMAD R33, R16, R9, R17 ;  /* 0x000000091021c224 */ /* 0x000fc400078e0211 */
[----:B------:R-:W-:Y:S02]  /*0f20*/  @!P4 IMAD.WIDE.U32 R16, R16, R8, R14 ;  /* 0x000000081010c225 */ /* 0x000fe400078e000e */
[----:B------:R-:W1:Y:S01]  /*0f30*/  @!P4 LDC.64 R8, c[0x0][0x228] ;  /* 0x00008a00ff08cb82 */ /* 0x000e620000000a00 */
[----:B------:R-:W-:Y:S02]  /*0f40*/  IADD3 R28, R78, 0x68, RZ ;  /* 0x000000684e1c7810 */ /* 0x000fe40007ffe0ff */
[----:B--2---:R-:W-:Y:S02]  /*0f50*/  @!P0 IADD3 R26, P6, R25, R10, RZ ;  /* 0x0000000a191a8210 */ /* 0x004fe40007fde0ff */
[----:B------:R-:W-:Y:S02]  /*0f60*/  ISETP.GE.U32.AND P2, PT, R28, UR18, PT ;  /* 0x000000121c007c0c */ /* 0x000fe4000bf46070 */
[----:B------:R-:W-:Y:S01]  /*0f70*/  SHF.R.S32.HI R29, RZ, 0x1f, R28 ;  /* 0x0000001fff1d7819 */ /* 0x000fe2000001141c */
[----:B------:R-:W2:Y:S01]  /*0f80*/  @!P3 LDC.64 R14, c[0x0][0x288] ;  /* 0x0000a200ff0ebb82 */ /* 0x000ea20000000a00 */
[----:B------:R-:W-:-:S02]  /*0f90*/  @!P0 IADD3.X R27, R32, R11, RZ, P6, !PT ;  /* 0x0000000b201b8210 */ /* 0x000fc400037fe4ff */
[----:B----4-:R-:W-:Y:S02]  /*0fa0*/  @!P0 IADD3 R20, P5, R25, R6, RZ ;  /* 0x0000000619148210 */ /* 0x010fe40007fbe0ff */
[----:B------:R-:W-:Y:S01]  /*0fb0*/  ISETP.GE.AND.EX P2, PT, R29, UR19, PT, P2 ;  /* 0x000000131d007c0c */ /* 0x000fe2000bf46320 */
[----:B------:R-:W5:Y:S01]  /*0fc0*/  @!P0 LDG.E R60, desc[UR14][R26.64] ;  /* 0x0000000e1a3c8981 */ /* 0x000f62000c1e1900 */
[----:B------:R-:W-:Y:S02]  /*0fd0*/  @!P4 IADD3 R11, R17, R33, RZ ;  /* 0x00000021110bc210 */ /* 0x000fe40007ffe0ff */
[----:B------:R-:W-:Y:S02]  /*0fe0*/  @!P4 SHF.L.U32 R33, R16, 0x1, RZ ;  /* 0x000000011021c819 */ /* 0x000fe400000006ff */
[----:B------:R-:W-:Y:S02]  /*0ff0*/  ISETP.GT.U32.OR P2, PT, R79, 0x27f, P2 ;  /* 0x0000027f4f00780c */ /* 0x000fe40001744470 */
[----:B------:R-:W-:-:S02]  /*1000*/  @!P0 IADD3.X R21, R32, R7, RZ, P5, !PT ;  /* 0x0000000720158210 */ /* 0x000fc40002ffe4ff */
[----:B------:R-:W-:Y:S02]  /*1010*/  CS2R R6, SRZ ;  /* 0x0000000000067805 */ /* 0x000fe4000001ff00 */
[----:B------:R-:W-:Y:S02]  /*1020*/  @!P4 SHF.L.U64.HI R34, R16, 0x1, R11 ;  /* 0x000000011022c819 */ /* 0x000fe4000001020b */
[C---:B0-----:R-:W-:Y:S01]  /*1030*/  @!P4 IADD3 R24, P6, R33.reuse, R12, RZ ;  /* 0x0000000c2118c210 */ /* 0x041fe20007fde0ff */
[----:B------:R-:W0:Y:S01]  /*1040*/  @!P3 LDC.64 R10, c[0x0][0x228] ;  /* 0x00008a00ff0abb82 */ /* 0x000e220000000a00 */
[----:B------:R3:W5:Y:S02]  /*1050*/  @!P0 LDG.E R6, desc[UR14][R20.64] ;  /* 0x0000000e14068981 */ /* 0x000764000c1e1900 */
[----:B------:R-:W-:Y:S02]  /*1060*/  @!P4 IADD3.X R25, R34, R13, RZ, P6, !PT ;  /* 0x0000000d2219c210 */ /* 0x000fe400037fe4ff */
[----:B-1----:R-:W-:-:S03]  /*1070*/  @!P4 IADD3 R32, P0, R33, R8, RZ ;  /* 0x000000082120c210 */ /* 0x002fc60007f1e0ff */
[----:B------:R-:W1:Y:S01]  /*1080*/  @!P3 LDC.64 R12, c[0x0][0x230] ;  /* 0x00008c00ff0cbb82 */ /* 0x000e620000000a00 */
[----:B------:R-:W-:Y:S01]  /*1090*/  HFMA2.MMA R8, -RZ, RZ, 0, 0 ;  /* 0x00000000ff087435 */ /* 0x000fe200000001ff */
[----:B------:R-:W-:Y:S01]  /*10a0*/  @!P4 IADD3.X R33, R34, R9, RZ, P0, !PT ;  /* 0x000000092221c210 */ /* 0x000fe200007fe4ff */
[----:B--2---:R-:W-:Y:S01]  /*10b0*/  @!P3 IMAD R23, R23, R14, RZ ;  /* 0x0000000e1717b224 */ /* 0x004fe200078e02ff */
[----:B---3--:R-:W-:Y:S01]  /*10c0*/  @!P3 MOV R20, R88 ;  /* 0x000000580014b202 */ /* 0x008fe20000000f00 */
[----:B------:R1:W5:Y:S03]  /*10d0*/  @!P4 LDG.E R7, desc[UR14][R24.64] ;  /* 0x0000000e1807c981 */ /* 0x000366000c1e1900 */
[----:B------:R-:W2:Y:S01]  /*10e0*/  @!P2 LDC.64 R16, c[0x0][0x288] ;  /* 0x0000a200ff10ab82 */ /* 0x000ea20000000a00 */
[----:B------:R-:W-:Y:S02]  /*10f0*/  @!P3 MOV R21, R91 ;  /* 0x0000005b0015b202 */ /* 0x000fe40000000f00 */
[----:B------:R-:W-:Y:S01]  /*1100*/  ISETP.GE.U32.AND P0, PT, R38, UR18, PT ;  /* 0x0000001226007c0c */ /* 0x000fe2000bf06070 */
[----:B------:R3:W5:Y:S01]  /*1110*/  @!P4 LDG.E R8, desc[UR14][R32.64] ;  /* 0x0000000e2008c981 */ /* 0x000762000c1e1900 */
[----:B------:R-:W-:Y:S01]  /*1120*/  SHF.R.S32.HI R39, RZ, 0x1f, R38 ;  /* 0x0000001fff277819 */ /* 0x000fe20000011426 */
[----:B------:R-:W-:-:S02]  /*1130*/  @!P3 IMAD R23, R22, R15, R23 ;  /* 0x0000000f1617b224 */ /* 0x000fc400078e0217 */
[----:B------:R-:W-:Y:S01]  /*1140*/  @!P3 IMAD.WIDE.U32 R14, R22, R14, R20 ;  /* 0x0000000e160eb225 */ /* 0x000fe200078e0014 */
[----:B------:R-:W-:-:S04]  /*1150*/  ISETP.GE.AND.EX P4, PT, R39, UR19, PT, P0 ;  /* 0x0000001327007c0c */ /* 0x000fc8000bf86300 */
[----:B------:R-:W-:Y:S02]  /*1160*/  ISETP.GT.U32.OR P4, PT, R79, 0x27f, P4 ;  /* 0x0000027f4f00780c */ /* 0x000fe40002784470 */
[----:B------:R-:W-:Y:S02]  /*1170*/  @!P3 IADD3 R9, R15, R23, RZ ;  /* 0x000000170f09b210 */ /* 0x000fe40007ffe0ff */
[C---:B------:R-:W-:Y:S01]  /*1180*/  @!P3 SHF.L.U32 R27, R14.reuse, 0x1, RZ ;  /* 0x000000010e1bb819 */ /* 0x040fe200000006ff */
[----:B------:R-:W4:Y:S01]  /*1190*/  @!P2 LDC.64 R22, c[0x0][0x228] ;  /* 0x00008a00ff16ab82 */ /* 0x000f220000000a00 */
[----:B------:R-:W-:Y:S02]  /*11a0*/  @!P3 SHF.L.U64.HI R20, R14, 0x1, R9 ;  /* 0x000000010e14b819 */ /* 0x000fe40000010209 */
[----:B-1----:R-:W-:Y:S02]  /*11b0*/  @!P3 IADD3 R24, P5, R27, R12, RZ ;  /* 0x0000000c1b18b210 */ /* 0x002fe40007fbe0ff */
[----:B------:R-:W-:-:S02]  /*11c0*/  SHF.R.S32.HI R9, RZ, 0x1f, R77 ;  /* 0x0000001fff097819 */ /* 0x000fc4000001144d */
[----:B------:R-:W-:Y:S01]  /*11d0*/  ISETP.GE.U32.AND P6, PT, R77, UR18, PT ;  /* 0x000000124d007c0c */ /* 0x000fe2000bfc6070 */
[----:B------:R-:W1:Y:S01]  /*11e0*/  @!P2 LDC.64 R14, c[0x0][0x230] ;  /* 0x00008c00ff0eab82 */ /* 0x000e620000000a00 */
[----:B0-----:R-:W-:Y:S02]  /*11f0*/  @!P3 IADD3 R26, P0, R27, R10, RZ ;  /* 0x0000000a1b1ab210 */ /* 0x001fe40007f1e0ff */
[C---:B------:R-:W-:Y:S02]  /*1200*/  @!P3 IADD3.X R25, R20.reuse, R13, RZ, P5, !PT ;  /* 0x0000000d1419b210 */ /* 0x040fe40002ffe4ff */
[----:B------:R-:W-:Y:S01]  /*1210*/  ISETP.GE.AND.EX P5, PT, R9, UR19, PT, P6 ;  /* 0x0000001309007c0c */ /* 0x000fe2000bfa6360 */
[----:B--2---:R-:W-:Y:S01]  /*1220*/  @!P2 IMAD R29, R29, R16, RZ ;  /* 0x000000101d1da224 */ /* 0x004fe200078e02ff */
[----:B------:R-:W-:Y:S01]  /*1230*/  @!P3 IADD3.X R27, R20, R11, RZ, P0, !PT ;  /* 0x0000000b141bb210 */ /* 0x000fe200007fe4ff */
[----:B---3--:R-:W0:Y:S01]  /*1240*/  @!P4 LDC.64 R32, c[0x0][0x228] ;  /* 0x00008a00ff20cb82 */ /* 0x008e220000000a00 */
[----:B------:R-:W-:-:S02]  /*1250*/  @!P2 MOV R10, R88 ;  /* 0x00000058000aa202 */ /* 0x000fc40000000f00 */
[----:B------:R-:W-:Y:S02]  /*1260*/  @!P2 MOV R11, R91 ;  /* 0x0000005b000ba202 */ /* 0x000fe40000000f00 */
[----:B------:R-:W-:-:S03]  /*1270*/  ISETP.GT.U32.OR P5, PT, R79, 0x27f, P5 ;  /* 0x0000027f4f00780c */ /* 0x000fc60002fa4470 */
[----:B------:R-:W2:Y:S01]  /*1280*/  @!P4 LDC.64 R20, c[0x0][0x288] ;  /* 0x0000a200ff14cb82 */ /* 0x000ea20000000a00 */
[C---:B------:R-:W-:Y:S02]  /*1290*/  @!P2 IMAD R13, R28.reuse, R17, R29 ;  /* 0x000000111c0da224 */ /* 0x040fe400078e021d */
[----:B------:R-:W-:Y:S01]  /*12a0*/  @!P2 IMAD.WIDE.U32 R16, R28, R16, R10 ;  /* 0x000000101c10a225 */ /* 0x000fe200078e000a */
[----:B------:R-:W-:-:S04]  /*12b0*/  CS2R R10, SRZ ;  /* 0x00000000000a7805 */ /* 0x000fc8000001ff00 */
[----:B------:R-:W-:Y:S02]  /*12c0*/  @!P2 IADD3 R13, R17, R13, RZ ;  /* 0x0000000d110da210 */ /* 0x000fe40007ffe0ff */
[C---:B------:R-:W-:Y:S01]  /*12d0*/  @!P2 SHF.L.U32 R35, R16.reuse, 0x1, RZ ;  /* 0x000000011023a819 */ /* 0x040fe200000006ff */
[----:B------:R-:W5:Y:S01]  /*12e0*/  @!P3 LDG.E R10, desc[UR14][R24.64] ;  /* 0x0000000e180ab981 */ /* 0x000f62000c1e1900 */
[----:B------:R-:W-:Y:S02]  /*12f0*/  @!P2 SHF.L.U64.HI R12, R16, 0x1, R13 ;  /* 0x00000001100ca819 */ /* 0x000fe4000001020d */
[----:B----4-:R-:W-:Y:S01]  /*1300*/  @!P2 IADD3 R34, P6, R35, R22, RZ ;  /* 0x000000162322a210 */ /* 0x010fe20007fde0ff */
[----:B------:R-:W3:Y:S01]  /*1310*/  @!P5 LDC.64 R16, c[0x0][0x288] ;  /* 0x0000a200ff10db82 */ /* 0x000ee20000000a00 */
[----:B------:R-:W-:Y:S01]  /*1320*/  SHF.R.S32.HI R13, RZ, 0x1f, R76 ;  /* 0x0000001fff0d7819 */ /* 0x000fe2000001144c */
[----:B------:R4:W5:Y:S01]  /*1330*/  @!P3 LDG.E R11, desc[UR14][R26.64] ;  /* 0x0000000e1a0bb981 */ /* 0x000962000c1e1900 */
[----:B------:R-:W-:-:S02]  /*1340*/  ISETP.GE.U32.AND P0, PT, R76, UR18, PT ;  /* 0x000000124c007c0c */ /* 0x000fc4000bf06070 */
[----:B-1----:R-:W-:Y:S02]  /*1350*/  @!P2 IADD3 R28, P3, R35, R14, RZ ;  /* 0x0000000e231ca210 */ /* 0x002fe40007f7e0ff */
[----:B------:R-:W-:Y:S02]  /*1360*/  @!P2 IADD3.X R35, R12, R23, RZ, P6, !PT ;  /* 0x000000170c23a210 */ /* 0x000fe400037fe4ff */
[----:B------:R-:W-:Y:S01]  /*1370*/  ISETP.GE.AND.EX P0, PT, R13, UR19, PT, P0 ;  /* 0x000000130d007c0c */ /* 0x000fe2000bf06300 */
[----:B------:R-:W1:Y:S01]  /*1380*/  @!P4 LDC.64 R22, c[0x0][0x230] ;  /* 0x00008c00ff16cb82 */ /* 0x000e620000000a00 */
[----:B--2---:R-:W-:Y:S01]  /*1390*/  @!P4 IMAD R39, R39, R20, RZ ;  /* 0x000000142727c224 */ /* 0x004fe200078e02ff */
[----:B------:R-:W-:Y:S02]  /*13a0*/  @!P4 MOV R18, R88 ;  /* 0x000000580012c202 */ /* 0x000fe40000000f00 */
[----:B------:R-:W-:Y:S02]  /*13b0*/  ISETP.GT.U32.OR P0, PT, R79, 0x27f, P0 ;  /* 0x0000027f4f00780c */ /* 0x000fe40000704470 */
[----:B------:R-:W-:-:S02]  /*13c0*/  @!P4 MOV R19, R91 ;  /* 0x0000005b0013c202 */ /* 0x000fc40000000f00 */
[----:B------:R-:W-:Y:S01]  /*13d0*/  @!P2 IADD3.X R29, R12, R15, RZ, P3, !PT ;  /* 0x0000000f0c1da210 */ /* 0x000fe20001ffe4ff */
[----:B------:R-:W-:Y:S01]  /*13e0*/  HFMA2.MMA R12, -RZ, RZ, 0, 0 ;  /* 0x00000000ff0c7435 */ /* 0x000fe200000001ff */
[C---:B------:R-:W-:Y:S01]  /*13f0*/  @!P4 IMAD R39, R38.reuse, R21, R39 ;  /* 0x000000152627c224 */ /* 0x040fe200078e0227 */
[----:B----4-:R-:W2:Y:S01]  /*1400*/  @!P5 LDC.64 R26, c[0x0][0x228] ;  /* 0x00008a00ff1adb82 */ /* 0x010ea20000000a00 */
[----:B------:R-:W-:-:S07]  /*1410*/  @!P4 IMAD.WIDE.U32 R20, R38, R20, R18 ;  /* 0x000000142614c225 */ /* 0x000fce00078e0012 */
[----:B------:R-:W4:Y:S01]  /*1420*/  @!P5 LDC.64 R18, c[0x0][0x230] ;  /* 0x00008c00ff12db82 */ /* 0x000f220000000a00 */
[----:B------:R-:W-:Y:S01]  /*1430*/  @!P4 IADD3 R21, R21, R39, RZ ;  /* 0x000000271515c210 */ /* 0x000fe20007ffe0ff */
[----:B------:R0:W5:Y:S01]  /*1440*/  @!P2 LDG.E R12, desc[UR14][R28.64] ;  /* 0x0000000e1c0ca981 */ /* 0x000162000c1e1900 */
[----:B------:R-:W-:Y:S01]  /*1450*/  MOV R14, RZ ;  /* 0x000000ff000e7202 */ /* 0x000fe20000000f00 */
[----:B---3--:R-:W-:-:S04]  /*1460*/  @!P5 IMAD R38, R9, R16, RZ ;  /* 0x000000100926d224 */ /* 0x008fc800078e02ff */
[----:B------:R-:W3:Y:S01]  /*1470*/  @!P0 LDC.64 R24, c[0x0][0x288] ;  /* 0x0000a200ff188b82 */ /* 0x000ee20000000a00 */
[----:B------:R1:W5:Y:S01]  /*1480*/  @!P2 LDG.E R14, desc[UR14][R34.64] ;  /* 0x0000000e220ea981 */ /* 0x000362000c1e1900 */
[C---:B0-----:R-:W-:Y:S02]  /*1490*/  @!P4 SHF.L.U32 R29, R20.reuse, 0x1, RZ ;  /* 0x00000001141dc819 */ /* 0x041fe400000006ff */
[----:B------:R-:W-:Y:S02]  /*14a0*/  @!P4 SHF.L.U64.HI R28, R20, 0x1, R21 ;  /* 0x00000001141cc819 */ /* 0x000fe40000010215 */
[----:B------:R-:W-:Y:S02]  /*14b0*/  @!P5 MOV R20, R88 ;  /* 0x000000580014d202 */ /* 0x000fe40000000f00 */
[----:B------:R-:W-:Y:S01]  /*14c0*/  @!P5 MOV R21, R91 ;  /* 0x0000005b0015d202 */ /* 0x000fe20000000f00 */
[----:B------:R-:W-:Y:S01]  /*14d0*/  @!P5 IMAD R39, R77, R17, R38 ;  /* 0x000000114d27d224 */ /* 0x000fe200078e0226 */
[----:B-1----:R-:W-:-:S02]  /*14e0*/  @!P4 IADD3 R34, P3, R29, R22, RZ ;  /* 0x000000161d22c210 */ /* 0x002fc40007f7e0ff */
[----:B------:R-:W-:Y:S01]  /*14f0*/  SHF.R.S32.HI R15, RZ, 0x1f, R75 ;  /* 0x0000001fff0f7819 */ /* 0x000fe2000001144b */
[----:B------:R-:W-:Y:S01]  /*1500*/  @!P5 IMAD.WIDE.U32 R16, R77, R16, R20 ;  /* 0x000000104d10d225 */ /* 0x000fe200078e0014 */
[----:B------:R-:W-:Y:S02]  /*1510*/  ISETP.GE.U32.AND P2, PT, R75, UR18, PT ;  /* 0x000000124b007c0c */ /* 0x000fe4000bf46070 */
[----:B------:R-:W-:Y:S02]  /*1520*/  @!P4 IADD3.X R35, R28, R23, RZ, P3, !PT ;  /* 0x000000171c23c210 */ /* 0x000fe40001ffe4ff */
[----:B------:R-:W-:Y:S02]  /*1530*/  ISETP.GE.AND.EX P2, PT, R15, UR19, PT, P2 ;  /* 0x000000130f007c0c */ /* 0x000fe4000bf46320 */
[----:B------:R-:W-:Y:S01]  /*1540*/  @!P4 IADD3 R32, P3, R29, R32, RZ ;  /* 0x000000201d20c210 */ /* 0x000fe20007f7e0ff */
[----:B------:R-:W-:Y:S01]  /*1550*/  UIMAD.WIDE UR12, UR6, 0x8, UR12 ;  /* 0x00000008060c78a5 */ /* 0x000fe2000f8e020c */
[----:B------:R-:W-:Y:S01]  /*1560*/  @!P5 IADD3 R21, R17, R39, RZ ;  /* 0x000000271115d210 */ /* 0x000fe20007ffe0ff */
[----:B------:R-:W5:Y:S01]  /*1570*/  @!P4 LDG.E R52, desc[UR14][R34.64] ;  /* 0x0000000e2234c981 */ /* 0x000f62000c1e1900 */
[----:B------:R-:W-:-:S02]  /*1580*/  @!P5 SHF.L.U32 R17, R16, 0x1, RZ ;  /* 0x000000011011d819 */ /* 0x000fc400000006ff */
[----:B------:R-:W-:Y:S02]  /*1590*/  ISETP.GT.U32.OR P2, PT, R79, 0x27f, P2 ;  /* 0x0000027f4f00780c */ /* 0x000fe40001744470 */
[----:B------:R-:W-:Y:S02]  /*15a0*/  @!P4 IADD3.X R33, R28, R33, RZ, P3, !PT ;  /* 0x000000211c21c210 */ /* 0x000fe40001ffe4ff */
[C---:B----4-:R-:W-:Y:S02]  /*15b0*/  @!P5 IADD3 R28, P3, R17.reuse, R18, RZ ;  /* 0x00000012111cd210 */ /* 0x050fe40007f7e0ff */
[----:B------:R-:W-:Y:S01]  /*15c0*/  @!P5 SHF.L.U64.HI R38, R16, 0x1, R21 ;  /* 0x000000011026d819 */ /* 0x000fe20000010215 */
[----:B------:R-:W5:Y:S01]  /*15d0*/  @!P4 LDG.E R53, desc[UR14][R32.64] ;  /* 0x0000000e2035c981 */ /* 0x000f62000c1e1900 */
[----:B--2---:R-:W-:Y:S01]  /*15e0*/  @!P5 IADD3 R18, P6, R17, R26, RZ ;  /* 0x0000001a1112d210 */ /* 0x004fe20007fde0ff */
[----:B------:R-:W0:Y:S01]  /*15f0*/  @!P0 LDC.64 R20, c[0x0][0x228] ;  /* 0x00008a00ff148b82 */ /* 0x000e220000000a00 */
[----:B---3--:R-:W-:-:S07]  /*1600*/  @!P0 IMAD R26, R13, R24, RZ ;  /* 0x000000180d1a8224 */ /* 0x008fce00078e02ff */
[----:B------:R-:W1:Y:S01]  /*1610*/  @!P0 LDC.64 R16, c[0x0][0x230] ;  /* 0x00008c00ff108b82 */ /* 0x000e620000000a00 */
[----:B------:R-:W-:Y:S01]  /*1620*/  @!P5 IADD3.X R29, R38, R19, RZ, P3, !PT ;  /* 0x00000013261dd210 */ /* 0x000fe20001ffe4ff */
[----:B------:R-:W-:Y:S01]  /*1630*/  @!P0 IMAD R25, R76, R25, R26 ;  /* 0x000000194c198224 */ /* 0x000fe200078e021a */
[----:B------:R-:W-:Y:S02]  /*1640*/  @!P5 IADD3.X R19, R38, R27, RZ, P6, !PT ;  /* 0x0000001b2613d210 */ /* 0x000fe400037fe4ff */
[----:B------:R-:W-:Y:S02]  /*1650*/  @!P0 MOV R26, R88 ;  /* 0x00000058001a8202 */ /* 0x000fe40000000f00 */
[----:B------:R-:W-:Y:S02]  /*1660*/  CS2R R68, SRZ ;  /* 0x0000000000447805 */ /* 0x000fe4000001ff00 */
[----:B------:R-:W-:Y:S01]  /*1670*/  @!P0 MOV R27, R91 ;  /* 0x0000005b001b8202 */ /* 0x000fe20000000f00 */
[----:B------:R-:W2:Y:S01]  /*1680*/  @!P2 LDC.64 R22, c[0x0][0x288] ;  /* 0x0000a200ff16ab82 */ /* 0x000ea20000000a00 */
[----:B------:R-:W-:Y:S01]  /*1690*/  SHF.R.S32.HI R57, RZ, 0x1f, R74 ;  /* 0x0000001fff397819 */ /* 0x000fe2000001144a */
[----:B------:R3:W5:Y:S01]  /*16a0*/  @!P5 LDG.E R71, desc[UR14][R28.64] ;  /* 0x0000000e1c47d981 */ /* 0x000762000c1e1900 */
[----:B------:R-:W-:Y:S01]  /*16b0*/  @!P0 IMAD.WIDE.U32 R26, R76, R24, R26 ;  /* 0x000000184c1a8225 */ /* 0x000fe200078e001a */
[----:B------:R-:W-:-:S02]  /*16c0*/  ISETP.GE.U32.AND P3, PT, R74, UR18, PT ;  /* 0x000000124a007c0c */ /* 0x000fc4000bf66070 */
[----:B------:R4:W5:Y:S02]  /*16d0*/  @!P5 LDG.E R68, desc[UR14][R18.64] ;  /* 0x0000000e1244d981 */ /* 0x000964000c1e1900 */
[----:B------:R-:W-:Y:S02]  /*16e0*/  @!P0 IADD3 R25, R27, R25, RZ ;  /* 0x000000191b198210 */ /* 0x000fe40007ffe0ff */
[----:B------:R-:W-:Y:S01]  /*16f0*/  SHF.R.S32.HI R59, RZ, 0x1f, R73 ;  /* 0x0000001fff3b7819 */ /* 0x000fe20000011449 */
[----:B---3--:R-:W3:Y:S01]  /*1700*/  @!P2 LDC.64 R28, c[0x0][0x228] ;  /* 0x00008a00ff1cab82 */ /* 0x008ee20000000a00 */
[C---:B------:R-:W-:Y:S02]  /*1710*/  @!P0 SHF.L.U32 R33, R26.reuse, 0x1, RZ ;  /* 0x000000011a218819 */ /* 0x040fe400000006ff */
[----:B------:R-:W-:Y:S02]  /*1720*/  CS2R R66, SRZ ;  /* 0x0000000000427805 */ /* 0x000fe4000001ff00 */
[----:B------:R-:W-:Y:S01]  /*1730*/  @!P0 SHF.L.U64.HI R38, R26, 0x1, R25 ;  /* 0x000000011a268819 */ /* 0x000fe20000010219 */
[----:B------:R-:W5:Y:S01]  /*1740*/  @P1 LDG.E R69, desc[UR14][R36.64] ;  /* 0x0000000e24451981 */ /* 0x000f62000c1e1900 */
[----:B-1----:R-:W-:-:S02]  /*1750*/  @!P0 IADD3 R34, P4, R33, R16, RZ ;  /* 0x0000001021228210 */ /* 0x002fc40007f9e0ff */
[----:B------:R-:W-:Y:S01]  /*1760*/  MOV R26, UR12 ;  /* 0x0000000c001a7c02 */ /* 0x000fe20008000f00 */
[----:B----4-:R-:W1:Y:S01]  /*1770*/  @!P2 LDC.64 R18, c[0x0][0x230] ;  /* 0x00008c00ff12ab82 */ /* 0x010e620000000a00 */
[----:B------:R-:W-:Y:S02]  /*1780*/  MOV R27, UR13 ;  /* 0x0000000d001b7c02 */ /* 0x000fe40008000f00 */
[----:B------:R-:W-:Y:S02]  /*1790*/  ISETP.GE.AND.EX P3, PT, R57, UR19, PT, P3 ;  /* 0x0000001339007c0c */ /* 0x000fe4000bf66330 */
[----:B------:R-:W-:Y:S02]  /*17a0*/  @!P0 IADD3.X R35, R38, R17, RZ, P4, !PT ;  /* 0x0000001126238210 */ /* 0x000fe400027fe4ff */
[----:B------:R4:W3:Y:S01]  /*17b0*/  LDG.E.64 R16, desc[UR14][R26.64] ;  /* 0x0000000e1a107981 */ /* 0x0008e2000c1e1b00 */
[----:B------:R-:W-:Y:S01]  /*17c0*/  ISETP.GT.U32.OR P3, PT, R79, 0x27f, P3 ;  /* 0x0000027f4f00780c */ /* 0x000fe20001f64470 */
[----:B--2---:R-:W-:Y:S01]  /*17d0*/  @!P2 IMAD R24, R15, R22, RZ ;  /* 0x000000160f18a224 */ /* 0x004fe200078e02ff */
[----:B------:R-:W-:Y:S01]  /*17e0*/  ISETP.GE.U32.AND P6, PT, R73, UR18, PT ;  /* 0x0000001249007c0c */ /* 0x000fe2000bfc6070 */
[----:B------:R2:W5:Y:S01]  /*17f0*/  @!P0 LDG.E R66, desc[UR14][R34.64] ;  /* 0x0000000e22428981 */ /* 0x000562000c1e1900 */
[----:B------:R-:W-:Y:S01]  /*1800*/  @!P2 MOV R25, R91 ;  /* 0x0000005b0019a202 */ /* 0x000fe20000000f00 */
[----:B------:R-:W-:Y:S01]  /*1810*/  @!P2 IMAD R41, R75, R23, R24 ;  /* 0x000000174b29a224 */ /* 0x000fe200078e0218 */
[----:B------:R-:W-:-:S02]  /*1820*/  @!P2 MOV R24, R88 ;  /* 0x000000580018a202 */ /* 0x000fc40000000f00 */
[----:B------:R-:W-:-:S03]  /*1830*/  ISETP.GE.AND.EX P6, PT, R59, UR19, PT, P6 ;  /* 0x000000133b007c0c */ /* 0x000fc6000bfc6360 */
[----:B------:R-:W-:Y:S01]  /*1840*/  @!P2 IMAD.WIDE.U32 R22, R75, R22, R24 ;  /* 0x000000164b16a225 */ /* 0x000fe200078e0018 */
[----:B0-----:R-:W-:Y:S01]  /*1850*/  @!P0 IADD3 R32, P5, R33, R20, RZ ;  /* 0x0000001421208210 */ /* 0x001fe20007fbe0ff */
[----:B------:R-:W0:Y:S01]  /*1860*/  @!P3 LDC.64 R24, c[0x0][0x288] ;  /* 0x0000a200ff18bb82 */ /* 0x000e220000000a00 */
[----:B------:R-:W-:Y:S02]  /*1870*/  IADD3 R39, R78, 0x78, RZ ;  /* 0x000000784e277810 */ /* 0x000fe40007ffe0ff */
[----:B------:R-:W-:Y:S02]  /*1880*/  ISETP.GT.U32.OR P4, PT, R79, 0x27f, P6 ;  /* 0x0000027f4f00780c */ /* 0x000fe40003784470 */
[----:B------:R-:W-:Y:S02]  /*1890*/  ISETP.GE.U32.AND P6, PT, R39, UR18, PT ;  /* 0x0000001227007c0c */ /* 0x000fe4000bfc6070 */
[----:B------:R-:W-:Y:S02]  /*18a0*/  SHF.R.S32.HI R43, RZ, 0x1f, R39 ;  /* 0x0000001fff2b7819 */ /* 0x000fe40000011427 */
[----:B------:R-:W-:-:S02]  /*18b0*/  @!P0 IADD3.X R33, R38, R21, RZ, P5, !PT ;  /* 0x0000001526218210 */ /* 0x000fc40002ffe4ff */
[----:B------:R-:W-:Y:S02]  /*18c0*/  @!P2 IADD3 R21, R23, R41, RZ ;  /* 0x000000291715a210 */ /* 0x000fe40007ffe0ff */
[C---:B------:R-:W-:Y:S01]  /*18d0*/  @!P2 SHF.L.U32 R45, R22.reuse, 0x1, RZ ;  /* 0x00000001162da819 */ /* 0x040fe200000006ff */
[----:B------:R3:W5:Y:S01]  /*18e0*/  @!P0 LDG.E R65, desc[UR14][R32.64] ;  /* 0x0000000e20418981 */ /* 0x000762000c1e1900 */
[----:B------:R-:W-:Y:S01]  /*18f0*/  ISETP.GE.AND.EX P5, PT, R43, UR19, PT, P6 ;  /* 0x000000132b007c0c */ /* 0x000fe2000bfa6360 */
[----:B----4-:R-:W4:Y:S01]  /*1900*/  @!P4 LDC.64 R26, c[0x0][0x288] ;  /* 0x0000a200ff1acb82 */ /* 0x010f220000000a00 */
[----:B------:R-:W-:Y:S02]  /*1910*/  @!P2 SHF.L.U64.HI R38, R22, 0x1, R21 ;  /* 0x000000011626a819 */ /* 0x000fe40000010215 */
[----:B-1----:R-:W-:Y:S02]  /*1920*/  @!P2 IADD3 R40, P6, R45, R18, RZ ;  /* 0x000000122d28a210 */ /* 0x002fe40007fde0ff */
[----:B------:R-:W-:-:S02]  /*1930*/  ISETP.GT.U32.OR P5, PT, R79, 0x27f, P5 ;  /* 0x0000027f4f00780c */ /* 0x000fc40002fa4470 */
[----:B------:R-:W-:Y:S01]  /*1940*/  @!P2 IADD3.X R41, R38, R19, RZ, P6, !PT ;  /* 0x000000132629a210 */ /* 0x000fe200037fe4ff */
[----:B------:R-:W1:Y:S01]  /*1950*/  @!P3 LDC.64 R20, c[0x0][0x228] ;  /* 0x00008a00ff14bb82 */ /* 0x000e620000000a00 */
[----:B--2---:R-:W-:Y:S01]  /*1960*/  @!P3 MOV R34, R88 ;  /* 0x000000580022b202 */ /* 0x004fe20000000f00 */
[----:B0-----:R-:W-:Y:S01]  /*1970*/  @!P3 IMAD R37, R57, R24, RZ ;  /* 0x000000183925b224 */ /* 0x001fe200078e02ff */
[----:B------:R-:W-:Y:S02]  /*1980*/  @!P3 MOV R35, R91 ;  /* 0x0000005b0023b202 */ /* 0x000fe40000000f00 */
[----:B------:R-:W-:Y:S02]  /*1990*/  CS2R R80, SRZ ;  /* 0x0000000000507805 */ /* 0x000fe4000001ff00 */
[----:B---3--:R-:W-:Y:S01]  /*19a0*/  @!P2 IADD3 R36, P0, R45, R28, RZ ;  /* 0x0000001c2d24a210 */ /* 0x008fe20007f1e0ff */
[----:B------:R-:W0:Y:S01]  /*19b0*/  @!P3 LDC.64 R18, c[0x0][0x230] ;  /* 0x00008c00ff12bb82 */ /* 0x000e220000000a00 */
[C---:B------:R-:W-:Y:S01]  /*19c0*/  @!P3 IMAD R45, R74.reuse, R25, R37 ;  /* 0x000000194a2db224 */ /* 0x040fe200078e0225 */
[----:B------:R2:W5:Y:S01]  /*19d0*/  @!P2 LDG.E R67, desc[UR14][R40.64] ;  /* 0x0000000e2843a981 */ /* 0x000562000c1e1900 */
[----:B------:R-:W-:-:S05]  /*19e0*/  @!P3 IMAD.WIDE.U32 R34, R74, R24, R34 ;  /* 0x000000184a22b225 */ /* 0x000fca00078e0022 */
[----:B------:R-:W3:Y:S01]  /*19f0*/  @!P5 LDC.64 R22, c[0x0][0x288] ;  /* 0x0000a200ff16db82 */ /* 0x000ee20000000a00 */
[----:B------:R-:W-:Y:S02]  /*1a00*/  @!P3 IADD3 R33, R35, R45, RZ ;  /* 0x0000002d2321b210 */ /* 0x000fe40007ffe0ff */
[----:B------:R-:W-:Y:S02]  /*1a10*/  @!P2 IADD3.X R37, R38, R29, RZ, P0, !PT ;  /* 0x0000001d2625a210 */ /* 0x000fe400007fe4ff */
[C---:B------:R-:W-:Y:S01]  /*1a20*/  @!P3 SHF.L.U32 R29, R34.reuse, 0x1, RZ ;  /* 0x00000001221db819 */ /* 0x040fe200000006ff */
[----:B----4-:R-:W-:Y:S01]  /*1a30*/  @!P4 IMAD R28, R59, R26, RZ ;  /* 0x0000001a3b1cc224 */ /* 0x010fe200078e02ff */
[----:B------:R-:W-:Y:S01]  /*1a40*/  @!P3 SHF.L.U64.HI R38, R34, 0x1, R33 ;  /* 0x000000012226b819 */ /* 0x000fe20000010221 */
[----:B------:R-:W4:Y:S01]  /*1a50*/  @!P4 LDC.64 R24, c[0x0][0x230] ;  /* 0x00008c00ff18cb82 */ /* 0x000f220000000a00 */
[----:B------:R-:W-:Y:S01]  /*1a60*/  @!P4 MOV R34, R88 ;  /* 0x000000580022c202 */ /* 0x000fe20000000f00 */
[----:B------:R1:W5:Y:S01]  /*1a70*/  @!P2 LDG.E R80, desc[UR14][R36.64] ;  /* 0x0000000e2450a981 */ /* 0x000362000c1e1900 */
[----:B------:R-:W-:Y:S01]  /*1a80*/  @!P4 MOV R35, R91 ;  /* 0x0000005b0023c202 */ /* 0x000fe20000000f00 */
[----:B--2---:R-:W-:Y:S01]  /*1a90*/  @!P4 IMAD R41, R73, R27, R28 ;  /* 0x0000001b4929c224 */ /* 0x004fe200078e021c */
[----:B0-----:R-:W-:Y:S01]  /*1aa0*/  @!P3 IADD3 R32, P0, R29, R18, RZ ;  /* 0x000000121d20b210 */ /* 0x001fe20007f1e0ff */
[----:B------:R-:W-:Y:S01]  /*1ab0*/  @!P4 IMAD.WIDE.U32 R34, R73, R26, R34 ;  /* 0x0000001a4922c225 */ /* 0x000fe200078e0022 */
[----:B-1----:R-:W-:Y:S01]  /*1ac0*/  @!P3 IADD3 R20, P2, R29, R20, RZ ;  /* 0x000000141d14b210 */ /* 0x002fe20007f5e0ff */
[----:B------:R-:W0:Y:S01]  /*1ad0*/  @!P4 LDC.64 R26, c[0x0][0x228] ;  /* 0x00008a00ff1acb82 */ /* 0x000e220000000a00 */
[----:B------:R-:W-:-:S02]  /*1ae0*/  @!P3 IADD3.X R33, R38, R19, RZ, P0, !PT ;  /* 0x000000132621b210 */ /* 0x000fc400007fe4ff */
[----:B------:R-:W-:-:S05]  /*1af0*/  @!P4 IADD3 R35, R35, R41, RZ ;  /* 0x000000292323c210 */ /* 0x000fca0007ffe0ff */
[----:B------:R-:W1:Y:S08]  /*1b00*/  @!P5 LDC.64 R28, c[0x0][0x230] ;  /* 0x00008c00ff1cdb82 */ /* 0x000e700000000a00 */
[----:B------:R-:W2:Y:S01]  /*1b10*/  @!P5 LDC.64 R18, c[0x0][0x228] ;  /* 0x00008a00ff12db82 */ /* 0x000ea20000000a00 */
[C---:B------:R-:W-:Y:S01]  /*1b20*/  @!P4 SHF.L.U32 R37, R34.reuse, 0x1, RZ ;  /* 0x000000012225c819 */ /* 0x040fe200000006ff */
[----:B---3--:R-:W-:Y:S01]  /*1b30*/  @!P5 IMAD R40, R43, R22, RZ ;  /* 0x000000162b28d224 */ /* 0x008fe200078e02ff */
[----:B------:R-:W-:-:S02]  /*1b40*/  @!P4 SHF.L.U64.HI R36, R34, 0x1, R35 ;  /* 0x000000012224c819 */ /* 0x000fc40000010223 */
[----:B------:R-:W-:Y:S02]  /*1b50*/  CS2R R82, SRZ ;  /* 0x0000000000527805 */ /* 0x000fe4000001ff00 */
[----:B------:R-:W-:Y:S01]  /*1b60*/  @!P5 MOV R34, R88 ;  /* 0x000000580022d202 */ /* 0x000fe20000000f00 */
[----:B------:R3:W5:Y:S01]  /*1b70*/  @!P3 LDG.E R81, desc[UR14][R32.64] ;  /* 0x0000000e2051b981 */ /* 0x000762000c1e1900 */
[----:B------:R-:W-:Y:S01]  /*1b80*/  @!P5 MOV R35, R91 ;  /* 0x0000005b0023d202 */ /* 0x000fe20000000f00 */
[C---:B------:R-:W-:Y:S02]  /*1b90*/  @!P5 IMAD R41, R39.reuse, R23, R40 ;  /* 0x000000172729d224 */ /* 0x040fe400078e0228 */
[----:B------:R-:W-:Y:S01]  /*1ba0*/  @!P5 IMAD.WIDE.U32 R22, R39, R22, R34 ;  /* 0x000000162716d225 */ /* 0x000fe200078e0022 */
[----:B------:R-:W-:Y:S02]  /*1bb0*/  @!P3 IADD3.X R21, R38, R21, RZ, P2, !PT ;  /* 0x000000152615b210 */ /* 0x000fe400017fe4ff */
[----:B----4-:R-:W-:-:S02]  /*1bc0*/  @!P4 IADD3 R24, P0, R37, R24, RZ ;  /* 0x000000182518c210 */ /* 0x010fc40007f1e0ff */
[----:B------:R-:W-:Y:S01]  /*1bd0*/  @!P5 IADD3 R35, R23, R41, RZ ;  /* 0x000000291723d210 */ /* 0x000fe20007ffe0ff */
[----:B------:R3:W5:Y:S01]  /*1be0*/  @!P3 LDG.E R82, desc[UR14][R20.64] ;  /* 0x0000000e1452b981 */ /* 0x000762000c1e1900 */
[----:B------:R-:W-:Y:S01]  /*1bf0*/  @!P5 SHF.L.U32 R23, R22, 0x1, RZ ;  /* 0x000000011617d819 */ /* 0x000fe200000006ff */
[----:B------:R-:W-:Y:S01]  /*1c00*/  HFMA2.MMA R86, -RZ, RZ, 0, 0 ;  /* 0x00000000ff567435 */ /* 0x000fe200000001ff */
[----:B------:R-:W-:Y:S02]  /*1c10*/  @!P4 IADD3.X R25, R36, R25, RZ, P0, !PT ;  /* 0x000000192419c210 */ /* 0x000fe400007fe4ff */
[----:B0-----:R-:W-:Y:S02]  /*1c20*/  @!P4 IADD3 R26, P0, R37, R26, RZ ;  /* 0x0000001a251ac210 */ /* 0x001fe40007f1e0ff */
[----:B------:R-:W-:Y:S02]  /*1c30*/  @!P5 SHF.L.U64.HI R22, R22, 0x1, R35 ;  /* 0x000000011616d819 */ /* 0x000fe40000010223 */
[----:B------:R-:W-:-:S02]  /*1c40*/  CS2R R84, SRZ ;  /* 0x0000000000547805 */ /* 0x000fc4000001ff00 */
[C---:B-1----:R-:W-:Y:S01]  /*1c50*/  @!P5 IADD3 R28, P2, R23.reuse, R28, RZ ;  /* 0x0000001c171cd210 */ /* 0x042fe20007f5e0ff */
[----:B------:R3:W5:Y:S01]  /*1c60*/  @!P4 LDG.E R83, desc[UR14][R24.64] ;  /* 0x0000000e1853c981 */ /* 0x000762000c1e1900 */
[----:B--2---:R-:W-:Y:S02]  /*1c70*/  @!P5 IADD3 R18, P3, R23, R18, RZ ;  /* 0x000000121712d210 */ /* 0x004fe40007f7e0ff */
[----:B------:R-:W-:Y:S02]  /*1c80*/  @!P4 IADD3.X R27, R36, R27, RZ, P0, !PT ;  /* 0x0000001b241bc210 */ /* 0x000fe400007fe4ff */
[C---:B------:R-:W-:Y:S02]  /*1c90*/  @!P5 IADD3.X R29, R22.reuse, R29, RZ, P2, !PT ;  /* 0x0000001d161dd210 */ /* 0x040fe400017fe4ff */
[----:B------:R-:W-:Y:S01]  /*1ca0*/  @!P5 IADD3.X R19, R22, R19, RZ, P3, !PT ;  /* 0x000000131613d210 */ /* 0x000fe20001ffe4ff */
[----:B------:R3:W5:Y:S04]  /*1cb0*/  @!P4 LDG.E R84, desc[UR14][R26.64] ;  /* 0x0000000e1a54c981 */ /* 0x000768000c1e1900 */
[----:B------:R3:W5:Y:S04]  /*1cc0*/  @!P5 LDG.E R86, desc[UR14][R28.64] ;  /* 0x0000000e1c56d981 */ /* 0x000768000c1e1900 */
[----:B------:R3:W5:Y:S01]  /*1cd0*/  @!P5 LDG.E R85, desc[UR14][R18.64] ;  /* 0x0000000e1255d981 */ /* 0x000762000c1e1900 */
[----:B------:R-:W-:Y:S01]  /*1ce0*/  UMOV UR18, 0x3f800000 ;  /* 0x3f80000000127882 */ /* 0x000fe20000000000 */
[----:B------:R-:W-:Y:S01]  /*1cf0*/  BSSY B0, `(.L_x_60) ;  /* 0x000001a000007945 */ /* 0x000fe20003800000 */
[----:B------:R-:W-:-:S02]  /*1d00*/  CS2R R48, SRZ ;  /* 0x0000000000307805 */ /* 0x000fc4000001ff00 */
[----:B------:R-:W-:Y:S02]  /*1d10*/  CS2R R50, SRZ ;  /* 0x0000000000327805 */ /* 0x000fe4000001ff00 */
[----:B------:R-:W-:-:S13]  /*1d20*/  R2UR UR13, R16 ;  /* 0x00000000100d72ca */ /* 0x000fda00000e0000 */
[----:B------:R-:W-:-:S05]  /*1d30*/  MOV R16, UR13 ;  /* 0x0000000d00107c02 */ /* 0x000fca0008000f00 */
[----:B------:R-:W-:-:S05]  /*1d40*/  FFMA.FTZ R17, -R16, UR13, R17 ;  /* 0x0000000d10117c23 */ /* 0x000fca0008010111 */
[----:B------:R-:W-:-:S13]  /*1d50*/  FSETP.GTU.FTZ.AND P0, PT, R17, RZ, PT ;  /* 0x000000ff1100720b */ /* 0x000fda0003f1c000 */
[----:B------:R-:W-:Y:S01]  /*1d60*/  VOTEU.ANY UP0, P0 ;  /* 0x00000000003f7886 */ /* 0x000fe20000000100 */
[----:B------:R-:W-:-:S04]  /*1d70*/  PLOP3.LUT P0, PT, PT, PT, UP0, 0x80, 0x0 ;  /* 0x000000000000781c */ /* 0x000fc80003f0f008 */
[----:B------:R-:W-:-:S09]  /*1d80*/  @UP0 ULDC UR11, c[0x0][0x250] ;  /* 0x00009400000b0ab9 */ /* 0x000fd20000000800 */
[----:B------:R-:W-:-:S06]  /*1d90*/  @P0 FADD.FTZ R16, R17, UR11 ;  /* 0x0000000b11100e21 */ /* 0x000fcc0008010000 */
[----:B------:R-:W0:Y:S02]  /*1da0*/  @P0 MUFU.RSQ R16, R16 ;  /* 0x0000001000100308 */ /* 0x000e240000001400 */
[----:B0-----:R-:W-:Y:S02]  /*1db0*/  @P0 R2UR UR11, R16 ;  /* 0x00000000100b02ca */ /* 0x001fe400000e0000 */
[----:B------:R-:W-:-:S11]  /*1dc0*/  ISETP.GT.U32.AND P0, PT, R79, 0x27f, PT ;  /* 0x0000027f4f00780c */ /* 0x000fd60003f04070 */
[----:B------:R-:W-:Y:S02]  /*1dd0*/  @UP0 UMOV UR18, UR11 ;  /* 0x0000000b00120c82 */ /* 0x000fe40008000000 */
[----:B---3--:R-:W-:Y:S05]  /*1de0*/  @P0 BRA `(.L_x_61) ;  /* 0x0000000000280947 */ /* 0x008fea0003800000 */
[----:B------:R-:W-:Y:S01]  /*1df0*/  ISETP.NE.AND P0, PT, RZ, UR17, PT ;  /* 0x00000011ff007c0c */ /* 0x000fe2000bf05270 */
[----:B------:R-:W0:Y:S01]  /*1e00*/  LDC.64 R18, c[0x0][0x238] ;  /* 0x00008e00ff127b82 */ /* 0x000e220000000a00 */
[----:B------:R-:W-:-:S04]  /*1e10*/  IADD3 R31, R30, R31, RZ ;  /* 0x0000001f1e1f7210 */ /* 0x000fc80007ffe0ff */
[----:B------:R-:W-:-:S07]  /*1e20*/  SHF.R.S32.HI R20, RZ, 0x1f, R31 ;  /* 0x0000001fff147819 */ /* 0x000fce000001141f */
[----:B------:R-:W1:Y:S01]  /*1e30*/  @P0 LDC.64 R16, c[0x0][0x240] ;  /* 0x00009000ff100b82 */ /* 0x000e620000000a00 */
[----:B0-----:R-:W-:-:S05]  /*1e40*/  IMAD.WIDE R18, R31, 0x4, R18 ;  /* 0x000000041f127825 */ /* 0x001fca00078e0212 */
[----:B------:R0:W5:Y:S01]  /*1e50*/  LDG.E.64 R48, desc[UR14][R18.64] ;  /* 0x0000000e12307981 */ /* 0x000162000c1e1b00 */
[----:B-1----:R-:W-:-:S04]  /*1e60*/  @P0 LEA R16, P2, R31, R16, 0x2 ;  /* 0x000000101f100211 */ /* 0x002fc800078410ff */
[----:B------:R-:W-:-:S05]  /*1e70*/  @P0 LEA.HI.X R17, R31, R17, R20, 0x2, P2 ;  /* 0x000000111f110211 */ /* 0x000fca00010f1414 */
[----:B------:R0:W5:Y:S04]  /*1e80*/  @P0 LDG.E.64 R50, desc[UR14][R16.64] ;  /* 0x0000000e10320981 */ /* 0x000168000c1e1b00 */
.L_x_61:
[----:B------:R-:W-:Y:S05]  /*1e90*/  BSYNC B0 ;  /* 0x0000000000007941 */ /* 0x000fea0003800000 */
.L_x_60:
[----:B------:R-:W-:Y:S02]  /*1ea0*/  ISETP.NE.AND P5, PT, RZ, UR17, PT ;  /* 0x00000011ff007c0c */ /* 0x000fe4000bfa5270 */
[C---:B0----5:R-:W-:Y:S02]  /*1eb0*/  PRMT R16, R70.reuse, 0x7632, R16 ;  /* 0x0000763246107816 */ /* 0x061fe40000000010 */
[----:B------:R-:W-:Y:S02]  /*1ec0*/  SHF.L.U32 R17, R70, 0x10, RZ ;  /* 0x0000001046117819 */ /* 0x000fe400000006ff */
[----:B------:R-:W-:Y:S02]  /*1ed0*/  SHF.L.U32 R22, R71, 0x10, RZ ;  /* 0x0000001047167819 */ /* 0x000fe400000006ff */
[----:B------:R-:W-:Y:S01]  /*1ee0*/  SHF.L.U32 R16, R16, 0x10, RZ ;  /* 0x0000001010107819 */ /* 0x000fe200000006ff */
[----:B------:R-:W-:Y:S01]  /*1ef0*/  FADD.FTZ R17, R17, -UR13 ;  /* 0x8000000d11117e21 */ /* 0x000fe20008010000 */
[----:B------:R-:W-:Y:S01]  /*1f00*/  PRMT R19, R71, 0x7632, R19 ;  /* 0x0000763247137816 */ /* 0x000fe20000000013 */
[----:B------:R-:W-:Y:S01]  /*1f10*/  FADD.FTZ R24, R22, -UR13 ;  /* 0x8000000d16187e21 */ /* 0x000fe20008010000 */
[----:B------:R-:W-:Y:S01]  /*1f20*/  PRMT R23, R68, 0x7632, R23 ;  /* 0x0000763244177816 */ /* 0x000fe20000000017 */
[----:B------:R-:W-:Y:S01]  /*1f30*/  FADD.FTZ R16, R16, -UR13 ;  /* 0x8000000d10107e21 */ /* 0x000fe20008010000 */
[----:B------:R-:W-:-:S02]  /*1f40*/  PRMT R20, R69, 0x7632, R20 ;  /* 0x0000763245147816 */ /* 0x000fc40000000014 */
[----:B------:R-:W-:Y:S01]  /*1f50*/  SHF.L.U32 R32, R19, 0x10, RZ ;  /* 0x0000001013207819 */ /* 0x000fe200000006ff */
[----:B------:R-:W-:Y:S01]  /*1f60*/  FMUL.FTZ R19, R17, UR18 ;  /* 0x0000001211137c20 */ /* 0x000fe20008410000 */
[----:B------:R-:W-:Y:S01]  /*1f70*/  SHF.L.U32 R22, R23, 0x10, RZ ;  /* 0x0000001017167819 */ /* 0x000fe200000006ff */
[----:B------:R-:W-:Y:S01]  /*1f80*/  FMUL.FTZ R23, R24, UR18 ;  /* 0x0000001218177c20 */ /* 0x000fe20008410000 */
[----:B------:R-:W-:Y:S01]  /*1f90*/  SHF.L.U32 R18, R69, 0x10, RZ ;  /* 0x0000001045127819 */ /* 0x000fe200000006ff */
[----:B------:R-:W-:Y:S01]  /*1fa0*/  FMUL.FTZ R16, R16, UR18 ;  /* 0x0000001210107c20 */ /* 0x000fe20008410000 */
        /* <DEDUP_REMOVED lines=21> */
.L_x_62:
[----:B------:R-:W-:Y:S01]  /*2100*/  FMUL.FTZ R17, R18, R48 ;  /* 0x0000003012117220 */ /* 0x000fe20000410000 */
[----:B------:R-:W-:Y:S01]  /*2110*/  FADD.FTZ R24, R32, -UR13 ;  /* 0x8000000d20187e21 */ /* 0x000fe20008010000 */
[C---:B------:R-:W-:Y:S01]  /*2120*/  FFMA.FTZ R38, R19.reuse, R18, RZ ;  /* 0x0000001213267223 */ /* 0x040fe200000100ff */
[----:B------:R-:W-:Y:S01]  /*2130*/  FMUL.FTZ R25, R20, R49 ;  /* 0x0000003114197220 */ /* 0x000fe20000410000 */
[----:B------:R-:W-:Y:S01]  /*2140*/  FFMA.FTZ R19, R19, R17, RZ ;  /* 0x0000001113137223 */ /* 0x000fe200000100ff */
[----:B------:R-:W-:Y:S01]  /*2150*/  FADD.FTZ R26, RZ, R17 ;  /* 0x00000011ff1a7221 */ /* 0x000fe20000010000 */
[----:B------:R-:W-:Y:S01]  /*2160*/  FMUL.FTZ R24, R24, UR18 ;  /* 0x0000001218187c20 */ /* 0x000fe20008410000 */
        /* <DEDUP_REMOVED lines=19> */
.L_x_63:
[C---:B------:R-:W-:Y:S01]  /*22a0*/  FFMA.FTZ R28, R16.reuse, R25, R19 ;  /* 0x00000019101c7223 */ /* 0x040fe20000010013 */
[----:B------:R-:W-:Y:S01]  /*22b0*/  FADD.FTZ R18, RZ, R18 ;  /* 0x00000012ff127221 */ /* 0x000fe20000010000 */
[----:B------:R-:W-:Y:S01]  /*22c0*/  FADD.FTZ R27, R25, R26 ;  /* 0x0000001a191b7221 */ /* 0x000fe20000010000 */
[----:B------:R-:W-:Y:S01]  /*22d0*/  FADD.FTZ R19, RZ, R20 ;  /* 0x00000014ff137221 */ /* 0x000fe20000010000 */
[----:B------:R-:W-:Y:S01]  /*22e0*/  FFMA.FTZ R25, R16, R20, RZ ;  /* 0x0000001410197223 */ /* 0x000fe200000100ff */
[----:B------:R-:W-:Y:S01]  /*22f0*/  FFMA.FTZ R17, R23, R21, R38 ;  /* 0x0000001517117223 */ /* 0x000fe20000010026 */
[----:B------:R-:W-:Y:S01]  /*2300*/  FMUL.FTZ R26, R21, R48 ;  /* 0x00000030151a7220 */ /* 0x000fe20000410000 */
[----:B------:R-:W-:Y:S01]  /*2310*/  PRMT R20, R66, 0x7632, R20 ;  /* 0x0000763242147816 */ /* 0x000fe20000000014 */
[----:B------:R-:W-:Y:S01]  /*2320*/  FADD.FTZ R21, R18, R21 ;  /* 0x0000001512157221 */ /* 0x000fe20000010000 */
[----:B------:R-:W-:Y:S01]  /*2330*/  FADD.FTZ R18, R19, R22 ;  /* 0x0000001613127221 */ /* 0x000fe20000010000 */
[----:B------:R-:W-:Y:S01]  /*2340*/  FFMA.FTZ R16, R24, R22, R25 ;  /* 0x0000001618107223 */ /* 0x000fe20000010019 */
[----:B------:R-:W-:Y:S01]  /*2350*/  FMUL.FTZ R19, R22, R49 ;  /* 0x0000003116137220 */ /* 0x000fe20000410000 */
[----:B------:R-:W-:Y:S01]  /*2360*/  FFMA.FTZ R23, R23, R26, R28 ;  /* 0x0000001a17177223 */ /* 0x000fe2000001001c */
[----:B------:R-:W-:Y:S01]  /*2370*/  SHF.L.U32 R22, R66, 0x10, RZ ;  /* 0x0000001042167819 */ /* 0x000fe200000006ff */
[----:B------:R-:W-:Y:S01]  /*2380*/  FADD.FTZ R26, R27, R26 ;  /* 0x0000001a1b1a7221 */ /* 0x000fe20000010000 */
[----:B------:R-:W-:Y:S01]  /*2390*/  SHF.L.U32 R20, R20, 0x10, RZ ;  /* 0x0000001014147819 */ /* 0x000fe200000006ff */
[--C-:B------:R-:W-:Y:S01]  /*23a0*/  FFMA.FTZ R35, R24, R19, R23.reuse ;  /* 0x0000001318237223 */ /* 0x100fe20000010017 */
[C---:B------:R-:W-:Y:S01]  /*23b0*/  PRMT R23, R65.reuse, 0x7632, R23 ;  /* 0x0000763241177816 */ /* 0x040fe20000000017 */
[----:B------:R-:W-:Y:S01]  /*23c0*/  FADD.FTZ R22, R22, -UR13 ;  /* 0x8000000d16167e21 */ /* 0x000fe20008010000 */
[----:B------:R-:W-:Y:S01]  /*23d0*/  SHF.L.U32 R24, R65, 0x10, RZ ;  /* 0x0000001041187819 */ /* 0x000fe200000006ff */
[----:B------:R-:W-:Y:S01]  /*23e0*/  FADD.FTZ R20, R20, -UR13 ;  /* 0x8000000d14147e21 */ /* 0x000fe20008010000 */
[----:B------:R-:W-:Y:S01]  /*23f0*/  SHF.L.U32 R23, R23, 0x10, RZ ;  /* 0x0000001017177819 */ /* 0x000fe200000006ff */
[----:B------:R-:W-:-:S02]  /*2400*/  FMUL.FTZ R37, R22, UR18 ;  /* 0x0000001216257c20 */ /* 0x000fc40008410000 */
        /* <DEDUP_REMOVED lines=20> */
.L_x_64:
[----:B------:R-:W-:Y:S01]  /*2550*/  FMUL.FTZ R22, R24, R48 ;  /* 0x0000003018167220 */ /* 0x000fe20000410000 */
[--C-:B------:R-:W-:Y:S01]  /*2560*/  FADD.FTZ R21, R21, R24.reuse ;  /* 0x0000001815157221 */ /* 0x100fe20000010000 */
[----:B------:R-:W-:Y:S01]  /*2570*/  FFMA.FTZ R17, R37, R24, R17 ;  /* 0x0000001825117223 */ /* 0x000fe20000010011 */
[----:B------:R-:W-:Y:S01]  /*2580*/  PRMT R24, R67, 0x7632, R24 ;  /* 0x0000763243187816 */ /* 0x000fe20000000018 */
[----:B------:R-:W-:Y:S01]  /*2590*/  FADD.FTZ R27, R19, R26 ;  /* 0x0000001a131b7221 */ /* 0x000fe20000010000 */
[----:B------:R-:W-:Y:S01]  /*25a0*/  FFMA.FTZ R25, R37, R22, R35 ;  /* 0x0000001625197223 */ /* 0x000fe20000010023 */
[----:B------:R-:W-:Y:S01]  /*25b0*/  FADD.FTZ R18, R18, R23 ;  /* 0x0000001712127221 */ /* 0x000fe20000010000 */
[----:B------:R-:W-:Y:S01]  /*25c0*/  FFMA.FTZ R16, R20, R23, R16 ;  /* 0x0000001714107223 */ /* 0x000fe20000010010 */
[----:B------:R-:W-:Y:S01]  /*25d0*/  FMUL.FTZ R19, R23, R49 ;  /* 0x0000003117137220 */ /* 0x000fe20000410000 */
[----:B------:R-:W-:Y:S01]  /*25e0*/  SHF.L.U32 R23, R67, 0x10, RZ ;  /* 0x0000001043177819 */ /* 0x000fe200000006ff */
[----:B------:R-:W-:Y:S01]  /*25f0*/  FADD.FTZ R22, R27, R22 ;  /* 0x000000161b167221 */ /* 0x000fe20000010000 */
[----:B------:R-:W-:Y:S01]  /*2600*/  SHF.L.U32 R24, R24, 0x10, RZ ;  /* 0x0000001018187819 */ /* 0x000fe200000006ff */
[----:B------:R-:W-:Y:S01]  /*2610*/  FFMA.FTZ R36, R20, R19, R25 ;  /* 0x0000001314247223 */ /* 0x000fe20000010019 */
        /* <DEDUP_REMOVED lines=26> */
.L_x_65:
[----:B------:R-:W-:Y:S01]  /*27c0*/  FMUL.FTZ R23, R26, R48 ;  /* 0x000000301a177220 */ /* 0x000fe20000410000 */
[--C-:B------:R-:W-:Y:S01]  /*27d0*/  FADD.FTZ R28, R19, R22.reuse ;  /* 0x00000016131c7221 */ /* 0x100fe20000010000 */
[----:B------:R-:W-:Y:S01]  /*27e0*/  PRMT R22, R81, 0x7632, R22 ;  /* 0x0000763251167816 */ /* 0x000fe20000000016 */
[----:B------:R-:W-:Y:S01]  /*27f0*/  FADD.FTZ R18, R18, R25 ;  /* 0x0000001912127221 */ /* 0x000fe20000010000 */
[----:B------:R-:W-:Y:S01]  /*2800*/  FFMA.FTZ R27, R35, R23, R36 ;  /* 0x00000017231b7223 */ /* 0x000fe20000010024 */
[----:B------:R-:W-:Y:S01]  /*2810*/  FFMA.FTZ R16, R20, R25, R16 ;  /* 0x0000001914107223 */ /* 0x000fe20000010010 */
[----:B------:R-:W-:Y:S01]  /*2820*/  FMUL.FTZ R19, R25, R49 ;  /* 0x0000003119137220 */ /* 0x000fe20000410000 */
[----:B------:R-:W-:Y:S01]  /*2830*/  SHF.L.U32 R24, R81, 0x10, RZ ;  /* 0x0000001051187819 */ /* 0x000fe200000006ff */
[----:B------:R-:W-:Y:S01]  /*2840*/  FFMA.FTZ R17, R35, R26, R17 ;  /* 0x0000001a23117223 */ /* 0x000fe20000010011 */
[----:B------:R-:W-:Y:S01]  /*2850*/  SHF.L.U32 R25, R22, 0x10, RZ ;  /* 0x0000001016197819 */ /* 0x000fe200000006ff */
[----:B------:R-:W-:Y:S01]  /*2860*/  FFMA.FTZ R35, R20, R19, R27 ;  /* 0x0000001314237223 */ /* 0x000fe2000001001b */
[----:B------:R-:W-:Y:S01]  /*2870*/  PRMT R20, R82, 0x7632, R20 ;  /* 0x0000763252147816 */ /* 0x000fe20000000014 */
[----:B------:R-:W-:Y:S01]  /*2880*/  FADD.FTZ R24, R24, -UR13 ;  /* 0x8000000d18187e21 */ /* 0x000fe20008010000 */
[----:B------:R-:W-:Y:S01]  /*2890*/  FADD.FTZ R22, R28, R23 ;  /* 0x000000171c167221 */ /* 0x000fe20000010000 */
[----:B------:R-:W-:Y:S01]  /*28a0*/  FADD.FTZ R25, R25, -UR13 ;  /* 0x8000000d19197e21 */ /* 0x000fe20008010000 */
[----:B------:R-:W-:Y:S01]  /*28b0*/  FADD.FTZ R21, R21, R26 ;  /* 0x0000001a15157221 */ /* 0x000fe20000010000 */
[----:B------:R-:W-:Y:S01]  /*28c0*/  SHF.L.U32 R23, R20, 0x10, RZ ;  /* 0x0000001014177819 */ /* 0x000fe200000006ff */
[----:B------:R-:W-:Y:S01]  /*28d0*/  FMUL.FTZ R37, R24, UR18 ;  /* 0x0000001218257c20 */ /* 0x000fe20008410000 */
[----:B------:R-:W-:Y:S01]  /*28e0*/  SHF.L.U32 R26, R82, 0x10, RZ ;  /* 0x00000010521a7819 */ /* 0x000fe200000006ff */
        /* <DEDUP_REMOVED lines=20> */
.L_x_66:
        /* <DEDUP_REMOVED lines=8> */
[----:B------:R-:W-:Y:S01]  /*2ab0*/  FADD.FTZ R21, R21, R26 ;  /* 0x0000001a15157221 */ /* 0x000fe20000010000 */
[----:B------:R-:W-:Y:S01]  /*2ac0*/  SHF.L.U32 R22, R22, 0x10, RZ ;  /* 0x0000001016167819 */ /* 0x000fe200000006ff */
[----:B------:R-:W-:Y:S01]  /*2ad0*/  FFMA.FTZ R35, R20, R19, R25 ;  /* 0x0000001314237223 */ /* 0x000fe20000010019 */
[----:B------:R-:W-:Y:S01]  /*2ae0*/  PRMT R20, R84, 0x7632, R20 ;  /* 0x0000763254147816 */ /* 0x000fe20000000014 */
[----:B------:R-:W-:Y:S01]  /*2af0*/  FADD.FTZ R23, R23, -UR13 ;  /* 0x8000000d17177e21 */ /* 0x000fe20008010000 */
[----:B------:R-:W-:Y:S01]  /*2b00*/  FFMA.FTZ R17, R37, R26, R17 ;  /* 0x0000001a25117223 */ /* 0x000fe20000010011 */
[----:B------:R-:W-:Y:S01]  /*2b10*/  FADD.FTZ R22, R22, -UR13 ;  /* 0x8000000d16167e21 */ /* 0x000fe20008010000 */
[----:B------:R-:W-:Y:S01]  /*2b20*/  SHF.L.U32 R25, R20, 0x10, RZ ;  /* 0x0000001014197819 */ /* 0x000fe200000006ff */
[----:B------:R-:W-:Y:S01]  /*2b30*/  FADD.FTZ R24, R27, R24 ;  /* 0x000000181b187221 */ /* 0x000fe20000010000 */
[----:B------:R-:W-:Y:S01]  /*2b40*/  SHF.L.U32 R26, R84, 0x10, RZ ;  /* 0x00000010541a7819 */ /* 0x000fe200000006ff */
[----:B------:R-:W-:Y:S01]  /*2b50*/  FMUL.FTZ R37, R23, UR18 ;  /* 0x0000001217257c20 */ /* 0x000fe20008410000 */
        /* <DEDUP_REMOVED lines=20> */
.L_x_67:
        /* <DEDUP_REMOVED lines=39> */
.L_x_68:
        /* <DEDUP_REMOVED lines=39> */
.L_x_69:
[----:B------:R-:W-:Y:S01]  /*3180*/  FMUL.FTZ R22, R26, R48 ;  /* 0x000000301a167220 */ /* 0x000fe20000410000 */
[--C-:B------:R-:W-:Y:S01]  /*3190*/  FADD.FTZ R29, R19, R24.reuse ;  /* 0x00000018131d7221 */ /* 0x100fe20000010000 */
[----:B------:R-:W-:Y:S01]  /*31a0*/  PRMT R24, R58, 0x7632, R24 ;  /* 0x000076323a187816 */ /* 0x000fe20000000018 */
        /* <DEDUP_REMOVED lines=36> */
.L_x_70:
[----:B------:R-:W-:Y:S01]  /*33f0*/  FMUL.FTZ R24, R28, R48 ;  /* 0x000000301c187220 */ /* 0x000fe20000410000 */
[----:B------:R-:W-:Y:S01]  /*3400*/  FADD.FTZ R27, R23, R22 ;  /* 0x00000016171b7221 */ /* 0x000fe20000010000 */
[----:B------:R-:W-:Y:S01]  /*3410*/  FADD.FTZ R21, R21, R28 ;  /* 0x0000001c15157221 */ /* 0x000fe20000010000 */
[----:B------:R-:W-:Y:S01]  /*3420*/  PRMT R22, R60, 0x7632, R22 ;  /* 0x000076323c167816 */ /* 0x000fe20000000016 */
[C---:B------:R-:W-:Y:S01]  /*3430*/  FFMA.FTZ R28, R37.reuse, R28, R17 ;  /* 0x0000001c251c7223 */ /* 0x040fe20000010011 */
[----:B------:R-:W-:Y:S01]  /*3440*/  FADD.FTZ R16, R18, R25 ;  /* 0x0000001912107221 */ /* 0x000fe20000010000 */
[----:B------:R-:W-:Y:S01]  /*3450*/  FFMA.FTZ R17, R20, R25, R19 ;  /* 0x0000001914117223 */ /* 0x000fe20000010013 */
[----:B------:R-:W-:Y:S01]  /*3460*/  FFMA.FTZ R23, R37, R24, R35 ;  /* 0x0000001825177223 */ /* 0x000fe20000010023 */
[----:B------:R-:W-:Y:S01]  /*3470*/  FMUL.FTZ R25, R25, R49 ;  /* 0x0000003119197220 */ /* 0x000fe20000410000 */
[----:B------:R-:W-:Y:S01]  /*3480*/  FADD.FTZ R24, R27, R24 ;  /* 0x000000181b187221 */ /* 0x000fe20000010000 */
[----:B------:R-:W-:-:S02]  /*3490*/  SHF.L.U32 R18, R60, 0x10, RZ ;  /* 0x000000103c127819 */ /* 0x000fc400000006ff */
[----:B------:R-:W-:Y:S01]  /*34a0*/  SHF.L.U32 R22, R22, 0x10, RZ ;  /* 0x0000001016167819 */ /* 0x000fe200000006ff */
[--C-:B------:R-:W-:Y:S01]  /*34b0*/  FFMA.FTZ R19, R20, R25, R23.reuse ;  /* 0x0000001914137223 */ /* 0x100fe20000010017 */
[----:B------:R-:W-:Y:S01]  /*34c0*/  FADD.FTZ R20, R25, R24 ;  /* 0x0000001819147221 */ /* 0x000fe20000010000 */
[----:B------:R-:W-:Y:S01]  /*34d0*/  PRMT R23, R6, 0x7632, R23 ;  /* 0x0000763206177816 */ /* 0x000fe20000000017 */
[----:B------:R-:W-:Y:S01]  /*34e0*/  FADD.FTZ R24, R18, -UR13 ;  /* 0x8000000d12187e21 */ /* 0x000fe20008010000 */
[----:B------:R-:W-:Y:S01]  /*34f0*/  FADD.FTZ R22, R22, -UR13 ;  /* 0x8000000d16167e21 */ /* 0x000fe20008010000 */
[----:B------:R-:W-:Y:S02]  /*3500*/  SHF.L.U32 R25, R6, 0x10, RZ ;  /* 0x0000001006197819 */ /* 0x000fe400000006ff */
        /* <DEDUP_REMOVED lines=22> */
.L_x_71:
[----:B------:R-:W-:Y:S01]  /*3670*/  PRMT R23, R7, 0x7632, R23 ;  /* 0x0000763207177816 */ /* 0x000fe20000000017 */
[----:B------:R-:W-:Y:S01]  /*3680*/  FMUL.FTZ R24, R25, R48 ;  /* 0x0000003019187220 */ /* 0x000fe20000410000 */
[----:B------:R-:W-:Y:S01]  /*3690*/  FADD.FTZ R21, R21, R25 ;  /* 0x0000001915157221 */ /* 0x000fe20000010000 */
[----:B------:R-:W-:Y:S01]  /*36a0*/  FFMA.FTZ R28, R35, R25, R28 ;  /* 0x00000019231c7223 */ /* 0x000fe2000001001c */
[----:B------:R-:W-:Y:S01]  /*36b0*/  SHF.L.U32 R25, R7, 0x10, RZ ;  /* 0x0000001007197819 */ /* 0x000fe200000006ff */
[----:B------:R-:W-:Y:S01]  /*36c0*/  FFMA.FTZ R19, R35, R24, R19 ;  /* 0x0000001823137223 */ /* 0x000fe20000010013 */
[----:B------:R-:W-:Y:S01]  /*36d0*/  SHF.L.U32 R23, R23, 0x10, RZ ;  /* 0x0000001017177819 */ /* 0x000fe200000006ff */
[--C-:B------:R-:W-:Y:S01]  /*36e0*/  FADD.FTZ R20, R20, R24.reuse ;  /* 0x0000001814147221 */ /* 0x100fe20000010000 */
[----:B------:R-:W-:Y:S01]  /*36f0*/  PRMT R24, R8, 0x7632, R24 ;  /* 0x0000763208187816 */ /* 0x000fe20000000018 */
[----:B------:R-:W-:Y:S01]  /*3700*/  FADD.FTZ R29, R25, -UR13 ;  /* 0x8000000d191d7e21 */ /* 0x000fe20008010000 */
[----:B------:R-:W-:Y:S01]  /*3710*/  PRMT R27, R2, 0x7632, R27 ;  /* 0x00007632021b7816 */ /* 0x000fe2000000001b */
[----:B------:R-:W-:Y:S01]  /*3720*/  FADD.FTZ R30, R23, -UR13 ;  /* 0x8000000d171e7e21 */ /* 0x000fe20008010000 */
[----:B------:R-:W-:Y:S01]  /*3730*/  SHF.L.U32 R25, R24, 0x10, RZ ;  /* 0x0000001018197819 */ /* 0x000fe200000006ff */
[----:B------:R-:W-:Y:S01]  /*3740*/  FMUL.FTZ R23, R29, UR18 ;  /* 0x000000121d177c20 */ /* 0x000fe20008410000 */
[----:B------:R-:W-:Y:S01]  /*3750*/  SHF.L.U32 R26, R8, 0x10, RZ ;  /* 0x00000010081a7819 */ /* 0x000fe200000006ff */
[----:B------:R-:W-:Y:S01]  /*3760*/  FMUL.FTZ R29, R18, R49 ;  /* 0x00000031121d7220 */ /* 0x000fe20000410000 */
        /* <DEDUP_REMOVED lines=20> */
.L_x_72:
[----:B------:R-:W-:Y:S01]  /*38b0*/  FFMA.FTZ R32, R22, R29, R19 ;  /* 0x0000001d16207223 */ /* 0x000fe20000010013 */
[----:B------:R-:W-:Y:S01]  /*38c0*/  FADD.FTZ R33, R29, R20 ;  /* 0x000000141d217221 */ /* 0x000fe20000010000 */
[----:B------:R-:W-:Y:S01]  /*38d0*/  FMUL.FTZ R30, R26, R48 ;  /* 0x000000301a1e7220 */ /* 0x000fe20000410000 */
[----:B------:R-:W-:Y:S02]  /*38e0*/  SHF.L.U32 R29, R2, 0x10, RZ ;  /* 0x00000010021d7819 */ /* 0x000fe400000006ff */
[----:B------:R-:W-:Y:S01]  /*38f0*/  SHF.L.U32 R31, R27, 0x10, RZ ;  /* 0x000000101b1f7819 */ /* 0x000fe200000006ff */
[----:B------:R-:W-:Y:S01]  /*3900*/  FFMA.FTZ R19, R23, R30, R32 ;  /* 0x0000001e17137223 */ /* 0x000fe20000010020 */
[--C-:B------:R-:W-:Y:S01]  /*3910*/  FADD.FTZ R20, R33, R30.reuse ;  /* 0x0000001e21147221 */ /* 0x100fe20000010000 */
[C---:B------:R-:W-:Y:S01]  /*3920*/  PRMT R30, R0.reuse, 0x7632, R30 ;  /* 0x00007632001e7816 */ /* 0x040fe2000000001e */
[----:B------:R-:W-:Y:S01]  /*3930*/  FADD.FTZ R29, R29, -UR13 ;  /* 0x8000000d1d1d7e21 */ /* 0x000fe20008010000 */
[----:B------:R-:W-:Y:S01]  /*3940*/  FADD.FTZ R32, R31, -UR13 ;  /* 0x8000000d1f207e21 */ /* 0x000fe20008010000 */
[----:B------:R-:W-:Y:S01]  /*3950*/  SHF.L.U32 R27, R0, 0x10, RZ ;  /* 0x00000010001b7819 */ /* 0x000fe200000006ff */
[----:B------:R-:W-:Y:S01]  /*3960*/  FMUL.FTZ R31, R25, R49 ;  /* 0x00000031191f7220 */ /* 0x000fe20000410000 */
        /* <DEDUP_REMOVED lines=22> */
.L_x_73:
[----:B------:R-:W-:Y:S01]  /*3ad0*/  FFMA.FTZ R36, R24, R31, R19 ;  /* 0x0000001f18247223 */ /* 0x000fe20000010013 */
[----:B------:R-:W-:Y:S01]  /*3ae0*/  FADD.FTZ R33, R31, R20 ;  /* 0x000000141f217221 */ /* 0x000fe20000010000 */
[C---:B------:R-:W-:Y:S01]  /*3af0*/  PRMT R31, R10.reuse, 0x7632, R31 ;  /* 0x000076320a1f7816 */ /* 0x040fe2000000001f */
[----:B------:R-:W-:Y:S01]  /*3b00*/  FMUL.FTZ R34, R27, R48 ;  /* 0x000000301b227220 */ /* 0x000fe20000410000 */
[----:B------:R-:W-:Y:S01]  /*3b10*/  SHF.L.U32 R35, R10, 0x10, RZ ;  /* 0x000000100a237819 */ /* 0x000fe200000006ff */
[----:B------:R-:W-:Y:S01]  /*3b20*/  FMUL.FTZ R37, R30, R49 ;  /* 0x000000311e257220 */ /* 0x000fe20000410000 */
[----:B------:R-:W-:Y:S01]  /*3b30*/  SHF.L.U32 R31, R31, 0x10, RZ ;  /* 0x000000101f1f7819 */ /* 0x000fe200000006ff */
[----:B------:R-:W-:Y:S01]  /*3b40*/  FFMA.FTZ R19, R29, R34, R36 ;  /* 0x000000221d137223 */ /* 0x000fe20000010024 */
[--C-:B------:R-:W-:Y:S01]  /*3b50*/  FADD.FTZ R20, R33, R34.reuse ;  /* 0x0000002221147221 */ /* 0x100fe20000010000 */
[----:B------:R-:W-:Y:S01]  /*3b60*/  FADD.FTZ R36, R35, -UR13 ;  /* 0x8000000d23247e21 */ /* 0x000fe20008010000 */
[----:B------:R-:W-:Y:S01]  /*3b70*/  PRMT R34, R11, 0x7632, R34 ;  /* 0x000076320b227816 */ /* 0x000fe20000000022 */
[----:B------:R-:W-:Y:S01]  /*3b80*/  FADD.FTZ R38, R31, -UR13 ;  /* 0x8000000d1f267e21 */ /* 0x000fe20008010000 */
[----:B------:R-:W-:Y:S01]  /*3b90*/  SHF.L.U32 R33, R11, 0x10, RZ ;  /* 0x000000100b217819 */ /* 0x000fe200000006ff */
[----:B------:R-:W-:Y:S01]  /*3ba0*/  FMUL.FTZ R31, R36, UR18 ;  /* 0x00000012241f7c20 */ /* 0x000fe20008410000 */
[----:B------:R-:W-:Y:S01]  /*3bb0*/  PRMT R35, R12, 0x7632, R35 ;  /* 0x000076320c237816 */ /* 0x000fe20000000023 */
[----:B------:R-:W-:Y:S01]  /*3bc0*/  FMUL.FTZ R36, R38, UR18 ;  /* 0x0000001226247c20 */ /* 0x000fe20008410000 */
        /* <DEDUP_REMOVED lines=20> */
.L_x_74:
[----:B------:R-:W-:Y:S01]  /*3d10*/  FFMA.FTZ R40, R32, R37, R19 ;  /* 0x0000002520287223 */ /* 0x000fe20000010013 */
[----:B------:R-:W-:Y:S01]  /*3d20*/  FADD.FTZ R39, R37, R20 ;  /* 0x0000001425277221 */ /* 0x000fe20000010000 */
[----:B------:R-:W-:Y:S01]  /*3d30*/  FMUL.FTZ R38, R33, R48 ;  /* 0x0000003021267220 */ /* 0x000fe20000410000 */
[----:B------:R-:W-:Y:S02]  /*3d40*/  SHF.L.U32 R37, R12, 0x10, RZ ;  /* 0x000000100c257819 */ /* 0x000fe400000006ff */
[----:B------:R-:W-:Y:S01]  /*3d50*/  SHF.L.U32 R35, R35, 0x10, RZ ;  /* 0x0000001023237819 */ /* 0x000fe200000006ff */
[----:B------:R-:W-:Y:S01]  /*3d60*/  FADD.FTZ R20, R39, R38 ;  /* 0x0000002627147221 */ /* 0x000fe20000010000 */
[----:B------:R-:W-:Y:S01]  /*3d70*/  FFMA.FTZ R19, R31, R38, R40 ;  /* 0x000000261f137223 */ /* 0x000fe20000010028 */
[----:B------:R-:W-:Y:S01]  /*3d80*/  FADD.FTZ R39, R37, -UR13 ;  /* 0x8000000d25277e21 */ /* 0x000fe20008010000 */
[C---:B------:R-:W-:Y:S01]  /*3d90*/  PRMT R38, R14.reuse, 0x7632, R38 ;  /* 0x000076320e267816 */ /* 0x040fe20000000026 */
        /* <DEDUP_REMOVED lines=25> */
.L_x_75:
        /* <DEDUP_REMOVED lines=10> */
[--C-:B------:R-:W-:Y:S01]  /*3fd0*/  FADD.FTZ R19, R39, R42.reuse ;  /* 0x0000002a27137221 */ /* 0x100fe20000010000 */
[----:B------:R-:W-:Y:S01]  /*3fe0*/  PRMT R42, R53, 0x7632, R42 ;  /* 0x00007632352a7816 */ /* 0x000fe2000000002a */
[----:B------:R-:W-:Y:S01]  /*3ff0*/  FADD.FTZ R39, R41, -UR13 ;  /* 0x8000000d29277e21 */ /* 0x000fe20008010000 */
[----:B------:R-:W-:Y:S01]  /*4000*/  FADD.FTZ R43, R43, -UR13 ;  /* 0x8000000d2b2b7e21 */ /* 0x000fe20008010000 */
[----:B------:R-:W-:-:S02]  /*4010*/  SHF.L.U32 R41, R53, 0x10, RZ ;  /* 0x0000001035297819 */ /* 0x000fc400000006ff */
        /* <DEDUP_REMOVED lines=22> */
.L_x_76:
[----:B------:R-:W-:Y:S01]  /*4180*/  FMUL.FTZ R46, R41, R48 ;  /* 0x00000030292e7220 */ /* 0x000fe20000410000 */
[----:B------:R-:W-:-:S03]  /*4190*/  FMUL.FTZ R45, R42, R49 ;  /* 0x000000312a2d7220 */ /* 0x000fc60000410000 */
[----:B------:R-:W-:Y:S01]  /*41a0*/  FFMA.FTZ R43, R39, R46, R20 ;  /* 0x0000002e272b7223 */ /* 0x000fe20000010014 */
[----:B------:R-:W-:Y:S01]  /*41b0*/  FADD.FTZ R46, R19, R46 ;  /* 0x0000002e132e7221 */ /* 0x000fe20000010000 */
[C---:B------:R-:W-:Y:S02]  /*41c0*/  PRMT R19, R86.reuse, 0x7632, R19 ;  /* 0x0000763256137816 */ /* 0x040fe40000000013 */
[----:B------:R-:W-:Y:S01]  /*41d0*/  SHF.L.U32 R20, R86, 0x10, RZ ;  /* 0x0000001056147819 */ /* 0x000fe200000006ff */
[----:B------:R-:W-:Y:S01]  /*41e0*/  FFMA.FTZ R54, R44, R45, R43 ;  /* 0x0000002d2c367223 */ /* 0x000fe2000001002b */
[----:B------:R-:W-:Y:S01]  /*41f0*/  SHF.L.U32 R19, R19, 0x10, RZ ;  /* 0x0000001013137819 */ /* 0x000fe200000006ff */
[----:B------:R-:W-:Y:S02]  /*4200*/  FADD.FTZ R45, R45, R46 ;  /* 0x0000002e2d2d7221 */ /* 0x000fe40000010000 */
[----:B------:R-:W-:Y:S01]  /*4210*/  FADD.FTZ R43, R20, -UR13 ;  /* 0x8000000d142b7e21 */ /* 0x000fe20008010000 */
[----:B------:R-:W-:Y:S01]  /*4220*/  PRMT R20, R85, 0x7632, R20 ;  /* 0x0000763255147816 */ /* 0x000fe20000000014 */
[----:B------:R-:W-:-:S02]  /*4230*/  FADD.FTZ R19, R19, -UR13 ;  /* 0x8000000d13137e21 */ /* 0x000fc40008010000 */
[----:B------:R-:W-:Y:S01]  /*4240*/  FMUL.FTZ R43, R43, UR18 ;  /* 0x000000122b2b7c20 */ /* 0x000fe20008410000 */
[----:B------:R-:W-:Y:S01]  /*4250*/  SHF.L.U32 R20, R20, 0x10, RZ ;  /* 0x0000001014147819 */ /* 0x000fe200000006ff */
[----:B------:R-:W-:Y:S01]  /*4260*/  FMUL.FTZ R46, R19, UR18 ;  /* 0x00000012132e7c20 */ /* 0x000fe20008410000 */
[----:B------:R-:W-:Y:S01]  /*4270*/  SHF.L.U32 R19, R85, 0x10, RZ ;  /* 0x0000001055137819 */ /* 0x000fe200000006ff */
[----:B------:R-:W-:Y:S06]  /*4280*/  @!P5 BRA `(.L_x_77) ;  /* 0x000000000048d947 */ /* 0x000fec0003800000 */
[----:B------:R-:W-:-:S04]  /*4290*/  FFMA.FTZ R47, R43, R48, R50 ;  /* 0x000000302b2f7223 */ /* 0x000fc80000010032 */
[----:B------:R-:W-:-:S06]  /*42a0*/  FMUL.FTZ R55, R47, -1.4426950216293334961 ;  /* 0xbfb8aa3b2f377820 */ /* 0x000fcc0000410000 */
[----:B------:R-:W0:Y:S02]  /*42b0*/  MUFU.EX2 R55, R55 ;  /* 0x0000003700377308 */ /* 0x000e240000000800 */
[----:B0-----:R-:W-:-:S06]  /*42c0*/  FADD.FTZ R87, R55, 1 ;  /* 0x3f80000037577421 */ /* 0x001fcc0000010000 */
[----:B------:R-:W0:Y:S02]  /*42d0*/  MUFU.RCP R87, R87 ;  /* 0x0000005700577308 */ /* 0x000e240000001000 */
[----:B0-----:R-:W-:Y:S01]  /*42e0*/  FADD.FTZ R93, -R87, 1 ;  /* 0x3f800000575d7421 */ /* 0x001fe20000010100 */
[----:B------:R-:W-:-:S03]  /*42f0*/  FMUL.FTZ R19, R19, R87 ;  /* 0x0000005713137220 */ /* 0x000fc60000410000 */
[----:B------:R-:W-:Y:S01]  /*4300*/  FFMA.FTZ R93, R47, R93, 1 ;  /* 0x3f8000002f5d7423 */ /* 0x000fe2000001005d */
[----:B------:R-:W-:-:S03]  /*4310*/  FFMA.FTZ R47, R46, R49, R51 ;  /* 0x000000312e2f7223 */ /* 0x000fc60000010033 */
[----:B------:R-:W-:Y:S01]  /*4320*/  FMUL.FTZ R19, R19, R93 ;  /* 0x0000005d13137220 */ /* 0x000fe20000410000 */
[----:B------:R-:W-:-:S06]  /*4330*/  FMUL.FTZ R93, R47, -1.4426950216293334961 ;  /* 0xbfb8aa3b2f5d7820 */ /* 0x000fcc0000410000 */
[----:B------:R-:W0:Y:S02]  /*4340*/  MUFU.EX2 R93, R93 ;  /* 0x0000005d005d7308 */ /* 0x000e240000000800 */
[----:B0-----:R-:W-:-:S06]  /*4350*/  FADD.FTZ R93, R93, 1 ;  /* 0x3f8000005d5d7421 */ /* 0x001fcc0000010000 */
[----:B------:R-:W0:Y:S02]  /*4360*/  MUFU.RCP R55, R93 ;  /* 0x0000005d00377308 */ /* 0x000e240000001000 */
[----:B0-----:R-:W-:Y:S01]  /*4370*/  FMUL.FTZ R20, R20, R55 ;  /* 0x0000003714147220 */ /* 0x001fe20000410000 */
[----:B------:R-:W-:-:S04]  /*4380*/  FADD.FTZ R55, -R55, 1 ;  /* 0x3f80000037377421 */ /* 0x000fc80000010100 */
[----:B------:R-:W-:-:S04]  /*4390*/  FFMA.FTZ R55, R47, R55, 1 ;  /* 0x3f8000002f377423 */ /* 0x000fc80000010037 */
[----:B------:R-:W-:-:S07]  /*43a0*/  FMUL.FTZ R20, R20, R55 ;  /* 0x0000003714147220 */ /* 0x000fce0000410000 */
.L_x_77:
[----:B------:R-:W-:Y:S01]  /*43b0*/  FMUL.FTZ R47, R19, R48 ;  /* 0x00000030132f7220 */ /* 0x000fe20000410000 */
[----:B------:R-:W-:Y:S01]  /*43c0*/  ISETP.GT.AND P0, PT, R4, 0x1e, PT ;  /* 0x0000001e0400780c */ /* 0x000fe20003f04270 */
[----:B------:R-:W-:Y:S01]  /*43d0*/  FFMA.FTZ R17, R22, R18, R17 ;  /* 0x0000001216117223 */ /* 0x000fe20000010011 */
[----:B------:R-:W0:Y:S01]  /*43e0*/  S2UR UR19, SR_CgaCtaId ;  /* 0x00000000001379c3 */ /* 0x000e220000008800 */
[----:B------:R-:W-:Y:S01]  /*43f0*/  FFMA.FTZ R55, R43, R47, R54 ;  /* 0x0000002f2b377223 */ /* 0x000fe20000010036 */
[----:B------:R-:W-:Y:S01]  /*4400*/  FADD.FTZ R47, R45, R47 ;  /* 0x0000002f2d2f7221 */ /* 0x000fe20000010000 */
[----:B------:R-:W-:Y:S01]  /*4410*/  FMUL.FTZ R45, R20, R49 ;  /* 0x00000031142d7220 */ /* 0x000fe20000410000 */
[----:B------:R-:W-:Y:S01]  /*4420*/  FFMA.FTZ R28, R23, R26, R28 ;  /* 0x0000001a171c7223 */ /* 0x000fe2000001001c */
[----:B------:R-:W-:Y:S01]  /*4430*/  FADD.FTZ R16, R16, R18 ;  /* 0x0000001210107221 */ /* 0x000fe20000010000 */
[----:B------:R-:W-:Y:S01]  /*4440*/  FADD.FTZ R26, R21, R26 ;  /* 0x0000001a151a7221 */ /* 0x000fe20000010000 */
[----:B------:R-:W-:Y:S01]  /*4450*/  FFMA.FTZ R54, R46, R45, R55 ;  /* 0x0000002d2e367223 */ /* 0x000fe20000010037 */
[----:B------:R-:W-:Y:S01]  /*4460*/  FADD.FTZ R55, R45, R47 ;  /* 0x0000002f2d377221 */ /* 0x000fe20000010000 */
[----:B------:R-:W-:Y:S01]  /*4470*/  FFMA.FTZ R21, R24, R25, R17 ;  /* 0x0000001918157223 */ /* 0x000fe20000010011 */
[----:B------:R-:W-:Y:S01]  /*4480*/  FADD.FTZ R25, R16, R25 ;  /* 0x0000001910197221 */ /* 0x000fe20000010000 */
[----:B------:R-:W-:Y:S01]  /*4490*/  FFMA.FTZ R28, R29, R27, R28 ;  /* 0x0000001b1d1c7223 */ /* 0x000fe2000001001c */
[----:B------:R-:W1:Y:S01]  /*44a0*/  SHFL.DOWN PT, R45, R54, 0x1, 0x1f ;  /* 0x08201f00362d7f89 */ /* 0x000e6200000e0000 */
[----:B------:R-:W-:Y:S01]  /*44b0*/  FADD.FTZ R26, R26, R27 ;  /* 0x0000001b1a1a7221 */ /* 0x000fe20000010000 */
[----:B------:R-:W-:Y:S01]  /*44c0*/  FFMA.FTZ R21, R32, R30, R21 ;  /* 0x0000001e20157223 */ /* 0x000fe20000010015 */
[----:B------:R-:W-:Y:S01]  /*44d0*/  FADD.FTZ R25, R25, R30 ;  /* 0x0000001e19197221 */ /* 0x000fe20000010000 */
[----:B------:R-:W2:Y:S01]  /*44e0*/  SHFL.DOWN PT, R47, R55, 0x1, 0x1f ;  /* 0x08201f00372f7f89 */ /* 0x000ea200000e0000 */
[----:B------:R-:W3:Y:S01]  /*44f0*/  LDC R87, c[0x0][0xc] ;  /* 0x00000300ff577b82 */ /* 0x000ee20000000800 */
        /* <DEDUP_REMOVED lines=12> */
[----:B------:R-:W-:Y:S01]  /*45c0*/  FFMA.FTZ R28, R39, R41, R28 ;  /* 0x00000029271c7223 */ /* 0x000fe2000001001c */
[----:B------:R-:W-:Y:S01]  /*45d0*/  FADD.FTZ R26, R26, R41 ;  /* 0x000000291a1a7221 */ /* 0x000fe20000010000 */
[----:B------:R-:W-:Y:S01]  /*45e0*/  ISETP.NE.AND P2, PT, R79, RZ, PT ;  /* 0x000000ff4f00720c */ /* 0x000fe20003f45270 */
[----:B------:R-:W-:Y:S01]  /*45f0*/  FFMA.FTZ R21, R44, R42, R21 ;  /* 0x0000002a2c157223 */ /* 0x000fe20000010015 */
[----:B------:R-:W-:Y:S01]  /*4600*/  FADD.FTZ R25, R25, R42 ;  /* 0x0000002a19197221 */ /* 0x000fe20000010000 */
[----:B------:R-:W-:Y:S01]  /*4610*/  FFMA.FTZ R16, R43, R19, R28 ;  /* 0x000000132b107223 */ /* 0x000fe2000001001c */
[----:B-1----:R-:W-:Y:S01]  /*4620*/  @!P0 FADD.FTZ R54, R54, R45 ;  /* 0x0000002d36368221 */ /* 0x002fe20000010000 */
[C---:B------:R-:W-:Y:S01]  /*4630*/  LEA R93, R79.reuse, UR11, 0x4 ;  /* 0x0000000b4f5d7c11 */ /* 0x040fe2000f8e20ff */
[----:B------:R-:W-:Y:S01]  /*4640*/  BSSY B0, `(.L_x_78) ;  /* 0x0000051000007945 */ /* 0x000fe20003800000 */
[----:B------:R-:W-:Y:S01]  /*4650*/  ISETP.GT.U32.AND P4, PT, R79, 0x4f, PT ;  /* 0x0000004f4f00780c */ /* 0x000fe20003f84070 */
[----:B--2---:R-:W-:Y:S01]  /*4660*/  @!P0 FADD.FTZ R55, R55, R47 ;  /* 0x0000002f37378221 */ /* 0x004fe20000010000 */
[----:B------:R-:W0:Y:S01]  /*4670*/  SHFL.DOWN PT, R45, R54, 0x2, 0x1f ;  /* 0x08401f00362d7f89 */ /* 0x000e2200000e0000 */
[----:B------:R-:W-:Y:S01]  /*4680*/  ISETP.GT.AND P0, PT, R4, 0x1d, PT ;  /* 0x0000001d0400780c */ /* 0x000fe20003f04270 */
[----:B------:R-:W-:-:S02]  /*4690*/  IMAD R92, R92, 0x50, R79 ;  /* 0x000000505c5c7824 */ /* 0x000fc400078e024f */
[----:B------:R-:W1:Y:S10]  /*46a0*/  SHFL.DOWN PT, R47, R55, 0x2, 0x1f ;  /* 0x08401f00372f7f89 */ /* 0x000e7400000e0000 */
        /* <DEDUP_REMOVED lines=16> */
[----:B------:R-:W-:Y:S01]  /*47b0*/  FFMA.FTZ R17, R46, R20, R21 ;  /* 0x000000142e117223 */ /* 0x000fe20000010015 */
[----:B-1----:R-:W-:Y:S01]  /*47c0*/  @!P0 FADD.FTZ R55, R55, R18 ;  /* 0x0000001237378221 */ /* 0x002fe20000010000 */
[----:B------:R-:W-:Y:S01]  /*47d0*/  FADD.FTZ R18, R26, R19 ;  /* 0x000000131a127221 */ /* 0x000fe20000010000 */
[----:B------:R-:W-:Y:S01]  /*47e0*/  FADD.FTZ R19, R25, R20 ;  /* 0x0000001419137221 */ /* 0x000fe20000010000 */
[----:B---3--:R-:W-:-:S04]  /*47f0*/  ISETP.GE.U32.AND P0, PT, R87, 0x2, PT ;  /* 0x000000025700780c */ /* 0x008fc80003f06070 */
[----:B------:R0:W-:Y:S04]  /*4800*/  STS.128 [R93], R16 ;  /* 0x000000105d007388 */ /* 0x0001e80000000c00 */
[----:B------:R0:W-:Y:S01]  /*4810*/  @!P3 STS.64 [R3+0x18], R54 ;  /* 0x000018360300b388 */ /* 0x0001e20000000a00 */
[----:B------:R-:W-:Y:S06]  /*4820*/  BAR.SYNC.DEFER_BLOCKING 0x0 ;  /* 0x0000000000007b1d */ /* 0x000fec0000010000 */
[----:B------:R-:W-:Y:S05]  /*4830*/  @P2 BRA `(.L_x_79) ;  /* 0x0000000000c42947 */ /* 0x000fea0003800000 */
[----:B------:R-:W-:-:S09]  /*4840*/  ULEA UR11, UR19, UR12, 0x18 ;  /* 0x0000000c130b7291 */ /* 0x000fd2000f8ec03f */
[----:B------:R-:W1:Y:S04]  /*4850*/  LDS.128 R20, [UR11+0x20] ;  /* 0x0000200bff147984 */ /* 0x000e680008000c00 */
[----:B------:R-:W2:Y:S04]  /*4860*/  LDS.128 R36, [UR11+0x30] ;  /* 0x0000300bff247984 */ /* 0x000ea80008000c00 */
[----:B------:R-:W3:Y:S04]  /*4870*/  LDS.128 R24, [UR11+0x40] ;  /* 0x0000400bff187984 */ /* 0x000ee80008000c00 */
[----:B------:R-:W4:Y:S04]  /*4880*/  LDS.128 R28, [UR11+0x50] ;  /* 0x0000500bff1c7984 */ /* 0x000f280008000c00 */
[----:B------:R-:W5:Y:S01]  /*4890*/  LDS.128 R32, [UR11+0x60] ;  /* 0x0000600bff207984 */ /* 0x000f620008000c00 */
[----:B-1----:R-:W-:Y:S01]  /*48a0*/  FADD.FTZ R41, R54, R20 ;  /* 0x0000001436297221 */ /* 0x002fe20000010000 */
[----:B------:R-:W-:-:S02]  /*48b0*/  FADD.FTZ R20, R55, R21 ;  /* 0x0000001537147221 */ /* 0x000fc40000010000 */
[----:B0-----:R-:W-:Y:S01]  /*48c0*/  LDS.64 R54, [UR11+0xb0] ;  /* 0x0000b00bff367984 */ /* 0x001fe20008000a00 */
[----:B------:R-:W-:Y:S01]  /*48d0*/  FADD.FTZ R41, R41, R22 ;  /* 0x0000001629297221 */ /* 0x000fe20000010000 */
[----:B------:R-:W-:Y:S02]  /*48e0*/  FADD.FTZ R40, R20, R23 ;  /* 0x0000001714287221 */ /* 0x000fe40000010000 */
[----:B------:R-:W0:Y:S01]  /*48f0*/  LDS.128 R20, [UR11+0x70] ;  /* 0x0000700bff147984 */ /* 0x000e220008000c00 */
[----:B--2---:R-:W-:Y:S01]  /*4900*/  FADD.FTZ R41, R41, R36 ;  /* 0x0000002429297221 */ /* 0x004fe20000010000 */
[----:B------:R-:W-:-:S03]  /*4910*/  FADD.FTZ R40, R40, R37 ;  /* 0x0000002528287221 */ /* 0x000fc60000010000 */
[----:B------:R-:W-:Y:S01]  /*4920*/  FADD.FTZ R41, R41, R38 ;  /* 0x0000002629297221 */ /* 0x000fe20000010000 */
[----:B------:R-:W-:Y:S02]  /*4930*/  FADD.FTZ R40, R40, R39 ;  /* 0x0000002728287221 */ /* 0x000fe40000010000 */
[----:B------:R-:W1:Y:S01]  /*4940*/  LDS.128 R36, [UR11+0x80] ;  /* 0x0000800bff247984 */ /* 0x000e620008000c00 */
[----:B---3--:R-:W-:Y:S01]  /*4950*/  FADD.FTZ R41, R41, R24 ;  /* 0x0000001829297221 */ /* 0x008fe20000010000 */
[----:B------:R-:W-:-:S03]  /*4960*/  FADD.FTZ R40, R40, R25 ;  /* 0x0000001928287221 */ /* 0x000fc60000010000 */
[----:B------:R-:W-:Y:S01]  /*4970*/  FADD.FTZ R41, R41, R26 ;  /* 0x0000001a29297221 */ /* 0x000fe20000010000 */
[----:B------:R-:W-:Y:S02]  /*4980*/  FADD.FTZ R40, R40, R27 ;  /* 0x0000001b28287221 */ /* 0x000fe40000010000 */
[----:B------:R-:W2:Y:S01]  /*4990*/  LDS.128 R24, [UR11+0x90] ;  /* 0x0000900bff187984 */ /* 0x000ea20008000c00 */
[----:B----4-:R-:W-:Y:S01]  /*49a0*/  FADD.FTZ R41, R41, R28 ;  /* 0x0000001c29297221 */ /* 0x010fe20000010000 */
[----:B------:R-:W-:-:S03]  /*49b0*/  FADD.FTZ R40, R40, R29 ;  /* 0x0000001d28287221 */ /* 0x000fc60000010000 */
[----:B------:R-:W-:Y:S01]  /*49c0*/  FADD.FTZ R41, R41, R30 ;  /* 0x0000001e29297221 */ /* 0x000fe20000010000 */
[----:B------:R-:W-:Y:S02]  /*49d0*/  FADD.FTZ R40, R40, R31 ;  /* 0x0000001f28287221 */ /* 0x000fe40000010000 */
[----:B------:R-:W3:Y:S01]  /*49e0*/  LDS.128 R28, [UR11+0xa0] ;  /* 0x0000a00bff1c7984 */ /* 0x000ee20008000c00 */
[----:B-----5:R-:W-:Y:S01]  /*49f0*/  FADD.FTZ R41, R41, R32 ;  /* 0x0000002029297221 */ /* 0x020fe20000010000 */
        /* <DEDUP_REMOVED lines=15> */
[----:B---3--:R-:W-:Y:S01]  /*4af0*/  FADD.FTZ R41, R41, R28 ;  /* 0x0000001c29297221 */ /* 0x008fe20000010000 */
[----:B------:R-:W-:-:S03]  /*4b00*/  FADD.FTZ R40, R40, R29 ;  /* 0x0000001d28287221 */ /* 0x000fc60000010000 */
[----:B------:R-:W-:Y:S01]  /*4b10*/  FADD.FTZ R41, R41, R30 ;  /* 0x0000001e29297221 */ /* 0x000fe20000010000 */
[----:B------:R-:W-:-:S03]  /*4b20*/  FADD.FTZ R40, R40, R31 ;  /* 0x0000001f28287221 */ /* 0x000fc60000010000 */
[----:B------:R-:W-:Y:S01]  /*4b30*/  FADD.FTZ R54, R41, R54 ;  /* 0x0000003629367221 */ /* 0x000fe20000010000 */
[----:B------:R-:W-:-:S07]  /*4b40*/  FADD.FTZ R55, R40, R55 ;  /* 0x0000003728377221 */ /* 0x000fce0000010000 */
.L_x_79:
[----:B------:R-:W-:Y:S05]  /*4b50*/  BSYNC B0 ;  /* 0x0000000000007941 */ /* 0x000fea0003800000 */
.L_x_78:
[----:B------:R-:W-:Y:S06]  /*4b60*/  BAR.SYNC.DEFER_BLOCKING 0x0 ;  /* 0x0000000000007b1d */ /* 0x000fec0000010000 */
[----:B------:R-:W-:Y:S04]  /*4b70*/  BSSY B0, `(.L_x_80) ;  /* 0x0000025000007945 */ /* 0x000fe80003800000 */
[----:B------:R-:W-:Y:S05]  /*4b80*/  @P4 BRA `(.L_x_81) ;  /* 0x00000000008c4947 */ /* 0x000fea0003800000 */
[----:B------:R-:W1:Y:S04]  /*4b90*/  LDS.128 R20, [R93+0x500] ;  /* 0x000500005d147984 */ /* 0x000e680000000c00 */
[----:B------:R-:W2:Y:S04]  /*4ba0*/  LDS.128 R24, [R93+0xa00] ;  /* 0x000a00005d187984 */ /* 0x000ea80000000c00 */
[----:B------:R-:W3:Y:S04]  /*4bb0*/  LDS.128 R28, [R93+0xf00] ;  /* 0x000f00005d1c7984 */ /* 0x000ee80000000c00 */
[----:B------:R-:W4:Y:S04]  /*4bc0*/  LDS.128 R32, [R93+0x1400] ;  /* 0x001400005d207984 */ /* 0x000f280000000c00 */
[----:B------:R-:W5:Y:S04]  /*4bd0*/  LDS.128 R36, [R93+0x1900] ;  /* 0x001900005d247984 */ /* 0x000f680000000c00 */
[----:B------:R-:W5:Y:S04]  /*4be0*/  LDS.128 R40, [R93+0x1e00] ;  /* 0x001e00005d287984 */ /* 0x000f680000000c00 */
[----:B------:R-:W5:Y:S01]  /*4bf0*/  LDS.128 R44, [R93+0x2300] ;  /* 0x002300005d2c7984 */ /* 0x000f620000000c00 */
        /* <DEDUP_REMOVED lines=8> */
[----:B---3--:R-:W-:Y:S01]  /*4c80*/  FADD.FTZ R19, R19, R28 ;  /* 0x0000001c13137221 */ /* 0x008fe20000010000 */
        /* <DEDUP_REMOVED lines=19> */
.L_x_81:
[----:B------:R-:W-:Y:S05]  /*4dc0*/  BSYNC B0 ;  /* 0x0000000000007941 */ /* 0x000fea0003800000 */
.L_x_80:
[----:B------:R-:W0:Y:S01]  /*4dd0*/  LDC.64 R20, c[0x0][0x268] ;  /* 0x00009a00ff147b82 */ /* 0x000e220000000a00 */
[----:B------:R-:W-:Y:S01]  /*4de0*/  BSSY B0, `(.L_x_82) ;  /* 0x0000011000007945 */ /* 0x000fe20003800000 */
[----:B------:R-:W-:Y:S01]  /*4df0*/  PRMT R24, R70, 0x7632, R24 ;  /* 0x0000763246187816 */ /* 0x000fe20000000018 */
[----:B0-----:R-:W-:Y:S02]  /*4e00*/  IMAD.WIDE R92, R92, 0x4, R20 ;  /* 0x000000045c5c7825 */ /* 0x001fe400078e0214 */
[----:B------:R-:W-:Y:S05]  /*4e10*/  @P4 BRA `(.L_x_83) ;  /* 0x0000000000344947 */ /* 0x000fea0003800000 */
[----:B------:R-:W0:Y:S01]  /*4e20*/  LDC.64 R20, c[0x0][0x288] ;  /* 0x0000a200ff147b82 */ /* 0x000e220000000a00 */
[----:B------:R-:W-:Y:S01]  /*4e30*/  MOV R29, UR7 ;  /* 0x00000007001d7c02 */ /* 0x000fe20008000f00 */
[----:B------:R1:W-:Y:S01]  /*4e40*/  REDG.E.ADD.F32.FTZ.RN.STRONG.GPU desc[UR14][R92.64], R16 ;  /* 0x000000105c0079a6 */ /* 0x0003e2000c10f38e */
[----:B------:R-:W-:Y:S02]  /*4e50*/  MOV R23, UR8 ;  /* 0x0000000800177c02 */ /* 0x000fe40008000f00 */
[-C--:B------:R-:W-:Y:S02]  /*4e60*/  LEA R28, P3, R29, R92.reuse, 0x2 ;  /* 0x0000005c1d1c7211 */ /* 0x080fe400078610ff */
[----:B------:R-:W-:Y:S02]  /*4e70*/  LEA R22, P6, R23, R92, 0x2 ;  /* 0x0000005c17167211 */ /* 0x000fe400078c10ff */
[C---:B------:R-:W-:Y:S02]  /*4e80*/  IADD3.X R29, R93.reuse, UR9, RZ, P3, !PT ;  /* 0x000000095d1d7c10 */ /* 0x040fe40009ffe4ff */
[----:B------:R-:W-:-:S03]  /*4e90*/  IADD3.X R23, R93, UR10, RZ, P6, !PT ;  /* 0x0000000a5d177c10 */ /* 0x000fc6000b7fe4ff */
[----:B------:R1:W-:Y:S01]  /*4ea0*/  REDG.E.ADD.F32.FTZ.RN.STRONG.GPU desc[UR14][R28.64], R17 ;  /* 0x000000111c0079a6 */ /* 0x0003e2000c10f38e */
[----:B0-----:R-:W-:-:S04]  /*4eb0*/  LEA R26, P4, R20, R92, 0x2 ;  /* 0x0000005c141a7211 */ /* 0x001fc800078810ff */
[----:B------:R-:W-:-:S05]  /*4ec0*/  LEA.HI.X R27, R20, R93, R21, 0x2, P4 ;  /* 0x0000005d141b7211 */ /* 0x000fca00020f1415 */
[----:B------:R1:W-:Y:S04]  /*4ed0*/  REDG.E.ADD.F32.FTZ.RN.STRONG.GPU desc[UR14][R26.64], R18 ;  /* 0x000000121a0079a6 */ /* 0x0003e8000c10f38e */
[----:B------:R1:W-:Y:S02]  /*4ee0*/  REDG.E.ADD.F32.FTZ.RN.STRONG.GPU desc[UR14][R22.64], R19 ;  /* 0x00000013160079a6 */ /* 0x0003e4000c10f38e */
.L_x_83:
[----:B------:R-:W-:Y:S05]  /*4ef0*/  BSYNC B0 ;  /* 0x0000000000007941 */ /* 0x000fea0003800000 */
.L_x_82:
[----:B------:R-:W-:Y:S02]  /*4f00*/  PRMT R35, R69, 0x7632, R35 ;  /* 0x0000763245237816 */ /* 0x000fe40000000023 */
[----:B------:R-:W-:Y:S02]  /*4f10*/  PRMT R34, R71, 0x7632, R34 ;  /* 0x0000763247227816 */ /* 0x000fe40000000022 */
[----:B------:R-:W-:Y:S02]  /*4f20*/  PRMT R33, R68, 0x7632, R33 ;  /* 0x0000763244217816 */ /* 0x000fe40000000021 */
[----:B------:R-:W-:Y:S02]  /*4f30*/  PRMT R32, R66, 0x7632, R32 ;  /* 0x0000763242207816 */ /* 0x000fe40000000020 */
[----:B------:R-:W-:Y:S02]  /*4f40*/  PRMT R31, R65, 0x7632, R31 ;  /* 0x00007632411f7816 */ /* 0x000fe4000000001f */
[----:B------:R-:W-:-:S02]  /*4f50*/  PRMT R30, R67, 0x7632, R30 ;  /* 0x00007632431e7816 */ /* 0x000fc4000000001e */
[----:B-1----:R-:W-:Y:S02]  /*4f60*/  PRMT R29, R80, 0x7632, R29 ;  /* 0x00007632501d7816 */ /* 0x002fe4000000001d */
[----:B------:R-:W-:Y:S02]  /*4f70*/  PRMT R28, R81, 0x7632, R28 ;  /* 0x00007632511c7816 */ /* 0x000fe4000000001c */
[----:B------:R-:W-:Y:S02]  /*4f80*/  PRMT R27, R82, 0x7632, R27 ;  /* 0x00007632521b7816 */ /* 0x000fe4000000001b */
[----:B------:R-:W-:Y:S02]  /*4f90*/  PRMT R26, R83, 0x7632, R26 ;  /* 0x00007632531a7816 */ /* 0x000fe4000000001a */
[----:B------:R-:W-:Y:S01]  /*4fa0*/  PRMT R25, R84, 0x7632, R25 ;  /* 0x0000763254197816 */ /* 0x000fe20000000019 */
[----:B------:R-:W-:Y:S06]  /*4fb0*/  @!P0 BRA `(.L_x_84) ;  /* 0x0000001000908947 */ /* 0x000fec0003800000 */
[----:B------:R-:W0:Y:S01]  /*4fc0*/  LDC R37, c[0x0][0x10] ;  /* 0x00000400ff257b82 */ /* 0x000e220000000800 */
[----:B------:R-:W1:Y:S01]  /*4fd0*/  S2R R36, SR_CTAID.Y ;  /* 0x0000000000247919 */ /* 0x000e620000002600 */
[----:B------:R-:W-:-:S06]  /*4fe0*/  ULOP3.LUT UR11, UR4, 0x1, URZ, 0xc0, !UPT ;  /* 0x00000001040b7892 */ /* 0x000fcc000f8ec03f */
[----:B------:R-:W2:Y:S08]  /*4ff0*/  LDC.64 R16, c[0x0][0x258] ;  /* 0x00009600ff107b82 */ /* 0x000eb00000000a00 */
[----:B------:R-:W3:Y:S01]  /*5000*/  LDC.64 R40, c[0x0][0x260] ;  /* 0x00009800ff287b82 */ /* 0x000ee20000000a00 */
[----:B0-----:R-:W-:-:S04]  /*5010*/  IMAD R18, R37, UR11, RZ ;  /* 0x0000000b25127c24 */ /* 0x001fc8000f8e02ff */
        /* <DEDUP_REMOVED lines=8> */
[----:B------:R-:W-:Y:S01]  /*50a0*/  ULOP3.LUT UP0, URZ, UR4, 0x2, URZ, 0xc0, !UPT ;  /* 0x00000002043f7892 */ /* 0x000fe2000f80c03f */
[----:B------:R-:W-:Y:S01]  /*50b0*/  IMAD R19, R37, UR16, R36 ;  /* 0x0000001025137c24 */ /* 0x000fe2000f8e0224 */
[----:B------:R-:W-:Y:S01]  /*50c0*/  UFLO.U32 UR19, UR12 ;  /* 0x0000000c001372bd */ /* 0x000fe200080e0000 */
[----:B------:R-:W-:Y:S01]  /*50d0*/  UMOV UR11, 0x1 ;  /* 0x00000001000b7882 */ /* 0x000fe20000000000 */
[----:B------:R-:W-:Y:S01]  /*50e0*/  UPOPC UR12, UR12 ;  /* 0x0000000c000c72bf */ /* 0x000fe20008000000 */
[----:B------:R-:W-:Y:S01]  /*50f0*/  IMAD.WIDE.U32 R18, R19, 0x8, R40 ;  /* 0x0000000813127825 */ /* 0x000fe200078e0028 */
[----:B------:R-:W-:-:S04]  /*5100*/  USEL UR11, UR11, 0xffffffff, !UP0 ;  /* 0xffffffff0b0b7887 */ /* 0x000fc8000c000000 */
[----:B------:R-:W-:Y:S01]  /*5110*/  UIMAD UR11, UR11, UR12, URZ ;  /* 0x0000000c0b0b72a4 */ /* 0x000fe2000f8e023f */
[----:B------:R1:W-:Y:S05]  /*5120*/  STG.E.64 desc[UR14][R18.64], R54 ;  /* 0x0000003612007986 */ /* 0x0003ea000c101b0e */
[----:B------:R-:W-:Y:S02]  /*5130*/  MOV R23, UR11 ;  /* 0x0000000b00177c02 */ /* 0x000fe40008000f00 */
[----:B0-----:R-:W-:-:S13]  /*5140*/  ISETP.EQ.U32.AND P0, PT, R4, UR19, PT ;  /* 0x0000001304007c0c */ /* 0x001fda000bf02070 */
[----:B------:R-:W-:Y:S06]  /*5150*/  @P0 MEMBAR.ALL.GPU ;  /* 0x0000000000000992 */ /* 0x000fec000000a000 */
[----:B------:R-:W-:-:S00]  /*5160*/  @P0 ERRBAR ;  /* 0x00000000000009ab */ /* 0x000fc00000000000 */
[----:B------:R-:W-:Y:S06]  /*5170*/  @P0 CGAERRBAR ;  /* 0x00000000000005ab */ /* 0x000fec0000000000 */
[----:B------:R1:W-:Y:S01]  /*5180*/  @P0 REDG.E.ADD.S32.STRONG.GPU desc[UR14][R16.64], R23 ;  /* 0x000000171000098e */ /* 0x0003e2000c10e38e */
[----:B------:R-:W-:-:S04]  /*5190*/  PLOP3.LUT P0, PT, PT, PT, UP0, 0x80, 0x0 ;  /* 0x000000000000781c */ /* 0x000fc80003f0f008 */
[----:B------:R-:W-:-:S04]  /*51a0*/  SEL R21, R87, RZ, !P0 ;  /* 0x000000ff57157207 */ /* 0x000fc80004000000 */
[----:B------:R-:W-:-:S13]  /*51b0*/  ISETP.NE.AND P0, PT, R21, -0x1, PT ;  /* 0xffffffff1500780c */ /* 0x000fda0003f05270 */
[----:B-1----:R-:W-:Y:S05]  /*51c0*/  @!P0 BRA `(.L_x_85) ;  /* 0x0000000000148947 */ /* 0x002fea0003800000 */
.L_x_86:
[----:B------:R-:W2:Y:S04]  /*51d0*/  LDG.E.STRONG.GPU R18, desc[UR14][R16.64] ;  /* 0x0000000e10127981 */ /* 0x000ea8000c1ef900 */
[----:B--2---:R-:W-:Y:S01]  /*51e0*/  CCTL.IVALL ;  /* 0x00000000ff00798f */ /* 0x004fe20002000000 */
[----:B------:R-:W-:Y:S05]  /*51f0*/  YIELD ;  /* 0x0000000000007946 */ /* 0x000fea0003800000 */
[----:B------:R-:W-:-:S13]  /*5200*/  ISETP.NE.AND P0, PT, R18, R21, PT ;  /* 0x000000151200720c */ /* 0x000fda0003f05270 */
[----:B------:R-:W-:Y:S05]  /*5210*/  @P0 BRA `(.L_x_86) ;  /* 0xfffffffc00ec0947 */ /* 0x000fea000383ffff */
.L_x_85:
[----:B------:R-:W-:Y:S01]  /*5220*/  ISETP.NE.AND P0, PT, R87, RZ, PT ;  /* 0x000000ff5700720c */ /* 0x000fe20003f05270 */
[----:B------:R-:W-:Y:S05]  /*5230*/  WARPSYNC.ALL ;  /* 0x0000000000007948 */ /* 0x000fea0003800000 */
[----:B------:R-:W-:Y:S07]  /*5240*/  BAR.SYNC.DEFER_BLOCKING 0x0 ;  /* 0x0000000000007b1d */ /* 0x000fee0000010000 */
[----:B------:R-:W-:Y:S05]  /*5250*/  @!P0 BRA `(.L_x_84) ;  /* 0x0000000c00e88947 */ /* 0x000fea0003800000 */
[----:B------:R-:W-:Y:S01]  /*5260*/  IADD3 R16, R87, -0x1, RZ ;  /* 0xffffffff57107810 */ /* 0x000fe20007ffe0ff */
        /* <DEDUP_REMOVED lines=12> */
.L_x_90:
        /* <DEDUP_REMOVED lines=115> */
.L_x_89:
        /* <DEDUP_REMOVED lines=61> */
.L_x_91:
[----:B------:R-:W-:-:S13]  /*5e30*/  ISETP.NE.OR P0, PT, R38, RZ, P0 ;  /* 0x000000ff2600720c */ /* 0x000fda0000705670 */
[----:B------:R-:W-:Y:S05]  /*5e40*/  @!P0 BRA `(.L_x_87) ;  /* 0x00000000007c8947 */ /* 0x000fea0003800000 */
.L_x_88:
        /* <DEDUP_REMOVED lines=31> */
.L_x_87:
        /* <DEDUP_REMOVED lines=11> */
.L_x_93:
[----:B------:R-:W-:Y:S05]  /*60f0*/  BSYNC B0 ;  /* 0x0000000000007941 */ /* 0x000fea0003800000 */
.L_x_92:
        /* <DEDUP_REMOVED lines=16> */
.L_x_84:
[----:B------:R-:W0:Y:S01]  /*6200*/  S2UR UR12, SR_CgaCtaId ;  /* 0x00000000000c79c3 */ /* 0x000e220000008800 */
[----:B------:R-:W-:Y:S01]  /*6210*/  UMOV UR11, 0x400 ;  /* 0x00000400000b7882 */ /* 0x000fe20000000000 */
[----:B------:R-:W-:Y:S01]  /*6220*/  SHF.L.U32 R70, R70, 0x10, RZ ;  /* 0x0000001046467819 */ /* 0x000fe200000006ff */
[----:B------:R-:W-:Y:S01]  /*6230*/  ULDC.64 UR20, c[0x0][0x290] ;  /* 0x0000a40000147ab9 */ /* 0x000fe20000000a00 */
[----:B------:R-:W-:Y:S02]  /*6240*/  SHF.L.U32 R24, R24, 0x10, RZ ;  /* 0x0000001018187819 */ /* 0x000fe400000006ff */
[----:B------:R-:W-:Y:S01]  /*6250*/  ISETP.GE.U32.AND P0, PT, R77, UR20, PT ;  /* 0x000000144d007c0c */ /* 0x000fe2000bf06070 */
[----:B------:R-:W-:Y:S01]  /*6260*/  FADD.FTZ R70, R70, -UR13 ;  /* 0x8000000d46467e21 */ /* 0x000fe20008010000 */
[----:B------:R-:W-:Y:S01]  /*6270*/  SHF.L.U32 R69, R69, 0x10, RZ ;  /* 0x0000001045457819 */ /* 0x000fe200000006ff */
[----:B------:R-:W-:Y:S01]  /*6280*/  FADD.FTZ R24, R24, -UR13 ;  /* 0x8000000d18187e21 */ /* 0x000fe20008010000 */
[----:B------:R-:W-:Y:S01]  /*6290*/  ISETP.GE.AND.EX P0, PT, R9, UR21, PT, P0 ;  /* 0x0000001509007c0c */ /* 0x000fe2000bf06300 */
[----:B------:R-:W-:Y:S01]  /*62a0*/  FMUL.FTZ R39, R70, UR18 ;  /* 0x0000001246277c20 */ /* 0x000fe20008410000 */
[----:B------:R-:W-:Y:S01]  /*62b0*/  SHF.L.U32 R71, R71, 0x10, RZ ;  /* 0x0000001047477819 */ /* 0x000fe200000006ff */
[----:B------:R-:W-:Y:S01]  /*62c0*/  FMUL.FTZ R38, R24, UR18 ;  /* 0x0000001218267c20 */ /* 0x000fe20008410000 */
[----:B0-----:R-:W-:-:S03]  /*62d0*/  ULEA UR11, UR12, UR11, 0x18 ;  /* 0x0000000b0c0b7291 */ /* 0x001fc6000f8ec03f */
[----:B------:R-:W-:-:S06]  /*62e0*/  ULDC UR12, c[0x0][0x2bc] ;  /* 0x0000af00000c7ab9 */ /* 0x000fcc0000000800 */
[----:B------:R-:W-:Y:S01]  /*62f0*/  @!P2 STS.64 [UR11+0xc0], R54 ;  /* 0x0000c036ff00a988 */ /* 0x000fe20008000a0b */
[----:B------:R-:W-:Y:S06]  /*6300*/  BAR.SYNC.DEFER_BLOCKING 0x0 ;  /* 0x0000000000007b1d */ /* 0x000fec0000010000 */
[----:B------:R-:W0:Y:S02]  /*6310*/  LDS.64 R16, [UR11+0xc0] ;  /* 0x0000c00bff107984 */ /* 0x000e240008000a00 */
[----:B0-----:R-:W-:Y:S01]  /*6320*/  FMUL.FTZ R16, R16, UR12 ;  /* 0x0000000c10107c20 */ /* 0x001fe20008410000 */
[----:B------:R-:W-:-:S04]  /*6330*/  FMUL.FTZ R20, R17, UR12 ;  /* 0x0000000c11147c20 */ /* 0x000fc80008410000 */
[----:B------:R-:W-:Y:S02]  /*6340*/  R2UR UR11, R16 ;  /* 0x00000000100b72ca */ /* 0x000fe400000e0000 */
[----:B------:R-:W-:Y:S01]  /*6350*/  SHF.L.U32 R16, R35, 0x10, RZ ;  /* 0x0000001023107819 */ /* 0x000fe200000006ff */
[----:B------:R-:W-:-:S12]  /*6360*/  @!P5 BRA `(.L_x_94) ;  /* 0x000000000048d947 */ /* 0x000fd80003800000 */
        /* <DEDUP_REMOVED lines=18> */
.L_x_94:
[----:B------:R-:W-:Y:S04]  /*6490*/  BSSY B0, `(.L_x_95) ;  /* 0x0000014000007945 */ /* 0x000fe80003800000 */
[----:B------:R-:W-:Y:S05]  /*64a0*/  @!P1 BRA `(.L_x_96) ;  /* 0x0000000000489947 */ /* 0x000fea0003800000 */
[--C-:B------:R-:W-:Y:S01]  /*64b0*/  FFMA.FTZ R17, R38, UR11, R20.reuse ;  /* 0x0000000b26117c23 */ /* 0x100fe20008010014 */
[----:B------:R-:W-:Y:S01]  /*64c0*/  ULDC.64 UR22, c[0x0][0x288] ;  /* 0x0000a20000167ab9 */ /* 0x000fe20000000a00 */
[----:B------:R-:W-:Y:S01]  /*64d0*/  FFMA.FTZ R18, R39, UR11, R20 ;  /* 0x0000000b27127c23 */ /* 0x000fe20008010014 */
[----:B------:R-:W-:Y:S02]  /*64e0*/  IMAD R19, R5, UR22, RZ ;  /* 0x0000001605137c24 */ /* 0x000fe4000f8e02ff */
[----:B------:R-:W-:Y:S01]  /*64f0*/  FFMA.FTZ R21, R16, R49, -R17 ;  /* 0x0000003110157223 */ /* 0x000fe20000010811 */
[----:B------:R-:W-:Y:S01]  /*6500*/  MOV R16, R88 ;  /* 0x0000005800107202 */ /* 0x000fe20000000f00 */
[----:B------:R-:W-:Y:S01]  /*6510*/  FFMA.FTZ R18, R69, R48, -R18 ;  /* 0x0000003045127223 */ /* 0x000fe20000010812 */
[----:B------:R-:W-:Y:S01]  /*6520*/  MOV R17, R91 ;  /* 0x0000005b00117202 */ /* 0x000fe20000000f00 */
[----:B------:R-:W-:Y:S02]  /*6530*/  IMAD R19, R78, UR23, R19 ;  /* 0x000000174e137c24 */ /* 0x000fe4000f8e0213 */
[----:B------:R-:W-:Y:S01]  /*6540*/  FMUL.FTZ R21, R21, UR18 ;  /* 0x0000001215157c20 */ /* 0x000fe20008410000 */
[----:B------:R-:W-:Y:S01]  /*6550*/  FMUL.FTZ R22, R18, UR18 ;  /* 0x0000001212167c20 */ /* 0x000fe20008410000 */
[----:B------:R-:W-:Y:S01]  /*6560*/  IMAD.WIDE.U32 R16, R78, UR22, R16 ;  /* 0x000000164e107c25 */ /* 0x000fe2000f8e0010 */
[----:B------:R-:W-:-:S03]  /*6570*/  ULDC.64 UR22, c[0x0][0x210] ;  /* 0x0000840000167ab9 */ /* 0x000fc60000000a00 */
[----:B------:R-:W-:Y:S02]  /*6580*/  F2FP.BF16.F32.PACK_AB R21, R21, R22 ;  /* 0x000000161515723e */ /* 0x000fe400000010ff */
[----:B------:R-:W-:Y:S02]  /*6590*/  LEA R18, P2, R16, UR22, 0x1 ;  /* 0x0000001610127c11 */ /* 0x000fe4000f8408ff */
[----:B------:R-:W-:-:S04]  /*65a0*/  IADD3 R19, R17, R19, RZ ;  /* 0x0000001311137210 */ /* 0x000fc80007ffe0ff */
[----:B------:R-:W-:-:S05]  /*65b0*/  LEA.HI.X R19, R16, UR23, R19, 0x1, P2 ;  /* 0x0000001710137c11 */ /* 0x000fca00090f0c13 */
[----:B------:R0:W-:Y:S02]  /*65c0*/  STG.E desc[UR14][R18.64], R21 ;  /* 0x0000001512007986 */ /* 0x0001e4000c10190e */
.L_x_96:
[----:B------:R-:W-:Y:S05]  /*65d0*/  BSYNC B0 ;  /* 0x0000000000007941 */ /* 0x000fea0003800000 */
.L_x_95:
[----:B------:R-:W-:Y:S01]  /*65e0*/  SHF.L.U32 R34, R34, 0x10, RZ ;  /* 0x0000001022227819 */ /* 0x000fe200000006ff */
[----:B------:R-:W-:Y:S01]  /*65f0*/  FADD.FTZ R71, R71, -UR13 ;  /* 0x8000000d47477e21 */ /* 0x000fe20008010000 */
[----:B------:R-:W-:Y:S02]  /*6600*/  SHF.L.U32 R17, R68, 0x10, RZ ;  /* 0x0000001044117819 */ /* 0x000fe400000006ff */
[----:B------:R-:W-:Y:S01]  /*6610*/  ISETP.GT.U32.OR P0, PT, R79, 0x27f, P0 ;  /* 0x0000027f4f00780c */ /* 0x000fe20000704470 */
[----:B------:R-:W-:Y:S01]  /*6620*/  FADD.FTZ R34, R34, -UR13 ;  /* 0x8000000d22227e21 */ /* 0x000fe20008010000 */
[----:B------:R-:W-:Y:S01]  /*6630*/  SHF.L.U32 R16, R33, 0x10, RZ ;  /* 0x0000001021107819 */ /* 0x000fe200000006ff */
[----:B------:R-:W-:Y:S01]  /*6640*/  FMUL.FTZ R71, R71, UR18 ;  /* 0x0000001247477c20 */ /* 0x000fe20008410000 */
[----:B------:R-:W-:Y:S01]  /*6650*/  SHF.L.U32 R66, R66, 0x10, RZ ;  /* 0x0000001042427819 */ /* 0x000fe200000006ff */
[----:B------:R-:W-:Y:S01]  /*6660*/  FMUL.FTZ R36, R34, UR18 ;  /* 0x0000001222247c20 */ /* 0x000fe20008410000 */
[----:B------:R-:W-:Y:S01]  /*6670*/  SHF.L.U32 R32, R32, 0x10, RZ ;  /* 0x0000001020207819 */ /* 0x000fe200000006ff */
        /* <DEDUP_REMOVED lines=19> */
.L_x_97:
[----:B------:R-:W-:Y:S04]  /*67b0*/  BSSY B0, `(.L_x_98) ;  /* 0x0000014000007945 */ /* 0x000fe80003800000 */
[----:B------:R-:W-:Y:S05]  /*67c0*/  @P0 BRA `(.L_x_99) ;  /* 0x0000000000480947 */ /* 0x000fea0003800000 */
[--C-:B0-----:R-:W-:Y:S01]  /*67d0*/  FFMA.FTZ R18, R71, UR11, R20.reuse ;  /* 0x0000000b47127c23 */ /* 0x101fe20008010014 */
[----:B------:R-:W-:Y:S01]  /*67e0*/  FFMA.FTZ R19, R36, UR11, R20 ;  /* 0x0000000b24137c23 */ /* 0x000fe20008010014 */
[----:B------:R-:W-:Y:S02]  /*67f0*/  ULDC.64 UR22, c[0x0][0x288] ;  /* 0x0000a20000167ab9 */ /* 0x000fe40000000a00 */
[----:B------:R-:W-:Y:S02]  /*6800*/  IMAD R22, R9, UR22, RZ ;  /* 0x0000001609167c24 */ /* 0x000fe4000f8e02ff */
[----:B------:R-:W-:Y:S01]  /*6810*/  FFMA.FTZ R18, R17, R48, -R18 ;  /* 0x0000003011127223 */ /* 0x000fe20000010812 */
[----:B------:R-:W-:Y:S01]  /*6820*/  FFMA.FTZ R9, R16, R49, -R19 ;  /* 0x0000003110097223 */ /* 0x000fe20000010813 */
[----:B------:R-:W-:Y:S01]  /*6830*/  MOV R16, R88 ;  /* 0x0000005800107202 */ /* 0x000fe20000000f00 */
[----:B------:R-:W-:Y:S01]  /*6840*/  IMAD R19, R77, UR23, R22 ;  /* 0x000000174d137c24 */ /* 0x000fe2000f8e0216 */
[----:B------:R-:W-:Y:S01]  /*6850*/  MOV R17, R91 ;  /* 0x0000005b00117202 */ /* 0x000fe20000000f00 */
        /* <DEDUP_REMOVED lines=9> */
.L_x_99:
[----:B------:R-:W-:Y:S05]  /*68f0*/  BSYNC B0 ;  /* 0x0000000000007941 */ /* 0x000fea0003800000 */
.L_x_98:
[----:B------:R-:W-:Y:S01]  /*6900*/  ISETP.GE.U32.AND P4, PT, R76, UR20, PT ;  /* 0x000000144c007c0c */ /* 0x000fe2000bf86070 */
[----:B------:R-:W-:Y:S01]  /*6910*/  FADD.FTZ R66, R66, -UR13 ;  /* 0x8000000d42427e21 */ /* 0x000fe20008010000 */
[----:B------:R-:W-:Y:S01]  /*6920*/  ISETP.GE.U32.AND P2, PT, R75, UR20, PT ;  /* 0x000000144b007c0c */ /* 0x000fe2000bf46070 */
[----:B------:R-:W-:Y:S01]  /*6930*/  FADD.FTZ R32, R32, -UR13 ;  /* 0x8000000d20207e21 */ /* 0x000fe20008010000 */
[----:B------:R-:W-:Y:S02]  /*6940*/  ISETP.GE.U32.AND P3, PT, R74, UR20, PT ;  /* 0x000000144a007c0c */ /* 0x000fe4000bf66070 */
[----:B------:R-:W-:Y:S01]  /*6950*/  ISETP.GE.AND.EX P4, PT, R13, UR21, PT, P4 ;  /* 0x000000150d007c0c */ /* 0x000fe2000bf86340 */
[----:B------:R-:W-:Y:S01]  /*6960*/  FMUL.FTZ R34, R32, UR18 ;  /* 0x0000001220227c20 */ /* 0x000fe20008410000 */
[----:B------:R-:W-:Y:S02]  /*6970*/  ISETP.GE.AND.EX P2, PT, R15, UR21, PT, P2 ;  /* 0x000000150f007c0c */ /* 0x000fe4000bf46320 */
[----:B------:R-:W-:Y:S01]  /*6980*/  SHF.L.U32 R16, R31, 0x10, RZ ;  /* 0x000000101f107819 */ /* 0x000fe200000006ff */
[----:B------:R-:W-:Y:S01]  /*6990*/  FMUL.FTZ R31, R66, UR18 ;  /* 0x00000012421f7c20 */ /* 0x000fe20008410000 */
[----:B------:R-:W-:-:S02]  /*69a0*/  SHF.L.U32 R65, R65, 0x10, RZ ;  /* 0x0000001041417819 */ /* 0x000fc400000006ff */
[----:B------:R-:W-:Y:S02]  /*69b0*/  ISETP.GE.U32.AND P0, PT, R73, UR20, PT ;  /* 0x0000001449007c0c */ /* 0x000fe4000bf06070 */
[----:B------:R-:W-:Y:S02]  /*69c0*/  ISETP.GE.AND.EX P3, PT, R57, UR21, PT, P3 ;  /* 0x0000001539007c0c */ /* 0x000fe4000bf66330 */
[C---:B------:R-:W-:Y:S02]  /*69d0*/  ISETP.GT.U32.OR P4, PT, R79.reuse, 0x27f, P4 ;  /* 0x0000027f4f00780c */ /* 0x040fe40002784470 */
[----:B------:R-:W-:Y:S02]  /*69e0*/  ISETP.GT.U32.OR P2, PT, R79, 0x27f, P2 ;  /* 0x0000027f4f00780c */ /* 0x000fe40001744470 */
[----:B------:R-:W-:Y:S02]  /*69f0*/  SHF.L.U32 R67, R67, 0x10, RZ ;  /* 0x0000001043437819 */ /* 0x000fe400000006ff */
[----:B------:R-:W-:Y:S01]  /*6a00*/  SHF.L.U32 R30, R30, 0x10, RZ ;  /* 0x000000101e1e7819 */ /* 0x000fe200000006ff */
[----:B------:R-:W-:Y:S08]  /*6a10*/  @!P5 BRA `(.L_x_100) ;  /* 0x000000000048d947 */ /* 0x000ff00003800000 */
[----:B------:R-:W-:Y:S01]  /*6a20*/  FFMA.FTZ R17, R34, R49, R51 ;  /* 0x0000003122117223 */ /* 0x000fe20000010033 */
[----:B-1----:R-:W-:-:S03]  /*6a30*/  FFMA.FTZ R9, R31, R48, R50 ;  /* 0x000000301f097223 */ /* 0x002fc60000010032 */
[----:B0-----:R-:W-:Y:S01]  /*6a40*/  FMUL.FTZ R21, R17, -1.4426950216293334961 ;  /* 0xbfb8aa3b11157820 */ /* 0x001fe20000410000 */
        /* <DEDUP_REMOVED lines=15> */
.L_x_100:
[----:B------:R-:W-:Y:S04]  /*6b40*/  BSSY B0, `(.L_x_101) ;  /* 0x0000014000007945 */ /* 0x000fe80003800000 */
[----:B------:R-:W-:Y:S05]  /*6b50*/  @P4 BRA `(.L_x_102) ;  /* 0x0000000000484947 */ /* 0x000fea0003800000 */
[--C-:B-1----:R-:W-:Y:S01]  /*6b60*/  FFMA.FTZ R9, R34, UR11, R20.reuse ;  /* 0x0000000b22097c23 */ /* 0x102fe20008010014 */
[----:B------:R-:W-:Y:S01]  /*6b70*/  ULDC.64 UR22, c[0x0][0x288] ;  /* 0x0000a20000167ab9 */ /* 0x000fe20000000a00 */
[----:B------:R-:W-:Y:S01]  /*6b80*/  MOV R17, R91 ;  /* 0x0000005b00117202 */ /* 0x000fe20000000f00 */
[----:B0-----:R-:W-:Y:S01]  /*6b90*/  FFMA.FTZ R18, R31, UR11, R20 ;  /* 0x0000000b1f127c23 */ /* 0x001fe20008010014 */
[----:B------:R-:W-:Y:S01]  /*6ba0*/  FFMA.FTZ R9, R16, R49, -R9 ;  /* 0x0000003110097223 */ /* 0x000fe20000010809 */
[----:B------:R-:W-:Y:S01]  /*6bb0*/  MOV R16, R88 ;  /* 0x0000005800107202 */ /* 0x000fe20000000f00 */
[----:B------:R-:W-:Y:S02]  /*6bc0*/  IMAD R13, R13, UR22, RZ ;  /* 0x000000160d0d7c24 */ /* 0x000fe4000f8e02ff */
[----:B------:R-:W-:Y:S01]  /*6bd0*/  FFMA.FTZ R18, R65, R48, -R18 ;  /* 0x0000003041127223 */ /* 0x000fe20000010812 */
[----:B------:R-:W-:Y:S01]  /*6be0*/  FMUL.FTZ R9, R9, UR18 ;  /* 0x0000001209097c20 */ /* 0x000fe20008410000 */
[----:B------:R-:W-:-:S04]  /*6bf0*/  IMAD.WIDE.U32 R16, R76, UR22, R16 ;  /* 0x000000164c107c25 */ /* 0x000fc8000f8e0010 */
[----:B------:R-:W-:Y:S01]  /*6c00*/  FMUL.FTZ R22, R18, UR18 ;  /* 0x0000001212167c20 */ /* 0x000fe20008410000 */
[----:B------:R-:W-:Y:S01]  /*6c10*/  IMAD R13, R76, UR23, R13 ;  /* 0x000000174c0d7c24 */ /* 0x000fe2000f8e020d */
[----:B------:R-:W-:-:S03]  /*6c20*/  ULDC.64 UR22, c[0x0][0x210] ;  /* 0x0000840000167ab9 */ /* 0x000fc60000000a00 */
[----:B------:R-:W-:Y:S02]  /*6c30*/  F2FP.BF16.F32.PACK_AB R9, R9, R22 ;  /* 0x000000160909723e */ /* 0x000fe400000010ff */
[----:B------:R-:W-:Y:S02]  /*6c40*/  LEA R18, P4, R16, UR22, 0x1 ;  /* 0x0000001610127c11 */ /* 0x000fe4000f8808ff */
[----:B------:R-:W-:-:S04]  /*6c50*/  IADD3 R13, R17, R13, RZ ;  /* 0x0000000d110d7210 */ /* 0x000fc80007ffe0ff */
[----:B------:R-:W-:-:S05]  /*6c60*/  LEA.HI.X R19, R16, UR23, R13, 0x1, P4 ;  /* 0x0000001710137c11 */ /* 0x000fca000a0f0c0d */
[----:B------:R2:W-:Y:S02]  /*6c70*/  STG.E desc[UR14][R18.64], R9 ;  /* 0x0000000912007986 */ /* 0x0005e4000c10190e */
.L_x_102:
[----:B------:R-:W-:Y:S05]  /*6c80*/  BSYNC B0 ;  /* 0x0000000000007941 */ /* 0x000fea0003800000 */
.L_x_101:
[----:B------:R-:W-:Y:S01]  /*6c90*/  FADD.FTZ R67, R67, -UR13 ;  /* 0x8000000d43437e21 */ /* 0x000fe20008010000 */
[----:B------:R-:W-:Y:S01]  /*6ca0*/  FADD.FTZ R30, R30, -UR13 ;  /* 0x8000000d1e1e7e21 */ /* 0x000fe20008010000 */
[----:B-12---:R-:W-:Y:S02]  /*6cb0*/  SHF.L.U32 R9, R80, 0x10, RZ ;  /* 0x0000001050097819 */ /* 0x006fe400000006ff */
[----:B------:R-:W-:Y:S01]  /*6cc0*/  SHF.L.U32 R16, R29, 0x10, RZ ;  /* 0x000000101d107819 */ /* 0x000fe200000006ff */
[----:B------:R-:W-:Y:S01]  /*6cd0*/  FMUL.FTZ R67, R67, UR18 ;  /* 0x0000001243437c20 */ /* 0x000fe20008410000 */
[----:B------:R-:W-:Y:S01]  /*6ce0*/  FMUL.FTZ R32, R30, UR18 ;  /* 0x000000121e207c20 */ /* 0x000fe20008410000 */
[----:B------:R-:W-:Y:S06]  /*6cf0*/  @!P5 BRA `(.L_x_103) ;  /* 0x000000000048d947 */ /* 0x000fec0003800000 */
[----:B------:R-:W-:Y:S01]  /*6d00*/  FFMA.FTZ R17, R32, R49, R51 ;  /* 0x0000003120117223 */ /* 0x000fe20000010033 */
[----:B------:R-:W-:-:S03]  /*6d10*/  FFMA.FTZ R13, R67, R48, R50 ;  /* 0x00000030430d7223 */ /* 0x000fc60000010032 */
        /* <DEDUP_REMOVED lines=16> */
.L_x_103:
[----:B------:R-:W-:Y:S04]  /*6e20*/  BSSY B0, `(.L_x_104) ;  /* 0x0000014000007945 */ /* 0x000fe80003800000 */
[----:B------:R-:W-:Y:S05]  /*6e30*/  @P2 BRA `(.L_x_105) ;  /* 0x0000000000482947 */ /* 0x000fea0003800000 */
[--C-:B0-----:R-:W-:Y:S01]  /*6e40*/  FFMA.FTZ R18, R67, UR11, R20.reuse ;  /* 0x0000000b43127c23 */ /* 0x101fe20008010014 */
[----:B------:R-:W-:Y:S01]  /*6e50*/  FFMA.FTZ R13, R32, UR11, R20 ;  /* 0x0000000b200d7c23 */ /* 0x000fe20008010014 */
[----:B------:R-:W-:Y:S01]  /*6e60*/  ULDC.64 UR22, c[0x0][0x288] ;  /* 0x0000a20000167ab9 */ /* 0x000fe20000000a00 */
[----:B------:R-:W-:Y:S01]  /*6e70*/  MOV R17, R91 ;  /* 0x0000005b00117202 */ /* 0x000fe20000000f00 */
[----:B------:R-:W-:Y:S01]  /*6e80*/  FFMA.FTZ R18, R9, R48, -R18 ;  /* 0x0000003009127223 */ /* 0x000fe20000010812 */
[----:B------:R-:W-:Y:S01]  /*6e90*/  FFMA.FTZ R9, R16, R49, -R13 ;  /* 0x0000003110097223 */ /* 0x000fe2000001080d */
[----:B------:R-:W-:Y:S01]  /*6ea0*/  MOV R16, R88 ;  /* 0x0000005800107202 */ /* 0x000fe20000000f00 */
[----:B------:R-:W-:Y:S02]  /*6eb0*/  IMAD R22, R15, UR22, RZ ;  /* 0x000000160f167c24 */ /* 0x000fe4000f8e02ff */
[----:B------:R-:W-:Y:S02]  /*6ec0*/  FMUL.FTZ R9, R9, UR18 ;  /* 0x0000001209097c20 */ /* 0x000fe40008410000 */
[----:B------:R-:W-:-:S04]  /*6ed0*/  IMAD.WIDE.U32 R16, R75, UR22, R16 ;  /* 0x000000164b107c25 */ /* 0x000fc8000f8e0010 */
[----:B------:R-:W-:Y:S01]  /*6ee0*/  IMAD R13, R75, UR23, R22 ;  /* 0x000000174b0d7c24 */ /* 0x000fe2000f8e0216 */
[----:B------:R-:W-:Y:S01]  /*6ef0*/  ULDC.64 UR22, c[0x0][0x210] ;  /* 0x0000840000167ab9 */ /* 0x000fe20000000a00 */
[----:B------:R-:W-:Y:S01]  /*6f00*/  FMUL.FTZ R22, R18, UR18 ;  /* 0x0000001212167c20 */ /* 0x000fe20008410000 */
[C---:B------:R-:W-:Y:S02]  /*6f10*/  LEA R18, P2, R16.reuse, UR22, 0x1 ;  /* 0x0000001610127c11 */ /* 0x040fe4000f8408ff */
[----:B------:R-:W-:Y:S02]  /*6f20*/  IADD3 R13, R17, R13, RZ ;  /* 0x0000000d110d7210 */ /* 0x000fe40007ffe0ff */
[----:B------:R-:W-:Y:S02]  /*6f30*/  F2FP.BF16.F32.PACK_AB R9, R9, R22 ;  /* 0x000000160909723e */ /* 0x000fe400000010ff */
[----:B------:R-:W-:-:S05]  /*6f40*/  LEA.HI.X R19, R16, UR23, R13, 0x1, P2 ;  /* 0x0000001710137c11 */ /* 0x000fca00090f0c0d */
[----:B------:R1:W-:Y:S02]  /*6f50*/  STG.E desc[UR14][R18.64], R9 ;  /* 0x0000000912007986 */ /* 0x0003e4000c10190e */
.L_x_105:
[----:B------:R-:W-:Y:S05]  /*6f60*/  BSYNC B0 ;  /* 0x0000000000007941 */ /* 0x000fea0003800000 */
.L_x_104:
[----:B------:R-:W-:Y:S02]  /*6f70*/  SHF.L.U32 R81, R81, 0x10, RZ ;  /* 0x0000001051517819 */ /* 0x000fe400000006ff */
[----:B------:R-:W-:Y:S02]  /*6f80*/  SHF.L.U32 R28, R28, 0x10, RZ ;  /* 0x000000101c1c7819 */ /* 0x000fe400000006ff */
[----:B------:R-:W-:Y:S01]  /*6f90*/  ISETP.GE.AND.EX P0, PT, R59, UR21, PT, P0 ;  /* 0x000000153b007c0c */ /* 0x000fe2000bf06300 */
[----:B------:R-:W-:Y:S01]  /*6fa0*/  FADD.FTZ R81, R81, -UR13 ;  /* 0x8000000d51517e21 */ /* 0x000fe20008010000 */
[----:B------:R-:W-:Y:S01]  /*6fb0*/  ISETP.GT.U32.OR P3, PT, R79, 0x27f, P3 ;  /* 0x0000027f4f00780c */ /* 0x000fe20001f64470 */
[----:B------:R-:W-:Y:S01]  /*6fc0*/  FADD.FTZ R28, R28, -UR13 ;  /* 0x8000000d1c1c7e21 */ /* 0x000fe20008010000 */
[----:B-1----:R-:W-:Y:S01]  /*6fd0*/  SHF.L.U32 R9, R82, 0x10, RZ ;  /* 0x0000001052097819 */ /* 0x002fe200000006ff */
[----:B------:R-:W-:Y:S01]  /*6fe0*/  FMUL.FTZ R81, R81, UR18 ;  /* 0x0000001251517c20 */ /* 0x000fe20008410000 */
[----:B------:R-:W-:Y:S01]  /*6ff0*/  SHF.L.U32 R16, R27, 0x10, RZ ;  /* 0x000000101b107819 */ /* 0x000fe200000006ff */
[----:B------:R-:W-:Y:S01]  /*7000*/  FMUL.FTZ R28, R28, UR18 ;  /* 0x000000121c1c7c20 */ /* 0x000fe20008410000 */
[----:B------:R-:W-:Y:S01]  /*7010*/  SHF.L.U32 R83, R83, 0x10, RZ ;  /* 0x0000001053537819 */ /* 0x000fe200000006ff */
[----:B------:R-:W-:Y:S06]  /*7020*/  @!P5 BRA `(.L_x_106) ;  /* 0x000000000048d947 */ /* 0x000fec0003800000 */
[----:B------:R-:W-:Y:S01]  /*7030*/  FFMA.FTZ R13, R81, R48, R50 ;  /* 0x00000030510d7223 */ /* 0x000fe20000010032 */
[----:B------:R-:W-:-:S03]  /*7040*/  FFMA.FTZ R15, R28, R49, R51 ;  /* 0x000000311c0f7223 */ /* 0x000fc60000010033 */
[----:B------:R-:W-:Y:S01]  /*7050*/  FMUL.FTZ R17, R13, -1.4426950216293334961 ;  /* 0xbfb8aa3b0d117820 */ /* 0x000fe20000410000 */
[----:B0-----:R-:W-:-:S05]  /*7060*/  FMUL.FTZ R19, R15, -1.4426950216293334961 ;  /* 0xbfb8aa3b0f137820 */ /* 0x001fca0000410000 */
        /* <DEDUP_REMOVED lines=14> */
.L_x_106:
        /* <DEDUP_REMOVED lines=10> */
[----:B------:R-:W-:Y:S01]  /*71f0*/  FMUL.FTZ R22, R18, UR18 ;  /* 0x0000001212167c20 */ /* 0x000fe20008410000 */
[----:B------:R-:W-:Y:S01]  /*7200*/  FMUL.FTZ R9, R9, UR18 ;  /* 0x0000001209097c20 */ /* 0x000fe20008410000 */
[----:B------:R-:W-:-:S04]  /*7210*/  IMAD.WIDE.U32 R16, R74, UR22, R16 ;  /* 0x000000164a107c25 */ /* 0x000fc8000f8e0010 */
[----:B------:R-:W-:Y:S01]  /*7220*/  F2FP.BF16.F32.PACK_AB R9, R9, R22 ;  /* 0x000000160909723e */ /* 0x000fe200000010ff */
[----:B------:R-:W-:Y:S01]  /*7230*/  IMAD R57, R74, UR23, R57 ;  /* 0x000000174a397c24 */ /* 0x000fe2000f8e0239 */
[----:B------:R-:W-:Y:S02]  /*7240*/  ULDC.64 UR22, c[0x0][0x210] ;  /* 0x0000840000167ab9 */ /* 0x000fe40000000a00 */
[----:B------:R-:W-:Y:S02]  /*7250*/  LEA R18, P2, R16, UR22, 0x1 ;  /* 0x0000001610127c11 */ /* 0x000fe4000f8408ff */
[----:B------:R-:W-:-:S04]  /*7260*/  IADD3 R57, R17, R57, RZ ;  /* 0x0000003911397210 */ /* 0x000fc80007ffe0ff */
[----:B------:R-:W-:-:S05]  /*7270*/  LEA.HI.X R19, R16, UR23, R57, 0x1, P2 ;  /* 0x0000001710137c11 */ /* 0x000fca00090f0c39 */
[----:B------:R1:W-:Y:S02]  /*7280*/  STG.E desc[UR14][R18.64], R9 ;  /* 0x0000000912007986 */ /* 0x0003e4000c10190e */
.L_x_108:
[----:B------:R-:W-:Y:S05]  /*7290*/  BSYNC B0 ;  /* 0x0000000000007941 */ /* 0x000fea0003800000 */
.L_x_107:
[----:B------:R-:W-:Y:S01]  /*72a0*/  SHF.L.U32 R26, R26, 0x10, RZ ;  /* 0x000000101a1a7819 */ /* 0x000fe200000006ff */
[----:B------:R-:W-:Y:S01]  /*72b0*/  FADD.FTZ R83, R83, -UR13 ;  /* 0x8000000d53537e21 */ /* 0x000fe20008010000 */
[----:B------:R-:W-:Y:S02]  /*72c0*/  ISETP.GE.U32.AND P2, PT, R72, UR20, PT ;  /* 0x0000001448007c0c */ /* 0x000fe4000bf46070 */
[----:B------:R-:W-:Y:S01]  /*72d0*/  ISETP.GT.U32.OR P0, PT, R79, 0x27f, P0 ;  /* 0x0000027f4f00780c */ /* 0x000fe20000704470 */
[----:B------:R-:W-:Y:S01]  /*72e0*/  FADD.FTZ R26, R26, -UR13 ;  /* 0x8000000d1a1a7e21 */ /* 0x000fe20008010000 */
[----:B------:R-:W-:Y:S01]  /*72f0*/  SHF.L.U32 R13, R84, 0x10, RZ ;  /* 0x00000010540d7819 */ /* 0x000fe200000006ff */
[----:B------:R-:W-:Y:S01]  /*7300*/  FMUL.FTZ R83, R83, UR18 ;  /* 0x0000001253537c20 */ /* 0x000fe20008410000 */
[----:B------:R-:W-:Y:S01]  /*7310*/  SHF.L.U32 R16, R25, 0x10, RZ ;  /* 0x0000001019107819 */ /* 0x000fe200000006ff */
[----:B------:R-:W-:Y:S01]  /*7320*/  FMUL.FTZ R28, R26, UR18 ;  /* 0x000000121a1c7c20 */ /* 0x000fe20008410000 */
[----:B-1----:R-:W-:Y:S01]  /*7330*/  SHF.R.S32.HI R9, RZ, 0x1f, R72 ;  /* 0x0000001fff097819 */ /* 0x002fe20000011448 */
        /* <DEDUP_REMOVED lines=19> */
.L_x_109:
[----:B------:R-:W-:Y:S04]  /*7470*/  BSSY B0, `(.L_x_110) ;  /* 0x0000014000007945 */ /* 0x000fe80003800000 */
[----:B------:R-:W-:Y:S05]  /*7480*/  @P0 BRA `(.L_x_111) ;  /* 0x0000000000480947 */ /* 0x000fea0003800000 */
[--C-:B------:R-:W-:Y:S01]  /*7490*/  FFMA.FTZ R15, R28, UR11, R20.reuse ;  /* 0x0000000b1c0f7c23 */ /* 0x100fe20008010014 */
[----:B0-----:R-:W-:Y:S01]  /*74a0*/  FFMA.FTZ R18, R83, UR11, R20 ;  /* 0x0000000b53127c23 */ /* 0x001fe20008010014 */
[----:B------:R-:W-:Y:S01]  /*74b0*/  ULDC.64 UR22, c[0x0][0x288] ;  /* 0x0000a20000167ab9 */ /* 0x000fe20000000a00 */
[----:B------:R-:W-:Y:S01]  /*74c0*/  MOV R17, R91 ;  /* 0x0000005b00117202 */ /* 0x000fe20000000f00 */
[----:B------:R-:W-:Y:S01]  /*74d0*/  FFMA.FTZ R15, R16, R49, -R15 ;  /* 0x00000031100f7223 */ /* 0x000fe2000001080f */
[----:B------:R-:W-:Y:S01]  /*74e0*/  MOV R16, R88 ;  /* 0x0000005800107202 */ /* 0x000fe20000000f00 */
[----:B------:R-:W-:Y:S02]  /*74f0*/  IMAD R22, R59, UR22, RZ ;  /* 0x000000163b167c24 */ /* 0x000fe4000f8e02ff */
[----:B------:R-:W-:Y:S02]  /*7500*/  FFMA.FTZ R13, R13, R48, -R18 ;  /* 0x000000300d0d7223 */ /* 0x000fe40000010812 */
[----:B------:R-:W-:-:S04]  /*7510*/  IMAD.WIDE.U32 R18, R73, UR22, R16 ;  /* 0x0000001649127c25 */ /* 0x000fc8000f8e0010 */
[----:B------:R-:W-:Y:S01]  /*7520*/  IMAD R17, R73, UR23, R22 ;  /* 0x0000001749117c24 */ /* 0x000fe2000f8e0216 */
[----:B------:R-:W-:Y:S01]  /*7530*/  ULDC.64 UR22, c[0x0][0x210] ;  /* 0x0000840000167ab9 */ /* 0x000fe20000000a00 */
[----:B------:R-:W-:Y:S01]  /*7540*/  FMUL.FTZ R22, R13, UR18 ;  /* 0x000000120d167c20 */ /* 0x000fe20008410000 */
[----:B------:R-:W-:Y:S01]  /*7550*/  FMUL.FTZ R13, R15, UR18 ;  /* 0x000000120f0d7c20 */ /* 0x000fe20008410000 */
[C---:B------:R-:W-:Y:S02]  /*7560*/  LEA R16, P0, R18.reuse, UR22, 0x1 ;  /* 0x0000001612107c11 */ /* 0x040fe4000f8008ff */
[----:B------:R-:W-:Y:S02]  /*7570*/  IADD3 R17, R19, R17, RZ ;  /* 0x0000001113117210 */ /* 0x000fe40007ffe0ff */
[----:B------:R-:W-:Y:S02]  /*7580*/  F2FP.BF16.F32.PACK_AB R13, R13, R22 ;  /* 0x000000160d0d723e */ /* 0x000fe400000010ff */
[----:B------:R-:W-:-:S05]  /*7590*/  LEA.HI.X R17, R18, UR23, R17, 0x1, P0 ;  /* 0x0000001712117c11 */ /* 0x000fca00080f0c11 */
[----:B------:R1:W-:Y:S02]  /*75a0*/  STG.E desc[UR14][R16.64], R13 ;  /* 0x0000000d10007986 */ /* 0x0003e4000c10190e */
.L_x_111:
[----:B------:R-:W-:Y:S05]  /*75b0*/  BSYNC B0 ;  /* 0x0000000000007941 */ /* 0x000fea0003800000 */
.L_x_110:
[C---:B------:R-:W-:Y:S02]  /*75c0*/  PRMT R15, R63.reuse, 0x7632, R15 ;  /* 0x000076323f0f7816 */ /* 0x040fe4000000000f */
[----:B------:R-:W-:Y:S02]  /*75d0*/  SHF.L.U32 R63, R63, 0x10, RZ ;  /* 0x000000103f3f7819 */ /* 0x000fe400000006ff */
[----:B------:R-:W-:Y:S02]  /*75e0*/  SHF.L.U32 R15, R15, 0x10, RZ ;  /* 0x000000100f0f7819 */ /* 0x000fe400000006ff */
[----:B-1----:R-:W-:Y:S01]  /*75f0*/  IADD3 R13, R78, 0x38, RZ ;  /* 0x000000384e0d7810 */ /* 0x002fe20007ffe0ff */
[----:B------:R-:W-:Y:S01]  /*7600*/  FADD.FTZ R63, R63, -UR13 ;  /* 0x8000000d3f3f7e21 */ /* 0x000fe20008010000 */
[----:B------:R-:W-:Y:S01]  /*7610*/  ISETP.GE.AND.EX P2, PT, R9, UR21, PT, P2 ;  /* 0x0000001509007c0c */ /* 0x000fe2000bf46320 */
[----:B------:R-:W-:Y:S01]  /*7620*/  FADD.FTZ R16, R15, -UR13 ;  /* 0x8000000d0f107e21 */ /* 0x000fe20008010000 */
[----:B0-----:R-:W-:Y:S01]  /*7630*/  PRMT R18, R62, 0x7632, R18 ;  /* 0x000076323e127816 */ /* 0x001fe20000000012 */
[----:B------:R-:W-:Y:S01]  /*7640*/  FMUL.FTZ R63, R63, UR18 ;  /* 0x000000123f3f7c20 */ /* 0x000fe20008410000 */
[----:B------:R-:W-:Y:S01]  /*7650*/  ISETP.GE.U32.AND P0, PT, R13, UR20, PT ;  /* 0x000000140d007c0c */ /* 0x000fe2000bf06070 */
[----:B------:R-:W-:Y:S01]  /*7660*/  FMUL.FTZ R28, R16, UR18 ;  /* 0x00000012101c7c20 */ /* 0x000fe20008410000 */
[----:B------:R-:W-:-:S02]  /*7670*/  ISETP.GT.U32.OR P2, PT, R79, 0x27f, P2 ;  /* 0x0000027f4f00780c */ /* 0x000fc40001744470 */
[----:B------:R-:W-:Y:S02]  /*7680*/  SHF.L.U32 R17, R62, 0x10, RZ ;  /* 0x000000103e117819 */ /* 0x000fe400000006ff */
[----:B------:R-:W-:Y:S02]  /*7690*/  SHF.L.U32 R18, R18, 0x10, RZ ;  /* 0x0000001012127819 */ /* 0x000fe400000006ff */
[----:B------:R-:W-:Y:S01]  /*76a0*/  SHF.R.S32.HI R15, RZ, 0x1f, R13 ;  /* 0x0000001fff0f7819 */ /* 0x000fe2000001140d */
        /* <DEDUP_REMOVED lines=19> */
.L_x_112:
[----:B------:R-:W-:Y:S04]  /*77e0*/  BSSY B0, `(.L_x_113) ;  /* 0x0000014000007945 */ /* 0x000fe80003800000 */
[----:B------:R-:W-:Y:S05]  /*77f0*/  @P2 BRA `(.L_x_114) ;  /* 0x0000000000482947 */ /* 0x000fea0003800000 */
        /* <DEDUP_REMOVED lines=8> */
[C---:B------:R-:W-:Y:S02]  /*7880*/  IMAD R23, R72.reuse, UR23, R23 ;  /* 0x0000001748177c24 */ /* 0x040fe4000f8e0217 */
        /* <DEDUP_REMOVED lines=9> */
.L_x_114:
[----:B------:R-:W-:Y:S05]  /*7920*/  BSYNC B0 ;  /* 0x0000000000007941 */ /* 0x000fea0003800000 */
.L_x_113:
[C---:B0-----:R-:W-:Y:S02]  /*7930*/  PRMT R16, R64.reuse, 0x7632, R16 ;  /* 0x0000763240107816 */ /* 0x041fe40000000010 */
[----:B------:R-:W-:Y:S02]  /*7940*/  SHF.L.U32 R64, R64, 0x10, RZ ;  /* 0x0000001040407819 */ /* 0x000fe400000006ff */
[----:B------:R-:W-:Y:S02]  /*7950*/  SHF.L.U32 R16, R16, 0x10, RZ ;  /* 0x0000001010107819 */ /* 0x000fe400000006ff */
[----:B------:R-:W-:Y:S01]  /*7960*/  IADD3 R9, R78, 0x40, RZ ;  /* 0x000000404e097810 */ /* 0x000fe20007ffe0ff */
[----:B------:R-:W-:Y:S01]  /*7970*/  FADD.FTZ R64, R64, -UR13 ;  /* 0x8000000d40407e21 */ /* 0x000fe20008010000 */
[----:B------:R-:W-:Y:S01]  /*7980*/  ISETP.GE.AND.EX P0, PT, R15, UR21, PT, P0 ;  /* 0x000000150f007c0c */ /* 0x000fe2000bf06300 */
[----:B------:R-:W-:Y:S01]  /*7990*/  FADD.FTZ R17, R16, -UR13 ;  /* 0x8000000d10117e21 */ /* 0x000fe20008010000 */
[----:B------:R-:W-:Y:S01]  /*79a0*/  PRMT R18, R61, 0x7632, R18 ;  /* 0x000076323d127816 */ /* 0x000fe20000000012 */
        /* <DEDUP_REMOVED lines=26> */
.L_x_115:
[----:B------:R-:W-:Y:S04]  /*7b50*/  BSSY B0, `(.L_x_116) ;  /* 0x0000014000007945 */ /* 0x000fe80003800000 */
[----:B------:R-:W-:Y:S05]  /*7b60*/  @P0 BRA `(.L_x_117) ;  /* 0x0000000000480947 */ /* 0x000fea0003800000 */
[--C-:B------:R-:W-:Y:S01]  /*7b70*/  FFMA.FTZ R17, R30, UR11, R20.reuse ;  /* 0x0000000b1e117c23 */ /* 0x100fe20008010014 */
[----:B------:R-:W-:Y:S01]  /*7b80*/  ULDC.64 UR22, c[0x0][0x288] ;  /* 0x0000a20000167ab9 */ /* 0x000fe20000000a00 */
[----:B------:R-:W-:Y:S01]  /*7b90*/  FFMA.FTZ R22, R27, UR11, R20 ;  /* 0x0000000b1b167c23 */ /* 0x000fe20008010014 */
        /* <DEDUP_REMOVED lines=15> */
.L_x_117:
[----:B------:R-:W-:Y:S05]  /*7c90*/  BSYNC B0 ;  /* 0x0000000000007941 */ /* 0x000fea0003800000 */
.L_x_116:
[C---:B------:R-:W-:Y:S02]  /*7ca0*/  PRMT R15, R58.reuse, 0x7632, R15 ;  /* 0x000076323a0f7816 */ /* 0x040fe4000000000f */
[----:B------:R-:W-:Y:S02]  /*7cb0*/  SHF.L.U32 R58, R58, 0x10, RZ ;  /* 0x000000103a3a7819 */ /* 0x000fe400000006ff */
[----:B------:R-:W-:Y:S02]  /*7cc0*/  SHF.L.U32 R15, R15, 0x10, RZ ;  /* 0x000000100f0f7819 */ /* 0x000fe400000006ff */
[----:B0-----:R-:W-:Y:S01]  /*7cd0*/  IADD3 R13, R78, 0x48, RZ ;  /* 0x000000484e0d7810 */ /* 0x001fe20007ffe0ff */
        /* <DEDUP_REMOVED lines=30> */
.L_x_118:
        /* <DEDUP_REMOVED lines=9> */
[----:B------:R-:W-:-:S03]  /*7f50*/  MOV R17, R91 ;  /* 0x0000005b00117202 */ /* 0x000fc60000000f00 */
[----:B------:R-:W-:Y:S01]  /*7f60*/  FMUL.FTZ R22, R22, UR18 ;  /* 0x0000001216167c20 */ /* 0x000fe20008410000 */
        /* <DEDUP_REMOVED lines=9> */
.L_x_120:
[----:B------:R-:W-:Y:S05]  /*8000*/  BSYNC B0 ;  /* 0x0000000000007941 */ /* 0x000fea0003800000 */
.L_x_119:
[C---:B0-----:R-:W-:Y:S02]  /*8010*/  PRMT R16, R60.reuse, 0x7632, R16 ;  /* 0x000076323c107816 */ /* 0x041fe40000000010 */
[----:B------:R-:W-:Y:S02]  /*8020*/  SHF.L.U32 R60, R60, 0x10, RZ ;  /* 0x000000103c3c7819 */ /* 0x000fe400000006ff */
[----:B------:R-:W-:Y:S02]  /*8030*/  SHF.L.U32 R16, R16, 0x10, RZ ;  /* 0x0000001010107819 */ /* 0x000fe400000006ff */
[----:B------:R-:W-:Y:S01]  /*8040*/  PRMT R18, R6, 0x7632, R18 ;  /* 0x0000763206127816 */ /* 0x000fe20000000012 */
[----:B------:R-:W-:Y:S01]  /*8050*/  FADD.FTZ R60, R60, -UR13 ;  /* 0x8000000d3c3c7e21 */ /* 0x000fe20008010000 */
[----:B------:R-:W-:Y:S01]  /*8060*/  SHF.L.U32 R17, R6, 0x10, RZ ;  /* 0x0000001006117819 */ /* 0x000fe200000006ff */
[----:B------:R-:W-:Y:S01]  /*8070*/  FADD.FTZ R6, R16, -UR13 ;  /* 0x8000000d10067e21 */ /* 0x000fe20008010000 */
[----:B------:R-:W-:Y:S01]  /*8080*/  IADD3 R9, R78, 0x50, RZ ;  /* 0x000000504e097810 */ /* 0x000fe20007ffe0ff */
[----:B------:R-:W-:Y:S01]  /*8090*/  FMUL.FTZ R29, R60, UR18 ;  /* 0x000000123c1d7c20 */ /* 0x000fe20008410000 */
[----:B------:R-:W-:Y:S01]  /*80a0*/  ISETP.GE.AND.EX P0, PT, R15, UR21, PT, P0 ;  /* 0x000000150f007c0c */ /* 0x000fe2000bf06300 */
[----:B------:R-:W-:Y:S01]  /*80b0*/  FMUL.FTZ R28, R6, UR18 ;  /* 0x00000012061c7c20 */ /* 0x000fe20008410000 */
[----:B------:R-:W-:-:S02]  /*80c0*/  ISETP.GE.U32.AND P2, PT, R9, UR20, PT ;  /* 0x0000001409007c0c */ /* 0x000fc4000bf46070 */
[----:B------:R-:W-:Y:S02]  /*80d0*/  ISETP.GT.U32.OR P0, PT, R79, 0x27f, P0 ;  /* 0x0000027f4f00780c */ /* 0x000fe40000704470 */
[----:B------:R-:W-:Y:S02]  /*80e0*/  SHF.L.U32 R18, R18, 0x10, RZ ;  /* 0x0000001012127819 */ /* 0x000fe400000006ff */
[----:B------:R-:W-:Y:S01]  /*80f0*/  SHF.R.S32.HI R16, RZ, 0x1f, R9 ;  /* 0x0000001fff107819 */ /* 0x000fe20000011409 */
[----:B------:R-:W-:Y:S08]  /*8100*/  @!P5 BRA `(.L_x_121) ;  /* 0x000000000048d947 */ /* 0x000ff00003800000 */
        /* <DEDUP_REMOVED lines=18> */
.L_x_121:
        /* <DEDUP_REMOVED lines=11> */
[----:B------:R-:W-:Y:S01]  /*82e0*/  IMAD.WIDE.U32 R22, R13, UR22, R18 ;  /* 0x000000160d167c25 */ /* 0x000fe2000f8e0012 */
[----:B------:R-:W-:-:S03]  /*82f0*/  ULDC.64 UR22, c[0x0][0x210] ;  /* 0x0000840000167ab9 */ /* 0x000fc60000000a00 */
[----:B------:R-:W-:Y:S01]  /*8300*/  FMUL.FTZ R13, R6, UR18 ;  /* 0x00000012060d7c20 */ /* 0x000fe20008410000 */
[----:B------:R-:W-:Y:S01]  /*8310*/  FMUL.FTZ R6, R15, UR18 ;  /* 0x000000120f067c20 */ /* 0x000fe20008410000 */
[----:B------:R-:W-:Y:S02]  /*8320*/  LEA R18, P0, R22, UR22, 0x1 ;  /* 0x0000001616127c11 */ /* 0x000fe4000f8008ff */
[----:B------:R-:W-:Y:S02]  /*8330*/  IADD3 R17, R23, R17, RZ ;  /* 0x0000001117117210 */ /* 0x000fe40007ffe0ff */
[----:B------:R-:W-:Y:S02]  /*8340*/  F2FP.BF16.F32.PACK_AB R13, R6, R13 ;  /* 0x0000000d060d723e */ /* 0x000fe400000010ff */
[----:B------:R-:W-:-:S05]  /*8350*/  LEA.HI.X R19, R22, UR23, R17, 0x1, P0 ;  /* 0x0000001716137c11 */ /* 0x000fca00080f0c11 */
[----:B------:R0:W-:Y:S02]  /*8360*/  STG.E desc[UR14][R18.64], R13 ;  /* 0x0000000d12007986 */ /* 0x0001e4000c10190e */
.L_x_123:
[----:B------:R-:W-:Y:S05]  /*8370*/  BSYNC B0 ;  /* 0x0000000000007941 */ /* 0x000fea0003800000 */
.L_x_122:
[C---:B0-----:R-:W-:Y:S02]  /*8380*/  PRMT R13, R7.reuse, 0x7632, R13 ;  /* 0x00007632070d7816 */ /* 0x041fe4000000000d */
[----:B------:R-:W-:Y:S02]  /*8390*/  SHF.L.U32 R15, R7, 0x10, RZ ;  /* 0x00000010070f7819 */ /* 0x000fe400000006ff */
[----:B------:R-:W-:Y:S02]  /*83a0*/  SHF.L.U32 R7, R13, 0x10, RZ ;  /* 0x000000100d077819 */ /* 0x000fe400000006ff */
[C---:B------:R-:W-:Y:S01]  /*83b0*/  PRMT R18, R8.reuse, 0x7632, R18 ;  /* 0x0000763208127816 */ /* 0x040fe20000000012 */
        /* <DEDUP_REMOVED lines=30> */
.L_x_124:
[----:B------:R-:W-:Y:S04]  /*85a0*/  BSSY B0, `(.L_x_125) ;  /* 0x0000014000007945 */ /* 0x000fe80003800000 */
[----:B------:R-:W-:Y:S05]  /*85b0*/  @P2 BRA `(.L_x_126) ;  /* 0x0000000000482947 */ /* 0x000fea0003800000 */
[----:B------:R-:W-:Y:S01]  /*85c0*/  ULDC.64 UR22, c[0x0][0x288] ;  /* 0x0000a20000167ab9 */ /* 0x000fe20000000a00 */
[----:B------:R-:W-:Y:S01]  /*85d0*/  MOV R17, R91 ;  /* 0x0000005b00117202 */ /* 0x000fe20000000f00 */
[----:B------:R-:W-:Y:S01]  /*85e0*/  IMAD R22, R16, UR22, RZ ;  /* 0x0000001610167c24 */ /* 0x000fe2000f8e02ff */
[----:B------:R-:W-:Y:S01]  /*85f0*/  MOV R16, R88 ;  /* 0x0000005800107202 */ /* 0x000fe20000000f00 */
[--C-:B------:R-:W-:Y:S01]  /*8600*/  FFMA.FTZ R8, R27, UR11, R20.reuse ;  /* 0x0000000b1b087c23 */ /* 0x100fe20008010014 */
[----:B------:R-:W-:-:S03]  /*8610*/  FFMA.FTZ R15, R26, UR11, R20 ;  /* 0x0000000b1a0f7c23 */ /* 0x000fc60008010014 */
[----:B------:R-:W-:Y:S01]  /*8620*/  FFMA.FTZ R8, R13, R48, -R8 ;  /* 0x000000300d087223 */ /* 0x000fe20000010808 */
[----:B------:R-:W-:-:S04]  /*8630*/  IMAD.WIDE.U32 R16, R9, UR22, R16 ;  /* 0x0000001609107c25 */ /* 0x000fc8000f8e0010 */
[----:B------:R-:W-:Y:S01]  /*8640*/  FFMA.FTZ R13, R18, R49, -R15 ;  /* 0x00000031120d7223 */ /* 0x000fe2000001080f */
[----:B------:R-:W-:Y:S01]  /*8650*/  FMUL.FTZ R18, R8, UR18 ;  /* 0x0000001208127c20 */ /* 0x000fe20008410000 */
        /* <DEDUP_REMOVED lines=8> */
.L_x_126:
[----:B------:R-:W-:Y:S05]  /*86e0*/  BSYNC B0 ;  /* 0x0000000000007941 */ /* 0x000fea0003800000 */
.L_x_125:
[C---:B0-----:R-:W-:Y:S02]  /*86f0*/  PRMT R8, R2.reuse, 0x7632, R8 ;  /* 0x0000763202087816 */ /* 0x041fe40000000008 */
[----:B------:R-:W-:Y:S02]  /*8700*/  SHF.L.U32 R13, R2, 0x10, RZ ;  /* 0x00000010020d7819 */ /* 0x000fe400000006ff */
[----:B------:R-:W-:Y:S02]  /*8710*/  SHF.L.U32 R8, R8, 0x10, RZ ;  /* 0x0000001008087819 */ /* 0x000fe400000006ff */
[----:B------:R-:W-:Y:S01]  /*8720*/  IADD3 R2, R78, 0x60, RZ ;  /* 0x000000604e027810 */ /* 0x000fe20007ffe0ff */
[----:B------:R-:W-:Y:S01]  /*8730*/  FADD.FTZ R13, R13, -UR13 ;  /* 0x8000000d0d0d7e21 */ /* 0x000fe20008010000 */
[----:B------:R-:W-:Y:S01]  /*8740*/  ISETP.GE.AND.EX P0, PT, R7, UR21, PT, P0 ;  /* 0x0000001507007c0c */ /* 0x000fe2000bf06300 */
[----:B------:R-:W-:Y:S01]  /*8750*/  FADD.FTZ R8, R8, -UR13 ;  /* 0x8000000d08087e21 */ /* 0x000fe20008010000 */
[C---:B------:R-:W-:Y:S01]  /*8760*/  PRMT R16, R0.reuse, 0x7632, R16 ;  /* 0x0000763200107816 */ /* 0x040fe20000000010 */
[----:B------:R-:W-:Y:S01]  /*8770*/  FMUL.FTZ R25, R13, UR18 ;  /* 0x000000120d197c20 */ /* 0x000fe20008410000 */
[----:B------:R-:W-:Y:S01]  /*8780*/  SHF.L.U32 R9, R0, 0x10, RZ ;  /* 0x0000001000097819 */ /* 0x000fe200000006ff */
        /* <DEDUP_REMOVED lines=24> */
.L_x_127:
        /* <DEDUP_REMOVED lines=20> */
.L_x_129:
[----:B------:R-:W-:Y:S05]  /*8a50*/  BSYNC B0 ;  /* 0x0000000000007941 */ /* 0x000fea0003800000 */
.L_x_128:
[C---:B0-----:R-:W-:Y:S02]  /*8a60*/  PRMT R6, R10.reuse, 0x7632, R6 ;  /* 0x000076320a067816 */ /* 0x041fe40000000006 */
[----:B------:R-:W-:Y:S02]  /*8a70*/  SHF.L.U32 R10, R10, 0x10, RZ ;  /* 0x000000100a0a7819 */ /* 0x000fe400000006ff */
[----:B------:R-:W-:Y:S02]  /*8a80*/  SHF.L.U32 R6, R6, 0x10, RZ ;  /* 0x0000001006067819 */ /* 0x000fe400000006ff */
[----:B------:R-:W-:Y:S01]  /*8a90*/  ISETP.GE.AND.EX P2, PT, R0, UR21, PT, P2 ;  /* 0x0000001500007c0c */ /* 0x000fe2000bf46320 */
[----:B------:R-:W-:Y:S01]  /*8aa0*/  FADD.FTZ R10, R10, -UR13 ;  /* 0x8000000d0a0a7e21 */ /* 0x000fe20008010000 */
[C---:B------:R-:W-:Y:S01]  /*8ab0*/  PRMT R8, R11.reuse, 0x7632, R8 ;  /* 0x000076320b087816 */ /* 0x040fe20000000008 */
[----:B------:R-:W-:Y:S01]  /*8ac0*/  FADD.FTZ R7, R6, -UR13 ;  /* 0x8000000d06077e21 */ /* 0x000fe20008010000 */
[----:B------:R-:W-:Y:S01]  /*8ad0*/  SHF.L.U32 R11, R11, 0x10, RZ ;  /* 0x000000100b0b7819 */ /* 0x000fe200000006ff */
[----:B------:R-:W-:Y:S01]  /*8ae0*/  FMUL.FTZ R19, R10, UR18 ;  /* 0x000000120a137c20 */ /* 0x000fe20008410000 */
[----:B------:R-:W-:Y:S01]  /*8af0*/  ISETP.GT.U32.OR P2, PT, R79, 0x27f, P2 ;  /* 0x0000027f4f00780c */ /* 0x000fe20001744470 */
[----:B------:R-:W-:Y:S01]  /*8b00*/  FMUL.FTZ R24, R7, UR18 ;  /* 0x0000001207187c20 */ /* 0x000fe20008410000 */
[----:B------:R-:W-:-:S02]  /*8b10*/  PRMT R21, R12, 0x7632, R21 ;  /* 0x000076320c157816 */ /* 0x000fc40000000015 */
[----:B------:R-:W-:Y:S02]  /*8b20*/  IADD3 R6, R78, 0x68, RZ ;  /* 0x000000684e067810 */ /* 0x000fe40007ffe0ff */
        /* <DEDUP_REMOVED lines=20> */
.L_x_130:
        /* <DEDUP_REMOVED lines=20> */
.L_x_132:
[----:B------:R-:W-:Y:S05]  /*8db0*/  BSYNC B0 ;  /* 0x0000000000007941 */ /* 0x000fea0003800000 */
.L_x_131:
[----:B0-----:R-:W-:Y:S02]  /*8dc0*/  IADD3 R7, R78, 0x70, RZ ;  /* 0x000000704e077810 */ /* 0x001fe40007ffe0ff */
[----:B------:R-:W-:Y:S02]  /*8dd0*/  SHF.L.U32 R12, R12, 0x10, RZ ;  /* 0x000000100c0c7819 */ /* 0x000fe400000006ff */
[----:B------:R-:W-:Y:S02]  /*8de0*/  SHF.L.U32 R9, R21, 0x10, RZ ;  /* 0x0000001015097819 */ /* 0x000fe400000006ff */
[----:B------:R-:W-:Y:S01]  /*8df0*/  IADD3 R0, R78, 0x78, RZ ;  /* 0x000000784e007810 */ /* 0x000fe20007ffe0ff */
[----:B------:R-:W-:Y:S01]  /*8e00*/  FADD.FTZ R12, R12, -UR13 ;  /* 0x8000000d0c0c7e21 */ /* 0x000fe20008010000 */
[----:B------:R-:W-:Y:S01]  /*8e10*/  ISETP.GE.U32.AND P0, PT, R6, UR20, PT ;  /* 0x0000001406007c0c */ /* 0x000fe2000bf06070 */
[----:B------:R-:W-:Y:S01]  /*8e20*/  FADD.FTZ R9, R9, -UR13 ;  /* 0x8000000d09097e21 */ /* 0x000fe20008010000 */
[----:B------:R-:W-:Y:S01]  /*8e30*/  SHF.R.S32.HI R23, RZ, 0x1f, R6 ;  /* 0x0000001fff177819 */ /* 0x000fe20000011406 */
[----:B------:R-:W-:Y:S01]  /*8e40*/  FMUL.FTZ R21, R12, UR18 ;  /* 0x000000120c157c20 */ /* 0x000fe20008410000 */
[----:B------:R-:W-:Y:S01]  /*8e50*/  ISETP.GE.U32.AND P2, PT, R7, UR20, PT ;  /* 0x0000001407007c0c */ /* 0x000fe2000bf46070 */
[----:B------:R-:W-:Y:S01]  /*8e60*/  FMUL.FTZ R22, R9, UR18 ;  /* 0x0000001209167c20 */ /* 0x000fe20008410000 */
[----:B------:R-:W-:-:S02]  /*8e70*/  SHF.R.S32.HI R8, RZ, 0x1f, R7 ;  /* 0x0000001fff087819 */ /* 0x000fc40000011407 */
[----:B------:R-:W-:Y:S02]  /*8e80*/  ISETP.GE.U32.AND P4, PT, R0, UR20, PT ;  /* 0x0000001400007c0c */ /* 0x000fe4000bf86070 */
[----:B------:R-:W-:Y:S02]  /*8e90*/  SHF.R.S32.HI R2, RZ, 0x1f, R0 ;  /* 0x0000001fff027819 */ /* 0x000fe40000011400 */
[----:B------:R-:W-:Y:S02]  /*8ea0*/  ISETP.GE.AND.EX P3, PT, R23, UR21, PT, P0 ;  /* 0x0000001517007c0c */ /* 0x000fe4000bf66300 */
[----:B------:R-:W-:Y:S02]  /*8eb0*/  PRMT R10, R14, 0x7632, R10 ;  /* 0x000076320e0a7816 */ /* 0x000fe4000000000a */
[----:B------:R-:W-:Y:S02]  /*8ec0*/  ISETP.GE.AND.EX P0, PT, R8, UR21, PT, P2 ;  /* 0x0000001508007c0c */ /* 0x000fe4000bf06320 */
[----:B------:R-:W-:-:S02]  /*8ed0*/  ISETP.GE.AND.EX P2, PT, R2, UR21, PT, P4 ;  /* 0x0000001502007c0c */ /* 0x000fc4000bf46340 */
[----:B------:R-:W-:Y:S02]  /*8ee0*/  ISETP.GT.U32.OR P3, PT, R79, 0x27f, P3 ;  /* 0x0000027f4f00780c */ /* 0x000fe40001f64470 */
[----:B------:R-:W-:Y:S02]  /*8ef0*/  SHF.L.U32 R11, R14, 0x10, RZ ;  /* 0x000000100e0b7819 */ /* 0x000fe400000006ff */
[----:B------:R-:W-:Y:S01]  /*8f00*/  SHF.L.U32 R10, R10, 0x10, RZ ;  /* 0x000000100a0a7819 */ /* 0x000fe200000006ff */
        /* <DEDUP_REMOVED lines=19> */
.L_x_133:
[----:B------:R-:W-:Y:S04]  /*9040*/  BSSY B0, `(.L_x_134) ;  /* 0x0000014000007945 */ /* 0x000fe80003800000 */
[----:B------:R-:W-:Y:S05]  /*9050*/  @P3 BRA `(.L_x_135) ;  /* 0x0000000000483947 */ /* 0x000fea0003800000 */
[--C-:B------:R-:W-:Y:S01]  /*9060*/  FFMA.FTZ R12, R21, UR11, R20.reuse ;  /* 0x0000000b150c7c23 */ /* 0x100fe20008010014 */
[----:B------:R-:W-:Y:S01]  /*9070*/  FFMA.FTZ R13, R22, UR11, R20 ;  /* 0x0000000b160d7c23 */ /* 0x000fe20008010014 */
[----:B------:R-:W-:Y:S02]  /*9080*/  ULDC.64 UR20, c[0x0][0x288] ;  /* 0x0000a20000147ab9 */ /* 0x000fe40000000a00 */
[----:B------:R-:W-:Y:S01]  /*9090*/  FFMA.FTZ R9, R11, R48, -R12 ;  /* 0x000000300b097223 */ /* 0x000fe2000001080c */
[----:B------:R-:W-:Y:S01]  /*90a0*/  FFMA.FTZ R14, R10, R49, -R13 ;  /* 0x000000310a0e7223 */ /* 0x000fe2000001080d */
[----:B------:R-:W-:Y:S01]  /*90b0*/  MOV R10, R88 ;  /* 0x00000058000a7202 */ /* 0x000fe20000000f00 */
[----:B------:R-:W-:Y:S01]  /*90c0*/  IMAD R15, R23, UR20, RZ ;  /* 0x00000014170f7c24 */ /* 0x000fe2000f8e02ff */
[----:B------:R-:W-:Y:S01]  /*90d0*/  MOV R11, R91 ;  /* 0x0000005b000b7202 */ /* 0x000fe20000000f00 */
[----:B------:R-:W-:Y:S02]  /*90e0*/  FMUL.FTZ R9, R9, UR18 ;  /* 0x0000001209097c20 */ /* 0x000fe40008410000 */
[----:B------:R-:W-:-:S02]  /*90f0*/  IMAD R15, R6, UR21, R15 ;  /* 0x00000015060f7c24 */ /* 0x000fc4000f8e020f */
[----:B------:R-:W-:Y:S01]  /*9100*/  IMAD.WIDE.U32 R12, R6, UR20, R10 ;  /* 0x00000014060c7c25 */ /* 0x000fe2000f8e000a */
[----:B------:R-:W-:-:S03]  /*9110*/  ULDC.64 UR20, c[0x0][0x210] ;  /* 0x0000840000147ab9 */ /* 0x000fc60000000a00 */
[----:B------:R-:W-:Y:S01]  /*9120*/  FMUL.FTZ R6, R14, UR18 ;  /* 0x000000120e067c20 */ /* 0x000fe20008410000 */
[----:B------:R-:W-:Y:S02]  /*9130*/  LEA R10, P3, R12, UR20, 0x1 ;  /* 0x000000140c0a7c11 */ /* 0x000fe4000f8608ff */
[----:B------:R-:W-:Y:S02]  /*9140*/  IADD3 R15, R13, R15, RZ ;  /* 0x0000000f0d0f7210 */ /* 0x000fe40007ffe0ff */
[----:B------:R-:W-:Y:S02]  /*9150*/  F2FP.BF16.F32.PACK_AB R9, R6, R9 ;  /* 0x000000090609723e */ /* 0x000fe400000010ff */
[----:B------:R-:W-:-:S05]  /*9160*/  LEA.HI.X R11, R12, UR21, R15, 0x1, P3 ;  /* 0x000000150c0b7c11 */ /* 0x000fca00098f0c0f */
[----:B------:R0:W-:Y:S02]  /*9170*/  STG.E desc[UR14][R10.64], R9 ;  /* 0x000000090a007986 */ /* 0x0001e4000c10190e */
.L_x_135:
[----:B------:R-:W-:Y:S05]  /*9180*/  BSYNC B0 ;  /* 0x0000000000007941 */ /* 0x000fea0003800000 */
.L_x_134:
[C---:B------:R-:W-:Y:S02]  /*9190*/  PRMT R6, R52.reuse, 0x7632, R6 ;  /* 0x0000763234067816 */ /* 0x040fe40000000006 */
[----:B------:R-:W-:Y:S02]  /*91a0*/  SHF.L.U32 R52, R52, 0x10, RZ ;  /* 0x0000001034347819 */ /* 0x000fe400000006ff */
[----:B------:R-:W-:Y:S02]  /*91b0*/  SHF.L.U32 R6, R6, 0x10, RZ ;  /* 0x0000001006067819 */ /* 0x000fe400000006ff */
[C---:B0-----:R-:W-:Y:S01]  /*91c0*/  PRMT R10, R53.reuse, 0x7632, R10 ;  /* 0x00007632350a7816 */ /* 0x041fe2000000000a */
[----:B------:R-:W-:Y:S01]  /*91d0*/  FADD.FTZ R52, R52, -UR13 ;  /* 0x8000000d34347e21 */ /* 0x000fe20008010000 */
[----:B------:R-:W-:Y:S01]  /*91e0*/  PRMT R18, R86, 0x7632, R18 ;  /* 0x0000763256127816 */ /* 0x000fe20000000012 */
[----:B------:R-:W-:Y:S01]  /*91f0*/  FADD.FTZ R6, R6, -UR13 ;  /* 0x8000000d06067e21 */ /* 0x000fe20008010000 */
[----:B------:R-:W-:Y:S01]  /*9200*/  SHF.L.U32 R53, R53, 0x10, RZ ;  /* 0x0000001035357819 */ /* 0x000fe200000006ff */
[----:B------:R-:W-:Y:S01]  /*9210*/  FMUL.FTZ R19, R52, UR18 ;  /* 0x0000001234137c20 */ /* 0x000fe20008410000 */
[----:B------:R-:W-:Y:S01]  /*9220*/  ISETP.GT.U32.OR P0, PT, R79, 0x27f, P0 ;  /* 0x0000027f4f00780c */ /* 0x000fe20000704470 */
[----:B------:R-:W-:Y:S01]  /*9230*/  FMUL.FTZ R22, R6, UR18 ;  /* 0x0000001206167c20 */ /* 0x000fe20008410000 */
[----:B------:R-:W-:-:S02]  /*9240*/  SHF.L.U32 R86, R86, 0x10, RZ ;  /* 0x0000001056567819 */ /* 0x000fc400000006ff */
        /* <DEDUP_REMOVED lines=21> */
.L_x_136:
        /* <DEDUP_REMOVED lines=10> */
[----:B------:R-:W-:Y:S02]  /*9440*/  FMUL.FTZ R10, R10, UR18 ;  /* 0x000000120a0a7c20 */ /* 0x000fe40008410000 */
[----:B------:R-:W-:Y:S01]  /*9450*/  FMUL.FTZ R11, R6, UR18 ;  /* 0x00000012060b7c20 */ /* 0x000fe20008410000 */
[----:B------:R-:W-:-:S04]  /*9460*/  IMAD.WIDE.U32 R8, R7, UR20, R8 ;  /* 0x0000001407087c25 */ /* 0x000fc8000f8e0008 */
[----:B------:R-:W-:Y:S01]  /*9470*/  IMAD R7, R7, UR21, R12 ;  /* 0x0000001507077c24 */ /* 0x000fe2000f8e020c */
[----:B------:R-:W-:Y:S02]  /*9480*/  ULDC.64 UR20, c[0x0][0x210] ;  /* 0x0000840000147ab9 */ /* 0x000fe40000000a00 */
[----:B------:R-:W-:Y:S02]  /*9490*/  LEA R6, P0, R8, UR20, 0x1 ;  /* 0x0000001408067c11 */ /* 0x000fe4000f8008ff */
[----:B------:R-:W-:Y:S02]  /*94a0*/  IADD3 R7, R9, R7, RZ ;  /* 0x0000000709077210 */ /* 0x000fe40007ffe0ff */
[----:B------:R-:W-:Y:S02]  /*94b0*/  F2FP.BF16.F32.PACK_AB R9, R10, R11 ;  /* 0x0000000b0a09723e */ /* 0x000fe400000010ff */
[----:B------:R-:W-:-:S05]  /*94c0*/  LEA.HI.X R7, R8, UR21, R7, 0x1, P0 ;  /* 0x0000001508077c11 */ /* 0x000fca00080f0c07 */
[----:B------:R0:W-:Y:S02]  /*94d0*/  STG.E desc[UR14][R6.64], R9 ;  /* 0x0000000906007986 */ /* 0x0001e4000c10190e */
.L_x_138:
[----:B------:R-:W-:Y:S05]  /*94e0*/  BSYNC B0 ;  /* 0x0000000000007941 */ /* 0x000fea0003800000 */
.L_x_137:
[----:B0-----:R-:W-:Y:S01]  /*94f0*/  PRMT R6, R85, 0x7632, R6 ;  /* 0x0000763255067816 */ /* 0x001fe20000000006 */
[----:B------:R-:W-:Y:S01]  /*9500*/  FADD.FTZ R86, R86, -UR13 ;  /* 0x8000000d56567e21 */ /* 0x000fe20008010000 */
[----:B------:R-:W-:Y:S01]  /*9510*/  FADD.FTZ R18, R18, -UR13 ;  /* 0x8000000d12127e21 */ /* 0x000fe20008010000 */
[----:B------:R-:W-:Y:S02]  /*9520*/  ISETP.GT.U32.OR P2, PT, R79, 0x27f, P2 ;  /* 0x0000027f4f00780c */ /* 0x000fe40001744470 */
[----:B------:R-:W-:Y:S01]  /*9530*/  SHF.L.U32 R85, R85, 0x10, RZ ;  /* 0x0000001055557819 */ /* 0x000fe200000006ff */
[----:B------:R-:W-:Y:S01]  /*9540*/  FMUL.FTZ R15, R86, UR18 ;  /* 0x00000012560f7c20 */ /* 0x000fe20008410000 */
[----:B------:R-:W-:Y:S01]  /*9550*/  SHF.L.U32 R6, R6, 0x10, RZ ;  /* 0x0000001006067819 */ /* 0x000fe200000006ff */
[----:B------:R-:W-:Y:S01]  /*9560*/  FMUL.FTZ R18, R18, UR18 ;  /* 0x0000001212127c20 */ /* 0x000fe20008410000 */
[----:B------:R-:W-:Y:S07]  /*9570*/  @!P5 BRA `(.L_x_139) ;  /* 0x000000000048d947 */ /* 0x000fee0003800000 */
        /* <DEDUP_REMOVED lines=18> */
.L_x_139:
[----:B------:R-:W-:Y:S04]  /*96a0*/  BSSY B0, `(.L_x_140) ;  /* 0x0000013000007945 */ /* 0x000fe80003800000 */
[----:B------:R-:W-:Y:S05]  /*96b0*/  @P2 BRA `(.L_x_141) ;  /* 0x0000000000442947 */ /* 0x000fea0003800000 */
[----:B------:R-:W-:Y:S01]  /*96c0*/  ULDC.64 UR12, c[0x0][0x288] ;  /* 0x0000a200000c7ab9 */ /* 0x000fe20000000a00 */
[----:B------:R-:W-:Y:S01]  /*96d0*/  MOV R89, R91 ;  /* 0x0000005b00597202 */ /* 0x000fe20000000f00 */
[--C-:B------:R-:W-:Y:S01]  /*96e0*/  FFMA.FTZ R8, R15, UR11, R20.reuse ;  /* 0x0000000b0f087c23 */ /* 0x100fe20008010014 */
[----:B------:R-:W-:Y:S01]  /*96f0*/  FFMA.FTZ R7, R18, UR11, R20 ;  /* 0x0000000b12077c23 */ /* 0x000fe20008010014 */
[----:B------:R-:W-:Y:S02]  /*9700*/  IMAD R9, R2, UR12, RZ ;  /* 0x0000000c02097c24 */ /* 0x000fe4000f8e02ff */
[----:B------:R-:W-:Y:S01]  /*9710*/  FFMA.FTZ R8, R85, R48, -R8 ;  /* 0x0000003055087223 */ /* 0x000fe20000010808 */
[----:B------:R-:W-:Y:S01]  /*9720*/  FFMA.FTZ R7, R6, R49, -R7 ;  /* 0x0000003106077223 */ /* 0x000fe20000010807 */
[----:B------:R-:W-:-:S04]  /*9730*/  IMAD.WIDE.U32 R88, R0, UR12, R88 ;  /* 0x0000000c00587c25 */ /* 0x000fc8000f8e0058 */
        /* <DEDUP_REMOVED lines=9> */
.L_x_141:
[----:B------:R-:W-:Y:S05]  /*97d0*/  BSYNC B0 ;  /* 0x0000000000007941 */ /* 0x000fea0003800000 */
.L_x_140:
[----:B------:R-:W-:Y:S01]  /*97e0*/  ULDC UR11, c[0x0][0x10] ;  /* 0x00000400000b7ab9 */ /* 0x000fe20000000800 */
[----:B------:R-:W-:Y:S02]  /*97f0*/  UIADD3 UR4, UR4, 0x1, URZ ;  /* 0x0000000104047890 */ /* 0x000fe4000fffe03f */
[----:B------:R-:W-:-:S04]  /*9800*/  UIADD3 UR6, UR11, UR6, URZ ;  /* 0x000000060b067290 */ /* 0x000fc8000fffe03f */
[----:B------:R-:W-:-:S06]  /*9810*/  UISETP.GE.AND UP0, UPT, UR6, UR5, UPT ;  /* 0x000000050600728c */ /* 0x000fcc000bf06270 */
[----:B------:R-:W-:-:S13]  /*9820*/  PLOP3.LUT P0, PT, PT, PT, UP0, 0x80, 0x0 ;  /* 0x000000000000781c */ /* 0x000fda0003f0f008 */
[----:B------:R-:W-:Y:S05]  /*9830*/  @!P0 BRA `(.L_x_142) ;  /* 0xffffff6800b88947 */ /* 0x000fea000383ffff */
.L_x_59:
[----:B------:R-:W1:Y:S01]  /*9840*/  LDC R4, c[0x0][0xc] ;  /* 0x00000300ff047b82 */ /* 0x000e620000000800 */
[----:B------:R-:W-:Y:S01]  /*9850*/  ISETP.NE.AND P1, PT, R79, RZ, PT ;  /* 0x000000ff4f00720c */ /* 0x000fe20003f25270 */
[----:B------:R-:W-:Y:S06]  /*9860*/  BSSY B0, `(.L_x_143) ;  /* 0x0000011000007945 */ /* 0x000fec0003800000 */
[----:B0-----:R-:W0:Y:S08]  /*9870*/  LDC R7, c[0x0][0x10] ;  /* 0x00000400ff077b82 */ /* 0x001e300000000800 */
[----:B------:R-:W2:Y:S01]  /*9880*/  LDC.64 R2, c[0x0][0x258] ;  /* 0x00009600ff027b82 */ /* 0x000ea20000000a00 */
[----:B-1----:R-:W-:-:S02]  /*9890*/  ISETP.NE.AND P0, PT, R4, 0x1, PT ;  /* 0x000000010400780c */ /* 0x002fc40003f05270 */
[----:B0-----:R-:W-:-:S04]  /*98a0*/  SHF.L.U32 R0, R7, 0x1, RZ ;  /* 0x0000000107007819 */ /* 0x001fc800000006ff */
        /* <DEDUP_REMOVED lines=12> */
.L_x_144:
[----:B------:R-:W-:Y:S05]  /*9970*/  BSYNC B0 ;  /* 0x0000000000007941 */ /* 0x000fea0003800000 */
.L_x_143:
        /* <DEDUP_REMOVED lines=11> */
.L_x_146:
[----:B------:R-:W2:Y:S04]  /*9a30*/  LDG.E.STRONG.GPU R5, desc[UR14][R2.64] ;  /* 0x0000000e02057981 */ /* 0x000ea8000c1ef900 */
[----:B--2---:R-:W-:Y:S01]  /*9a40*/  CCTL.IVALL ;  /* 0x00000000ff00798f */ /* 0x004fe20002000000 */
[----:B------:R-:W-:Y:S05]  /*9a50*/  YIELD ;  /* 0x0000000000007946 */ /* 0x000fea0003800000 */
[----:B------:R-:W-:-:S13]  /*9a60*/  ISETP.NE.AND P0, PT, R5, R0, PT ;  /* 0x000000000500720c */ /* 0x000fda0003f05270 */
[----:B------:R-:W-:Y:S05]  /*9a70*/  @P0 BRA `(.L_x_146) ;  /* 0xfffffffc00ec0947 */ /* 0x000fea000383ffff */
.L_x_145:
        /* <DEDUP_REMOVED lines=24> */
.L_x_147:
        /* <DEDUP_REMOVED lines=23> */
.L_x_148:
        /* <DEDUP_REMOVED lines=9> */
.L_x_5571:


//--------------------- .text._Z35group_norm_nhwc_bwd_one_pass_kernelI11Bf16IOFp32WLi256ELi160ELi640EEv26Group_norm_nhwc_bwd_params --------------------------
	.section	.text._Z35group_norm_nhwc_bwd_one_pass_kernelI11Bf16IOFp32WLi256ELi160ELi640EEv26Group_norm_nhwc_bwd_params,"ax",@progbits
	.align	128
        .global         _Z35group_norm_nhwc_bwd_one_pass_kernelI11Bf16IOFp32WLi256ELi160ELi640EEv26Group_norm_nhwc_bwd_params
        .type           _Z35group_norm_nhwc_bwd_one_pass_kernelI11Bf16IOFp32WLi256ELi160ELi640EEv26Group_norm_nhwc_bwd_params,@function
        .size           _Z35group_norm_nhwc_bwd_one_pass_kernelI11Bf16IOFp32WLi256ELi160ELi640EEv26Group_norm_nhwc_bwd_params,(.L_x_5572 - _Z35group_norm_nhwc_bwd_one_pass_kernelI11Bf16IOFp32WLi256ELi160ELi640EEv26Group_norm_nhwc_bwd_params)
        .other          _Z35group_norm_nhwc_bwd_one_pass_kernelI11Bf16IOFp32WLi256ELi160ELi640EEv26Group_norm_nhwc_bwd_params,@"STO_CUDA_ENTRY STV_DEFAULT"
_Z35group_norm_nhwc_bwd_one_pass_kernelI11Bf16IOFp32WLi256ELi160ELi640EEv26Group_norm_nhwc_bwd_params:
.text._Z35group_norm_nhwc_bwd_one_pass_kernelI11Bf16IOFp32WLi256ELi160ELi640EEv26Group_norm_nhwc_bwd_params:
[----:B------:R-:W0:Y:S08]  /*0000*/  LDC R1, c[0x0][0x28] ;  /* 0x00000a00ff017b82 */ /* 0x000e300000000800 */
[----:B------:R-:W1:Y:S01]  /*0010*/  S2UR UR9, SR_CTAID.Y ;  /* 0x00000000000979c3 */ /* 0x000e620000002600 */
[----:B------:R-:W-:Y:S01]  /*0020*/  ULDC UR8, c[0x0][0x2a0] ;  /* 0x0000a80000087ab9 */ /* 0x000fe20000000800 */
[----:B------:R-:W-:Y:S01]  /*0030*/  ULDC UR4, c[0x0][0x270] ;  /* 0x00009c0000047ab9 */ /* 0x000fe20000000800 */
[----:B------:R-:W2:Y:S01]  /*0040*/  S2R R0, SR_TID.X ;  /* 0x0000000000007919 */ /* 0x000ea20000002100 */
[----:B------:R-:W-:Y:S01]  /*0050*/  UIMAD UR8, UR8, UR4, URZ ;  /* 0x00000004080872a4 */ /* 0x000fe2000f8e023f */
[----:B0-----:R-:W-:Y:S01]  /*0060*/  IADD3 R1, R1, -0x78, RZ ;  /* 0xffffff8801017810 */ /* 0x001fe20007ffe0ff */
[----:B------:R-:W-:-:S02]  /*0070*/  ULDC.64 UR22, c[0x0][0x208] ;  /* 0x0000820000167ab9 */ /* 0x000fc40000000a00 */
[----:B-1----:R-:W-:-:S06]  /*0080*/  UISETP.GE.AND UP0, UPT, UR9, UR8, UPT ;  /* 0x000000080900728c */ /* 0x002fcc000bf06270 */
[----:B------:R-:W-:-:S13]  /*0090*/  PLOP3.LUT P0, PT, PT, PT, UP0, 0x80, 0x0 ;  /* 0x000000000000781c */ /* 0x000fda0003f0f008 */
[----:B--2---:R-:W-:Y:S05]  /*00a0*/  @P0 BRA `(.L_x_149) ;  /* 0x0000011c00e00947 */ /* 0x004fea0003800000 */
[----:B------:R-:W0:Y:S01]  /*00b0*/  S2UR UR24, SR_CTAID.X ;  /* 0x00000000001879c3 */ /* 0x000e220000002500 */
[----:B------:R-:W-:Y:S01]  /*00c0*/  IMAD.WIDE.U32 R2, R0, -0x33333333, RZ ;  /* 0xcccccccd00027825 */ /* 0x000fe200078e00ff */
[----:B------:R-:W-:Y:S01]  /*00d0*/  UMOV UR6, 0x400 ;  /* 0x0000040000067882 */ /* 0x000fe20000000000 */
[----:B------:R-:W-:Y:S01]  /*00e0*/  ULDC.64 UR14, c[0x0][0x290] ;  /* 0x0000a400000e7ab9 */ /* 0x000fe20000000a00 */
[----:B------:R-:W-:Y:S01]  /*00f0*/  ULDC.64 UR10, c[0x0][0x288] ;  /* 0x0000a200000a7ab9 */ /* 0x000fe20000000a00 */
[----:B------:R-:W-:Y:S01]  /*0100*/  ULDC.U8 UR25, c[0x0][0x2a4] ;  /* 0x0000a90000197ab9 */ /* 0x000fe20000000000 */
[----:B------:R-:W-:Y:S01]  /*0110*/  SHF.R.U32.HI R5, RZ, 0x6, R3 ;  /* 0x00000006ff057819 */ /* 0x000fe20000011603 */
[----:B------:R-:W-:Y:S01]  /*0120*/  UIMAD.WIDE.U32 UR4, UR10, 0x3, URZ ;  /* 0x000000030a0478a5 */ /* 0x000fe2000f8e003f */
[----:B------:R-:W0:Y:S01]  /*0130*/  LDC R4, c[0x0][0x2ac] ;  /* 0x0000ab00ff047b82 */ /* 0x000e220000000800 */
[----:B------:R-:W-:Y:S02]  /*0140*/  UIMAD UR13, UR11, 0x3, URZ ;  /* 0x000000030b0d78a4 */ /* 0x000fe4000f8e023f */
[----:B------:R-:W-:Y:S01]  /*0150*/  IMAD R3, R5, -0x50, R0 ;  /* 0xffffffb005037824 */ /* 0x000fe200078e0200 */
[----:B------:R-:W-:-:S02]  /*0160*/  ULEA.HI UR10, UP0, UR11, UR10, URZ, 0x1 ;  /* 0x0000000a0b0a7291 */ /* 0x000fc4000f81083f */
[----:B------:R-:W-:Y:S02]  /*0170*/  UIADD3 UR13, UR5, UR13, URZ ;  /* 0x0000000d050d7290 */ /* 0x000fe4000fffe03f */
[----:B------:R-:W1:Y:S01]  /*0180*/  S2UR UR7, SR_CgaCtaId ;  /* 0x00000000000779c3 */ /* 0x000e620000008800 */
[----:B------:R-:W-:Y:S02]  /*0190*/  UIADD3.X UR12, URZ, UR11, URZ, UP0, !UPT ;  /* 0x0000000b3f0c7290 */ /* 0x000fe400087fe43f */
[----:B------:R-:W-:Y:S02]  /*01a0*/  ULEA.HI UR11, UP0, UR13, UR4, URZ, 0x1 ;  /* 0x000000040d0b7291 */ /* 0x000fe4000f81083f */
[----:B------:R-:W-:Y:S02]  /*01b0*/  USHF.R.S64 UR10, UR10, 0x1, UR12 ;  /* 0x000000010a0a7899 */ /* 0x000fe4000800100c */
[----:B------:R-:W-:Y:S02]  /*01c0*/  UIADD3.X UR13, URZ, UR13, URZ, UP0, !UPT ;  /* 0x0000000d3f0d7290 */ /* 0x000fe400087fe43f */
[----:B------:R-:W-:-:S02]  /*01d0*/  USHF.R.S32.HI UR12, URZ, 0x1, UR12 ;  /* 0x000000013f0c7899 */ /* 0x000fc4000801140c */
[----:B------:R-:W-:Y:S02]  /*01e0*/  USHF.R.S64 UR11, UR11, 0x1, UR13 ;  /* 0x000000010b0b7899 */ /* 0x000fe4000800100d */
[----:B------:R-:W-:Y:S02]  /*01f0*/  USHF.R.S32.HI UR13, URZ, 0x1, UR13 ;  /* 0x000000013f0d7899 */ /* 0x000fe4000801140d */
[----:B------:R-:W-:Y:S01]  /*0200*/  USHF.L.U64.HI UR12, UR10, 0x2, UR12 ;  /* 0x000000020a0c7899 */ /* 0x000fe2000801020c */
[----:B0-----:R-:W-:Y:S01]  /*0210*/  IMAD R2, R4, UR24, R5 ;  /* 0x0000001804027c24 */ /* 0x001fe2000f8e0205 */
[----:B------:R-:W-:Y:S01]  /*0220*/  SHF.R.S32.HI R5, RZ, 0x1f, R0 ;  /* 0x0000001fff057819 */ /* 0x000fe20000011400 */
[----:B------:R-:W-:Y:S01]  /*0230*/  USHF.L.U64.HI UR13, UR11, 0x2, UR13 ;  /* 0x000000020b0d7899 */ /* 0x000fe2000801020d */
[----:B------:R-:W-:Y:S02]  /*0240*/  UMOV UR4, URZ ;  /* 0x0000003f00047c82 */ /* 0x000fe40008000000 */
[----:B------:R-:W-:-:S02]  /*0250*/  LEA.HI R5, R5, R0, RZ, 0x5 ;  /* 0x0000000005057211 */ /* 0x000fc400078f28ff */
[----:B------:R-:W-:Y:S01]  /*0260*/  ISETP.GE.U32.AND P1, PT, R2, UR14, PT ;  /* 0x0000000e02007c0c */ /* 0x000fe2000bf26070 */
[----:B-1----:R-:W-:Y:S01]  /*0270*/  ULEA UR6, UR7, UR6, 0x18 ;  /* 0x0000000607067291 */ /* 0x002fe2000f8ec03f */
[----:B------:R-:W-:Y:S02]  /*0280*/  SHF.R.S32.HI R6, RZ, 0x1f, R2 ;  /* 0x0000001fff067819 */ /* 0x000fe40000011402 */
[----:B------:R-:W-:Y:S02]  /*0290*/  SHF.R.S32.HI R5, RZ, 0x5, R5 ;  /* 0x00000005ff057819 */ /* 0x000fe40000011405 */
[----:B------:R-:W-:Y:S02]  /*02a0*/  ISETP.GE.AND.EX P1, PT, R6, UR15, PT, P1 ;  /* 0x0000000f06007c0c */ /* 0x000fe4000bf26310 */
[----:B------:R-:W-:Y:S02]  /*02b0*/  SHF.L.U32 R6, R3, 0x1, RZ ;  /* 0x0000000103067819 */ /* 0x000fe400000006ff */
[----:B------:R-:W-:-:S02]  /*02c0*/  LEA R4, R5, UR6, 0x3 ;  /* 0x0000000605047c11 */ /* 0x000fc4000f8e18ff */
[C---:B------:R-:W-:Y:S01]  /*02d0*/  IADD3 R3, R2.reuse, 0x8, RZ ;  /* 0x0000000802037810 */ /* 0x040fe20007ffe0ff */
[----:B------:R-:W-:Y:S01]  /*02e0*/  STL [R1+0x5c], R6 ;  /* 0x00005c0601007387 */ /* 0x000fe20000100800 */
[C---:B------:R-:W-:Y:S02]  /*02f0*/  IADD3 R3, R2.reuse, 0x20, RZ ;  /* 0x0000002002037810 */ /* 0x040fe40007ffe0ff */
[C---:B------:R-:W-:Y:S01]  /*0300*/  IADD3 R3, R2.reuse, 0x38, RZ ;  /* 0x0000003802037810 */ /* 0x040fe20007ffe0ff */
[----:B------:R0:W-:Y:S01]  /*0310*/  STL [R1+0x60], R4 ;  /* 0x0000600401007387 */ /* 0x0001e20000100800 */
[C---:B------:R-:W-:Y:S02]  /*0320*/  IADD3 R5, R2.reuse, 0x10, RZ ;  /* 0x0000001002057810 */ /* 0x040fe40007ffe0ff */
[C---:B------:R-:W-:Y:S02]  /*0330*/  IADD3 R3, R2.reuse, 0x50, RZ ;  /* 0x0000005002037810 */ /* 0x040fe40007ffe0ff */
[----:B------:R-:W-:-:S02]  /*0340*/  IADD3 R5, R2, 0x28, RZ ;  /* 0x0000002802057810 */ /* 0x000fc40007ffe0ff */
[C---:B------:R-:W-:Y:S02]  /*0350*/  IADD3 R3, R2.reuse, 0xa8, RZ ;  /* 0x000000a802037810 */ /* 0x040fe40007ffe0ff */
[C---:B------:R-:W-:Y:S02]  /*0360*/  IADD3 R5, R2.reuse, 0x40, RZ ;  /* 0x0000004002057810 */ /* 0x040fe40007ffe0ff */
[C---:B0-----:R-:W-:Y:S02]  /*0370*/  IADD3 R4, R2.reuse, 0x18, RZ ;  /* 0x0000001802047810 */ /* 0x041fe40007ffe0ff */
[C---:B------:R-:W-:Y:S02]  /*0380*/  IADD3 R4, R2.reuse, 0x30, RZ ;  /* 0x0000003002047810 */ /* 0x040fe40007ffe0ff */
[C---:B------:R-:W-:Y:S02]  /*0390*/  IADD3 R4, R2.reuse, 0x48, RZ ;  /* 0x0000004802047810 */ /* 0x040fe40007ffe0ff */
[----:B------:R-:W-:-:S02]  /*03a0*/  IADD3 R4, R2, 0x60, RZ ;  /* 0x0000006002047810 */ /* 0x000fc40007ffe0ff */
[C---:B------:R-:W-:Y:S02]  /*03b0*/  IADD3 R4, R2.reuse, 0xb8, RZ ;  /* 0x000000b802047810 */ /* 0x040fe40007ffe0ff */
[C---:B------:R-:W-:Y:S02]  /*03c0*/  IADD3 R3, R2.reuse, 0xc0, RZ ;  /* 0x000000c002037810 */ /* 0x040fe40007ffe0ff */
[C---:B------:R-:W-:Y:S02]  /*03d0*/  IADD3 R5, R2.reuse, 0x58, RZ ;  /* 0x0000005802057810 */ /* 0x040fe40007ffe0ff */
[C---:B------:R-:W-:Y:S02]  /*03e0*/  IADD3 R4, R2.reuse, 0xc8, RZ ;  /* 0x000000c802047810 */ /* 0x040fe40007ffe0ff */
[C---:B------:R-:W-:Y:S02]  /*03f0*/  IADD3 R3, R2.reuse, 0xd0, RZ ;  /* 0x000000d002037810 */ /* 0x040fe40007ffe0ff */
[----:B------:R-:W-:-:S02]  /*0400*/  IADD3 R5, R2, 0xb0, RZ ;  /* 0x000000b002057810 */ /* 0x000fc40007ffe0ff */
[C---:B------:R-:W-:Y:S02]  /*0410*/  IADD3 R4, R2.reuse, 0xd8, RZ ;  /* 0x000000d802047810 */ /* 0x040fe40007ffe0ff */
[----:B------:R-:W-:Y:S02]  /*0420*/  IADD3 R3, R2, 0xe0, RZ ;  /* 0x000000e002037810 */ /* 0x000fe40007ffe0ff */
[----:B------:R-:W-:Y:S02]  /*0430*/  ISETP.LT.U32.AND P1, PT, R0, 0x280, !P1 ;  /* 0x000002800000780c */ /* 0x000fe40004f21070 */
[C---:B------:R-:W-:Y:S02]  /*0440*/  IADD3 R5, R2.reuse, 0xe8, RZ ;  /* 0x000000e802057810 */ /* 0x040fe40007ffe0ff */
[C---:B------:R-:W-:Y:S02]  /*0450*/  IADD3 R4, R2.reuse, 0xf0, RZ ;  /* 0x000000f002047810 */ /* 0x040fe40007ffe0ff */
[----:B------:R-:W-:-:S07]  /*0460*/  IADD3 R3, R2, 0xf8, RZ ;  /* 0x000000f802037810 */ /* 0x000fce0007ffe0ff */
.L_x_296:
[----:B------:R-:W2:Y:S01]  /*0470*/  LDL R88, [R1+0x5c] ;  /* 0x00005c0001587983 */ /* 0x000ea20000100800 */
[----:B------:R-:W-:Y:S01]  /*0480*/  ULDC UR15, c[0x0][0x2a0] ;  /* 0x0000a800000f7ab9 */ /* 0x000fe20000000800 */
[----:B01----:R-:W-:Y:S01]  /*0490*/  IABS R5, UR9 ;  /* 0x0000000900057c13 */ /* 0x003fe20008000000 */
[----:B------:R-:W-:Y:S01]  /*04a0*/  UMOV UR6, URZ ;  /* 0x0000003f00067c82 */ /* 0x000fe20008000000 */
[----:B------:R-:W-:Y:S01]  /*04b0*/  MOV R3, UR15 ;  /* 0x0000000f00037c02 */ /* 0x000fe20008000f00 */
[----:B------:R-:W-:Y:S01]  /*04c0*/  UISETP.GE.AND UP1, UPT, UR9, URZ, UPT ;  /* 0x0000003f0900728c */ /* 0x000fe2000bf26270 */
[----:B------:R-:W-:Y:S01]  /*04d0*/  R2UR UR14, R5 ;  /* 0x00000000050e72ca */ /* 0x000fe200000e0000 */
[----:B------:R-:W-:Y:S01]  /*04e0*/  UISETP.NE.AND UP0, UPT, UR15, URZ, UPT ;  /* 0x0000003f0f00728c */ /* 0x000fe2000bf05270 */
[----:B------:R-:W-:Y:S01]  /*04f0*/  IABS R3, R3 ;  /* 0x0000000300037213 */ /* 0x000fe20000000000 */
[----:B------:R-:W-:Y:S01]  /*0500*/  ULDC.64 UR18, c[0x0][0x290] ;  /* 0x0000a40000127ab9 */ /* 0x000fe20000000a00 */
[----:B------:R-:W-:Y:S01]  /*0510*/  IADD3 R22, R2, 0x60, RZ ;  /* 0x0000006002167810 */ /* 0x000fe20007ffe0ff */
[----:B------:R-:W0:Y:S01]  /*0520*/  @P1 LDC.64 R10, c[0x0][0x288] ;  /* 0x0000a200ff0a1b82 */ /* 0x000e220000000a00 */
[----:B------:R-:W-:-:S02]  /*0530*/  R2UR UR16, R3 ;  /* 0x00000000031072ca */ /* 0x000fc400000e0000 */
[----:B------:R-:W-:Y:S02]  /*0540*/  CS2R R50, SRZ ;  /* 0x0000000000327805 */ /* 0x000fe4000001ff00 */
[----:B------:R-:W-:Y:S02]  /*0550*/  SHF.R.S32.HI R9, RZ, 0x1f, R22 ;  /* 0x0000001fff097819 */ /* 0x000fe40000011416 */
[----:B------:R-:W-:Y:S02]  /*0560*/  ISETP.GE.U32.AND P3, PT, R22, UR18, PT ;  /* 0x0000001216007c0c */ /* 0x000fe4000bf66070 */
[----:B------:R-:W-:Y:S01]  /*0570*/  IADD3 R26, R2, 0xa8, RZ ;  /* 0x000000a8021a7810 */ /* 0x000fe20007ffe0ff */
[----:B------:R-:W1:Y:S01]  /*0580*/  @P1 LDC.64 R16, c[0x0][0x230] ;  /* 0x00008c00ff101b82 */ /* 0x000e620000000a00 */
[----:B------:R-:W-:Y:S02]  /*0590*/  ISETP.GE.AND.EX P3, PT, R9, UR19, PT, P3 ;  /* 0x0000001309007c0c */ /* 0x000fe4000bf66330 */
[----:B------:R-:W-:-:S02]  /*05a0*/  SHF.R.S32.HI R6, RZ, 0x1f, R2 ;  /* 0x0000001fff067819 */ /* 0x000fc40000011402 */
[----:B------:R-:W-:Y:S01]  /*05b0*/  ISETP.GT.U32.OR P3, PT, R0, 0x27f, P3 ;  /* 0x0000027f0000780c */ /* 0x000fe20001f64470 */
[----:B------:R-:W3:Y:S01]  /*05c0*/  I2F.RP R3, UR16 ;  /* 0x0000001000037d06 */ /* 0x000ee20008209400 */
[----:B------:R-:W-:Y:S01]  /*05d0*/  IADD3 R29, R2, 0xb0, RZ ;  /* 0x000000b0021d7810 */ /* 0x000fe20007ffe0ff */
[----:B------:R-:W4:Y:S03]  /*05e0*/  @P1 LDC.64 R40, c[0x0][0x228] ;  /* 0x00008a00ff281b82 */ /* 0x000f260000000a00 */
[----:B------:R-:W-:Y:S02]  /*05f0*/  SHF.R.S32.HI R25, RZ, 0x1f, R29 ;  /* 0x0000001fff197819 */ /* 0x000fe4000001141d */
[----:B------:R-:W-:Y:S01]  /*0600*/  ISETP.GE.U32.AND P4, PT, R29, UR18, PT ;  /* 0x000000121d007c0c */ /* 0x000fe2000bf86070 */
[----:B0-----:R-:W-:-:S03]  /*0610*/  @P1 IMAD R6, R6, R10, RZ ;  /* 0x0000000a06061224 */ /* 0x001fc600078e02ff */
[----:B------:R-:W-:Y:S01]  /*0620*/  ISETP.GE.AND.EX P4, PT, R25, UR19, PT, P4 ;  /* 0x0000001319007c0c */ /* 0x000fe2000bf86340 */
[----:B------:R-:W0:Y:S01]  /*0630*/  @!P3 LDC.64 R12, c[0x0][0x230] ;  /* 0x00008c00ff0cbb82 */ /* 0x000e220000000a00 */
[----:B------:R-:W-:Y:S01]  /*0640*/  @P1 IMAD R11, R2, R11, R6 ;  /* 0x0000000b020b1224 */ /* 0x000fe200078e0206 */
[----:B---3--:R-:W3:Y:S01]  /*0650*/  MUFU.RCP R3, R3 ;  /* 0x0000000300037308 */ /* 0x008ee20000001000 */
[----:B------:R-:W-:Y:S02]  /*0660*/  ISETP.GT.U32.OR P4, PT, R0, 0x27f, P4 ;  /* 0x0000027f0000780c */ /* 0x000fe40002784470 */
[----:B---3--:R-:W-:-:S06]  /*0670*/  IADD3 R4, R3, 0xffffffe, RZ ;  /* 0x0ffffffe03047810 */ /* 0x008fcc0007ffe0ff */
[----:B------:R-:W3:Y:S02]  /*0680*/  F2I.FTZ.U32.TRUNC.NTZ R4, R4 ;  /* 0x0000000400047305 */ /* 0x000ee4000021f000 */
[----:B---3--:R-:W-:-:S13]  /*0690*/  R2UR UR7, R4 ;  /* 0x00000000040772ca */ /* 0x008fda00000e0000 */
[----:B------:R-:W-:-:S04]  /*06a0*/  UIADD3 UR5, URZ, -UR7, URZ ;  /* 0x800000073f057290 */ /* 0x000fc8000fffe03f */
[----:B------:R-:W-:-:S04]  /*06b0*/  UIMAD UR5, UR5, UR16, URZ ;  /* 0x00000010050572a4 */ /* 0x000fc8000f8e023f */
[----:B------:R-:W-:-:S04]  /*06c0*/  UIMAD.WIDE.U32 UR6, UR7, UR5, UR6 ;  /* 0x00000005070672a5 */ /* 0x000fc8000f8e0006 */
[----:B------:R-:W-:-:S04]  /*06d0*/  UIMAD.WIDE.U32 UR6, UR7, UR14, URZ ;  /* 0x0000000e070672a5 */ /* 0x000fc8000f8e003f */
[----:B------:R-:W-:-:S04]  /*06e0*/  UIADD3 UR5, -UR7, URZ, URZ ;  /* 0x0000003f07057290 */ /* 0x000fc8000fffe13f */
[----:B------:R-:W-:Y:S02]  /*06f0*/  UIMAD UR5, UR16, UR5, UR14 ;  /* 0x00000005100572a4 */ /* 0x000fe4000f8e020e */
[----:B------:R-:W-:Y:S02]  /*0700*/  ULOP3.LUT UR14, URZ, UR15, URZ, 0x33, !UPT ;  /* 0x0000000f3f0e7292 */ /* 0x000fe4000f8e333f */
[----:B------:R-:W-:Y:S02]  /*0710*/  UISETP.GT.U32.AND UP3, UPT, UR16, UR5, UPT ;  /* 0x000000051000728c */ /* 0x000fe4000bf64070 */
[----:B------:R-:W-:-:S09]  /*0720*/  ULOP3.LUT UR15, UR9, UR15, URZ, 0x3c, !UPT ;  /* 0x0000000f090f7292 */ /* 0x000fd2000f8e3c3f */
[----:B------:R-:W-:Y:S02]  /*0730*/  @!UP3 UIADD3 UR5, UR5, -UR16, URZ ;  /* 0x800000100505b290 */ /* 0x000fe4000fffe03f */
[----:B------:R-:W-:Y:S02]  /*0740*/  @!UP3 UIADD3 UR7, UR7, 0x1, URZ ;  /* 0x000000010707b890 */ /* 0x000fe4000fffe03f */
[----:B------:R-:W-:Y:S02]  /*0750*/  UIADD3 UR6, UR5, -UR16, URZ ;  /* 0x8000001005067290 */ /* 0x000fe4000fffe03f */
[----:B------:R-:W-:Y:S02]  /*0760*/  UISETP.GT.U32.AND UP4, UPT, UR16, UR5, UPT ;  /* 0x000000051000728c */ /* 0x000fe4000bf84070 */
[----:B------:R-:W-:Y:S02]  /*0770*/  UISETP.GE.U32.AND UP2, UPT, UR5, UR16, UPT ;  /* 0x000000100500728c */ /* 0x000fe4000bf46070 */
[----:B------:R-:W-:-:S02]  /*0780*/  USEL UR5, UR6, UR5, !UP4 ;  /* 0x0000000506057287 */ /* 0x000fc4000e000000 */
[----:B------:R-:W-:Y:S02]  /*0790*/  UISETP.GE.AND UP3, UPT, UR15, URZ, UPT ;  /* 0x0000003f0f00728c */ /* 0x000fe4000bf66270 */
[----:B------:R-:W-:-:S04]  /*07a0*/  @!UP1 UIADD3 UR5, -UR5, URZ, URZ ;  /* 0x0000003f05059290 */ /* 0x000fc8000fffe13f */
[----:B------:R-:W-:Y:S02]  /*07b0*/  USEL UR16, UR14, UR5, !UP0 ;  /* 0x000000050e107287 */ /* 0x000fe4000c000000 */
[----:B------:R-:W-:Y:S02]  /*07c0*/  @UP2 UIADD3 UR7, UR7, 0x1, URZ ;  /* 0x0000000107072890 */ /* 0x000fe4000fffe03f */
[----:B------:R-:W-:Y:S02]  /*07d0*/  UIMAD UR17, UR16, 0xa0, URZ ;  /* 0x000000a0101178a4 */ /* 0x000fe4000f8e023f */
[----:B------:R-:W-:-:S04]  /*07e0*/  @!UP3 UIADD3 UR7, -UR7, URZ, URZ ;  /* 0x0000003f0707b290 */ /* 0x000fc8000fffe13f */
[----:B------:R-:W-:Y:S01]  /*07f0*/  MOV R4, UR17 ;  /* 0x0000001100047c02 */ /* 0x000fe20008000f00 */
[----:B------:R-:W-:-:S03]  /*0800*/  USEL UR7, UR14, UR7, !UP0 ;  /* 0x000000070e077287 */ /* 0x000fc6000c000000 */
[----:B------:R-:W-:Y:S01]  /*0810*/  ULDC.64 UR14, c[0x0][0x298] ;  /* 0x0000a600000e7ab9 */ /* 0x000fe20000000a00 */
[----:B------:R-:W-:-:S04]  /*0820*/  USHF.R.S32.HI UR5, URZ, 0x1f, UR7 ;  /* 0x0000001f3f057899 */ /* 0x000fc80008011407 */
[----:B------:R-:W-:-:S04]  /*0830*/  UIMAD UR5, UR5, UR14, URZ ;  /* 0x0000000e050572a4 */ /* 0x000fc8000f8e023f */
[----:B------:R-:W-:Y:S01]  /*0840*/  UIMAD UR5, UR7, UR15, UR5 ;  /* 0x0000000f070572a4 */ /* 0x000fe2000f8e0205 */
[----:B------:R-:W-:-:S04]  /*0850*/  IADD3 R28, R2, 0xb8, RZ ;  /* 0x000000b8021c7810 */ /* 0x000fc80007ffe0ff */
[----:B------:R-:W-:Y:S01]  /*0860*/  SHF.R.S32.HI R27, RZ, 0x1f, R28 ;  /* 0x0000001fff1b7819 */ /* 0x000fe2000001141c */
[----:B------:R-:W-:Y:S01]  /*0870*/  HFMA2.MMA R36, -RZ, RZ, 0, 0 ;  /* 0x00000000ff247435 */ /* 0x000fe200000001ff */
[----:B------:R-:W-:Y:S02]  /*0880*/  CS2R R82, SRZ ;  /* 0x0000000000527805 */ /* 0x000fe4000001ff00 */
[----:B------:R-:W-:-:S04]  /*0890*/  IADD3 R32, R2, 0xc0, RZ ;  /* 0x000000c002207810 */ /* 0x000fc80007ffe0ff */
[----:B------:R-:W-:Y:S02]  /*08a0*/  SHF.R.S32.HI R31, RZ, 0x1f, R32 ;  /* 0x0000001fff1f7819 */ /* 0x000fe40000011420 */
[C---:B------:R-:W-:Y:S02]  /*08b0*/  IADD3 R33, R2.reuse, 0xc8, RZ ;  /* 0x000000c802217810 */ /* 0x040fe40007ffe0ff */
[----:B------:R-:W-:Y:S02]  /*08c0*/  CS2R R74, SRZ ;  /* 0x00000000004a7805 */ /* 0x000fe4000001ff00 */
[----:B------:R-:W-:Y:S02]  /*08d0*/  CS2R R72, SRZ ;  /* 0x0000000000487805 */ /* 0x000fe4000001ff00 */
[----:B------:R-:W-:Y:S02]  /*08e0*/  IADD3 R30, R2, 0xd0, RZ ;  /* 0x000000d0021e7810 */ /* 0x000fe40007ffe0ff */
[----:B--2---:R-:W-:-:S02]  /*08f0*/  SHF.R.S32.HI R3, RZ, 0x1f, R88 ;  /* 0x0000001fff037819 */ /* 0x004fc40000011458 */
[----:B------:R-:W-:-:S04]  /*0900*/  IADD3 R18, P0, R88, UR17, RZ ;  /* 0x0000001158127c10 */ /* 0x000fc8000ff1e0ff */
[----:B------:R-:W-:Y:S02]  /*0910*/  LEA.HI.X.SX32 R19, R4, R3, 0x1, P0 ;  /* 0x0000000304137211 */ /* 0x000fe400000f0eff */
[----:B------:R-:W-:Y:S01]  /*0920*/  MOV R3, UR14 ;  /* 0x0000000e00037c02 */ /* 0x000fe20008000f00 */
[----:B------:R-:W2:Y:S01]  /*0930*/  @!P3 LDC.64 R4, c[0x0][0x288] ;  /* 0x0000a200ff04bb82 */ /* 0x000ea20000000a00 */
[----:B------:R-:W-:-:S03]  /*0940*/  ISETP.GE.U32.AND P0, PT, R26, UR18, PT ;  /* 0x000000121a007c0c */ /* 0x000fc6000bf06070 */
[----:B------:R-:W-:Y:S01]  /*0950*/  IMAD.WIDE.U32 R18, R3, UR7, R18 ;  /* 0x0000000703127c25 */ /* 0x000fe2000f8e0012 */
[----:B------:R-:W-:Y:S02]  /*0960*/  SHF.R.S32.HI R3, RZ, 0x1f, R26 ;  /* 0x0000001fff037819 */ /* 0x000fe4000001141a */
[----:B------:R-:W-:Y:S02]  /*0970*/  CS2R R70, SRZ ;  /* 0x0000000000467805 */ /* 0x000fe4000001ff00 */
[----:B------:R-:W-:Y:S02]  /*0980*/  CS2R R68, SRZ ;  /* 0x0000000000447805 */ /* 0x000fe4000001ff00 */
[----:B------:R-:W-:Y:S02]  /*0990*/  CS2R R64, SRZ ;  /* 0x0000000000407805 */ /* 0x000fe4000001ff00 */
[----:B------:R-:W-:Y:S02]  /*09a0*/  ISETP.GE.AND.EX P0, PT, R3, UR19, PT, P0 ;  /* 0x0000001303007c0c */ /* 0x000fe4000bf06300 */
[----:B------:R-:W-:-:S02]  /*09b0*/  CS2R R58, SRZ ;  /* 0x00000000003a7805 */ /* 0x000fc4000001ff00 */
[----:B------:R-:W-:Y:S02]  /*09c0*/  IADD3 R21, R19, UR5, RZ ;  /* 0x0000000513157c10 */ /* 0x000fe4000fffe0ff */
[----:B------:R-:W-:Y:S02]  /*09d0*/  CS2R R56, SRZ ;  /* 0x0000000000387805 */ /* 0x000fe4000001ff00 */
[----:B------:R-:W-:Y:S02]  /*09e0*/  ISETP.GT.U32.OR P0, PT, R0, 0x27f, P0 ;  /* 0x0000027f0000780c */ /* 0x000fe40000704470 */
[----:B------:R-:W-:Y:S02]  /*09f0*/  CS2R R54, SRZ ;  /* 0x0000000000367805 */ /* 0x000fe4000001ff00 */
[----:B------:R-:W-:Y:S01]  /*0a00*/  @P1 MOV R20, R18 ;  /* 0x0000001200141202 */ /* 0x000fe20000000f00 */
[----:B------:R-:W-:Y:S01]  /*0a10*/  HFMA2.MMA R38, -RZ, RZ, 0, 0 ;  /* 0x00000000ff267435 */ /* 0x000fe200000001ff */
[----:B------:R-:W-:-:S02]  /*0a20*/  CS2R R80, SRZ ;  /* 0x0000000000507805 */ /* 0x000fc4000001ff00 */
[----:B------:R-:W-:Y:S02]  /*0a30*/  CS2R R78, SRZ ;  /* 0x00000000004e7805 */ /* 0x000fe4000001ff00 */
[C---:B------:R-:W-:Y:S01]  /*0a40*/  IADD3 R47, R2.reuse, 0x8, RZ ;  /* 0x00000008022f7810 */ /* 0x040fe20007ffe0ff */
[C---:B------:R-:W-:Y:S01]  /*0a50*/  @P1 IMAD.WIDE.U32 R6, R2.reuse, R10, R20 ;  /* 0x0000000a02061225 */ /* 0x040fe200078e0014 */
[C---:B------:R-:W-:Y:S02]  /*0a60*/  IADD3 R44, R2.reuse, 0x10, RZ ;  /* 0x00000010022c7810 */ /* 0x040fe40007ffe0ff */
[----:B------:R-:W-:Y:S02]  /*0a70*/  CS2R R76, SRZ ;  /* 0x00000000004c7805 */ /* 0x000fe4000001ff00 */
[----:B------:R-:W-:Y:S01]  /*0a80*/  IADD3 R48, R2, 0x18, RZ ;  /* 0x0000001802307810 */ /* 0x000fe20007ffe0ff */
[----:B--2---:R-:W-:Y:S01]  /*0a90*/  @!P3 IMAD R8, R9, R4, RZ ;  /* 0x000000040908b224 */ /* 0x004fe200078e02ff */
[----:B------:R-:W-:Y:S01]  /*0aa0*/  @P1 IADD3 R7, R7, R11, RZ ;  /* 0x0000000b07071210 */ /* 0x000fe20007ffe0ff */
[----:B------:R-:W2:Y:S01]  /*0ab0*/  @!P0 LDC.64 R14, c[0x0][0x288] ;  /* 0x0000a200ff0e8b82 */ /* 0x000ea20000000a00 */
[----:B------:R-:W-:Y:S01]  /*0ac0*/  @P1 SHF.L.U32 R11, R6, 0x1, RZ ;  /* 0x00000001060b1819 */ /* 0x000fe200000006ff */
[----:B------:R-:W-:Y:S01]  /*0ad0*/  @!P3 IMAD R23, R22, R5, R8 ;  /* 0x000000051617b224 */ /* 0x000fe200078e0208 */
[----:B------:R-:W-:Y:S01]  /*0ae0*/  @P1 SHF.L.U64.HI R10, R6, 0x1, R7 ;  /* 0x00000001060a1819 */ /* 0x000fe20000010207 */
[----:B------:R-:W-:Y:S01]  /*0af0*/  HFMA2.MMA R52, -RZ, RZ, 0, 0 ;  /* 0x00000000ff347435 */ /* 0x000fe200000001ff */
[----:B-1----:R-:W-:-:S02]  /*0b00*/  @P1 IADD3 R16, P2, R11, R16, RZ ;  /* 0x000000100b101210 */ /* 0x002fc40007f5e0ff */
[----:B------:R-:W-:Y:S02]  /*0b10*/  CS2R R66, SRZ ;  /* 0x0000000000427805 */ /* 0x000fe4000001ff00 */
[----:B------:R-:W-:Y:S01]  /*0b20*/  @!P3 MOV R8, R18 ;  /* 0x000000120008b202 */ /* 0x000fe20000000f00 */
[----:B------:R-:W1:Y:S01]  /*0b30*/  @!P3 LDC.64 R6, c[0x0][0x228] ;  /* 0x00008a00ff06bb82 */ /* 0x000e620000000a00 */
[----:B------:R-:W-:Y:S02]  /*0b40*/  @!P3 MOV R9, R21 ;  /* 0x000000150009b202 */ /* 0x000fe40000000f00 */
[----:B------:R-:W-:Y:S02]  /*0b50*/  CS2R R86, SRZ ;  /* 0x0000000000567805 */ /* 0x000fe4000001ff00 */
[----:B------:R-:W-:Y:S02]  /*0b60*/  @P1 IADD3.X R17, R10, R17, RZ, P2, !PT ;  /* 0x000000110a111210 */ /* 0x000fe400017fe4ff */
[----:B------:R-:W-:Y:S01]  /*0b70*/  IADD3 R53, R2, 0x38, RZ ;  /* 0x0000003802357810 */ /* 0x000fe20007ffe0ff */
[----:B------:R-:W-:Y:S01]  /*0b80*/  @!P3 IMAD.WIDE.U32 R4, R22, R4, R8 ;  /* 0x000000041604b225 */ /* 0x000fe200078e0008 */
[----:B----4-:R-:W-:Y:S01]  /*0b90*/  @P1 IADD3 R40, P2, R11, R40, RZ ;  /* 0x000000280b281210 */ /* 0x010fe20007f5e0ff */
[----:B------:R1:W5:Y:S01]  /*0ba0*/  @P1 LDG.E R51, desc[UR22][R16.64] ;  /* 0x0000001610331981 */ /* 0x000362000c1e1900 */
[----:B------:R-:W3:Y:S01]  /*0bb0*/  @!P0 LDC.64 R8, c[0x0][0x230] ;  /* 0x00008c00ff088b82 */ /* 0x000ee20000000a00 */
[----:B------:R-:W-:-:S02]  /*0bc0*/  CS2R R84, SRZ ;  /* 0x0000000000547805 */ /* 0x000fc4000001ff00 */
[----:B------:R-:W-:Y:S01]  /*0bd0*/  @P1 IADD3.X R41, R10, R41, RZ, P2, !PT ;  /* 0x000000290a291210 */ /* 0x000fe200017fe4ff */
[----:B------:R-:W-:Y:S01]  /*0be0*/  ULDC.64 UR6, c[0x0][0x248] ;  /* 0x0000920000067ab9 */ /* 0x000fe20000000a00 */
[----:B------:R-:W-:-:S03]  /*0bf0*/  @!P3 IADD3 R5, R5, R23, RZ ;  /* 0x000000170505b210 */ /* 0x000fc60007ffe0ff */
[----:B------:R-:W4:Y:S01]  /*0c00*/  @!P4 LDC.64 R10, c[0x0][0x288] ;  /* 0x0000a200ff0acb82 */ /* 0x000f220000000a00 */
[----:B------:R-:W-:Y:S01]  /*0c10*/  @!P3 SHF.L.U32 R23, R4, 0x1, RZ ;  /* 0x000000010417b819 */ /* 0x000fe200000006ff */
[----:B--2---:R-:W-:Y:S01]  /*0c20*/  @!P0 IMAD R22, R3, R14, RZ ;  /* 0x0000000e03168224 */ /* 0x004fe200078e02ff */
[----:B------:R-:W-:Y:S02]  /*0c30*/  ISETP.GE.U32.AND P2, PT, R28, UR18, PT ;  /* 0x000000121c007c0c */ /* 0x000fe4000bf46070 */
[C---:B0-----:R-:W-:Y:S01]  /*0c40*/  @!P3 IADD3 R12, P6, R23.reuse, R12, RZ ;  /* 0x0000000c170cb210 */ /* 0x041fe20007fde0ff */
[----:B------:R-:W-:Y:S01]  /*0c50*/  @!P0 IMAD R3, R26, R15, R22 ;  /* 0x0000000f1a038224 */ /* 0x000fe200078e0216 */
[----:B-1----:R-:W-:Y:S02]  /*0c60*/  @!P3 IADD3 R16, P5, R23, R6, RZ ;  /* 0x000000061710b210 */ /* 0x002fe40007fbe0ff */
[----:B------:R-:W-:Y:S02]  /*0c70*/  ISETP.GE.AND.EX P2, PT, R27, UR19, PT, P2 ;  /* 0x000000131b007c0c */ /* 0x000fe4000bf46320 */
[----:B------:R-:W-:-:S02]  /*0c80*/  @!P3 SHF.L.U64.HI R24, R4, 0x1, R5 ;  /* 0x000000010418b819 */ /* 0x000fc40000010205 */
[----:B------:R-:W-:Y:S01]  /*0c90*/  @!P0 MOV R22, R18 ;  /* 0x0000001200168202 */ /* 0x000fe20000000f00 */
[----:B------:R-:W0:Y:S01]  /*0ca0*/  @!P0 LDC.64 R4, c[0x0][0x228] ;  /* 0x00008a00ff048b82 */ /* 0x000e220000000a00 */
[----:B------:R-:W-:Y:S02]  /*0cb0*/  @!P0 MOV R23, R21 ;  /* 0x0000001500178202 */ /* 0x000fe40000000f00 */
[----:B------:R-:W-:Y:S02]  /*0cc0*/  ISETP.GT.U32.OR P2, PT, R0, 0x27f, P2 ;  /* 0x0000027f0000780c */ /* 0x000fe40001744470 */
[----:B------:R-:W-:Y:S01]  /*0cd0*/  @!P3 IADD3.X R13, R24, R13, RZ, P6, !PT ;  /* 0x0000000d180db210 */ /* 0x000fe200037fe4ff */
[----:B------:R-:W-:Y:S01]  /*0ce0*/  @!P0 IMAD.WIDE.U32 R14, R26, R14, R22 ;  /* 0x0000000e1a0e8225 */ /* 0x000fe200078e0016 */
[----:B------:R-:W-:Y:S01]  /*0cf0*/  @!P3 IADD3.X R17, R24, R7, RZ, P5, !PT ;  /* 0x000000071811b210 */ /* 0x000fe20002ffe4ff */
[----:B------:R-:W1:Y:S02]  /*0d00*/  @!P4 LDC.64 R22, c[0x0][0x228] ;  /* 0x00008a00ff16cb82 */ /* 0x000e640000000a00 */
[----:B------:R2:W5:Y:S01]  /*0d10*/  @!P3 LDG.E R36, desc[UR22][R12.64] ;  /* 0x000000160c24b981 */ /* 0x000562000c1e1900 */
[----:B------:R-:W-:-:S03]  /*0d20*/  @!P0 IADD3 R7, R15, R3, RZ ;  /* 0x000000030f078210 */ /* 0x000fc60007ffe0ff */
[----:B------:R0:W3:Y:S01]  /*0d30*/  @!P3 LDG.E R83, desc[UR22][R16.64] ;  /* 0x000000161053b981 */ /* 0x0000e2000c1e1900 */
[----:B------:R-:W-:Y:S02]  /*0d40*/  ISETP.GE.U32.AND P3, PT, R32, UR18, PT ;  /* 0x0000001220007c0c */ /* 0x000fe4000bf66070 */
[C---:B------:R-:W-:Y:S01]  /*0d50*/  @!P0 SHF.L.U32 R3, R14.reuse, 0x1, RZ ;  /* 0x000000010e038819 */ /* 0x040fe200000006ff */
[----:B----4-:R-:W-:Y:S01]  /*0d60*/  @!P4 IMAD R26, R25, R10, RZ ;  /* 0x0000000a191ac224 */ /* 0x010fe200078e02ff */
[----:B------:R-:W-:Y:S01]  /*0d70*/  @!P0 SHF.L.U64.HI R14, R14, 0x1, R7 ;  /* 0x000000010e0e8819 */ /* 0x000fe20000010207 */
[----:B------:R-:W4:Y:S01]  /*0d80*/  @!P4 LDC.64 R24, c[0x0][0x230] ;  /* 0x00008c00ff18cb82 */ /* 0x000f220000000a00 */
[----:B------:R-:W-:Y:S02]  /*0d90*/  ISETP.GE.AND.EX P3, PT, R31, UR19, PT, P3 ;  /* 0x000000131f007c0c */ /* 0x000fe4000bf66330 */
[----:B--2---:R-:W-:Y:S02]  /*0da0*/  @!P4 MOV R12, R18 ;  /* 0x00000012000cc202 */ /* 0x004fe40000000f00 */
[----:B------:R-:W-:-:S03]  /*0db0*/  @!P4 MOV R13, R21 ;  /* 0x00000015000dc202 */ /* 0x000fc60000000f00 */
[----:B------:R-:W2:Y:S01]  /*0dc0*/  @!P2 LDC.64 R6, c[0x0][0x288] ;  /* 0x0000a200ff06ab82 */ /* 0x000ea20000000a00 */
[----:B------:R-:W-:Y:S01]  /*0dd0*/  ISETP.GT.U32.OR P3, PT, R0, 0x27f, P3 ;  /* 0x0000027f0000780c */ /* 0x000fe20001f64470 */
[C---:B------:R-:W-:Y:S02]  /*0de0*/  @!P4 IMAD R15, R29.reuse, R11, R26 ;  /* 0x0000000b1d0fc224 */ /* 0x040fe400078e021a */
[----:B------:R-:W-:Y:S01]  /*0df0*/  @!P4 IMAD.WIDE.U32 R10, R29, R10, R12 ;  /* 0x0000000a1d0ac225 */ /* 0x000fe200078e000c */
[C---:B---3--:R-:W-:Y:S02]  /*0e00*/  @!P0 IADD3 R8, P6, R3.reuse, R8, RZ ;  /* 0x0000000803088210 */ /* 0x048fe40007fde0ff */
[----:B0-----:R-:W-:Y:S01]  /*0e10*/  @!P0 IADD3 R4, P5, R3, R4, RZ ;  /* 0x0000000403048210 */ /* 0x001fe20007fbe0ff */
[----:B------:R-:W0:Y:S01]  /*0e20*/  @!P2 LDC.64 R16, c[0x0][0x228] ;  /* 0x00008a00ff10ab82 */ /* 0x000e220000000a00 */
[----:B------:R-:W-:Y:S02]  /*0e30*/  @!P4 IADD3 R11, R11, R15, RZ ;  /* 0x0000000f0b0bc210 */ /* 0x000fe40007ffe0ff */
[----:B------:R-:W-:-:S02]  /*0e40*/  @!P0 IADD3.X R9, R14, R9, RZ, P6, !PT ;  /* 0x000000090e098210 */ /* 0x000fc400037fe4ff */
[----:B------:R-:W-:Y:S02]  /*0e50*/  @!P0 IADD3.X R5, R14, R5, RZ, P5, !PT ;  /* 0x000000050e058210 */ /* 0x000fe40002ffe4ff */
[C---:B------:R-:W-:Y:S01]  /*0e60*/  @!P4 SHF.L.U32 R13, R10.reuse, 0x1, RZ ;  /* 0x000000010a0dc819 */ /* 0x040fe200000006ff */
[----:B------:R-:W3:Y:S01]  /*0e70*/  @!P2 LDC.64 R14, c[0x0][0x230] ;  /* 0x00008c00ff0eab82 */ /* 0x000ee20000000a00 */
[----:B------:R-:W-:Y:S01]  /*0e80*/  @!P4 SHF.L.U64.HI R12, R10, 0x1, R11 ;  /* 0x000000010a0cc819 */ /* 0x000fe2000001020b */
[----:B------:R-:W-:Y:S01]  /*0e90*/  HFMA2.MMA R3, -RZ, RZ, 0, 0 ;  /* 0x00000000ff037435 */ /* 0x000fe200000001ff */
[----:B------:R-:W-:Y:S01]  /*0ea0*/  SHF.R.S32.HI R29, RZ, 0x1f, R33 ;  /* 0x0000001fff1d7819 */ /* 0x000fe20000011421 */
[----:B------:R1:W3:Y:S01]  /*0eb0*/  @!P0 LDG.E R74, desc[UR22][R4.64] ;  /* 0x00000016044a8981 */ /* 0x0002e2000c1e1900 */
[----:B------:R-:W-:-:S03]  /*0ec0*/  ISETP.GE.U32.AND P5, PT, R33, UR18, PT ;  /* 0x0000001221007c0c */ /* 0x000fc6000bfa6070 */
[----:B------:R-:W0:Y:S01]  /*0ed0*/  @!P3 LDC.64 R10, c[0x0][0x288] ;  /* 0x0000a200ff0abb82 */ /* 0x000e220000000a00 */
[----:B------:R-:W-:Y:S01]  /*0ee0*/  ISETP.GE.AND.EX P5, PT, R29, UR19, PT, P5 ;  /* 0x000000131d007c0c */ /* 0x000fe2000bfa6350 */
[----:B--2---:R-:W-:Y:S02]  /*0ef0*/  @!P2 IMAD R26, R27, R6, RZ ;  /* 0x000000061b1aa224 */ /* 0x004fe400078e02ff */
[----:B------:R2:W5:Y:S01]  /*0f00*/  @!P0 LDG.E R3, desc[UR22][R8.64] ;  /* 0x0000001608038981 */ /* 0x000562000c1e1900 */
[----:B-1----:R-:W-:Y:S02]  /*0f10*/  @!P2 MOV R4, R18 ;  /* 0x000000120004a202 */ /* 0x002fe40000000f00 */
[----:B------:R-:W-:Y:S02]  /*0f20*/  @!P2 MOV R5, R21 ;  /* 0x000000150005a202 */ /* 0x000fe40000000f00 */
[----:B------:R-:W-:Y:S02]  /*0f30*/  ISETP.GT.U32.OR P5, PT, R0, 0x27f, P5 ;  /* 0x0000027f0000780c */ /* 0x000fe40002fa4470 */
[----:B------:R-:W-:Y:S01]  /*0f40*/  @!P4 IADD3 R22, P6, R13, R22, RZ ;  /* 0x000000160d16c210 */ /* 0x000fe20007fde0ff */
[----:B--2---:R-:W-:-:S02]  /*0f50*/  @!P2 IMAD R9, R28, R7, R26 ;  /* 0x000000071c09a224 */ /* 0x004fc400078e021a */
[----:B------:R-:W-:Y:S01]  /*0f60*/  @!P2 IMAD.WIDE.U32 R6, R28, R6, R4 ;  /* 0x000000061c06a225 */ /* 0x000fe200078e0004 */
[----:B----4-:R-:W-:Y:S02]  /*0f70*/  @!P4 IADD3 R24, P0, R13, R24, RZ ;  /* 0x000000180d18c210 */ /* 0x010fe40007f1e0ff */
[----:B------:R-:W-:Y:S02]  /*0f80*/  @!P4 IADD3.X R23, R12, R23, RZ, P6, !PT ;  /* 0x000000170c17c210 */ /* 0x000fe400037fe4ff */
[----:B------:R-:W-:Y:S02]  /*0f90*/  @!P2 IADD3 R7, R7, R9, RZ ;  /* 0x000000090707a210 */ /* 0x000fe40007ffe0ff */
[----:B------:R-:W-:Y:S01]  /*0fa0*/  @!P2 SHF.L.U32 R5, R6, 0x1, RZ ;  /* 0x000000010605a819 */ /* 0x000fe200000006ff */
[----:B------:R1:W2:Y:S01]  /*0fb0*/  @!P4 LDG.E R73, desc[UR22][R22.64] ;  /* 0x000000161649c981 */ /* 0x0002a2000c1e1900 */
[----:B------:R-:W-:Y:S01]  /*0fc0*/  @!P4 IADD3.X R25, R12, R25, RZ, P0, !PT ;  /* 0x000000190c19c210 */ /* 0x000fe200007fe4ff */
[----:B------:R-:W-:Y:S01]  /*0fd0*/  HFMA2.MMA R4, -RZ, RZ, 0, 0 ;  /* 0x00000000ff047435 */ /* 0x000fe200000001ff */
[----:B------:R-:W-:Y:S01]  /*0fe0*/  @!P2 SHF.L.U64.HI R26, R6, 0x1, R7 ;  /* 0x00000001061aa819 */ /* 0x000fe20000010207 */
[----:B------:R-:W4:Y:S01]  /*0ff0*/  @!P5 LDC.64 R12, c[0x0][0x288] ;  /* 0x0000a200ff0cdb82 */ /* 0x000f220000000a00 */
[----:B---3--:R-:W-:Y:S01]  /*1000*/  @!P2 IADD3 R14, P0, R5, R14, RZ ;  /* 0x0000000e050ea210 */ /* 0x008fe20007f1e0ff */
[----:B0-----:R-:W-:Y:S01]  /*1010*/  @!P3 IMAD R28, R31, R10, RZ ;  /* 0x0000000a1f1cb224 */ /* 0x001fe200078e02ff */
[----:B-1----:R-:W-:-:S02]  /*1020*/  @!P3 MOV R22, R18 ;  /* 0x000000120016b202 */ /* 0x002fc40000000f00 */
[----:B------:R-:W-:-:S03]  /*1030*/  @!P3 MOV R23, R21 ;  /* 0x000000150017b202 */ /* 0x000fc60000000f00 */
[----:B------:R-:W0:Y:S01]  /*1040*/  @!P3 LDC.64 R6, c[0x0][0x230] ;  /* 0x00008c00ff06bb82 */ /* 0x000e220000000a00 */
[----:B------:R-:W-:Y:S01]  /*1050*/  @!P2 IADD3.X R15, R26, R15, RZ, P0, !PT ;  /* 0x0000000f1a0fa210 */ /* 0x000fe200007fe4ff */
[C---:B------:R-:W-:Y:S01]  /*1060*/  @!P3 IMAD R11, R32.reuse, R11, R28 ;  /* 0x0000000b200bb224 */ /* 0x040fe200078e021c */
[----:B------:R-:W-:Y:S01]  /*1070*/  SHF.R.S32.HI R27, RZ, 0x1f, R30 ;  /* 0x0000001fff1b7819 */ /* 0x000fe2000001141e */
[----:B------:R-:W-:Y:S01]  /*1080*/  @!P3 IMAD.WIDE.U32 R22, R32, R10, R22 ;  /* 0x0000000a2016b225 */ /* 0x000fe200078e0016 */
[----:B------:R-:W-:Y:S01]  /*1090*/  ISETP.GE.U32.AND P0, PT, R30, UR18, PT ;  /* 0x000000121e007c0c */ /* 0x000fe2000bf06070 */
[----:B------:R1:W5:Y:S02]  /*10a0*/  @!P4 LDG.E R4, desc[UR22][R24.64] ;  /* 0x000000161804c981 */ /* 0x000364000c1e1900 */
[----:B------:R-:W3:Y:S01]  /*10b0*/  @!P3 LDC.64 R8, c[0x0][0x228] ;  /* 0x00008a00ff08bb82 */ /* 0x000ee20000000a00 */
[----:B------:R-:W-:Y:S02]  /*10c0*/  ISETP.GE.AND.EX P0, PT, R27, UR19, PT, P0 ;  /* 0x000000131b007c0c */ /* 0x000fe4000bf06300 */
[----:B------:R-:W-:-:S02]  /*10d0*/  @!P3 IADD3 R11, R23, R11, RZ ;  /* 0x0000000b170bb210 */ /* 0x000fc40007ffe0ff */
[----:B------:R-:W-:Y:S02]  /*10e0*/  @!P2 IADD3 R16, P4, R5, R16, RZ ;  /* 0x000000100510a210 */ /* 0x000fe40007f9e0ff */
[----:B------:R-:W-:Y:S02]  /*10f0*/  ISETP.GT.U32.OR P0, PT, R0, 0x27f, P0 ;  /* 0x0000027f0000780c */ /* 0x000fe40000704470 */
[C---:B------:R-:W-:Y:S02]  /*1100*/  @!P3 SHF.L.U32 R31, R22.reuse, 0x1, RZ ;  /* 0x00000001161fb819 */ /* 0x040fe400000006ff */
[----:B-1----:R-:W-:Y:S02]  /*1110*/  @!P3 SHF.L.U64.HI R24, R22, 0x1, R11 ;  /* 0x000000011618b819 */ /* 0x002fe4000001020b */
[----:B------:R-:W-:Y:S01]  /*1120*/  MOV R5, RZ ;  /* 0x000000ff00057202 */ /* 0x000fe20000000f00 */
[----:B------:R-:W1:Y:S01]  /*1130*/  @!P5 LDC.64 R22, c[0x0][0x230] ;  /* 0x00008c00ff16db82 */ /* 0x000e620000000a00 */
[----:B------:R-:W-:-:S02]  /*1140*/  @!P2 IADD3.X R17, R26, R17, RZ, P4, !PT ;  /* 0x000000111a11a210 */ /* 0x000fc400027fe4ff */
[----:B------:R-:W-:Y:S02]  /*1150*/  IADD3 R32, R2, 0xd8, RZ ;  /* 0x000000d802207810 */ /* 0x000fe40007ffe0ff */
[----:B------:R4:W5:Y:S03]  /*1160*/  @!P2 LDG.E R5, desc[UR22][R14.64] ;  /* 0x000000160e05a981 */ /* 0x000966000c1e1900 */
[----:B------:R-:W1:Y:S01]  /*1170*/  @!P5 LDC.64 R10, c[0x0][0x228] ;  /* 0x00008a00ff0adb82 */ /* 0x000e620000000a00 */
[----:B------:R4:W2:Y:S01]  /*1180*/  @!P2 LDG.E R72, desc[UR22][R16.64] ;  /* 0x000000161048a981 */ /* 0x0008a2000c1e1900 */
[----:B------:R-:W-:Y:S02]  /*1190*/  SHF.R.S32.HI R25, RZ, 0x1f, R32 ;  /* 0x0000001fff197819 */ /* 0x000fe40000011420 */
[----:B------:R-:W-:Y:S01]  /*11a0*/  ISETP.GE.U32.AND P2, PT, R32, UR18, PT ;  /* 0x0000001220007c0c */ /* 0x000fe2000bf46070 */
[----:B----4-:R-:W-:Y:S01]  /*11b0*/  @!P5 IMAD R26, R29, R12, RZ ;  /* 0x0000000c1d1ad224 */ /* 0x010fe200078e02ff */
[----:B------:R-:W-:-:S02]  /*11c0*/  @!P5 MOV R14, R18 ;  /* 0x00000012000ed202 */ /* 0x000fc40000000f00 */
[----:B------:R-:W-:Y:S01]  /*11d0*/  @!P5 MOV R15, R21 ;  /* 0x00000015000fd202 */ /* 0x000fe20000000f00 */
[----:B------:R-:W4:Y:S01]  /*11e0*/  @!P0 LDC.64 R16, c[0x0][0x288] ;  /* 0x0000a200ff108b82 */ /* 0x000f220000000a00 */
[----:B------:R-:W-:Y:S01]  /*11f0*/  ISETP.GE.AND.EX P2, PT, R25, UR19, PT, P2 ;  /* 0x0000001319007c0c */ /* 0x000fe2000bf46320 */
[----:B------:R-:W-:Y:S01]  /*1200*/  @!P5 IMAD R13, R33, R13, R26 ;  /* 0x0000000d210dd224 */ /* 0x000fe200078e021a */
[----:B0-----:R-:W-:Y:S01]  /*1210*/  @!P3 IADD3 R6, P6, R31, R6, RZ ;  /* 0x000000061f06b210 */ /* 0x001fe20007fde0ff */
[----:B------:R-:W-:Y:S01]  /*1220*/  @!P5 IMAD.WIDE.U32 R14, R33, R12, R14 ;  /* 0x0000000c210ed225 */ /* 0x000fe200078e000e */
[----:B---3--:R-:W-:Y:S02]  /*1230*/  @!P3 IADD3 R8, P4, R31, R8, RZ ;  /* 0x000000081f08b210 */ /* 0x008fe40007f9e0ff */
[----:B------:R-:W-:Y:S02]  /*1240*/  ISETP.GT.U32.OR P2, PT, R0, 0x27f, P2 ;  /* 0x0000027f0000780c */ /* 0x000fe40001744470 */
[----:B------:R-:W-:-:S02]  /*1250*/  @!P3 IADD3.X R7, R24, R7, RZ, P6, !PT ;  /* 0x000000071807b210 */ /* 0x000fc400037fe4ff */
[----:B------:R-:W-:Y:S02]  /*1260*/  @!P3 IADD3.X R9, R24, R9, RZ, P4, !PT ;  /* 0x000000091809b210 */ /* 0x000fe400027fe4ff */
[----:B------:R-:W-:Y:S01]  /*1270*/  @!P5 IADD3 R13, R15, R13, RZ ;  /* 0x0000000d0f0dd210 */ /* 0x000fe20007ffe0ff */
[----:B------:R0:W3:Y:S01]  /*1280*/  @!P3 LDG.E R71, desc[UR22][R6.64] ;  /* 0x000000160647b981 */ /* 0x0000e2000c1e1900 */
[C---:B------:R-:W-:Y:S02]  /*1290*/  @!P5 SHF.L.U32 R15, R14.reuse, 0x1, RZ ;  /* 0x000000010e0fd819 */ /* 0x040fe400000006ff */
[----:B------:R-:W-:Y:S01]  /*12a0*/  @!P5 SHF.L.U64.HI R24, R14, 0x1, R13 ;  /* 0x000000010e18d819 */ /* 0x000fe2000001020d */
[----:B------:R4:W3:Y:S01]  /*12b0*/  @!P3 LDG.E R70, desc[UR22][R8.64] ;  /* 0x000000160846b981 */ /* 0x0008e2000c1e1900 */
[C---:B-1----:R-:W-:Y:S01]  /*12c0*/  @!P5 IADD3 R22, P3, R15.reuse, R22, RZ ;  /* 0x000000160f16d210 */ /* 0x042fe20007f7e0ff */
[----:B------:R-:W1:Y:S01]  /*12d0*/  @!P2 LDC.64 R12, c[0x0][0x288] ;  /* 0x0000a200ff0cab82 */ /* 0x000e620000000a00 */
[----:B0-----:R-:W-:Y:S01]  /*12e0*/  HFMA2.MMA R6, -RZ, RZ, 0, 0 ;  /* 0x00000000ff067435 */ /* 0x001fe200000001ff */
[----:B------:R-:W-:-:S02]  /*12f0*/  @!P5 IADD3 R10, P6, R15, R10, RZ ;  /* 0x0000000a0f0ad210 */ /* 0x000fc40007fde0ff */
[----:B------:R-:W-:-:S04]  /*1300*/  @!P5 IADD3.X R23, R24, R23, RZ, P3, !PT ;  /* 0x000000171817d210 */ /* 0x000fc80001ffe4ff */
[----:B------:R-:W0:Y:S01]  /*1310*/  @!P0 LDC.64 R14, c[0x0][0x230] ;  /* 0x00008c00ff0e8b82 */ /* 0x000e220000000a00 */
[----:B------:R-:W-:Y:S01]  /*1320*/  IADD3 R28, R2, 0xe0, RZ ;  /* 0x000000e0021c7810 */ /* 0x000fe20007ffe0ff */
[----:B----4-:R-:W-:-:S06]  /*1330*/  @!P0 IMAD R26, R27, R16, RZ ;  /* 0x000000101b1a8224 */ /* 0x010fcc00078e02ff */
[----:B------:R-:W4:Y:S01]  /*1340*/  @!P0 LDC.64 R8, c[0x0][0x228] ;  /* 0x00008a00ff088b82 */ /* 0x000f220000000a00 */
[----:B------:R-:W-:Y:S01]  /*1350*/  SHF.R.S32.HI R7, RZ, 0x1f, R28 ;  /* 0x0000001fff077819 */ /* 0x000fe2000001141c */
[----:B------:R1:W5:Y:S01]  /*1360*/  @!P5 LDG.E R6, desc[UR22][R22.64] ;  /* 0x000000161606d981 */ /* 0x000362000c1e1900 */
[----:B------:R-:W-:Y:S01]  /*1370*/  ISETP.GE.U32.AND P4, PT, R28, UR18, PT ;  /* 0x000000121c007c0c */ /* 0x000fe2000bf86070 */
[----:B------:R-:W-:-:S03]  /*1380*/  @!P0 IMAD R27, R30, R17, R26 ;  /* 0x000000111e1b8224 */ /* 0x000fc600078e021a */
[----:B------:R-:W-:Y:S02]  /*1390*/  ISETP.GE.AND.EX P4, PT, R7, UR19, PT, P4 ;  /* 0x0000001307007c0c */ /* 0x000fe4000bf86340 */
[----:B-1----:R-:W-:Y:S02]  /*13a0*/  @!P0 MOV R22, R18 ;  /* 0x0000001200168202 */ /* 0x002fe40000000f00 */
[----:B------:R-:W-:Y:S02]  /*13b0*/  @!P0 MOV R23, R21 ;  /* 0x0000001500178202 */ /* 0x000fe40000000f00 */
[----:B------:R-:W-:Y:S01]  /*13c0*/  ISETP.GT.U32.OR P4, PT, R0, 0x27f, P4 ;  /* 0x0000027f0000780c */ /* 0x000fe20002784470 */
[----:B------:R-:W-:Y:S01]  /*13d0*/  @!P0 IMAD.WIDE.U32 R16, R30, R16, R22 ;  /* 0x000000101e108225 */ /* 0x000fe200078e0016 */
[----:B------:R-:W-:Y:S02]  /*13e0*/  @!P5 IADD3.X R11, R24, R11, RZ, P6, !PT ;  /* 0x0000000b180bd210 */ /* 0x000fe400037fe4ff */
[----:B------:R-:W1:Y:S01]  /*13f0*/  @!P2 LDC.64 R22, c[0x0][0x230] ;  /* 0x00008c00ff16ab82 */ /* 0x000e620000000a00 */
[----:B------:R-:W-:-:S02]  /*1400*/  IADD3 R30, R2, 0xe8, RZ ;  /* 0x000000e8021e7810 */ /* 0x000fc40007ffe0ff */
[----:B------:R-:W-:Y:S01]  /*1410*/  @!P0 IADD3 R27, R17, R27, RZ ;  /* 0x0000001b111b8210 */ /* 0x000fe20007ffe0ff */
[----:B------:R0:W3:Y:S01]  /*1420*/  @!P5 LDG.E R69, desc[UR22][R10.64] ;  /* 0x000000160a45d981 */ /* 0x0000e2000c1e1900 */
[C---:B------:R-:W-:Y:S02]  /*1430*/  @!P0 SHF.L.U32 R17, R16.reuse, 0x1, RZ ;  /* 0x0000000110118819 */ /* 0x040fe400000006ff */
[----:B------:R-:W-:Y:S02]  /*1440*/  @!P0 SHF.L.U64.HI R26, R16, 0x1, R27 ;  /* 0x00000001101a8819 */ /* 0x000fe4000001021b */
[----:B------:R-:W-:Y:S02]  /*1450*/  SHF.R.S32.HI R27, RZ, 0x1f, R30 ;  /* 0x0000001fff1b7819 */ /* 0x000fe4000001141e */
[----:B------:R-:W-:Y:S01]  /*1460*/  ISETP.GE.U32.AND P3, PT, R30, UR18, PT ;  /* 0x000000121e007c0c */ /* 0x000fe2000bf66070 */
[----:B0-----:R-:W0:Y:S01]  /*1470*/  @!P2 LDC.64 R10, c[0x0][0x228] ;  /* 0x00008a00ff0aab82 */ /* 0x001e220000000a00 */
[----:B------:R-:W-:Y:S01]  /*1480*/  @!P2 IMAD R24, R25, R12, RZ ;  /* 0x0000000c1918a224 */ /* 0x000fe200078e02ff */
[----:B------:R-:W-:-:S02]  /*1490*/  @!P0 IADD3 R14, P6, R17, R14, RZ ;  /* 0x0000000e110e8210 */ /* 0x000fc40007fde0ff */
[----:B----4-:R-:W-:Y:S02]  /*14a0*/  @!P0 IADD3 R8, P5, R17, R8, RZ ;  /* 0x0000000811088210 */ /* 0x010fe40007fbe0ff */
[----:B------:R-:W-:Y:S02]  /*14b0*/  ISETP.GE.AND.EX P3, PT, R27, UR19, PT, P3 ;  /* 0x000000131b007c0c */ /* 0x000fe4000bf66330 */
[----:B------:R-:W4:Y:S01]  /*14c0*/  @!P4 LDC.64 R16, c[0x0][0x288] ;  /* 0x0000a200ff10cb82 */ /* 0x000f220000000a00 */
[----:B------:R-:W-:Y:S01]  /*14d0*/  @!P2 IMAD R29, R32, R13, R24 ;  /* 0x0000000d201da224 */ /* 0x000fe200078e0218 */
[----:B------:R-:W-:Y:S02]  /*14e0*/  @!P2 MOV R24, R18 ;  /* 0x000000120018a202 */ /* 0x000fe40000000f00 */
[----:B------:R-:W-:Y:S02]  /*14f0*/  @!P2 MOV R25, R21 ;  /* 0x000000150019a202 */ /* 0x000fe40000000f00 */
[----:B------:R-:W-:Y:S01]  /*1500*/  ISETP.GT.U32.OR P3, PT, R0, 0x27f, P3 ;  /* 0x0000027f0000780c */ /* 0x000fe20001f64470 */
[----:B------:R-:W-:Y:S01]  /*1510*/  @!P2 IMAD.WIDE.U32 R12, R32, R12, R24 ;  /* 0x0000000c200ca225 */ /* 0x000fe200078e0018 */
[----:B------:R-:W-:-:S02]  /*1520*/  @!P0 IADD3.X R15, R26, R15, RZ, P6, !PT ;  /* 0x0000000f1a0f8210 */ /* 0x000fc400037fe4ff */
[----:B------:R-:W-:Y:S02]  /*1530*/  @!P0 IADD3.X R9, R26, R9, RZ, P5, !PT ;  /* 0x000000091a098210 */ /* 0x000fe40002ffe4ff */
[----:B------:R-:W-:Y:S01]  /*1540*/  @!P2 IADD3 R25, R13, R29, RZ ;  /* 0x0000001d0d19a210 */ /* 0x000fe20007ffe0ff */
[----:B------:R1:W5:Y:S01]  /*1550*/  @!P0 LDG.E R64, desc[UR22][R14.64] ;  /* 0x000000160e408981 */ /* 0x000362000c1e1900 */
[----:B------:R-:W-:Y:S02]  /*1560*/  @!P2 SHF.L.U32 R13, R12, 0x1, RZ ;  /* 0x000000010c0da819 */ /* 0x000fe400000006ff */
[----:B------:R-:W-:Y:S01]  /*1570*/  IADD3 R33, R2, 0xf0, RZ ;  /* 0x000000f002217810 */ /* 0x000fe20007ffe0ff */
[----:B------:R0:W5:Y:S01]  /*1580*/  @!P0 LDG.E R59, desc[UR22][R8.64] ;  /* 0x00000016083b8981 */ /* 0x000162000c1e1900 */
[----:B------:R-:W-:Y:S02]  /*1590*/  @!P2 SHF.L.U64.HI R24, R12, 0x1, R25 ;  /* 0x000000010c18a819 */ /* 0x000fe40000010219 */
[C---:B-1----:R-:W-:Y:S01]  /*15a0*/  @!P2 IADD3 R22, P6, R13.reuse, R22, RZ ;  /* 0x000000160d16a210 */ /* 0x042fe20007fde0ff */
[----:B------:R-:W1:Y:S01]  /*15b0*/  @!P3 LDC.64 R14, c[0x0][0x288] ;  /* 0x0000a200ff0ebb82 */ /* 0x000e620000000a00 */
[----:B0-----:R-:W-:-:S02]  /*15c0*/  @!P2 IADD3 R10, P5, R13, R10, RZ ;  /* 0x0000000a0d0aa210 */ /* 0x001fc40007fbe0ff */
[----:B------:R-:W-:Y:S02]  /*15d0*/  SHF.R.S32.HI R29, RZ, 0x1f, R33 ;  /* 0x0000001fff1d7819 */ /* 0x000fe40000011421 */
[----:B------:R-:W-:-:S03]  /*15e0*/  ISETP.GE.U32.AND P0, PT, R33, UR18, PT ;  /* 0x0000001221007c0c */ /* 0x000fc6000bf06070 */
[----:B------:R-:W0:Y:S01]  /*15f0*/  @!P4 LDC.64 R8, c[0x0][0x230] ;  /* 0x00008c00ff08cb82 */ /* 0x000e220000000a00 */
[----:B------:R-:W-:Y:S01]  /*1600*/  ISETP.GE.AND.EX P0, PT, R29, UR19, PT, P0 ;  /* 0x000000131d007c0c */ /* 0x000fe2000bf06300 */
[----:B----4-:R-:W-:Y:S01]  /*1610*/  @!P4 IMAD R26, R7, R16, RZ ;  /* 0x00000010071ac224 */ /* 0x010fe200078e02ff */
[----:B------:R-:W-:-:S05]  /*1620*/  HFMA2.MMA R7, -RZ, RZ, 0, 0 ;  /* 0x00000000ff077435 */ /* 0x000fca00000001ff */
[----:B------:R-:W4:Y:S01]  /*1630*/  @!P4 LDC.64 R12, c[0x0][0x228] ;  /* 0x00008a00ff0ccb82 */ /* 0x000f220000000a00 */
[----:B------:R-:W-:Y:S02]  /*1640*/  ISETP.GT.U32.OR P0, PT, R0, 0x27f, P0 ;  /* 0x0000027f0000780c */ /* 0x000fe40000704470 */
[C---:B------:R-:W-:Y:S02]  /*1650*/  @!P2 IADD3.X R23, R24.reuse, R23, RZ, P6, !PT ;  /* 0x000000171817a210 */ /* 0x040fe400037fe4ff */
[----:B------:R-:W-:Y:S02]  /*1660*/  @!P2 IADD3.X R11, R24, R11, RZ, P5, !PT ;  /* 0x0000000b180ba210 */ /* 0x000fe40002ffe4ff */
[----:B------:R-:W-:Y:S02]  /*1670*/  @!P4 MOV R24, R18 ;  /* 0x000000120018c202 */ /* 0x000fe40000000f00 */
[----:B------:R-:W-:Y:S01]  /*1680*/  @!P4 MOV R25, R21 ;  /* 0x000000150019c202 */ /* 0x000fe20000000f00 */
[C---:B------:R-:W-:Y:S01]  /*1690*/  @!P4 IMAD R31, R28.reuse, R17, R26 ;  /* 0x000000111c1fc224 */ /* 0x040fe200078e021a */
[----:B------:R1:W5:Y:S01]  /*16a0*/  @!P2 LDG.E R7, desc[UR22][R22.64] ;  /* 0x000000161607a981 */ /* 0x000362000c1e1900 */
[----:B------:R-:W-:-:S03]  /*16b0*/  @!P4 IMAD.WIDE.U32 R16, R28, R16, R24 ;  /* 0x000000101c10c225 */ /* 0x000fc600078e0018 */
[----:B------:R0:W5:Y:S01]  /*16c0*/  @!P2 LDG.E R58, desc[UR22][R10.64] ;  /* 0x000000160a3aa981 */ /* 0x000162000c1e1900 */
[----:B-1----:R-:W1:Y:S01]  /*16d0*/  @!P3 LDC.64 R22, c[0x0][0x230] ;  /* 0x00008c00ff16bb82 */ /* 0x002e620000000a00 */
[----:B------:R-:W-:Y:S01]  /*16e0*/  @!P4 IADD3 R17, R17, R31, RZ ;  /* 0x0000001f1111c210 */ /* 0x000fe20007ffe0ff */
[----:B------:R-:W-:Y:S01]  /*16f0*/  @!P3 IMAD R24, R27, R14, RZ ;  /* 0x0000000e1b18b224 */ /* 0x000fe200078e02ff */
[----:B------:R-:W-:-:S05]  /*1700*/  @!P4 SHF.L.U32 R25, R16, 0x1, RZ ;  /* 0x000000011019c819 */ /* 0x000fca00000006ff */
[----:B0-----:R-:W0:Y:S01]  /*1710*/  @!P0 LDC.64 R10, c[0x0][0x288] ;  /* 0x0000a200ff0a8b82 */ /* 0x001e220000000a00 */
[C---:B------:R-:W-:Y:S01]  /*1720*/  @!P4 IADD3 R8, P6, R25.reuse, R8, RZ ;  /* 0x000000081908c210 */ /* 0x040fe20007fde0ff */
[----:B------:R-:W-:Y:S01]  /*1730*/  @!P3 IMAD R15, R30, R15, R24 ;  /* 0x0000000f1e0fb224 */ /* 0x000fe200078e0218 */
[----:B----4-:R-:W-:Y:S02]  /*1740*/  @!P4 IADD3 R12, P5, R25, R12, RZ ;  /* 0x0000000c190cc210 */ /* 0x010fe40007fbe0ff */
[----:B------:R-:W-:Y:S02]  /*1750*/  @!P4 SHF.L.U64.HI R26, R16, 0x1, R17 ;  /* 0x00000001101ac819 */ /* 0x000fe40000010211 */
[----:B------:R-:W-:Y:S01]  /*1760*/  @!P3 MOV R24, R18 ;  /* 0x000000120018b202 */ /* 0x000fe20000000f00 */
[----:B------:R-:W4:Y:S01]  /*1770*/  @!P3 LDC.64 R16, c[0x0][0x228] ;  /* 0x00008a00ff10bb82 */ /* 0x000f220000000a00 */
[----:B------:R-:W-:Y:S02]  /*1780*/  @!P3 MOV R25, R21 ;  /* 0x000000150019b202 */ /* 0x000fe40000000f00 */
[----:B------:R-:W-:Y:S01]  /*1790*/  IADD3 R28, R2, 0xa0, RZ ;  /* 0x000000a0021c7810 */ /* 0x000fe20007ffe0ff */
[----:B------:R-:W-:-:S03]  /*17a0*/  @!P3 IMAD.WIDE.U32 R24, R30, R14, R24 ;  /* 0x0000000e1e18b225 */ /* 0x000fc600078e0018 */
[----:B------:R-:W-:Y:S02]  /*17b0*/  ISETP.GE.U32.AND P2, PT, R28, UR18, PT ;  /* 0x000000121c007c0c */ /* 0x000fe4000bf46070 */
[----:B------:R-:W-:Y:S02]  /*17c0*/  SHF.R.S32.HI R32, RZ, 0x1f, R28 ;  /* 0x0000001fff207819 */ /* 0x000fe4000001141c */
[----:B------:R-:W-:Y:S02]  /*17d0*/  @!P4 IADD3.X R9, R26, R9, RZ, P6, !PT ;  /* 0x000000091a09c210 */ /* 0x000fe400037fe4ff */
[----:B------:R-:W-:Y:S02]  /*17e0*/  ISETP.GE.AND.EX P2, PT, R32, UR19, PT, P2 ;  /* 0x0000001320007c0c */ /* 0x000fe4000bf46320 */
[----:B------:R-:W-:Y:S01]  /*17f0*/  @!P4 IADD3.X R13, R26, R13, RZ, P5, !PT ;  /* 0x0000000d1a0dc210 */ /* 0x000fe20002ffe4ff */
[----:B------:R0:W5:Y:S01]  /*1800*/  @!P4 LDG.E R57, desc[UR22][R8.64] ;  /* 0x000000160839c981 */ /* 0x000162000c1e1900 */
[----:B------:R-:W-:-:S02]  /*1810*/  @!P3 IADD3 R15, R25, R15, RZ ;  /* 0x0000000f190fb210 */ /* 0x000fc40007ffe0ff */
[----:B------:R-:W-:Y:S01]  /*1820*/  @!P3 SHF.L.U32 R25, R24, 0x1, RZ ;  /* 0x000000011819b819 */ /* 0x000fe200000006ff */
[----:B------:R4:W5:Y:S01]  /*1830*/  @!P4 LDG.E R56, desc[UR22][R12.64] ;  /* 0x000000160c38c981 */ /* 0x000962000c1e1900 */
[----:B------:R-:W-:Y:S02]  /*1840*/  ISETP.GT.U32.OR P2, PT, R0, 0x27f, P2 ;  /* 0x0000027f0000780c */ /* 0x000fe40001744470 */
[----:B------:R-:W-:Y:S02]  /*1850*/  @!P3 SHF.L.U64.HI R26, R24, 0x1, R15 ;  /* 0x00000001181ab819 */ /* 0x000fe4000001020f */
[----:B-1----:R-:W-:Y:S02]  /*1860*/  @!P3 IADD3 R22, P4, R25, R22, RZ ;  /* 0x000000161916b210 */ /* 0x002fe40007f9e0ff */
[----:B------:R-:W-:Y:S01]  /*1870*/  IADD3 R30, R2, 0x68, RZ ;  /* 0x00000068021e7810 */ /* 0x000fe20007ffe0ff */
[----:B0-----:R-:W-:Y:S01]  /*1880*/  @!P0 IMAD R24, R29, R10, RZ ;  /* 0x0000000a1d188224 */ /* 0x001fe200078e02ff */
[----:B------:R-:W-:Y:S01]  /*1890*/  @!P3 IADD3.X R23, R26, R23, RZ, P4, !PT ;  /* 0x000000171a17b210 */ /* 0x000fe200027fe4ff */
[----:B------:R-:W-:Y:S01]  /*18a0*/  HFMA2.MMA R8, -RZ, RZ, 0, 0 ;  /* 0x00000000ff087435 */ /* 0x000fe200000001ff */
[----:B------:R-:W-:Y:S01]  /*18b0*/  ISETP.GE.U32.AND P4, PT, R30, UR18, PT ;  /* 0x000000121e007c0c */ /* 0x000fe2000bf86070 */
[----:B------:R-:W0:Y:S01]  /*18c0*/  @!P0 LDC.64 R14, c[0x0][0x230] ;  /* 0x00008c00ff0e8b82 */ /* 0x000e220000000a00 */
[----:B------:R-:W-:Y:S01]  /*18d0*/  SHF.R.S32.HI R29, RZ, 0x1f, R30 ;  /* 0x0000001fff1d7819 */ /* 0x000fe2000001141e */
[----:B------:R-:W-:Y:S01]  /*18e0*/  @!P0 IMAD R9, R33, R11, R24 ;  /* 0x0000000b21098224 */ /* 0x000fe200078e0218 */
[----:B----4-:R-:W-:-:S02]  /*18f0*/  @!P3 IADD3 R16, P5, R25, R16, RZ ;  /* 0x000000101910b210 */ /* 0x010fc40007fbe0ff */
[----:B------:R-:W-:Y:S02]  /*1900*/  ISETP.GE.AND.EX P4, PT, R29, UR19, PT, P4 ;  /* 0x000000131d007c0c */ /* 0x000fe4000bf86340 */
[----:B------:R-:W-:Y:S01]  /*1910*/  @!P0 MOV R24, R18 ;  /* 0x0000001200188202 */ /* 0x000fe20000000f00 */
[----:B------:R-:W1:Y:S01]  /*1920*/  @!P2 LDC.64 R12, c[0x0][0x288] ;  /* 0x0000a200ff0cab82 */ /* 0x000e620000000a00 */
[----:B------:R-:W-:Y:S01]  /*1930*/  @!P0 MOV R25, R21 ;  /* 0x0000001500198202 */ /* 0x000fe20000000f00 */
[----:B------:R4:W5:Y:S01]  /*1940*/  @!P3 LDG.E R8, desc[UR22][R22.64] ;  /* 0x000000161608b981 */ /* 0x000962000c1e1900 */
[----:B------:R-:W-:Y:S01]  /*1950*/  ISETP.GT.U32.OR P4, PT, R0, 0x27f, P4 ;  /* 0x0000027f0000780c */ /* 0x000fe20002784470 */
[----:B------:R-:W-:-:S04]  /*1960*/  @!P0 IMAD.WIDE.U32 R24, R33, R10, R24 ;  /* 0x0000000a21188225 */ /* 0x000fc800078e0018 */
[----:B------:R-:W2:Y:S01]  /*1970*/  @!P0 LDC.64 R10, c[0x0][0x228] ;  /* 0x00008a00ff0a8b82 */ /* 0x000ea20000000a00 */
[----:B------:R-:W-:Y:S02]  /*1980*/  @!P0 IADD3 R9, R25, R9, RZ ;  /* 0x0000000919098210 */ /* 0x000fe40007ffe0ff */
[----:B------:R-:W-:Y:S02]  /*1990*/  @!P3 IADD3.X R17, R26, R17, RZ, P5, !PT ;  /* 0x000000111a11b210 */ /* 0x000fe40002ffe4ff */
[----:B------:R-:W-:-:S03]  /*19a0*/  @!P0 SHF.L.U32 R35, R24, 0x1, RZ ;  /* 0x0000000118238819 */ /* 0x000fc600000006ff */
[----:B------:R-:W2:Y:S01]  /*19b0*/  @!P2 LDC.64 R26, c[0x0][0x230] ;  /* 0x00008c00ff1aab82 */ /* 0x000ea20000000a00 */
[----:B------:R-:W-:Y:S01]  /*19c0*/  @!P0 SHF.L.U64.HI R34, R24, 0x1, R9 ;  /* 0x0000000118228819 */ /* 0x000fe20000010209 */
[----:B------:R0:W5:Y:S01]  /*19d0*/  @!P3 LDG.E R55, desc[UR22][R16.64] ;  /* 0x000000161037b981 */ /* 0x000162000c1e1900 */
[----:B------:R-:W-:-:S05]  /*19e0*/  IADD3 R31, R2, 0x70, RZ ;  /* 0x00000070021f7810 */ /* 0x000fca0007ffe0ff */
[----:B----4-:R-:W4:Y:S01]  /*19f0*/  @!P2 LDC.64 R22, c[0x0][0x228] ;  /* 0x00008a00ff16ab82 */ /* 0x010f220000000a00 */
[----:B------:R-:W-:Y:S02]  /*1a00*/  ISETP.GE.U32.AND P3, PT, R31, UR18, PT ;  /* 0x000000121f007c0c */ /* 0x000fe4000bf66070 */
[----:B------:R-:W-:-:S05]  /*1a10*/  SHF.R.S32.HI R33, RZ, 0x1f, R31 ;  /* 0x0000001fff217819 */ /* 0x000fca000001141f */
[----:B------:R-:W4:Y:S01]  /*1a20*/  @!P4 LDC.64 R24, c[0x0][0x288] ;  /* 0x0000a200ff18cb82 */ /* 0x000f220000000a00 */
[----:B------:R-:W-:Y:S01]  /*1a30*/  ISETP.GE.AND.EX P3, PT, R33, UR19, PT, P3 ;  /* 0x0000001321007c0c */ /* 0x000fe2000bf66330 */
[----:B-1----:R-:W-:Y:S01]  /*1a40*/  @!P2 IMAD R32, R32, R12, RZ ;  /* 0x0000000c2020a224 */ /* 0x002fe200078e02ff */
[----:B0-----:R-:W-:Y:S02]  /*1a50*/  @!P2 MOV R16, R18 ;  /* 0x000000120010a202 */ /* 0x001fe40000000f00 */
[----:B------:R-:W-:Y:S01]  /*1a60*/  @!P2 MOV R17, R21 ;  /* 0x000000150011a202 */ /* 0x000fe20000000f00 */
[----:B------:R-:W-:Y:S01]  /*1a70*/  @!P2 IMAD R37, R28, R13, R32 ;  /* 0x0000000d1c25a224 */ /* 0x000fe200078e0220 */
[----:B------:R-:W-:Y:S02]  /*1a80*/  ISETP.GT.U32.OR P3, PT, R0, 0x27f, P3 ;  /* 0x0000027f0000780c */ /* 0x000fe40001f64470 */
[----:B------:R-:W-:Y:S01]  /*1a90*/  @!P0 IADD3 R14, P5, R35, R14, RZ ;  /* 0x0000000e230e8210 */ /* 0x000fe20007fbe0ff */
[----:B------:R-:W-:Y:S01]  /*1aa0*/  @!P2 IMAD.WIDE.U32 R12, R28, R12, R16 ;  /* 0x0000000c1c0ca225 */ /* 0x000fe200078e0010 */
[----:B------:R-:W-:-:S02]  /*1ab0*/  HFMA2.MMA R9, -RZ, RZ, 0, 0 ;  /* 0x00000000ff097435 */ /* 0x000fc400000001ff */
[----:B------:R-:W-:Y:S02]  /*1ac0*/  @!P0 IADD3.X R15, R34, R15, RZ, P5, !PT ;  /* 0x0000000f220f8210 */ /* 0x000fe40002ffe4ff */
[----:B--2---:R-:W-:Y:S02]  /*1ad0*/  @!P0 IADD3 R10, P5, R35, R10, RZ ;  /* 0x0000000a230a8210 */ /* 0x004fe40007fbe0ff */
[----:B------:R-:W-:Y:S02]  /*1ae0*/  @!P2 IADD3 R17, R13, R37, RZ ;  /* 0x000000250d11a210 */ /* 0x000fe40007ffe0ff */
[----:B------:R-:W-:Y:S02]  /*1af0*/  @!P2 SHF.L.U32 R13, R12, 0x1, RZ ;  /* 0x000000010c0da819 */ /* 0x000fe400000006ff */
[----:B------:R-:W-:Y:S01]  /*1b00*/  @!P0 IADD3.X R11, R34, R11, RZ, P5, !PT ;  /* 0x0000000b220b8210 */ /* 0x000fe20002ffe4ff */
[----:B------:R0:W5:Y:S01]  /*1b10*/  @!P0 LDG.E R9, desc[UR22][R14.64] ;  /* 0x000000160e098981 */ /* 0x000162000c1e1900 */
[----:B------:R-:W-:Y:S01]  /*1b20*/  @!P2 SHF.L.U64.HI R28, R12, 0x1, R17 ;  /* 0x000000010c1ca819 */ /* 0x000fe20000010211 */
[----:B----4-:R-:W-:Y:S01]  /*1b30*/  @!P4 IMAD R29, R29, R24, RZ ;  /* 0x000000181d1dc224 */ /* 0x010fe200078e02ff */
[C---:B------:R-:W-:Y:S01]  /*1b40*/  @!P2 IADD3 R26, P5, R13.reuse, R26, RZ ;  /* 0x0000001a0d1aa210 */ /* 0x040fe20007fbe0ff */
[----:B------:R-:W1:Y:S01]  /*1b50*/  @!P3 LDC.64 R16, c[0x0][0x288] ;  /* 0x0000a200ff10bb82 */ /* 0x000e620000000a00 */
[----:B------:R-:W-:-:S02]  /*1b60*/  @!P2 IADD3 R22, P6, R13, R22, RZ ;  /* 0x000000160d16a210 */ /* 0x000fc40007fde0ff */
[----:B------:R-:W-:Y:S01]  /*1b70*/  IADD3 R32, R2, 0x78, RZ ;  /* 0x0000007802207810 */ /* 0x000fe20007ffe0ff */
[----:B------:R-:W-:Y:S01]  /*1b80*/  @!P4 IMAD R35, R30, R25, R29 ;  /* 0x000000191e23c224 */ /* 0x000fe200078e021d */
[C---:B------:R-:W-:Y:S01]  /*1b90*/  @!P2 IADD3.X R27, R28.reuse, R27, RZ, P5, !PT ;  /* 0x0000001b1c1ba210 */ /* 0x040fe20002ffe4ff */
[----:B------:R2:W5:Y:S01]  /*1ba0*/  @!P0 LDG.E R54, desc[UR22][R10.64] ;  /* 0x000000160a368981 */ /* 0x000562000c1e1900 */
[----:B------:R-:W-:Y:S01]  /*1bb0*/  @!P2 IADD3.X R23, R28, R23, RZ, P6, !PT ;  /* 0x000000171c17a210 */ /* 0x000fe200037fe4ff */
[----:B------:R-:W4:Y:S01]  /*1bc0*/  @!P4 LDC.64 R12, c[0x0][0x230] ;  /* 0x00008c00ff0ccb82 */ /* 0x000f220000000a00 */
[----:B------:R-:W-:Y:S02]  /*1bd0*/  @!P4 MOV R28, R18 ;  /* 0x00000012001cc202 */ /* 0x000fe40000000f00 */
[----:B------:R-:W-:Y:S01]  /*1be0*/  @!P4 MOV R29, R21 ;  /* 0x00000015001dc202 */ /* 0x000fe20000000f00 */
[----:B------:R2:W3:Y:S01]  /*1bf0*/  @!P2 LDG.E R75, desc[UR22][R22.64] ;  /* 0x00000016164ba981 */ /* 0x0004e2000c1e1900 */
[----:B------:R-:W-:-:S03]  /*1c00*/  ISETP.GE.U32.AND P0, PT, R32, UR18, PT ;  /* 0x0000001220007c0c */ /* 0x000fc6000bf06070 */
[----:B0-----:R-:W0:Y:S01]  /*1c10*/  @!P4 LDC.64 R14, c[0x0][0x228] ;  /* 0x00008a00ff0ecb82 */ /* 0x001e220000000a00 */
[----:B--2---:R-:W-:Y:S01]  /*1c20*/  SHF.R.S32.HI R11, RZ, 0x1f, R32 ;  /* 0x0000001fff0b7819 */ /* 0x004fe20000011420 */
[----:B------:R-:W-:-:S03]  /*1c30*/  @!P4 IMAD.WIDE.U32 R24, R30, R24, R28 ;  /* 0x000000181e18c225 */ /* 0x000fc600078e001c */
[----:B------:R-:W-:Y:S01]  /*1c40*/  ISETP.GE.AND.EX P0, PT, R11, UR19, PT, P0 ;  /* 0x000000130b007c0c */ /* 0x000fe2000bf06300 */
[----:B------:R-:W-:Y:S01]  /*1c50*/  HFMA2.MMA R10, -RZ, RZ, 0, 0 ;  /* 0x00000000ff0a7435 */ /* 0x000fe200000001ff */
[----:B------:R-:W-:Y:S01]  /*1c60*/  @!P4 IADD3 R25, R25, R35, RZ ;  /* 0x000000231919c210 */ /* 0x000fe20007ffe0ff */
[----:B------:R-:W2:Y:S01]  /*1c70*/  @!P3 LDC.64 R22, c[0x0][0x228] ;  /* 0x00008a00ff16bb82 */ /* 0x000ea20000000a00 */
[----:B------:R-:W-:Y:S02]  /*1c80*/  ISETP.GT.U32.OR P0, PT, R0, 0x27f, P0 ;  /* 0x0000027f0000780c */ /* 0x000fe40000704470 */
[C---:B------:R-:W-:Y:S02]  /*1c90*/  @!P4 SHF.L.U32 R29, R24.reuse, 0x1, RZ ;  /* 0x00000001181dc819 */ /* 0x040fe400000006ff */
[----:B------:R-:W-:-:S03]  /*1ca0*/  @!P4 SHF.L.U64.HI R42, R24, 0x1, R25 ;  /* 0x00000001182ac819 */ /* 0x000fc60000010219 */
[----:B------:R-:W2:Y:S01]  /*1cb0*/  @!P3 LDC.64 R24, c[0x0][0x230] ;  /* 0x00008c00ff18bb82 */ /* 0x000ea20000000a00 */
[----:B-1----:R-:W-:Y:S01]  /*1cc0*/  @!P3 IMAD R28, R33, R16, RZ ;  /* 0x00000010211cb224 */ /* 0x002fe200078e02ff */
[----:B------:R1:W5:Y:S01]  /*1cd0*/  @!P2 LDG.E R10, desc[UR22][R26.64] ;  /* 0x000000161a0aa981 */ /* 0x000362000c1e1900 */
[----:B------:R-:W-:Y:S02]  /*1ce0*/  IADD3 R30, R2, 0x80, RZ ;  /* 0x00000080021e7810 */ /* 0x000fe40007ffe0ff */
[----:B----4-:R-:W-:Y:S01]  /*1cf0*/  @!P4 IADD3 R12, P6, R29, R12, RZ ;  /* 0x0000000c1d0cc210 */ /* 0x010fe20007fde0ff */
[----:B------:R-:W-:Y:S01]  /*1d00*/  @!P3 IMAD R17, R31, R17, R28 ;  /* 0x000000111f11b224 */ /* 0x000fe200078e021c */
[----:B------:R-:W-:Y:S02]  /*1d10*/  ISETP.GE.U32.AND P2, PT, R30, UR18, PT ;  /* 0x000000121e007c0c */ /* 0x000fe4000bf46070 */
[----:B0-----:R-:W-:Y:S01]  /*1d20*/  @!P4 IADD3 R14, P5, R29, R14, RZ ;  /* 0x0000000e1d0ec210 */ /* 0x001fe20007fbe0ff */
[----:B-1----:R-:W0:Y:S01]  /*1d30*/  @!P0 LDC.64 R26, c[0x0][0x288] ;  /* 0x0000a200ff1a8b82 */ /* 0x002e220000000a00 */
[----:B------:R-:W-:-:S02]  /*1d40*/  SHF.R.S32.HI R34, RZ, 0x1f, R30 ;  /* 0x0000001fff227819 */ /* 0x000fc4000001141e */
[----:B------:R-:W-:Y:S02]  /*1d50*/  @!P3 MOV R28, R18 ;  /* 0x00000012001cb202 */ /* 0x000fe40000000f00 */
[----:B------:R-:W-:Y:S02]  /*1d60*/  @!P3 MOV R29, R21 ;  /* 0x00000015001db202 */ /* 0x000fe40000000f00 */
[----:B------:R-:W-:Y:S02]  /*1d70*/  ISETP.GE.AND.EX P2, PT, R34, UR19, PT, P2 ;  /* 0x0000001322007c0c */ /* 0x000fe4000bf46320 */
[----:B------:R-:W-:Y:S01]  /*1d80*/  @!P4 IADD3.X R15, R42, R15, RZ, P5, !PT ;  /* 0x0000000f2a0fc210 */ /* 0x000fe20002ffe4ff */
[----:B------:R-:W-:Y:S01]  /*1d90*/  @!P3 IMAD.WIDE.U32 R28, R31, R16, R28 ;  /* 0x000000101f1cb225 */ /* 0x000fe200078e001c */
[----:B------:R-:W-:Y:S02]  /*1da0*/  ISETP.GT.U32.OR P2, PT, R0, 0x27f, P2 ;  /* 0x0000027f0000780c */ /* 0x000fe40001744470 */
[----:B------:R-:W-:Y:S01]  /*1db0*/  @!P4 IADD3.X R13, R42, R13, RZ, P6, !PT ;  /* 0x0000000d2a0dc210 */ /* 0x000fe200037fe4ff */
[----:B------:R1:W4:Y:S01]  /*1dc0*/  @!P4 LDG.E R82, desc[UR22][R14.64] ;  /* 0x000000160e52c981 */ /* 0x000322000c1e1900 */
[----:B------:R-:W-:-:S02]  /*1dd0*/  @!P3 IADD3 R17, R29, R17, RZ ;  /* 0x000000111d11b210 */ /* 0x000fc40007ffe0ff */
[C---:B------:R-:W-:Y:S01]  /*1de0*/  @!P3 SHF.L.U32 R29, R28.reuse, 0x1, RZ ;  /* 0x000000011c1db819 */ /* 0x040fe200000006ff */
[----:B------:R2:W5:Y:S01]  /*1df0*/  @!P4 LDG.E R38, desc[UR22][R12.64] ;  /* 0x000000160c26c981 */ /* 0x000562000c1e1900 */
[----:B------:R-:W-:Y:S01]  /*1e00*/  @!P3 SHF.L.U64.HI R42, R28, 0x1, R17 ;  /* 0x000000011c2ab819 */ /* 0x000fe20000010211 */
[----:B-1----:R-:W1:Y:S01]  /*1e10*/  @!P0 LDC.64 R14, c[0x0][0x230] ;  /* 0x00008c00ff0e8b82 */ /* 0x002e620000000a00 */
[C---:B--2---:R-:W-:Y:S02]  /*1e20*/  @!P3 IADD3 R24, P4, R29.reuse, R24, RZ ;  /* 0x000000181d18b210 */ /* 0x044fe40007f9e0ff */
[----:B------:R-:W-:Y:S02]  /*1e30*/  IADD3 R33, R2, 0x88, RZ ;  /* 0x0000008802217810 */ /* 0x000fe40007ffe0ff */
[----:B------:R-:W-:Y:S02]  /*1e40*/  @!P3 IADD3 R22, P5, R29, R22, RZ ;  /* 0x000000161d16b210 */ /* 0x000fe40007fbe0ff */
[----:B------:R-:W-:Y:S01]  /*1e50*/  @!P3 IADD3.X R25, R42, R25, RZ, P4, !PT ;  /* 0x000000192a19b210 */ /* 0x000fe200027fe4ff */
[----:B------:R-:W2:Y:S01]  /*1e60*/  @!P0 LDC.64 R12, c[0x0][0x228] ;  /* 0x00008a00ff0c8b82 */ /* 0x000ea20000000a00 */
[----:B------:R-:W-:Y:S01]  /*1e70*/  ISETP.GE.U32.AND P4, PT, R33, UR18, PT ;  /* 0x0000001221007c0c */ /* 0x000fe2000bf86070 */
[----:B0-----:R-:W-:Y:S01]  /*1e80*/  @!P0 IMAD R11, R11, R26, RZ ;  /* 0x0000001a0b0b8224 */ /* 0x001fe200078e02ff */
[----:B------:R-:W-:-:S02]  /*1e90*/  SHF.R.S32.HI R31, RZ, 0x1f, R33 ;  /* 0x0000001fff1f7819 */ /* 0x000fc40000011421 */
[----:B------:R-:W-:Y:S02]  /*1ea0*/  @!P0 MOV R28, R18 ;  /* 0x00000012001c8202 */ /* 0x000fe40000000f00 */
[----:B------:R-:W-:Y:S01]  /*1eb0*/  @!P0 MOV R29, R21 ;  /* 0x00000015001d8202 */ /* 0x000fe20000000f00 */
[----:B------:R-:W0:Y:S01]  /*1ec0*/  @!P2 LDC.64 R16, c[0x0][0x288] ;  /* 0x0000a200ff10ab82 */ /* 0x000e220000000a00 */
[----:B------:R-:W-:Y:S01]  /*1ed0*/  ISETP.GE.AND.EX P4, PT, R31, UR19, PT, P4 ;  /* 0x000000131f007c0c */ /* 0x000fe2000bf86340 */
[C---:B------:R-:W-:Y:S02]  /*1ee0*/  @!P0 IMAD R27, R32.reuse, R27, R11 ;  /* 0x0000001b201b8224 */ /* 0x040fe400078e020b */
[----:B------:R-:W-:Y:S01]  /*1ef0*/  @!P0 IMAD.WIDE.U32 R28, R32, R26, R28 ;  /* 0x0000001a201c8225 */ /* 0x000fe200078e001c */
[----:B------:R-:W-:Y:S01]  /*1f00*/  ISETP.GT.U32.OR P4, PT, R0, 0x27f, P4 ;  /* 0x0000027f0000780c */ /* 0x000fe20002784470 */
[----:B------:R-:W-:-:S03]  /*1f10*/  HFMA2.MMA R11, -RZ, RZ, 0, 0 ;  /* 0x00000000ff0b7435 */ /* 0x000fc600000001ff */
[----:B------:R-:W-:Y:S02]  /*1f20*/  @!P0 IADD3 R29, R29, R27, RZ ;  /* 0x0000001b1d1d8210 */ /* 0x000fe40007ffe0ff */
[----:B------:R-:W-:Y:S02]  /*1f30*/  @!P0 SHF.L.U32 R27, R28, 0x1, RZ ;  /* 0x000000011c1b8819 */ /* 0x000fe400000006ff */
[----:B------:R-:W-:Y:S02]  /*1f40*/  @!P3 IADD3.X R23, R42, R23, RZ, P5, !PT ;  /* 0x000000172a17b210 */ /* 0x000fe40002ffe4ff */
[----:B------:R-:W-:Y:S01]  /*1f50*/  @!P0 SHF.L.U64.HI R42, R28, 0x1, R29 ;  /* 0x000000011c2a8819 */ /* 0x000fe2000001021d */
[----:B------:R2:W5:Y:S01]  /*1f60*/  @!P3 LDG.E R11, desc[UR22][R24.64] ;  /* 0x00000016180bb981 */ /* 0x000562000c1e1900 */
[----:B-1----:R-:W-:Y:S01]  /*1f70*/  @!P0 IADD3 R14, P5, R27, R14, RZ ;  /* 0x0000000e1b0e8210 */ /* 0x002fe20007fbe0ff */
[----:B------:R-:W1:Y:S01]  /*1f80*/  @!P4 LDC.64 R28, c[0x0][0x288] ;  /* 0x0000a200ff1ccb82 */ /* 0x000e620000000a00 */
[----:B------:R-:W-:Y:S01]  /*1f90*/  IADD3 R32, R2, 0x90, RZ ;  /* 0x0000009002207810 */ /* 0x000fe20007ffe0ff */
[----:B------:R0:W4:Y:S01]  /*1fa0*/  @!P3 LDG.E R81, desc[UR22][R22.64] ;  /* 0x000000161651b981 */ /* 0x000122000c1e1900 */
[----:B------:R-:W-:-:S02]  /*1fb0*/  @!P0 IADD3.X R15, R42, R15, RZ, P5, !PT ;  /* 0x0000000f2a0f8210 */ /* 0x000fc40002ffe4ff */
[----:B------:R-:W-:Y:S02]  /*1fc0*/  ISETP.GE.U32.AND P5, PT, R32, UR18, PT ;  /* 0x0000001220007c0c */ /* 0x000fe4000bfa6070 */
[----:B------:R-:W-:Y:S01]  /*1fd0*/  SHF.R.S32.HI R39, RZ, 0x1f, R32 ;  /* 0x0000001fff277819 */ /* 0x000fe20000011420 */
[----:B--2---:R-:W2:Y:S01]  /*1fe0*/  @!P2 LDC.64 R24, c[0x0][0x230] ;  /* 0x00008c00ff18ab82 */ /* 0x004ea20000000a00 */
[----:B------:R-:W-:Y:S01]  /*1ff0*/  @!P0 IADD3 R12, P3, R27, R12, RZ ;  /* 0x0000000c1b0c8210 */ /* 0x000fe20007f7e0ff */
[----:B0-----:R-:W-:Y:S01]  /*2000*/  @!P2 IMAD R34, R34, R16, RZ ;  /* 0x000000102222a224 */ /* 0x001fe200078e02ff */
[----:B------:R-:W-:Y:S02]  /*2010*/  ISETP.GE.AND.EX P5, PT, R39, UR19, PT, P5 ;  /* 0x0000001327007c0c */ /* 0x000fe4000bfa6350 */
[----:B------:R-:W-:Y:S02]  /*2020*/  @!P2 MOV R26, R18 ;  /* 0x00000012001aa202 */ /* 0x000fe40000000f00 */
[----:B------:R-:W-:Y:S01]  /*2030*/  @!P2 MOV R27, R21 ;  /* 0x00000015001ba202 */ /* 0x000fe20000000f00 */
[----:B------:R-:W0:Y:S01]  /*2040*/  @!P2 LDC.64 R22, c[0x0][0x228] ;  /* 0x00008a00ff16ab82 */ /* 0x000e220000000a00 */
[----:B------:R-:W-:Y:S01]  /*2050*/  ISETP.GT.U32.OR P5, PT, R0, 0x27f, P5 ;  /* 0x0000027f0000780c */ /* 0x000fe20002fa4470 */
[C---:B------:R-:W-:Y:S01]  /*2060*/  @!P2 IMAD R35, R30.reuse, R17, R34 ;  /* 0x000000111e23a224 */ /* 0x040fe200078e0222 */
[----:B------:R-:W-:Y:S01]  /*2070*/  HFMA2.MMA R17, -RZ, RZ, 0, 0 ;  /* 0x00000000ff117435 */ /* 0x000fe200000001ff */
[----:B------:R-:W-:Y:S01]  /*2080*/  @!P2 IMAD.WIDE.U32 R26, R30, R16, R26 ;  /* 0x000000101e1aa225 */ /* 0x000fe200078e001a */
[----:B------:R-:W-:-:S02]  /*2090*/  IADD3 R16, R2, 0x98, RZ ;  /* 0x0000009802107810 */ /* 0x000fc40007ffe0ff */
[----:B------:R-:W-:Y:S02]  /*20a0*/  @!P0 IADD3.X R13, R42, R13, RZ, P3, !PT ;  /* 0x0000000d2a0d8210 */ /* 0x000fe40001ffe4ff */
[----:B------:R-:W-:Y:S02]  /*20b0*/  @!P2 IADD3 R27, R27, R35, RZ ;  /* 0x000000231b1ba210 */ /* 0x000fe40007ffe0ff */
[----:B------:R-:W-:Y:S01]  /*20c0*/  ISETP.GE.U32.AND P3, PT, R16, UR18, PT ;  /* 0x0000001210007c0c */ /* 0x000fe2000bf66070 */
[----:B------:R-:W0:Y:S01]  /*20d0*/  @!P4 LDC.64 R34, c[0x0][0x228] ;  /* 0x00008a00ff22cb82 */ /* 0x000e220000000a00 */
[----:B------:R-:W-:Y:S01]  /*20e0*/  SHF.R.S32.HI R37, RZ, 0x1f, R16 ;  /* 0x0000001fff257819 */ /* 0x000fe20000011410 */
[----:B------:R2:W5:Y:S01]  /*20f0*/  @!P0 LDG.E R17, desc[UR22][R14.64] ;  /* 0x000000160e118981 */ /* 0x000562000c1e1900 */
[C---:B------:R-:W-:Y:S02]  /*2100*/  @!P2 SHF.L.U32 R43, R26.reuse, 0x1, RZ ;  /* 0x000000011a2ba819 */ /* 0x040fe400000006ff */
[----:B------:R-:W-:Y:S01]  /*2110*/  @!P2 SHF.L.U64.HI R42, R26, 0x1, R27 ;  /* 0x000000011a2aa819 */ /* 0x000fe2000001021b */
[----:B------:R2:W4:Y:S01]  /*2120*/  @!P0 LDG.E R80, desc[UR22][R12.64] ;  /* 0x000000160c508981 */ /* 0x000522000c1e1900 */
[----:B------:R-:W-:Y:S01]  /*2130*/  ISETP.GE.AND.EX P3, PT, R37, UR19, PT, P3 ;  /* 0x0000001325007c0c */ /* 0x000fe2000bf66330 */
[----:B------:R-:W0:Y:S01]  /*2140*/  @!P4 LDC.64 R26, c[0x0][0x230] ;  /* 0x00008c00ff1acb82 */ /* 0x000e220000000a00 */
[----:B-1----:R-:W-:-:S02]  /*2150*/  @!P4 IMAD R30, R31, R28, RZ ;  /* 0x0000001c1f1ec224 */ /* 0x002fc400078e02ff */
[----:B------:R-:W-:-:S05]  /*2160*/  ISETP.GT.U32.OR P3, PT, R0, 0x27f, P3 ;  /* 0x0000027f0000780c */ /* 0x000fca0001f64470 */
[----:B--2---:R-:W1:Y:S01]  /*2170*/  @!P5 LDC.64 R14, c[0x0][0x288] ;  /* 0x0000a200ff0edb82 */ /* 0x004e620000000a00 */
[----:B------:R-:W-:Y:S01]  /*2180*/  HFMA2.MMA R12, -RZ, RZ, 0, 0 ;  /* 0x00000000ff0c7435 */ /* 0x000fe200000001ff */
[C---:B------:R-:W-:Y:S02]  /*2190*/  @!P2 IADD3 R24, P6, R43.reuse, R24, RZ ;  /* 0x000000182b18a210 */ /* 0x040fe40007fde0ff */
[----:B0-----:R-:W-:Y:S01]  /*21a0*/  @!P2 IADD3 R22, P0, R43, R22, RZ ;  /* 0x000000162b16a210 */ /* 0x001fe20007f1e0ff */
[C---:B------:R-:W-:Y:S01]  /*21b0*/  @!P4 IMAD R43, R33.reuse, R29, R30 ;  /* 0x0000001d212bc224 */ /* 0x040fe200078e021e */
[----:B------:R-:W-:Y:S02]  /*21c0*/  @!P4 MOV R30, R18 ;  /* 0x00000012001ec202 */ /* 0x000fe40000000f00 */
[----:B------:R-:W-:Y:S02]  /*21d0*/  @!P4 MOV R31, R21 ;  /* 0x00000015001fc202 */ /* 0x000fe40000000f00 */
[----:B------:R-:W-:Y:S01]  /*21e0*/  @!P2 IADD3.X R25, R42, R25, RZ, P6, !PT ;  /* 0x000000192a19a210 */ /* 0x000fe200037fe4ff */
[----:B------:R-:W-:-:S04]  /*21f0*/  @!P4 IMAD.WIDE.U32 R28, R33, R28, R30 ;  /* 0x0000001c211cc225 */ /* 0x000fc800078e001e */
[----:B------:R0:W5:Y:S01]  /*2200*/  @!P2 LDG.E R12, desc[UR22][R24.64] ;  /* 0x00000016180ca981 */ /* 0x000162000c1e1900 */
[----:B------:R-:W-:Y:S02]  /*2210*/  @!P2 IADD3.X R23, R42, R23, RZ, P0, !PT ;  /* 0x000000172a17a210 */ /* 0x000fe400007fe4ff */
[----:B------:R-:W-:Y:S02]  /*2220*/  @!P4 IADD3 R29, R29, R43, RZ ;  /* 0x0000002b1d1dc210 */ /* 0x000fe40007ffe0ff */
[----:B------:R-:W-:Y:S01]  /*2230*/  @!P4 SHF.L.U32 R13, R28, 0x1, RZ ;  /* 0x000000011c0dc819 */ /* 0x000fe200000006ff */
[----:B------:R2:W4:Y:S01]  /*2240*/  @!P2 LDG.E R79, desc[UR22][R22.64] ;  /* 0x00000016164fa981 */ /* 0x000522000c1e1900 */
[----:B0-----:R-:W0:Y:S01]  /*2250*/  @!P3 LDC.64 R24, c[0x0][0x288] ;  /* 0x0000a200ff18bb82 */ /* 0x001e220000000a00 */
[----:B------:R-:W-:Y:S02]  /*2260*/  SHF.R.S32.HI R49, RZ, 0x1f, R47 ;  /* 0x0000001fff317819 */ /* 0x000fe4000001142f */
[----:B------:R-:W-:Y:S01]  /*2270*/  ISETP.GE.U32.AND P6, PT, R47, UR18, PT ;  /* 0x000000122f007c0c */ /* 0x000fe2000bfc6070 */
[----:B-1----:R-:W-:Y:S01]  /*2280*/  @!P5 IMAD R39, R39, R14, RZ ;  /* 0x0000000e2727d224 */ /* 0x002fe200078e02ff */
[----:B------:R-:W-:-:S02]  /*2290*/  @!P4 IADD3 R26, P2, R13, R26, RZ ;  /* 0x0000001a0d1ac210 */ /* 0x000fc40007f5e0ff */
[----:B------:R-:W-:Y:S01]  /*22a0*/  @!P4 IADD3 R34, P0, R13, R34, RZ ;  /* 0x000000220d22c210 */ /* 0x000fe20007f1e0ff */
[----:B------:R-:W-:Y:S01]  /*22b0*/  HFMA2.MMA R13, -RZ, RZ, 0, 0 ;  /* 0x00000000ff0d7435 */ /* 0x000fe200000001ff */
[----:B------:R-:W-:Y:S02]  /*22c0*/  @!P4 SHF.L.U64.HI R30, R28, 0x1, R29 ;  /* 0x000000011c1ec819 */ /* 0x000fe4000001021d */
[----:B--2---:R-:W-:Y:S01]  /*22d0*/  @!P5 MOV R22, R18 ;  /* 0x000000120016d202 */ /* 0x004fe20000000f00 */
[----:B------:R-:W1:Y:S01]  /*22e0*/  @!P5 LDC.64 R28, c[0x0][0x230] ;  /* 0x00008c00ff1cdb82 */ /* 0x000e620000000a00 */
[----:B------:R-:W-:Y:S02]  /*22f0*/  @!P5 MOV R23, R21 ;  /* 0x000000150017d202 */ /* 0x000fe40000000f00 */
[----:B------:R-:W-:Y:S01]  /*2300*/  ISETP.GE.AND.EX P6, PT, R49, UR19, PT, P6 ;  /* 0x0000001331007c0c */ /* 0x000fe2000bfc6360 */
[----:B------:R-:W-:Y:S01]  /*2310*/  @!P5 IMAD R39, R32, R15, R39 ;  /* 0x0000000f2027d224 */ /* 0x000fe200078e0227 */
[----:B------:R-:W-:Y:S01]  /*2320*/  @!P4 IADD3.X R27, R30, R27, RZ, P2, !PT ;  /* 0x0000001b1e1bc210 */ /* 0x000fe200017fe4ff */
[----:B------:R-:W-:Y:S01]  /*2330*/  @!P5 IMAD.WIDE.U32 R14, R32, R14, R22 ;  /* 0x0000000e200ed225 */ /* 0x000fe200078e0016 */
[----:B------:R-:W-:Y:S01]  /*2340*/  ISETP.GT.U32.OR P6, PT, R0, 0x27f, P6 ;  /* 0x0000027f0000780c */ /* 0x000fe200037c4470 */
[----:B------:R-:W2:Y:S02]  /*2350*/  @!P5 LDC.64 R22, c[0x0][0x228] ;  /* 0x00008a00ff16db82 */ /* 0x000ea40000000a00 */
[----:B------:R0:W5:Y:S01]  /*2360*/  @!P4 LDG.E R13, desc[UR22][R26.64] ;  /* 0x000000161a0dc981 */ /* 0x000162000c1e1900 */
[----:B------:R-:W-:-:S02]  /*2370*/  @!P4 IADD3.X R35, R30, R35, RZ, P0, !PT ;  /* 0x000000231e23c210 */ /* 0x000fc400007fe4ff */
[----:B------:R-:W-:Y:S02]  /*2380*/  SHF.R.S32.HI R46, RZ, 0x1f, R44 ;  /* 0x0000001fff2e7819 */ /* 0x000fe4000001142c */
[----:B------:R-:W-:Y:S01]  /*2390*/  ISETP.GE.U32.AND P0, PT, R44, UR18, PT ;  /* 0x000000122c007c0c */ /* 0x000fe2000bf06070 */
[----:B0-----:R-:W-:Y:S01]  /*23a0*/  @!P3 IMAD R42, R37, R24, RZ ;  /* 0x00000018252ab224 */ /* 0x001fe200078e02ff */
[----:B------:R-:W-:Y:S01]  /*23b0*/  @!P5 IADD3 R39, R15, R39, RZ ;  /* 0x000000270f27d210 */ /* 0x000fe20007ffe0ff */
[----:B------:R-:W0:Y:S01]  /*23c0*/  @!P3 LDC.64 R32, c[0x0][0x228] ;  /* 0x00008a00ff20bb82 */ /* 0x000e220000000a00 */
[C---:B------:R-:W-:Y:S01]  /*23d0*/  @!P5 SHF.L.U32 R37, R14.reuse, 0x1, RZ ;  /* 0x000000010e25d819 */ /* 0x040fe200000006ff */
[----:B------:R-:W4:Y:S06]  /*23e0*/  @!P4 LDG.E R78, desc[UR22][R34.64] ;  /* 0x00000016224ec981 */ /* 0x000f2c000c1e1900 */
[----:B------:R-:W3:Y:S01]  /*23f0*/  @!P3 LDC.64 R26, c[0x0][0x230] ;  /* 0x00008c00ff1abb82 */ /* 0x000ee20000000a00 */
[----:B------:R-:W-:-:S02]  /*2400*/  @!P5 SHF.L.U64.HI R39, R14, 0x1, R39 ;  /* 0x000000010e27d819 */ /* 0x000fc40000010227 */
[----:B------:R-:W-:Y:S02]  /*2410*/  ISETP.GE.AND.EX P0, PT, R46, UR19, PT, P0 ;  /* 0x000000132e007c0c */ /* 0x000fe4000bf06300 */
[----:B------:R-:W-:Y:S02]  /*2420*/  @!P3 MOV R14, R18 ;  /* 0x00000012000eb202 */ /* 0x000fe40000000f00 */
[----:B------:R-:W-:Y:S01]  /*2430*/  @!P3 MOV R15, R21 ;  /* 0x00000015000fb202 */ /* 0x000fe20000000f00 */
[----:B------:R-:W0:Y:S01]  /*2440*/  @!P6 LDC.64 R30, c[0x0][0x288] ;  /* 0x0000a200ff1eeb82 */ /* 0x000e220000000a00 */
[----:B------:R-:W-:Y:S01]  /*2450*/  ISETP.GT.U32.OR P0, PT, R0, 0x27f, P0 ;  /* 0x0000027f0000780c */ /* 0x000fe20000704470 */
[C---:B------:R-:W-:Y:S02]  /*2460*/  @!P3 IMAD R42, R16.reuse, R25, R42 ;  /* 0x00000019102ab224 */ /* 0x040fe400078e022a */
[----:B------:R-:W-:Y:S01]  /*2470*/  @!P3 IMAD.WIDE.U32 R24, R16, R24, R14 ;  /* 0x000000181018b225 */ /* 0x000fe200078e000e */
[----:B-1----:R-:W-:Y:S01]  /*2480*/  @!P5 IADD3 R28, P2, R37, R28, RZ ;  /* 0x0000001c251cd210 */ /* 0x002fe20007f5e0ff */
[----:B------:R-:W-:-:S03]  /*2490*/  HFMA2.MMA R14, -RZ, RZ, 0, 0 ;  /* 0x00000000ff0e7435 */ /* 0x000fc600000001ff */
[----:B------:R-:W-:Y:S02]  /*24a0*/  @!P3 IADD3 R25, R25, R42, RZ ;  /* 0x0000002a1919b210 */ /* 0x000fe40007ffe0ff */
[----:B------:R-:W-:Y:S02]  /*24b0*/  @!P5 IADD3.X R29, R39, R29, RZ, P2, !PT ;  /* 0x0000001d271dd210 */ /* 0x000fe400017fe4ff */
[----:B--2---:R-:W-:Y:S02]  /*24c0*/  @!P5 IADD3 R22, P2, R37, R22, RZ ;  /* 0x000000162516d210 */ /* 0x004fe40007f5e0ff */
[C---:B------:R-:W-:Y:S01]  /*24d0*/  @!P3 SHF.L.U32 R15, R24.reuse, 0x1, RZ ;  /* 0x00000001180fb819 */ /* 0x040fe200000006ff */
[----:B------:R0:W5:Y:S01]  /*24e0*/  @!P5 LDG.E R14, desc[UR22][R28.64] ;  /* 0x000000161c0ed981 */ /* 0x000162000c1e1900 */
[----:B------:R-:W-:Y:S02]  /*24f0*/  @!P3 SHF.L.U64.HI R16, R24, 0x1, R25 ;  /* 0x000000011810b819 */ /* 0x000fe40000010219 */
[----:B------:R-:W-:Y:S01]  /*2500*/  @!P5 IADD3.X R23, R39, R23, RZ, P2, !PT ;  /* 0x000000172717d210 */ /* 0x000fe200017fe4ff */
[----:B------:R-:W1:Y:S01]  /*2510*/  @!P0 LDC.64 R24, c[0x0][0x288] ;  /* 0x0000a200ff188b82 */ /* 0x000e620000000a00 */
[----:B---3--:R-:W-:-:S02]  /*2520*/  @!P3 IADD3 R26, P2, R15, R26, RZ ;  /* 0x0000001a0f1ab210 */ /* 0x008fc40007f5e0ff */
[----:B------:R-:W-:Y:S01]  /*2530*/  SHF.R.S32.HI R45, RZ, 0x1f, R48 ;  /* 0x0000001fff2d7819 */ /* 0x000fe20000011430 */
[----:B------:R2:W3:Y:S01]  /*2540*/  @!P5 LDG.E R77, desc[UR22][R22.64] ;  /* 0x00000016164dd981 */ /* 0x0004e2000c1e1900 */
[----:B------:R-:W-:Y:S02]  /*2550*/  @!P3 IADD3.X R27, R16, R27, RZ, P2, !PT ;  /* 0x0000001b101bb210 */ /* 0x000fe400017fe4ff */
[----:B------:R-:W-:Y:S01]  /*2560*/  ISETP.GE.U32.AND P2, PT, R48, UR18, PT ;  /* 0x0000001230007c0c */ /* 0x000fe2000bf46070 */
[----:B0-----:R-:W-:Y:S01]  /*2570*/  @!P6 IMAD R28, R49, R30, RZ ;  /* 0x0000001e311ce224 */ /* 0x001fe200078e02ff */
[----:B------:R-:W-:Y:S02]  /*2580*/  @!P6 MOV R34, R18 ;  /* 0x000000120022e202 */ /* 0x000fe40000000f00 */
[----:B------:R-:W-:Y:S02]  /*2590*/  ISETP.GE.AND.EX P2, PT, R45, UR19, PT, P2 ;  /* 0x000000132d007c0c */ /* 0x000fe4000bf46320 */
[----:B------:R-:W-:Y:S01]  /*25a0*/  @!P6 MOV R35, R21 ;  /* 0x000000150023e202 */ /* 0x000fe20000000f00 */
[----:B--2---:R-:W0:Y:S01]  /*25b0*/  @!P6 LDC.64 R22, c[0x0][0x230] ;  /* 0x00008c00ff16eb82 */ /* 0x004e220000000a00 */
[----:B------:R-:W-:Y:S01]  /*25c0*/  @!P6 IMAD R37, R47, R31, R28 ;  /* 0x0000001f2f25e224 */ /* 0x000fe200078e021c */
[----:B------:R-:W-:-:S02]  /*25d0*/  ISETP.GT.U32.OR P2, PT, R0, 0x27f, P2 ;  /* 0x0000027f0000780c */ /* 0x000fc40001744470 */
[----:B------:R-:W-:Y:S01]  /*25e0*/  @!P3 IADD3 R32, P4, R15, R32, RZ ;  /* 0x000000200f20b210 */ /* 0x000fe20007f9e0ff */
[----:B------:R-:W-:Y:S01]  /*25f0*/  @!P6 IMAD.WIDE.U32 R30, R47, R30, R34 ;  /* 0x0000001e2f1ee225 */ /* 0x000fe200078e0022 */
[----:B------:R-:W-:Y:S02]  /*2600*/  MOV R15, RZ ;  /* 0x000000ff000f7202 */ /* 0x000fe40000000f00 */
[----:B------:R-:W2:Y:S01]  /*2610*/  @!P6 LDC.64 R28, c[0x0][0x228] ;  /* 0x00008a00ff1ceb82 */ /* 0x000ea20000000a00 */
[----:B------:R-:W-:Y:S02]  /*2620*/  @!P3 IADD3.X R33, R16, R33, RZ, P4, !PT ;  /* 0x000000211021b210 */ /* 0x000fe400027fe4ff */
[----:B------:R-:W-:Y:S01]  /*2630*/  @!P6 IADD3 R31, R31, R37, RZ ;  /* 0x000000251f1fe210 */ /* 0x000fe20007ffe0ff */
[----:B------:R1:W5:Y:S02]  /*2640*/  @!P3 LDG.E R15, desc[UR22][R26.64] ;  /* 0x000000161a0fb981 */ /* 0x000364000c1e1900 */
[----:B-1----:R-:W-:Y:S01]  /*2650*/  @!P0 IMAD R34, R46, R24, RZ ;  /* 0x000000182e228224 */ /* 0x002fe200078e02ff */
[----:B------:R-:W-:-:S02]  /*2660*/  @!P6 SHF.L.U32 R37, R30, 0x1, RZ ;  /* 0x000000011e25e819 */ /* 0x000fc400000006ff */
[----:B------:R-:W-:Y:S01]  /*2670*/  IADD3 R46, R2, 0x20, RZ ;  /* 0x00000020022e7810 */ /* 0x000fe20007ffe0ff */
[----:B------:R1:W3:Y:S01]  /*2680*/  @!P3 LDG.E R76, desc[UR22][R32.64] ;  /* 0x00000016204cb981 */ /* 0x0002e2000c1e1900 */
[----:B------:R-:W-:Y:S02]  /*2690*/  @!P6 SHF.L.U64.HI R16, R30, 0x1, R31 ;  /* 0x000000011e10e819 */ /* 0x000fe4000001021f */
[----:B------:R-:W2:Y:S01]  /*26a0*/  @!P0 LDC.64 R30, c[0x0][0x228] ;  /* 0x00008a00ff1e8b82 */ /* 0x000ea20000000a00 */
[----:B------:R-:W-:-:S07]  /*26b0*/  SHF.R.S32.HI R47, RZ, 0x1f, R46 ;  /* 0x0000001fff2f7819 */ /* 0x000fce000001142e */
[----:B------:R-:W2:Y:S01]  /*26c0*/  @!P0 LDC.64 R26, c[0x0][0x230] ;  /* 0x00008c00ff1a8b82 */ /* 0x000ea20000000a00 */
[----:B------:R-:W-:Y:S01]  /*26d0*/  ISETP.GE.U32.AND P4, PT, R46, UR18, PT ;  /* 0x000000122e007c0c */ /* 0x000fe2000bf86070 */
[----:B------:R-:W-:-:S06]  /*26e0*/  @!P0 IMAD R39, R44, R25, R34 ;  /* 0x000000192c278224 */ /* 0x000fcc00078e0222 */
[----:B-1----:R-:W1:Y:S01]  /*26f0*/  @!P2 LDC.64 R32, c[0x0][0x288] ;  /* 0x0000a200ff20ab82 */ /* 0x002e620000000a00 */
[----:B0-----:R-:W-:Y:S02]  /*2700*/  @!P6 IADD3 R22, P3, R37, R22, RZ ;  /* 0x000000162516e210 */ /* 0x001fe40007f7e0ff */
[----:B------:R-:W-:Y:S02]  /*2710*/  @!P0 MOV R34, R18 ;  /* 0x0000001200228202 */ /* 0x000fe40000000f00 */
[----:B------:R-:W-:Y:S02]  /*2720*/  @!P0 MOV R35, R21 ;  /* 0x0000001500238202 */ /* 0x000fe40000000f00 */
[----:B------:R-:W-:Y:S02]  /*2730*/  ISETP.GE.AND.EX P4, PT, R47, UR19, PT, P4 ;  /* 0x000000132f007c0c */ /* 0x000fe4000bf86340 */
[----:B------:R-:W-:Y:S01]  /*2740*/  @!P6 IADD3.X R23, R16, R23, RZ, P3, !PT ;  /* 0x000000171017e210 */ /* 0x000fe20001ffe4ff */
[----:B------:R-:W-:Y:S01]  /*2750*/  @!P0 IMAD.WIDE.U32 R24, R44, R24, R34 ;  /* 0x000000182c188225 */ /* 0x000fe200078e0022 */
[----:B------:R-:W-:-:S02]  /*2760*/  ISETP.GT.U32.OR P4, PT, R0, 0x27f, P4 ;  /* 0x0000027f0000780c */ /* 0x000fc40002784470 */
[----:B--2---:R-:W-:Y:S01]  /*2770*/  @!P6 IADD3 R28, P3, R37, R28, RZ ;  /* 0x0000001c251ce210 */ /* 0x004fe20007f7e0ff */
[----:B------:R0:W5:Y:S01]  /*2780*/  @!P6 LDG.E R52, desc[UR22][R22.64] ;  /* 0x000000161634e981 */ /* 0x000162000c1e1900 */
[----:B------:R-:W-:Y:S02]  /*2790*/  @!P0 IADD3 R34, R25, R39, RZ ;  /* 0x0000002719228210 */ /* 0x000fe40007ffe0ff */
[----:B------:R-:W-:Y:S02]  /*27a0*/  @!P6 IADD3.X R29, R16, R29, RZ, P3, !PT ;  /* 0x0000001d101de210 */ /* 0x000fe40001ffe4ff */
[C---:B------:R-:W-:Y:S02]  /*27b0*/  @!P0 SHF.L.U32 R16, R24.reuse, 0x1, RZ ;  /* 0x0000000118108819 */ /* 0x040fe400000006ff */
[----:B------:R-:W-:Y:S01]  /*27c0*/  @!P0 SHF.L.U64.HI R34, R24, 0x1, R34 ;  /* 0x0000000118228819 */ /* 0x000fe20000010222 */
[----:B------:R2:W5:Y:S01]  /*27d0*/  @!P6 LDG.E R65, desc[UR22][R28.64] ;  /* 0x000000161c41e981 */ /* 0x000562000c1e1900 */
[----:B------:R-:W-:Y:S01]  /*27e0*/  @!P0 IADD3 R26, P3, R16, R26, RZ ;  /* 0x0000001a101a8210 */ /* 0x000fe20007f7e0ff */
[----:B0-----:R-:W0:Y:S01]  /*27f0*/  @!P2 LDC.64 R22, c[0x0][0x230] ;  /* 0x00008c00ff16ab82 */ /* 0x001e220000000a00 */
[----:B------:R-:W-:-:S02]  /*2800*/  IADD3 R44, R2, 0x28, RZ ;  /* 0x00000028022c7810 */ /* 0x000fc40007ffe0ff */
[----:B------:R-:W-:Y:S01]  /*2810*/  @!P0 IADD3 R30, P5, R16, R30, RZ ;  /* 0x0000001e101e8210 */ /* 0x000fe20007fbe0ff */
[----:B-1----:R-:W-:Y:S01]  /*2820*/  @!P2 IMAD R16, R45, R32, RZ ;  /* 0x000000202d10a224 */ /* 0x002fe200078e02ff */
[----:B------:R-:W-:-:S03]  /*2830*/  @!P0 IADD3.X R27, R34, R27, RZ, P3, !PT ;  /* 0x0000001b221b8210 */ /* 0x000fc60001ffe4ff */
[----:B--2---:R-:W1:Y:S01]  /*2840*/  @!P4 LDC.64 R28, c[0x0][0x288] ;  /* 0x0000a200ff1ccb82 */ /* 0x004e620000000a00 */
[----:B------:R-:W-:Y:S02]  /*2850*/  SHF.R.S32.HI R45, RZ, 0x1f, R44 ;  /* 0x0000001fff2d7819 */ /* 0x000fe4000001142c */
[----:B------:R-:W-:-:S05]  /*2860*/  ISETP.GE.U32.AND P3, PT, R44, UR18, PT ;  /* 0x000000122c007c0c */ /* 0x000fca000bf66070 */
[----:B------:R-:W2:Y:S01]  /*2870*/  @!P2 LDC.64 R24, c[0x0][0x228] ;  /* 0x00008a00ff18ab82 */ /* 0x000ea20000000a00 */
[----:B------:R-:W-:Y:S02]  /*2880*/  ISETP.GE.AND.EX P3, PT, R45, UR19, PT, P3 ;  /* 0x000000132d007c0c */ /* 0x000fe4000bf66330 */
[----:B------:R-:W-:Y:S02]  /*2890*/  @!P0 IADD3.X R31, R34, R31, RZ, P5, !PT ;  /* 0x0000001f221f8210 */ /* 0x000fe40002ffe4ff */
[----:B------:R-:W-:Y:S02]  /*28a0*/  @!P2 MOV R34, R18 ;  /* 0x000000120022a202 */ /* 0x000fe40000000f00 */
[----:B------:R-:W-:Y:S02]  /*28b0*/  @!P2 MOV R35, R21 ;  /* 0x000000150023a202 */ /* 0x000fe40000000f00 */
[----:B------:R-:W-:Y:S01]  /*28c0*/  MOV R49, RZ ;  /* 0x000000ff00317202 */ /* 0x000fe20000000f00 */
[----:B------:R-:W-:Y:S01]  /*28d0*/  @!P2 IMAD R33, R48, R33, R16 ;  /* 0x000000213021a224 */ /* 0x000fe200078e0210 */
[----:B------:R-:W-:Y:S01]  /*28e0*/  ISETP.GT.U32.OR P3, PT, R0, 0x27f, P3 ;  /* 0x0000027f0000780c */ /* 0x000fe20001f64470 */
[----:B------:R-:W-:Y:S01]  /*28f0*/  @!P2 IMAD.WIDE.U32 R34, R48, R32, R34 ;  /* 0x000000203022a225 */ /* 0x000fe200078e0022 */
[----:B------:R-:W-:Y:S01]  /*2900*/  IADD3 R42, R2, 0x30, RZ ;  /* 0x00000030022a7810 */ /* 0x000fe20007ffe0ff */
[----:B------:R-:W5:Y:S03]  /*2910*/  @!P0 LDG.E R67, desc[UR22][R30.64] ;  /* 0x000000161e438981 */ /* 0x000f66000c1e1900 */
[----:B------:R-:W-:Y:S01]  /*2920*/  SHF.R.S32.HI R43, RZ, 0x1f, R42 ;  /* 0x0000001fff2b7819 */ /* 0x000fe2000001142a */
[----:B------:R0:W5:Y:S01]  /*2930*/  @!P0 LDG.E R49, desc[UR22][R26.64] ;  /* 0x000000161a318981 */ /* 0x000162000c1e1900 */
[----:B------:R-:W-:-:S02]  /*2940*/  ISETP.GE.U32.AND P0, PT, R42, UR18, PT ;  /* 0x000000122a007c0c */ /* 0x000fc4000bf06070 */
[----:B------:R-:W-:Y:S02]  /*2950*/  @!P2 IADD3 R16, R35, R33, RZ ;  /* 0x000000212310a210 */ /* 0x000fe40007ffe0ff */
[----:B------:R-:W-:Y:S01]  /*2960*/  ISETP.GE.AND.EX P0, PT, R43, UR19, PT, P0 ;  /* 0x000000132b007c0c */ /* 0x000fe2000bf06300 */
[----:B------:R-:W2:Y:S01]  /*2970*/  @!P3 LDC.64 R32, c[0x0][0x288] ;  /* 0x0000a200ff20bb82 */ /* 0x000ea20000000a00 */
[C---:B------:R-:W-:Y:S02]  /*2980*/  @!P2 SHF.L.U64.HI R16, R34.reuse, 0x1, R16 ;  /* 0x000000012210a819 */ /* 0x040fe40000010210 */
[----:B0-----:R-:W-:Y:S01]  /*2990*/  @!P2 SHF.L.U32 R26, R34, 0x1, RZ ;  /* 0x00000001221aa819 */ /* 0x001fe200000006ff */
[----:B-1----:R-:W-:Y:S01]  /*29a0*/  @!P4 IMAD R37, R47, R28, RZ ;  /* 0x0000001c2f25c224 */ /* 0x002fe200078e02ff */
[----:B------:R-:W-:Y:S02]  /*29b0*/  @!P4 MOV R34, R18 ;  /* 0x000000120022c202 */ /* 0x000fe40000000f00 */
[----:B------:R-:W-:Y:S01]  /*29c0*/  @!P4 MOV R35, R21 ;  /* 0x000000150023c202 */ /* 0x000fe20000000f00 */
[----:B------:R-:W0:Y:S01]  /*29d0*/  @!P4 LDC.64 R30, c[0x0][0x228] ;  /* 0x00008a00ff1ecb82 */ /* 0x000e220000000a00 */
[----:B------:R-:W-:-:S02]  /*29e0*/  @!P2 IADD3 R22, P6, R26, R22, RZ ;  /* 0x000000161a16a210 */ /* 0x000fc40007fde0ff */
[----:B--2---:R-:W-:Y:S02]  /*29f0*/  @!P2 IADD3 R24, P5, R26, R24, RZ ;  /* 0x000000181a18a210 */ /* 0x004fe40007fbe0ff */
[----:B------:R-:W-:Y:S01]  /*2a00*/  ISETP.GT.U32.OR P0, PT, R0, 0x27f, P0 ;  /* 0x0000027f0000780c */ /* 0x000fe20000704470 */
[C---:B------:R-:W-:Y:S02]  /*2a10*/  @!P4 IMAD R37, R46.reuse, R29, R37 ;  /* 0x0000001d2e25c224 */ /* 0x040fe400078e0225 */
[----:B------:R-:W1:Y:S01]  /*2a20*/  @!P4 LDC.64 R26, c[0x0][0x230] ;  /* 0x00008c00ff1acb82 */ /* 0x000e620000000a00 */
[----:B------:R-:W-:Y:S01]  /*2a30*/  @!P4 IMAD.WIDE.U32 R28, R46, R28, R34 ;  /* 0x0000001c2e1cc225 */ /* 0x000fe200078e0022 */
[C---:B------:R-:W-:Y:S02]  /*2a40*/  @!P2 IADD3.X R23, R16.reuse, R23, RZ, P6, !PT ;  /* 0x000000171017a210 */ /* 0x040fe400037fe4ff */
[----:B------:R-:W-:Y:S02]  /*2a50*/  @!P2 IADD3.X R25, R16, R25, RZ, P5, !PT ;  /* 0x000000191019a210 */ /* 0x000fe40002ffe4ff */
[----:B------:R-:W-:Y:S01]  /*2a60*/  @!P4 IADD3 R16, R29, R37, RZ ;  /* 0x000000251d10c210 */ /* 0x000fe20007ffe0ff */
[----:B------:R2:W5:Y:S01]  /*2a70*/  @!P2 LDG.E R50, desc[UR22][R22.64] ;  /* 0x000000161632a981 */ /* 0x000562000c1e1900 */
[----:B------:R-:W-:-:S02]  /*2a80*/  @!P4 SHF.L.U32 R34, R28, 0x1, RZ ;  /* 0x000000011c22c819 */ /* 0x000fc400000006ff */
[----:B------:R-:W-:Y:S01]  /*2a90*/  @!P4 SHF.L.U64.HI R16, R28, 0x1, R16 ;  /* 0x000000011c10c819 */ /* 0x000fe20000010210 */
[----:B------:R2:W3:Y:S01]  /*2aa0*/  @!P2 LDG.E R87, desc[UR22][R24.64] ;  /* 0x000000161857a981 */ /* 0x0004e2000c1e1900 */
[----:B------:R-:W4:Y:S01]  /*2ab0*/  @!P0 LDC.64 R28, c[0x0][0x288] ;  /* 0x0000a200ff1c8b82 */ /* 0x000f220000000a00 */
[----:B------:R-:W-:Y:S01]  /*2ac0*/  @!P3 IMAD R35, R45, R32, RZ ;  /* 0x000000202d23b224 */ /* 0x000fe200078e02ff */
[----:B------:R-:W-:-:S06]  /*2ad0*/  SHF.R.S32.HI R39, RZ, 0x1f, R53 ;  /* 0x0000001fff277819 */ /* 0x000fcc0000011435 */
[----:B--2---:R-:W2:Y:S01]  /*2ae0*/  @!P3 LDC.64 R22, c[0x0][0x228] ;  /* 0x00008a00ff16bb82 */ /* 0x004ea20000000a00 */
[----:B------:R-:W-:-:S07]  /*2af0*/  ISETP.GE.U32.AND P5, PT, R53, UR18, PT ;  /* 0x0000001235007c0c */ /* 0x000fce000bfa6070 */
[----:B------:R-:W4:Y:S01]  /*2b00*/  @!P3 LDC.64 R24, c[0x0][0x230] ;  /* 0x00008c00ff18bb82 */ /* 0x000f220000000a00 */
[----:B-1----:R-:W-:Y:S01]  /*2b10*/  @!P4 IADD3 R26, P6, R34, R26, RZ ;  /* 0x0000001a221ac210 */ /* 0x002fe20007fde0ff */
[----:B------:R-:W-:Y:S01]  /*2b20*/  @!P3 IMAD R33, R44, R33, R35 ;  /* 0x000000212c21b224 */ /* 0x000fe200078e0223 */
[----:B0-----:R-:W-:Y:S01]  /*2b30*/  @!P4 IADD3 R30, P2, R34, R30, RZ ;  /* 0x0000001e221ec210 */ /* 0x001fe20007f5e0ff */
[----:B------:R-:W-:Y:S01]  /*2b40*/  HFMA2.MMA R47, -RZ, RZ, 0, 0 ;  /* 0x00000000ff2f7435 */ /* 0x000fe200000001ff */
[----:B------:R-:W-:Y:S02]  /*2b50*/  ISETP.GE.AND.EX P5, PT, R39, UR19, PT, P5 ;  /* 0x0000001327007c0c */ /* 0x000fe4000bfa6350 */
[----:B------:R-:W-:Y:S02]  /*2b60*/  @!P3 MOV R34, R18 ;  /* 0x000000120022b202 */ /* 0x000fe40000000f00 */
[----:B------:R-:W-:Y:S02]  /*2b70*/  @!P3 MOV R35, R21 ;  /* 0x000000150023b202 */ /* 0x000fe40000000f00 */
[----:B------:R-:W-:-:S02]  /*2b80*/  ISETP.GT.U32.OR P5, PT, R0, 0x27f, P5 ;  /* 0x0000027f0000780c */ /* 0x000fc40002fa4470 */
[----:B------:R-:W-:Y:S01]  /*2b90*/  @!P4 IADD3.X R27, R16, R27, RZ, P6, !PT ;  /* 0x0000001b101bc210 */ /* 0x000fe200037fe4ff */
[----:B------:R-:W-:Y:S01]  /*2ba0*/  @!P3 IMAD.WIDE.U32 R34, R44, R32, R34 ;  /* 0x000000202c22b225 */ /* 0x000fe200078e0022 */
[----:B------:R-:W-:-:S03]  /*2bb0*/  @!P4 IADD3.X R31, R16, R31, RZ, P2, !PT ;  /* 0x0000001f101fc210 */ /* 0x000fc600017fe4ff */
[----:B------:R0:W5:Y:S01]  /*2bc0*/  @!P4 LDG.E R47, desc[UR22][R26.64] ;  /* 0x000000161a2fc981 */ /* 0x000162000c1e1900 */
[----:B------:R-:W-:-:S03]  /*2bd0*/  @!P3 SHF.L.U32 R16, R34, 0x1, RZ ;  /* 0x000000012210b819 */ /* 0x000fc600000006ff */
[----:B------:R1:W3:Y:S01]  /*2be0*/  @!P4 LDG.E R86, desc[UR22][R30.64] ;  /* 0x000000161e56c981 */ /* 0x0002e2000c1e1900 */
[C---:B--2---:R-:W-:Y:S02]  /*2bf0*/  @!P3 IADD3 R22, P4, R16.reuse, R22, RZ ;  /* 0x000000161016b210 */ /* 0x044fe40007f9e0ff */
[----:B----4-:R-:W-:Y:S01]  /*2c00*/  @!P3 IADD3 R24, P6, R16, R24, RZ ;  /* 0x000000181018b210 */ /* 0x010fe20007fde0ff */
[----:B0-----:R-:W-:Y:S01]  /*2c10*/  @!P0 IMAD R26, R43, R28, RZ ;  /* 0x0000001c2b1a8224 */ /* 0x001fe200078e02ff */
[----:B------:R-:W-:Y:S02]  /*2c20*/  @!P3 IADD3 R33, R35, R33, RZ ;  /* 0x000000212321b210 */ /* 0x000fe40007ffe0ff */
[----:B------:R-:W-:Y:S01]  /*2c30*/  IADD3 R44, R2, 0x40, RZ ;  /* 0x00000040022c7810 */ /* 0x000fe20007ffe0ff */
[----:B------:R-:W-:Y:S01]  /*2c40*/  @!P0 IMAD R16, R42, R29, R26 ;  /* 0x0000001d2a108224 */ /* 0x000fe200078e021a */
[----:B------:R-:W-:Y:S01]  /*2c50*/  @!P0 MOV R26, R18 ;  /* 0x00000012001a8202 */ /* 0x000fe20000000f00 */
[----:B-1----:R-:W0:Y:S01]  /*2c60*/  @!P5 LDC.64 R30, c[0x0][0x288] ;  /* 0x0000a200ff1edb82 */ /* 0x002e220000000a00 */
[----:B------:R-:W-:-:S02]  /*2c70*/  @!P0 MOV R27, R21 ;  /* 0x00000015001b8202 */ /* 0x000fc40000000f00 */
[----:B------:R-:W-:Y:S02]  /*2c80*/  SHF.R.S32.HI R46, RZ, 0x1f, R44 ;  /* 0x0000001fff2e7819 */ /* 0x000fe4000001142c */
[----:B------:R-:W-:Y:S01]  /*2c90*/  ISETP.GE.U32.AND P2, PT, R44, UR18, PT ;  /* 0x000000122c007c0c */ /* 0x000fe2000bf46070 */
[----:B------:R-:W-:Y:S01]  /*2ca0*/  @!P0 IMAD.WIDE.U32 R28, R42, R28, R26 ;  /* 0x0000001c2a1c8225 */ /* 0x000fe200078e001a */
[----:B------:R-:W-:Y:S01]  /*2cb0*/  @!P3 SHF.L.U64.HI R34, R34, 0x1, R33 ;  /* 0x000000012222b819 */ /* 0x000fe20000010221 */
[----:B------:R-:W-:Y:S01]  /*2cc0*/  HFMA2.MMA R48, -RZ, RZ, 0, 0 ;  /* 0x00000000ff307435 */ /* 0x000fe200000001ff */
[----:B------:R-:W1:Y:S01]  /*2cd0*/  @!P0 LDC.64 R32, c[0x0][0x230] ;  /* 0x00008c00ff208b82 */ /* 0x000e620000000a00 */
[----:B------:R-:W-:Y:S02]  /*2ce0*/  ISETP.GE.AND.EX P2, PT, R46, UR19, PT, P2 ;  /* 0x000000132e007c0c */ /* 0x000fe4000bf46320 */
[----:B------:R-:W-:Y:S02]  /*2cf0*/  @!P0 IADD3 R37, R29, R16, RZ ;  /* 0x000000101d258210 */ /* 0x000fe40007ffe0ff */
[----:B------:R-:W-:-:S02]  /*2d00*/  @!P3 IADD3.X R25, R34, R25, RZ, P6, !PT ;  /* 0x000000192219b210 */ /* 0x000fc400037fe4ff */
[----:B------:R-:W-:Y:S01]  /*2d10*/  ISETP.GT.U32.OR P2, PT, R0, 0x27f, P2 ;  /* 0x0000027f0000780c */ /* 0x000fe20001744470 */
[----:B------:R-:W2:Y:S01]  /*2d20*/  @!P0 LDC.64 R26, c[0x0][0x228] ;  /* 0x00008a00ff1a8b82 */ /* 0x000ea20000000a00 */
[----:B------:R-:W-:Y:S01]  /*2d30*/  @!P3 IADD3.X R23, R34, R23, RZ, P4, !PT ;  /* 0x000000172217b210 */ /* 0x000fe200027fe4ff */
[----:B------:R4:W5:Y:S01]  /*2d40*/  @!P3 LDG.E R48, desc[UR22][R24.64] ;  /* 0x000000161830b981 */ /* 0x000962000c1e1900 */
[----:B------:R-:W-:Y:S02]  /*2d50*/  IADD3 R42, R2, 0x48, RZ ;  /* 0x00000048022a7810 */ /* 0x000fe40007ffe0ff */
[C---:B------:R-:W-:Y:S01]  /*2d60*/  @!P0 SHF.L.U32 R16, R28.reuse, 0x1, RZ ;  /* 0x000000011c108819 */ /* 0x040fe200000006ff */
[----:B------:R0:W3:Y:S01]  /*2d70*/  @!P3 LDG.E R85, desc[UR22][R22.64] ;  /* 0x000000161655b981 */ /* 0x0000e2000c1e1900 */
[----:B------:R-:W-:Y:S02]  /*2d80*/  @!P0 SHF.L.U64.HI R37, R28, 0x1, R37 ;  /* 0x000000011c258819 */ /* 0x000fe40000010225 */
[----:B------:R-:W2:Y:S01]  /*2d90*/  @!P5 LDC.64 R28, c[0x0][0x228] ;  /* 0x00008a00ff1cdb82 */ /* 0x000ea20000000a00 */
[----:B------:R-:W-:-:S02]  /*2da0*/  SHF.R.S32.HI R43, RZ, 0x1f, R42 ;  /* 0x0000001fff2b7819 */ /* 0x000fc4000001142a */
[----:B------:R-:W-:-:S04]  /*2db0*/  ISETP.GE.U32.AND P3, PT, R42, UR18, PT ;  /* 0x000000122a007c0c */ /* 0x000fc8000bf66070 */
[----:B------:R-:W-:Y:S01]  /*2dc0*/  ISETP.GE.AND.EX P3, PT, R43, UR19, PT, P3 ;  /* 0x000000132b007c0c */ /* 0x000fe2000bf66330 */
[----:B----4-:R-:W4:Y:S01]  /*2dd0*/  @!P5 LDC.64 R24, c[0x0][0x230] ;  /* 0x00008c00ff18db82 */ /* 0x010f220000000a00 */
[----:B0-----:R-:W-:Y:S01]  /*2de0*/  @!P5 IMAD R39, R39, R30, RZ ;  /* 0x0000001e2727d224 */ /* 0x001fe200078e02ff */
[----:B------:R-:W-:Y:S02]  /*2df0*/  @!P5 MOV R34, R18 ;  /* 0x000000120022d202 */ /* 0x000fe40000000f00 */
[----:B------:R-:W-:Y:S02]  /*2e00*/  @!P5 MOV R35, R21 ;  /* 0x000000150023d202 */ /* 0x000fe40000000f00 */
[----:B------:R-:W-:Y:S02]  /*2e10*/  ISETP.GT.U32.OR P3, PT, R0, 0x27f, P3 ;  /* 0x0000027f0000780c */ /* 0x000fe40001f64470 */
[----:B------:R-:W0:Y:S01]  /*2e20*/  @!P2 LDC.64 R22, c[0x0][0x288] ;  /* 0x0000a200ff16ab82 */ /* 0x000e220000000a00 */
[----:B-1----:R-:W-:Y:S01]  /*2e30*/  @!P0 IADD3 R32, P4, R16, R32, RZ ;  /* 0x0000002010208210 */ /* 0x002fe20007f9e0ff */
[----:B------:R-:W-:-:S02]  /*2e40*/  @!P5 IMAD R39, R53, R31, R39 ;  /* 0x0000001f3527d224 */ /* 0x000fc400078e0227 */
[----:B------:R-:W-:Y:S01]  /*2e50*/  @!P5 IMAD.WIDE.U32 R30, R53, R30, R34 ;  /* 0x0000001e351ed225 */ /* 0x000fe200078e0022 */
[----:B------:R-:W-:Y:S02]  /*2e60*/  @!P0 IADD3.X R33, R37, R33, RZ, P4, !PT ;  /* 0x0000002125218210 */ /* 0x000fe400027fe4ff */
[----:B--2---:R-:W-:Y:S02]  /*2e70*/  @!P0 IADD3 R26, P4, R16, R26, RZ ;  /* 0x0000001a101a8210 */ /* 0x004fe40007f9e0ff */
[----:B------:R-:W-:Y:S02]  /*2e80*/  @!P5 IADD3 R39, R31, R39, RZ ;  /* 0x000000271f27d210 */ /* 0x000fe40007ffe0ff */
[----:B------:R-:W-:Y:S01]  /*2e90*/  @!P5 SHF.L.U32 R16, R30, 0x1, RZ ;  /* 0x000000011e10d819 */ /* 0x000fe200000006ff */
[----:B------:R-:W1:Y:S01]  /*2ea0*/  @!P3 LDC.64 R34, c[0x0][0x288] ;  /* 0x0000a200ff22bb82 */ /* 0x000e620000000a00 */
[----:B------:R-:W-:Y:S02]  /*2eb0*/  MOV R45, RZ ;  /* 0x000000ff002d7202 */ /* 0x000fe40000000f00 */
[----:B------:R-:W-:-:S02]  /*2ec0*/  @!P0 IADD3.X R27, R37, R27, RZ, P4, !PT ;  /* 0x0000001b251b8210 */ /* 0x000fc400027fe4ff */
[----:B------:R-:W-:Y:S02]  /*2ed0*/  @!P5 SHF.L.U64.HI R39, R30, 0x1, R39 ;  /* 0x000000011e27d819 */ /* 0x000fe40000010227 */
[----:B------:R-:W-:Y:S01]  /*2ee0*/  @!P5 IADD3 R28, P6, R16, R28, RZ ;  /* 0x0000001c101cd210 */ /* 0x000fe20007fde0ff */
[----:B------:R2:W5:Y:S01]  /*2ef0*/  @!P0 LDG.E R45, desc[UR22][R32.64] ;  /* 0x00000016202d8981 */ /* 0x000562000c1e1900 */
[----:B------:R-:W-:Y:S01]  /*2f00*/  IADD3 R62, R2, 0x50, RZ ;  /* 0x00000050023e7810 */ /* 0x000fe20007ffe0ff */
[----:B------:R-:W-:Y:S01]  /*2f10*/  UIMAD.WIDE UR6, UR9, 0x8, UR6 ;  /* 0x00000008090678a5 */ /* 0x000fe2000f8e0206 */
[----:B------:R-:W-:Y:S01]  /*2f20*/  @!P5 IADD3.X R29, R39, R29, RZ, P6, !PT ;  /* 0x0000001d271dd210 */ /* 0x000fe200037fe4ff */
[----:B------:R-:W3:Y:S01]  /*2f30*/  @!P0 LDG.E R84, desc[UR22][R26.64] ;  /* 0x000000161a548981 */ /* 0x000ee2000c1e1900 */
[----:B------:R-:W-:Y:S02]  /*2f40*/  SHF.R.S32.HI R91, RZ, 0x1f, R62 ;  /* 0x0000001fff5b7819 */ /* 0x000fe4000001143e */
[----:B------:R-:W-:Y:S01]  /*2f50*/  ISETP.GE.U32.AND P0, PT, R62, UR18, PT ;  /* 0x000000123e007c0c */ /* 0x000fe2000bf06070 */
[----:B------:R2:W5:Y:S01]  /*2f60*/  @!P5 LDG.E R68, desc[UR22][R28.64] ;  /* 0x000000161c44d981 */ /* 0x000562000c1e1900 */
[----:B----4-:R-:W-:Y:S01]  /*2f70*/  @!P5 IADD3 R24, P4, R16, R24, RZ ;  /* 0x000000181018d210 */ /* 0x010fe20007f9e0ff */
[----:B0-----:R-:W-:Y:S01]  /*2f80*/  @!P2 IMAD R16, R46, R22, RZ ;  /* 0x000000162e10a224 */ /* 0x001fe200078e02ff */
[----:B------:R-:W-:Y:S01]  /*2f90*/  @!P2 MOV R30, R18 ;  /* 0x00000012001ea202 */ /* 0x000fe20000000f00 */
[----:B--2---:R-:W0:Y:S01]  /*2fa0*/  @!P2 LDC.64 R32, c[0x0][0x230] ;  /* 0x00008c00ff20ab82 */ /* 0x004e220000000a00 */
[----:B------:R-:W-:-:S02]  /*2fb0*/  @!P2 MOV R31, R21 ;  /* 0x00000015001fa202 */ /* 0x000fc40000000f00 */
[----:B------:R-:W-:Y:S02]  /*2fc0*/  ISETP.GE.AND.EX P0, PT, R91, UR19, PT, P0 ;  /* 0x000000135b007c0c */ /* 0x000fe4000bf06300 */
[----:B------:R-:W-:Y:S02]  /*2fd0*/  MOV R28, UR6 ;  /* 0x00000006001c7c02 */ /* 0x000fe40008000f00 */
[----:B------:R-:W-:Y:S01]  /*2fe0*/  MOV R29, UR7 ;  /* 0x00000007001d7c02 */ /* 0x000fe20008000f00 */
[----:B------:R-:W-:Y:S01]  /*2ff0*/  @!P2 IMAD R23, R44, R23, R16 ;  /* 0x000000172c17a224 */ /* 0x000fe200078e0210 */
[----:B------:R-:W-:Y:S01]  /*3000*/  ISETP.GT.U32.OR P0, PT, R0, 0x27f, P0 ;  /* 0x0000027f0000780c */ /* 0x000fe20000704470 */
[----:B------:R-:W-:Y:S01]  /*3010*/  @!P2 IMAD.WIDE.U32 R30, R44, R22, R30 ;  /* 0x000000162c1ea225 */ /* 0x000fe200078e001e */
[----:B------:R-:W2:Y:S01]  /*3020*/  @!P2 LDC.64 R26, c[0x0][0x228] ;  /* 0x00008a00ff1aab82 */ /* 0x000ea20000000a00 */
[----:B------:R-:W-:Y:S01]  /*3030*/  HFMA2.MMA R46, -RZ, RZ, 0, 0 ;  /* 0x00000000ff2e7435 */ /* 0x000fe200000001ff */
[----:B------:R-:W4:Y:S02]  /*3040*/  LDG.E.64 R28, desc[UR22][R28.64] ;  /* 0x000000161c1c7981 */ /* 0x000f24000c1e1b00 */
[----:B------:R-:W-:-:S02]  /*3050*/  @!P2 IADD3 R23, R31, R23, RZ ;  /* 0x000000171f17a210 */ /* 0x000fc40007ffe0ff */
[----:B------:R-:W-:Y:S01]  /*3060*/  @!P5 IADD3.X R25, R39, R25, RZ, P4, !PT ;  /* 0x000000192719d210 */ /* 0x000fe200027fe4ff */
[----:B-1----:R-:W-:Y:S01]  /*3070*/  @!P3 IMAD R39, R43, R34, RZ ;  /* 0x000000222b27b224 */ /* 0x002fe200078e02ff */
[----:B------:R-:W-:Y:S02]  /*3080*/  @!P2 SHF.L.U64.HI R37, R30, 0x1, R23 ;  /* 0x000000011e25a819 */ /* 0x000fe40000010217 */
[----:B------:R-:W-:Y:S01]  /*3090*/  IADD3 R89, R2, 0x58, RZ ;  /* 0x0000005802597810 */ /* 0x000fe20007ffe0ff */
[----:B------:R1:W5:Y:S01]  /*30a0*/  @!P5 LDG.E R46, desc[UR22][R24.64] ;  /* 0x00000016182ed981 */ /* 0x000362000c1e1900 */
[----:B------:R-:W-:Y:S02]  /*30b0*/  @!P3 MOV R22, R18 ;  /* 0x000000120016b202 */ /* 0x000fe40000000f00 */
[----:B------:R-:W-:Y:S01]  /*30c0*/  @!P3 MOV R23, R21 ;  /* 0x000000150017b202 */ /* 0x000fe20000000f00 */
[----:B------:R-:W-:Y:S01]  /*30d0*/  @!P3 IMAD R39, R42, R35, R39 ;  /* 0x000000232a27b224 */ /* 0x000fe200078e0227 */
[----:B------:R-:W-:-:S02]  /*30e0*/  SHF.R.S32.HI R90, RZ, 0x1f, R89 ;  /* 0x0000001fff5a7819 */ /* 0x000fc40000011459 */
[----:B------:R-:W-:Y:S01]  /*30f0*/  ISETP.GE.U32.AND P4, PT, R89, UR18, PT ;  /* 0x0000001259007c0c */ /* 0x000fe2000bf86070 */
[----:B------:R-:W-:Y:S01]  /*3100*/  @!P3 IMAD.WIDE.U32 R34, R42, R34, R22 ;  /* 0x000000222a22b225 */ /* 0x000fe200078e0016 */
[----:B-1----:R-:W1:Y:S01]  /*3110*/  @!P0 LDC.64 R24, c[0x0][0x288] ;  /* 0x0000a200ff188b82 */ /* 0x002e620000000a00 */
[----:B------:R-:W-:Y:S02]  /*3120*/  @!P2 SHF.L.U32 R16, R30, 0x1, RZ ;  /* 0x000000011e10a819 */ /* 0x000fe400000006ff */
[----:B------:R-:W-:-:S05]  /*3130*/  ISETP.GE.AND.EX P4, PT, R90, UR19, PT, P4 ;  /* 0x000000135a007c0c */ /* 0x000fca000bf86340 */
[----:B------:R-:W1:Y:S01]  /*3140*/  @!P3 LDC.64 R30, c[0x0][0x230] ;  /* 0x00008c00ff1ebb82 */ /* 0x000e620000000a00 */
[----:B0-----:R-:W-:Y:S01]  /*3150*/  @!P2 IADD3 R32, P6, R16, R32, RZ ;  /* 0x000000201020a210 */ /* 0x001fe20007fde0ff */
[----:B------:R-:W-:-:S06]  /*3160*/  HFMA2.MMA R63, -RZ, RZ, 0, 0 ;  /* 0x00000000ff3f7435 */ /* 0x000fcc00000001ff */
[----:B------:R-:W0:Y:S01]  /*3170*/  @!P3 LDC.64 R22, c[0x0][0x228] ;  /* 0x00008a00ff16bb82 */ /* 0x000e220000000a00 */
[----:B------:R-:W-:Y:S02]  /*3180*/  ISETP.GT.U32.OR P4, PT, R0, 0x27f, P4 ;  /* 0x0000027f0000780c */ /* 0x000fe40002784470 */
[----:B------:R-:W-:Y:S01]  /*3190*/  IADD3 R53, R2, 0xf8, RZ ;  /* 0x000000f802357810 */ /* 0x000fe20007ffe0ff */
[----:B------:R2:W5:Y:S02]  /*31a0*/  @P1 LDG.E R63, desc[UR22][R40.64] ;  /* 0x00000016283f1981 */ /* 0x000564000c1e1900 */
[----:B--2---:R-:W-:Y:S02]  /*31b0*/  @!P2 IADD3 R26, P5, R16, R26, RZ ;  /* 0x0000001a101aa210 */ /* 0x004fe40007fbe0ff */
[----:B------:R-:W-:Y:S01]  /*31c0*/  @!P2 IADD3.X R33, R37, R33, RZ, P6, !PT ;  /* 0x000000212521a210 */ /* 0x000fe200037fe4ff */
[----:B------:R-:W2:Y:S01]  /*31d0*/  @!P0 LDC.64 R42, c[0x0][0x228] ;  /* 0x00008a00ff2a8b82 */ /* 0x000ea20000000a00 */
[----:B------:R-:W-:-:S02]  /*31e0*/  SHF.R.S32.HI R16, RZ, 0x1f, R53 ;  /* 0x0000001fff107819 */ /* 0x000fc40000011435 */
[----:B------:R-:W-:Y:S02]  /*31f0*/  ISETP.GE.U32.AND P6, PT, R53, UR18, PT ;  /* 0x0000001235007c0c */ /* 0x000fe4000bfc6070 */
[----:B------:R-:W-:Y:S02]  /*3200*/  @!P2 IADD3.X R27, R37, R27, RZ, P5, !PT ;  /* 0x0000001b251ba210 */ /* 0x000fe40002ffe4ff */
[----:B------:R-:W-:Y:S01]  /*3210*/  ISETP.GE.AND.EX P5, PT, R16, UR19, PT, P6 ;  /* 0x0000001310007c0c */ /* 0x000fe2000bfa6360 */
[----:B------:R-:W2:Y:S01]  /*3220*/  @!P4 LDC.64 R60, c[0x0][0x288] ;  /* 0x0000a200ff3ccb82 */ /* 0x000ea20000000a00 */
[----:B------:R-:W-:Y:S01]  /*3230*/  MOV R41, RZ ;  /* 0x000000ff00297202 */ /* 0x000fe20000000f00 */
[----:B------:R1:W5:Y:S01]  /*3240*/  @!P2 LDG.E R66, desc[UR22][R26.64] ;  /* 0x000000161a42a981 */ /* 0x000362000c1e1900 */
[----:B------:R-:W-:Y:S02]  /*3250*/  @!P3 IADD3 R37, R35, R39, RZ ;  /* 0x000000272325b210 */ /* 0x000fe40007ffe0ff */
[----:B------:R-:W-:-:S02]  /*3260*/  ISETP.GT.U32.OR P5, PT, R0, 0x27f, P5 ;  /* 0x0000027f0000780c */ /* 0x000fc40002fa4470 */
[----:B------:R-:W-:Y:S01]  /*3270*/  @!P3 SHF.L.U32 R39, R34, 0x1, RZ ;  /* 0x000000012227b819 */ /* 0x000fe200000006ff */
[----:B------:R0:W5:Y:S01]  /*3280*/  @!P2 LDG.E R41, desc[UR22][R32.64] ;  /* 0x000000162029a981 */ /* 0x000162000c1e1900 */
[----:B-1----:R-:W-:Y:S02]  /*3290*/  @!P0 IMAD R26, R91, R24, RZ ;  /* 0x000000185b1a8224 */ /* 0x002fe400078e02ff */
[C---:B------:R-:W-:Y:S02]  /*32a0*/  @!P3 IADD3 R30, P6, R39.reuse, R30, RZ ;  /* 0x0000001e271eb210 */ /* 0x040fe40007fde0ff */
[----:B0-----:R-:W-:Y:S01]  /*32b0*/  @!P3 IADD3 R22, P2, R39, R22, RZ ;  /* 0x000000162716b210 */ /* 0x001fe20007f5e0ff */
[----:B------:R-:W-:Y:S01]  /*32c0*/  @!P0 IMAD R39, R62, R25, R26 ;  /* 0x000000193e278224 */ /* 0x000fe200078e021a */
[----:B------:R-:W-:-:S03]  /*32d0*/  @!P0 MOV R26, R18 ;  /* 0x00000012001a8202 */ /* 0x000fc60000000f00 */
[----:B------:R-:W0:Y:S01]  /*32e0*/  @!P5 LDC.64 R32, c[0x0][0x288] ;  /* 0x0000a200ff20db82 */ /* 0x000e220000000a00 */
[----:B------:R-:W-:Y:S02]  /*32f0*/  @!P0 MOV R27, R21 ;  /* 0x00000015001b8202 */ /* 0x000fe40000000f00 */
[----:B------:R-:W-:Y:S01]  /*3300*/  @!P3 SHF.L.U64.HI R37, R34, 0x1, R37 ;  /* 0x000000012225b819 */ /* 0x000fe20000010225 */
[----:B------:R-:W-:-:S04]  /*3310*/  @!P0 IMAD.WIDE.U32 R24, R62, R24, R26 ;  /* 0x000000183e188225 */ /* 0x000fc800078e001a */
[----:B------:R-:W1:Y:S01]  /*3320*/  @!P0 LDC.64 R34, c[0x0][0x230] ;  /* 0x00008c00ff228b82 */ /* 0x000e620000000a00 */
[----:B------:R-:W-:Y:S01]  /*3330*/  HFMA2.MMA R62, -RZ, RZ, 0, 0 ;  /* 0x00000000ff3e7435 */ /* 0x000fe200000001ff */
[C---:B------:R-:W-:Y:S01]  /*3340*/  @!P3 IADD3.X R23, R37.reuse, R23, RZ, P2, !PT ;  /* 0x000000172517b210 */ /* 0x040fe200017fe4ff */
[----:B------:R-:W-:Y:S01]  /*3350*/  HFMA2.MMA R44, -RZ, RZ, 0, 0 ;  /* 0x00000000ff2c7435 */ /* 0x000fe200000001ff */
[----:B------:R-:W-:Y:S01]  /*3360*/  @!P3 IADD3.X R31, R37, R31, RZ, P6, !PT ;  /* 0x0000001f251fb210 */ /* 0x000fe200037fe4ff */
[----:B--2---:R-:W-:Y:S01]  /*3370*/  @!P4 IMAD R26, R90, R60, RZ ;  /* 0x0000003c5a1ac224 */ /* 0x004fe200078e02ff */
[----:B------:R-:W-:-:S05]  /*3380*/  @!P0 IADD3 R37, R25, R39, RZ ;  /* 0x0000002719258210 */ /* 0x000fca0007ffe0ff */
[----:B------:R2:W5:Y:S01]  /*3390*/  @!P3 LDG.E R62, desc[UR22][R22.64] ;  /* 0x00000016163eb981 */ /* 0x000562000c1e1900 */
[----:B------:R-:W-:-:S03]  /*33a0*/  @!P4 IMAD R39, R89, R61, R26 ;  /* 0x0000003d5927c224 */ /* 0x000fc600078e021a */
[----:B------:R2:W5:Y:S01]  /*33b0*/  @!P3 LDG.E R44, desc[UR22][R30.64] ;  /* 0x000000161e2cb981 */ /* 0x000562000c1e1900 */
[----:B------:R-:W-:Y:S01]  /*33c0*/  @!P0 SHF.L.U32 R25, R24, 0x1, RZ ;  /* 0x0000000118198819 */ /* 0x000fe200000006ff */
[----:B0-----:R-:W-:Y:S01]  /*33d0*/  @!P5 IMAD R40, R16, R32, RZ ;  /* 0x000000201028d224 */ /* 0x001fe200078e02ff */
[----:B------:R-:W-:Y:S01]  /*33e0*/  @!P0 SHF.L.U64.HI R37, R24, 0x1, R37 ;  /* 0x0000000118258819 */ /* 0x000fe20000010225 */
[----:B------:R0:W-:Y:S01]  /*33f0*/  STL [R1+0x48], R83 ;  /* 0x0000485301007387 */ /* 0x0001e20000100800 */
[----:B------:R-:W0:Y:S01]  /*3400*/  @!P5 LDC.64 R26, c[0x0][0x228] ;  /* 0x00008a00ff1adb82 */ /* 0x000e220000000a00 */
[----:B--2---:R-:W-:Y:S02]  /*3410*/  @!P4 MOV R22, R18 ;  /* 0x000000120016c202 */ /* 0x004fe40000000f00 */
[----:B------:R-:W-:-:S05]  /*3420*/  @!P4 MOV R23, R21 ;  /* 0x000000150017c202 */ /* 0x000fca0000000f00 */
[----:B------:R-:W2:Y:S01]  /*3430*/  @!P4 LDC.64 R30, c[0x0][0x230] ;  /* 0x00008c00ff1ecb82 */ /* 0x000ea20000000a00 */
[----:B------:R-:W-:Y:S01]  /*3440*/  @!P4 IMAD.WIDE.U32 R60, R89, R60, R22 ;  /* 0x0000003c593cc225 */ /* 0x000fe200078e0016 */
[C---:B-1----:R-:W-:Y:S02]  /*3450*/  @!P0 IADD3 R34, P2, R25.reuse, R34, RZ ;  /* 0x0000002219228210 */ /* 0x042fe40007f5e0ff */
[----:B------:R-:W-:Y:S02]  /*3460*/  @!P0 IADD3 R42, P3, R25, R42, RZ ;  /* 0x0000002a192a8210 */ /* 0x000fe40007f7e0ff */
[----:B------:R-:W-:Y:S02]  /*3470*/  @!P4 IADD3 R39, R61, R39, RZ ;  /* 0x000000273d27c210 */ /* 0x000fe40007ffe0ff */
[----:B------:R-:W-:Y:S01]  /*3480*/  @!P0 IADD3.X R35, R37, R35, RZ, P2, !PT ;  /* 0x0000002325238210 */ /* 0x000fe200017fe4ff */
[----:B------:R-:W-:Y:S01]  /*3490*/  @!P5 IMAD R40, R53, R33, R40 ;  /* 0x000000213528d224 */ /* 0x000fe200078e0228 */
[----:B------:R-:W-:Y:S01]  /*34a0*/  @!P0 IADD3.X R43, R37, R43, RZ, P3, !PT ;  /* 0x0000002b252b8210 */ /* 0x000fe20001ffe4ff */
[----:B------:R-:W1:Y:S01]  /*34b0*/  @!P4 LDC.64 R22, c[0x0][0x228] ;  /* 0x00008a00ff16cb82 */ /* 0x000e620000000a00 */
[C---:B------:R-:W-:Y:S01]  /*34c0*/  @!P4 SHF.L.U64.HI R16, R60.reuse, 0x1, R39 ;  /* 0x000000013c10c819 */ /* 0x040fe20000010227 */
[----:B------:R-:W-:Y:S01]  /*34d0*/  HFMA2.MMA R39, -RZ, RZ, 0, 0 ;  /* 0x00000000ff277435 */ /* 0x000fe200000001ff */
[----:B------:R-:W-:-:S02]  /*34e0*/  @!P4 SHF.L.U32 R37, R60, 0x1, RZ ;  /* 0x000000013c25c819 */ /* 0x000fc400000006ff */
[----:B------:R-:W-:Y:S02]  /*34f0*/  @!P5 MOV R60, R18 ;  /* 0x00000012003cd202 */ /* 0x000fe40000000f00 */
[----:B------:R-:W-:Y:S01]  /*3500*/  @!P5 MOV R61, R21 ;  /* 0x00000015003dd202 */ /* 0x000fe20000000f00 */
[----:B------:R0:W-:Y:S01]  /*3510*/  STL [R1+0x24], R74 ;  /* 0x0000244a01007387 */ /* 0x0001e20000100800 */
[----:B------:R-:W0:Y:S01]  /*3520*/  @!P5 LDC.64 R24, c[0x0][0x230] ;  /* 0x00008c00ff18db82 */ /* 0x000e220000000a00 */
[----:B------:R-:W-:Y:S02]  /*3530*/  @!P5 IMAD.WIDE.U32 R32, R53, R32, R60 ;  /* 0x000000203520d225 */ /* 0x000fe400078e003c */
[----:B------:R2:W5:Y:S02]  /*3540*/  @!P0 LDG.E R39, desc[UR22][R34.64] ;  /* 0x0000001622278981 */ /* 0x000564000c1e1900 */
[----:B--2---:R-:W-:Y:S02]  /*3550*/  @!P4 IADD3 R30, P2, R37, R30, RZ ;  /* 0x0000001e251ec210 */ /* 0x004fe40007f5e0ff */
[----:B------:R-:W-:Y:S01]  /*3560*/  @!P5 IADD3 R34, R33, R40, RZ ;  /* 0x000000282122d210 */ /* 0x000fe20007ffe0ff */
[----:B------:R-:W-:Y:S01]  /*3570*/  HFMA2.MMA R40, -RZ, RZ, 0, 0 ;  /* 0x00000000ff287435 */ /* 0x000fe200000001ff */
[----:B------:R-:W-:-:S09]  /*3580*/  @!P4 IADD3.X R31, R16, R31, RZ, P2, !PT ;  /* 0x0000001f101fc210 */ /* 0x000fd200017fe4ff */
[----:B------:R-:W5:Y:S01]  /*3590*/  @!P4 LDG.E R40, desc[UR22][R30.64] ;  /* 0x000000161e28c981 */ /* 0x000f62000c1e1900 */
[----:B------:R-:W-:-:S06]  /*35a0*/  CS2R R60, SRZ ;  /* 0x00000000003c7805 */ /* 0x000fcc000001ff00 */
[----:B------:R-:W5:Y:S01]  /*35b0*/  @!P0 LDG.E R61, desc[UR22][R42.64] ;  /* 0x000000162a3d8981 */ /* 0x000f62000c1e1900 */
[----:B-1----:R-:W-:-:S04]  /*35c0*/  @!P4 IADD3 R22, P0, R37, R22, RZ ;  /* 0x000000162516c210 */ /* 0x002fc80007f1e0ff */
[----:B------:R-:W-:-:S05]  /*35d0*/  @!P4 IADD3.X R23, R16, R23, RZ, P0, !PT ;  /* 0x000000171017c210 */ /* 0x000fca00007fe4ff */
[----:B------:R1:W5:Y:S04]  /*35e0*/  @!P4 LDG.E R60, desc[UR22][R22.64] ;  /* 0x00000016163cc981 */ /* 0x000368000c1e1900 */
[----:B------:R2:W-:Y:S04]  /*35f0*/  STL [R1+0x20], R73 ;  /* 0x0000204901007387 */ /* 0x0005e80000100800 */
[----:B------:R2:W-:Y:S04]  /*3600*/  STL [R1+0x1c], R72 ;  /* 0x00001c4801007387 */ /* 0x0005e80000100800 */
[----:B------:R2:W-:Y:S04]  /*3610*/  STL [R1+0x18], R71 ;  /* 0x0000184701007387 */ /* 0x0005e80000100800 */
[----:B------:R2:W-:Y:S04]  /*3620*/  STL [R1+0x14], R70 ;  /* 0x0000144601007387 */ /* 0x0005e80000100800 */
[----:B------:R2:W-:Y:S04]  /*3630*/  STL [R1], R69 ;  /* 0x0000004501007387 */ /* 0x0005e80000100800 */
[----:B------:R2:W-:Y:S04]  /*3640*/  STL [R1+0x28], R75 ;  /* 0x0000284b01007387 */ /* 0x0005e80000100800 */
[----:B------:R2:W-:Y:S04]  /*3650*/  STL [R1+0x44], R82 ;  /* 0x0000445201007387 */ /* 0x0005e80000100800 */
[----:B------:R2:W-:Y:S04]  /*3660*/  STL [R1+0x40], R81 ;  /* 0x0000405101007387 */ /* 0x0005e80000100800 */
[----:B------:R2:W-:Y:S04]  /*3670*/  STL [R1+0x3c], R80 ;  /* 0x00003c5001007387 */ /* 0x0005e80000100800 */
[----:B------:R2:W-:Y:S04]  /*3680*/  STL [R1+0x38], R79 ;  /* 0x0000384f01007387 */ /* 0x0005e80000100800 */
[----:B------:R2:W-:Y:S04]  /*3690*/  STL [R1+0x34], R78 ;  /* 0x0000344e01007387 */ /* 0x0005e80000100800 */
[----:B---3--:R2:W-:Y:S04]  /*36a0*/  STL [R1+0x30], R77 ;  /* 0x0000304d01007387 */ /* 0x0085e80000100800 */
[----:B------:R2:W-:Y:S04]  /*36b0*/  STL [R1+0x2c], R76 ;  /* 0x00002c4c01007387 */ /* 0x0005e80000100800 */
[----:B------:R2:W-:Y:S04]  /*36c0*/  STL [R1+0x4], R87 ;  /* 0x0000045701007387 */ /* 0x0005e80000100800 */
[----:B------:R2:W-:Y:S01]  /*36d0*/  STL [R1+0xc], R86 ;  /* 0x00000c5601007387 */ /* 0x0005e20000100800 */
[----:B----4-:R-:W-:-:S13]  /*36e0*/  R2UR UR26, R28 ;  /* 0x000000001c1a72ca */ /* 0x010fda00000e0000 */
[----:B-1----:R-:W-:-:S05]  /*36f0*/  MOV R22, UR26 ;  /* 0x0000001a00167c02 */ /* 0x002fca0008000f00 */
[----:B------:R-:W-:-:S05]  /*3700*/  FFMA.FTZ R22, -R22, UR26, R29 ;  /* 0x0000001a16167c23 */ /* 0x000fca000801011d */
[----:B------:R-:W-:-:S13]  /*3710*/  FSETP.GTU.FTZ.AND P0, PT, R22, RZ, PT ;  /* 0x000000ff1600720b */ /* 0x000fda0003f1c000 */
[----:B------:R-:W-:Y:S01]  /*3720*/  VOTEU.ANY UP0, P0 ;  /* 0x00000000003f7886 */ /* 0x000fe20000000100 */
[----:B------:R-:W-:-:S04]  /*3730*/  PLOP3.LUT P0, PT, PT, PT, UP0, 0x80, 0x0 ;  /* 0x000000000000781c */ /* 0x000fc80003f0f008 */
[----:B------:R-:W-:-:S09]  /*3740*/  @UP0 ULDC UR5, c[0x0][0x250] ;  /* 0x0000940000050ab9 */ /* 0x000fd20000000800 */
[----:B------:R-:W-:-:S06]  /*3750*/  @P0 FADD.FTZ R22, R22, UR5 ;  /* 0x0000000516160e21 */ /* 0x000fcc0008010000 */
[----:B------:R-:W1:Y:S01]  /*3760*/  @P0 MUFU.RSQ R22, R22 ;  /* 0x0000001600160308 */ /* 0x000e620000001400 */
[----:B------:R2:W-:Y:S04]  /*3770*/  STL [R1+0x10], R85 ;  /* 0x0000105501007387 */ /* 0x0005e80000100800 */
[----:B------:R2:W-:Y:S01]  /*3780*/  STL [R1+0x8], R84 ;  /* 0x0000085401007387 */ /* 0x0005e20000100800 */
[C---:B------:R-:W-:Y:S01]  /*3790*/  @!P5 SHF.L.U32 R33, R32.reuse, 0x1, RZ ;  /* 0x000000012021d819 */ /* 0x040fe200000006ff */
[----:B------:R-:W-:Y:S01]  /*37a0*/  HFMA2.MMA R53, -RZ, RZ, 0, 0 ;  /* 0x00000000ff357435 */ /* 0x000fe200000001ff */
[----:B------:R-:W-:Y:S02]  /*37b0*/  @!P5 SHF.L.U64.HI R32, R32, 0x1, R34 ;  /* 0x000000012020d819 */ /* 0x000fe40000010222 */
[----:B0-----:R-:W-:-:S02]  /*37c0*/  @!P5 IADD3 R24, P2, R33, R24, RZ ;  /* 0x000000182118d210 */ /* 0x001fc40007f5e0ff */
[----:B-1----:R-:W-:Y:S02]  /*37d0*/  @P0 R2UR UR5, R22 ;  /* 0x00000000160502ca */ /* 0x002fe400000e0000 */
[----:B------:R-:W-:Y:S02]  /*37e0*/  ISETP.GT.U32.AND P0, PT, R0, 0x27f, PT ;  /* 0x0000027f0000780c */ /* 0x000fe40003f04070 */
[----:B------:R-:W-:Y:S02]  /*37f0*/  @!P5 IADD3 R26, P3, R33, R26, RZ ;  /* 0x0000001a211ad210 */ /* 0x000fe40007f7e0ff */
[----:B------:R-:W-:Y:S02]  /*3800*/  MOV R16, RZ ;  /* 0x000000ff00107202 */ /* 0x000fe40000000f00 */
[C---:B------:R-:W-:Y:S02]  /*3810*/  @!P5 IADD3.X R25, R32.reuse, R25, RZ, P2, !PT ;  /* 0x000000192019d210 */ /* 0x040fe400017fe4ff */
[----:B------:R-:W-:Y:S01]  /*3820*/  @!P5 IADD3.X R27, R32, R27, RZ, P3, !PT ;  /* 0x0000001b201bd210 */ /* 0x000fe20001ffe4ff */
[----:B------:R-:W-:Y:S01]  /*3830*/  UMOV UR27, 0x3f800000 ;  /* 0x3f800000001b7882 */ /* 0x000fe20000000000 */
[----:B------:R-:W-:Y:S01]  /*3840*/  BSSY B0, `(.L_x_150) ;  /* 0x0000012000007945 */ /* 0x000fe20003800000 */
[----:B------:R-:W-:Y:S01]  /*3850*/  @UP0 UMOV UR27, UR5 ;  /* 0x00000005001b0c82 */ /* 0x000fe20008000000 */
[----:B------:R0:W5:Y:S01]  /*3860*/  @!P5 LDG.E R16, desc[UR22][R24.64] ;  /* 0x000000161810d981 */ /* 0x000162000c1e1900 */
[----:B------:R-:W-:-:S03]  /*3870*/  CS2R R22, SRZ ;  /* 0x0000000000167805 */ /* 0x000fc6000001ff00 */
[----:B------:R2:W5:Y:S01]  /*3880*/  @!P5 LDG.E R53, desc[UR22][R26.64] ;  /* 0x000000161a35d981 */ /* 0x000562000c1e1900 */
[----:B------:R-:W-:Y:S02]  /*3890*/  ISETP.NE.AND P5, PT, RZ, UR25, PT ;  /* 0x00000019ff007c0c */ /* 0x000fe4000bfa5270 */
[----:B0-----:R-:W-:Y:S01]  /*38a0*/  CS2R R24, SRZ ;  /* 0x0000000000187805 */ /* 0x001fe2000001ff00 */
[----:B------:R-:W-:Y:S10]  /*38b0*/  @P0 BRA `(.L_x_151) ;  /* 0x0000000000280947 */ /* 0x000ff40003800000 */
[----:B------:R-:W-:Y:S01]  /*38c0*/  ISETP.NE.AND P0, PT, RZ, UR25, PT ;  /* 0x00000019ff007c0c */ /* 0x000fe2000bf05270 */
[----:B--2---:R-:W0:Y:S01]  /*38d0*/  LDC.64 R26, c[0x0][0x238] ;  /* 0x00008e00ff1a7b82 */ /* 0x004e220000000a00 */
[----:B------:R-:W-:-:S04]  /*38e0*/  IADD3 R28, R88, UR17, RZ ;  /* 0x00000011581c7c10 */ /* 0x000fc8000fffe0ff */
[----:B------:R-:W-:-:S07]  /*38f0*/  SHF.R.S32.HI R29, RZ, 0x1f, R28 ;  /* 0x0000001fff1d7819 */ /* 0x000fce000001141c */
[----:B------:R-:W1:Y:S01]  /*3900*/  @P0 LDC.64 R22, c[0x0][0x240] ;  /* 0x00009000ff160b82 */ /* 0x000e620000000a00 */
[C---:B0-----:R-:W-:Y:S01]  /*3910*/  IMAD.WIDE R26, R28.reuse, 0x4, R26 ;  /* 0x000000041c1a7825 */ /* 0x041fe200078e021a */
[----:B-1----:R-:W-:-:S04]  /*3920*/  @P0 LEA R22, P2, R28, R22, 0x2 ;  /* 0x000000161c160211 */ /* 0x002fc800078410ff */
[----:B------:R-:W-:-:S05]  /*3930*/  @P0 LEA.HI.X R23, R28, R23, R29, 0x2, P2 ;  /* 0x000000171c170211 */ /* 0x000fca00010f141d */
[----:B------:R0:W5:Y:S04]  /*3940*/  @P0 LDG.E.64 R24, desc[UR22][R22.64] ;  /* 0x0000001616180981 */ /* 0x000168000c1e1b00 */
[----:B------:R0:W5:Y:S02]  /*3950*/  LDG.E.64 R22, desc[UR22][R26.64] ;  /* 0x000000161a167981 */ /* 0x000164000c1e1b00 */
.L_x_151:
[----:B------:R-:W-:Y:S05]  /*3960*/  BSYNC B0 ;  /* 0x0000000000007941 */ /* 0x000fea0003800000 */
.L_x_150:
[C---:B0-2--5:R-:W-:Y:S02]  /*3970*/  PRMT R26, R51.reuse, 0x7632, R26 ;  /* 0x00007632331a7816 */ /* 0x065fe4000000001a */
        /* <DEDUP_REMOVED lines=8> */
[----:B------:R-:W-:Y:S01]  /*3a00*/  PRMT R31, R65, 0x7632, R31 ;  /* 0x00007632411f7816 */ /* 0x000fe2000000001f */
[----:B------:R-:W-:Y:S01]  /*3a10*/  FMUL.FTZ R34, R34, UR27 ;  /* 0x0000001b22227c20 */ /* 0x000fe20008410000 */
[----:B------:R-:W-:Y:S01]  /*3a20*/  SHF.L.U32 R35, R63, 0x10, RZ ;  /* 0x000000103f237819 */ /* 0x000fe200000006ff */
[----:B------:R-:W-:Y:S01]  /*3a30*/  FMUL.FTZ R29, R29, UR27 ;  /* 0x0000001b1d1d7c20 */ /* 0x000fe20008410000 */
[----:B------:R-:W-:Y:S01]  /*3a40*/  SHF.L.U32 R32, R65, 0x10, RZ ;  /* 0x0000001041207819 */ /* 0x000fe200000006ff */
[----:B------:R-:W-:Y:S01]  /*3a50*/  FMUL.FTZ R26, R26, UR27 ;  /* 0x0000001b1a1a7c20 */ /* 0x000fe20008410000 */
[----:B------:R-:W-:-:S02]  /*3a60*/  SHF.L.U32 R33, R33, 0x10, RZ ;  /* 0x0000001021217819 */ /* 0x000fc400000006ff */
[----:B------:R-:W-:Y:S02]  /*3a70*/  SHF.L.U32 R28, R28, 0x10, RZ ;  /* 0x000000101c1c7819 */ /* 0x000fe400000006ff */
[----:B------:R-:W-:Y:S01]  /*3a80*/  SHF.L.U32 R31, R31, 0x10, RZ ;  /* 0x000000101f1f7819 */ /* 0x000fe200000006ff */
[----:B------:R-:W-:Y:S06]  /*3a90*/  @!P5 BRA `(.L_x_152) ;  /* 0x000000000048d947 */ /* 0x000fec0003800000 */
[----:B------:R-:W-:-:S04]  /*3aa0*/  FFMA.FTZ R27, R34, R22, R24 ;  /* 0x00000016221b7223 */ /* 0x000fc80000010018 */
[----:B------:R-:W-:-:S06]  /*3ab0*/  FMUL.FTZ R30, R27, -1.4426950216293334961 ;  /* 0xbfb8aa3b1b1e7820 */ /* 0x000fcc0000410000 */
[----:B------:R-:W0:Y:S02]  /*3ac0*/  MUFU.EX2 R30, R30 ;  /* 0x0000001e001e7308 */ /* 0x000e240000000800 */
[----:B0-----:R-:W-:-:S06]  /*3ad0*/  FADD.FTZ R30, R30, 1 ;  /* 0x3f8000001e1e7421 */ /* 0x001fcc0000010000 */
[----:B------:R-:W0:Y:S02]  /*3ae0*/  MUFU.RCP R30, R30 ;  /* 0x0000001e001e7308 */ /* 0x000e240000001000 */
[----:B0-----:R-:W-:Y:S01]  /*3af0*/  FMUL.FTZ R35, R35, R30 ;  /* 0x0000001e23237220 */ /* 0x001fe20000410000 */
[----:B------:R-:W-:-:S04]  /*3b00*/  FADD.FTZ R30, -R30, 1 ;  /* 0x3f8000001e1e7421 */ /* 0x000fc80000010100 */
        /* <DEDUP_REMOVED lines=11> */
.L_x_152:
        /* <DEDUP_REMOVED lines=26> */
.L_x_153:
[----:B------:R-:W-:Y:S01]  /*3d60*/  FFMA.FTZ R34, R26, R42, R34 ;  /* 0x0000002a1a227223 */ /* 0x000fe20000010022 */
[----:B------:R-:W-:Y:S01]  /*3d70*/  FADD.FTZ R35, RZ, R35 ;  /* 0x00000023ff237221 */ /* 0x000fe20000010000 */
[----:B------:R-:W-:Y:S01]  /*3d80*/  FADD.FTZ R42, R42, R27 ;  /* 0x0000001b2a2a7221 */ /* 0x000fe20000010000 */
[----:B------:R-:W-:Y:S01]  /*3d90*/  FMUL.FTZ R27, R32, R22 ;  /* 0x00000016201b7220 */ /* 0x000fe20000410000 */
[----:B------:R-:W-:Y:S01]  /*3da0*/  FFMA.FTZ R30, R29, R32, R30 ;  /* 0x000000201d1e7223 */ /* 0x000fe2000001001e */
[----:B------:R-:W-:Y:S01]  /*3db0*/  FFMA.FTZ R26, R26, R33, RZ ;  /* 0x000000211a1a7223 */ /* 0x000fe200000100ff */
[----:B------:R-:W-:Y:S01]  /*3dc0*/  FADD.FTZ R32, R35, R32 ;  /* 0x0000002023207221 */ /* 0x000fe20000010000 */
[----:B------:R-:W-:Y:S01]  /*3dd0*/  PRMT R35, R49, 0x7632, R35 ;  /* 0x0000763231237816 */ /* 0x000fe20000000023 */
[----:B------:R-:W-:Y:S01]  /*3de0*/  FFMA.FTZ R34, R29, R27, R34 ;  /* 0x0000001b1d227223 */ /* 0x000fe20000010022 */
[----:B------:R-:W-:Y:S01]  /*3df0*/  FADD.FTZ R33, RZ, R33 ;  /* 0x00000021ff217221 */ /* 0x000fe20000010000 */
[----:B------:R-:W-:Y:S01]  /*3e00*/  FFMA.FTZ R29, R28, R31, R26 ;  /* 0x0000001f1c1d7223 */ /* 0x000fe2000001001a */
[----:B------:R-:W-:Y:S01]  /*3e10*/  SHF.L.U32 R26, R49, 0x10, RZ ;  /* 0x00000010311a7819 */ /* 0x000fe200000006ff */
[----:B------:R-:W-:Y:S01]  /*3e20*/  FADD.FTZ R42, R42, R27 ;  /* 0x0000001b2a2a7221 */ /* 0x000fe20000010000 */
[----:B------:R-:W-:Y:S01]  /*3e30*/  SHF.L.U32 R35, R35, 0x10, RZ ;  /* 0x0000001023237819 */ /* 0x000fe200000006ff */
[----:B------:R-:W-:Y:S01]  /*3e40*/  FADD.FTZ R33, R33, R31 ;  /* 0x0000001f21217221 */ /* 0x000fe20000010000 */
[----:B------:R-:W-:Y:S01]  /*3e50*/  FMUL.FTZ R31, R31, R23 ;  /* 0x000000171f1f7220 */ /* 0x000fe20000410000 */
[----:B------:R-:W-:Y:S01]  /*3e60*/  FADD.FTZ R26, R26, -UR26 ;  /* 0x8000001a1a1a7e21 */ /* 0x000fe20008010000 */
[----:B------:R-:W-:Y:S01]  /*3e70*/  PRMT R37, R67, 0x7632, R37 ;  /* 0x0000763243257816 */ /* 0x000fe20000000025 */
[----:B------:R-:W-:Y:S01]  /*3e80*/  FADD.FTZ R27, R35, -UR26 ;  /* 0x8000001a231b7e21 */ /* 0x000fe20008010000 */
[----:B------:R-:W-:Y:S01]  /*3e90*/  FFMA.FTZ R28, R28, R31, R34 ;  /* 0x0000001f1c1c7223 */ /* 0x000fe20000010022 */
        /* <DEDUP_REMOVED lines=23> */
.L_x_154:
[----:B------:R-:W-:Y:S01]  /*4010*/  FMUL.FTZ R27, R35, R22 ;  /* 0x00000016231b7220 */ /* 0x000fe20000410000 */
[----:B------:R-:W-:Y:S01]  /*4020*/  FFMA.FTZ R30, R34, R35, R30 ;  /* 0x00000023221e7223 */ /* 0x000fe2000001001e */
[----:B------:R-:W-:Y:S01]  /*4030*/  FADD.FTZ R32, R32, R35 ;  /* 0x0000002320207221 */ /* 0x000fe20000010000 */
[----:B------:R-:W-:Y:S01]  /*4040*/  FADD.FTZ R33, R33, R37 ;  /* 0x0000002521217221 */ /* 0x000fe20000010000 */
[----:B------:R-:W-:Y:S01]  /*4050*/  FFMA.FTZ R28, R34, R27, R28 ;  /* 0x0000001b221c7223 */ /* 0x000fe2000001001c */
[----:B------:R-:W-:Y:S01]  /*4060*/  PRMT R34, R50, 0x7632, R34 ;  /* 0x0000763232227816 */ /* 0x000fe20000000022 */
[----:B------:R-:W-:Y:S01]  /*4070*/  FFMA.FTZ R29, R26, R37, R29 ;  /* 0x000000251a1d7223 */ /* 0x000fe2000001001d */
[----:B------:R-:W-:Y:S01]  /*4080*/  FMUL.FTZ R37, R37, R23 ;  /* 0x0000001725257220 */ /* 0x000fe20000410000 */
[----:B------:R-:W-:Y:S01]  /*4090*/  SHF.L.U32 R35, R50, 0x10, RZ ;  /* 0x0000001032237819 */ /* 0x000fe200000006ff */
[----:B------:R-:W-:Y:S01]  /*40a0*/  FADD.FTZ R31, R31, R42 ;  /* 0x0000002a1f1f7221 */ /* 0x000fe20000010000 */
[----:B------:R-:W-:Y:S01]  /*40b0*/  SHF.L.U32 R34, R34, 0x10, RZ ;  /* 0x0000001022227819 */ /* 0x000fe200000006ff */
[----:B------:R-:W-:Y:S01]  /*40c0*/  FFMA.FTZ R26, R26, R37, R28 ;  /* 0x000000251a1a7223 */ /* 0x000fe2000001001c */
[----:B------:R-:W-:Y:S01]  /*40d0*/  PRMT R42, R87, 0x7632, R42 ;  /* 0x00007632572a7816 */ /* 0x000fe2000000002a */
[----:B------:R-:W-:Y:S01]  /*40e0*/  FADD.FTZ R27, R31, R27 ;  /* 0x0000001b1f1b7221 */ /* 0x000fe20000010000 */
[----:B------:R-:W-:Y:S01]  /*40f0*/  FADD.FTZ R28, R35, -UR26 ;  /* 0x8000001a231c7e21 */ /* 0x000fe20008010000 */
[----:B------:R-:W-:Y:S01]  /*4100*/  FADD.FTZ R31, R34, -UR26 ;  /* 0x8000001a221f7e21 */ /* 0x000fe20008010000 */
[----:B------:R-:W-:-:S02]  /*4110*/  SHF.L.U32 R35, R87, 0x10, RZ ;  /* 0x0000001057237819 */ /* 0x000fc400000006ff */
[----:B------:R-:W-:Y:S01]  /*4120*/  FMUL.FTZ R34, R28, UR27 ;  /* 0x0000001b1c227c20 */ /* 0x000fe20008410000 */
[----:B------:R-:W-:Y:S01]  /*4130*/  SHF.L.U32 R42, R42, 0x10, RZ ;  /* 0x000000102a2a7819 */ /* 0x000fe200000006ff */
        /* <DEDUP_REMOVED lines=20> */
.L_x_155:
[----:B------:R-:W-:Y:S01]  /*4280*/  FMUL.FTZ R31, R35, R22 ;  /* 0x00000016231f7220 */ /* 0x000fe20000410000 */
[----:B------:R-:W-:Y:S01]  /*4290*/  FFMA.FTZ R30, R34, R35, R30 ;  /* 0x00000023221e7223 */ /* 0x000fe2000001001e */
[----:B------:R-:W-:Y:S01]  /*42a0*/  FADD.FTZ R32, R32, R35 ;  /* 0x0000002320207221 */ /* 0x000fe20000010000 */
[----:B------:R-:W-:Y:S01]  /*42b0*/  FADD.FTZ R33, R33, R42 ;  /* 0x0000002a21217221 */ /* 0x000fe20000010000 */
[----:B------:R-:W-:Y:S01]  /*42c0*/  FFMA.FTZ R26, R34, R31, R26 ;  /* 0x0000001f221a7223 */ /* 0x000fe2000001001a */
[C---:B------:R-:W-:Y:S01]  /*42d0*/  PRMT R34, R47.reuse, 0x7632, R34 ;  /* 0x000076322f227816 */ /* 0x040fe20000000022 */
        /* <DEDUP_REMOVED lines=33> */
.L_x_156:
        /* <DEDUP_REMOVED lines=39> */
.L_x_157:
        /* <DEDUP_REMOVED lines=39> */
.L_x_158:
        /* <DEDUP_REMOVED lines=39> */
.L_x_159:
        /* <DEDUP_REMOVED lines=39> */
.L_x_160:
        /* <DEDUP_REMOVED lines=39> */
.L_x_161:
        /* <DEDUP_REMOVED lines=39> */
.L_x_162:
        /* <DEDUP_REMOVED lines=39> */
.L_x_163:
        /* <DEDUP_REMOVED lines=39> */
.L_x_164:
        /* <DEDUP_REMOVED lines=39> */
.L_x_165:
        /* <DEDUP_REMOVED lines=39> */
.L_x_166:
        /* <DEDUP_REMOVED lines=39> */
.L_x_167:
        /* <DEDUP_REMOVED lines=39> */
.L_x_168:
        /* <DEDUP_REMOVED lines=39> */
.L_x_169:
        /* <DEDUP_REMOVED lines=39> */
.L_x_170:
        /* <DEDUP_REMOVED lines=39> */
.L_x_171:
        /* <DEDUP_REMOVED lines=39> */
.L_x_172:
[----:B------:R-:W-:Y:S01]  /*6bf0*/  FMUL.FTZ R27, R35, R22 ;  /* 0x00000016231b7220 */ /* 0x000fe20000410000 */
[----:B------:R-:W-:Y:S01]  /*6c00*/  FFMA.FTZ R30, R34, R35, R30 ;  /* 0x00000023221e7223 */ /* 0x000fe2000001001e */
[----:B------:R-:W-:Y:S01]  /*6c10*/  FADD.FTZ R32, R32, R35 ;  /* 0x0000002320207221 */ /* 0x000fe20000010000 */
[----:B------:R-:W-:Y:S01]  /*6c20*/  FADD.FTZ R31, R42, R31 ;  /* 0x0000001f2a1f7221 */ /* 0x000fe20000010000 */
[----:B------:R-:W-:Y:S01]  /*6c30*/  FFMA.FTZ R28, R34, R27, R28 ;  /* 0x0000001b221c7223 */ /* 0x000fe2000001001c */
[----:B------:R-:W-:Y:S01]  /*6c40*/  PRMT R34, R3, 0x7632, R34 ;  /* 0x0000763203227816 */ /* 0x000fe20000000022 */
[----:B------:R-:W-:Y:S01]  /*6c50*/  FADD.FTZ R33, R33, R37 ;  /* 0x0000002521217221 */ /* 0x000fe20000010000 */
[----:B------:R-:W-:Y:S01]  /*6c60*/  SHF.L.U32 R35, R3, 0x10, RZ ;  /* 0x0000001003237819 */ /* 0x000fe200000006ff */
[----:B------:R-:W-:Y:S01]  /*6c70*/  FFMA.FTZ R29, R26, R37, R29 ;  /* 0x000000251a1d7223 */ /* 0x000fe2000001001d */
[----:B------:R-:W-:Y:S01]  /*6c80*/  SHF.L.U32 R34, R34, 0x10, RZ ;  /* 0x0000001022227819 */ /* 0x000fe200000006ff */
[----:B------:R-:W-:Y:S01]  /*6c90*/  FADD.FTZ R27, R31, R27 ;  /* 0x0000001b1f1b7221 */ /* 0x000fe20000010000 */
[----:B------:R-:W-:Y:S01]  /*6ca0*/  FMUL.FTZ R37, R37, R23 ;  /* 0x0000001725257220 */ /* 0x000fe20000410000 */
[----:B------:R-:W-:Y:S01]  /*6cb0*/  PRMT R42, R74, 0x7632, R42 ;  /* 0x000076324a2a7816 */ /* 0x000fe2000000002a */
[----:B------:R-:W-:Y:S01]  /*6cc0*/  FADD.FTZ R31, R35, -UR26 ;  /* 0x8000001a231f7e21 */ /* 0x000fe20008010000 */
[----:B------:R-:W-:Y:S01]  /*6cd0*/  FADD.FTZ R34, R34, -UR26 ;  /* 0x8000001a22227e21 */ /* 0x000fe20008010000 */
[----:B------:R-:W-:Y:S01]  /*6ce0*/  FFMA.FTZ R26, R26, R37, R28 ;  /* 0x000000251a1a7223 */ /* 0x000fe2000001001c */
[----:B------:R-:W-:Y:S01]  /*6cf0*/  SHF.L.U32 R35, R74, 0x10, RZ ;  /* 0x000000104a237819 */ /* 0x000fe200000006ff */
        /* <DEDUP_REMOVED lines=22> */
.L_x_173:
[----:B------:R-:W-:Y:S01]  /*6e60*/  FMUL.FTZ R28, R35, R22 ;  /* 0x00000016231c7220 */ /* 0x000fe20000410000 */
[----:B------:R-:W-:Y:S01]  /*6e70*/  FFMA.FTZ R30, R31, R35, R30 ;  /* 0x000000231f1e7223 */ /* 0x000fe2000001001e */
[----:B------:R-:W-:Y:S01]  /*6e80*/  FADD.FTZ R33, R33, R42 ;  /* 0x0000002a21217221 */ /* 0x000fe20000010000 */
[----:B------:R-:W-:Y:S01]  /*6e90*/  FFMA.FTZ R29, R34, R42, R29 ;  /* 0x0000002a221d7223 */ /* 0x000fe2000001001d */
[----:B------:R-:W-:Y:S01]  /*6ea0*/  FFMA.FTZ R26, R31, R28, R26 ;  /* 0x0000001c1f1a7223 */ /* 0x000fe2000001001a */
[----:B------:R-:W-:Y:S01]  /*6eb0*/  PRMT R31, R4, 0x7632, R31 ;  /* 0x00007632041f7816 */ /* 0x000fe2000000001f */
[----:B------:R-:W-:Y:S01]  /*6ec0*/  FADD.FTZ R32, R32, R35 ;  /* 0x0000002320207221 */ /* 0x000fe20000010000 */
[----:B------:R-:W-:Y:S01]  /*6ed0*/  FMUL.FTZ R42, R42, R23 ;  /* 0x000000172a2a7220 */ /* 0x000fe20000410000 */
[----:B------:R-:W-:Y:S01]  /*6ee0*/  FADD.FTZ R27, R37, R27 ;  /* 0x0000001b251b7221 */ /* 0x000fe20000010000 */
[----:B------:R-:W-:Y:S02]  /*6ef0*/  SHF.L.U32 R35, R4, 0x10, RZ ;  /* 0x0000001004237819 */ /* 0x000fe400000006ff */
[----:B------:R-:W-:Y:S01]  /*6f00*/  SHF.L.U32 R31, R31, 0x10, RZ ;  /* 0x000000101f1f7819 */ /* 0x000fe200000006ff */
[----:B------:R-:W-:Y:S01]  /*6f10*/  FFMA.FTZ R34, R34, R42, R26 ;  /* 0x0000002a22227223 */ /* 0x000fe2000001001a */
[----:B------:R-:W-:Y:S01]  /*6f20*/  FADD.FTZ R28, R27, R28 ;  /* 0x0000001c1b1c7221 */ /* 0x000fe20000010000 */
        /* <DEDUP_REMOVED lines=26> */
.L_x_174:
[----:B------:R-:W-:Y:S01]  /*70d0*/  FMUL.FTZ R27, R37, R22 ;  /* 0x00000016251b7220 */ /* 0x000fe20000410000 */
[C---:B------:R-:W-:Y:S01]  /*70e0*/  FFMA.FTZ R30, R35.reuse, R37, R30 ;  /* 0x00000025231e7223 */ /* 0x040fe2000001001e */
[----:B------:R-:W-:Y:S01]  /*70f0*/  FADD.FTZ R28, R42, R28 ;  /* 0x0000001c2a1c7221 */ /* 0x000fe20000010000 */
[----:B------:R-:W-:Y:S01]  /*7100*/  PRMT R92, R72, 0x7632, R92 ;  /* 0x00007632485c7816 */ /* 0x000fe2000000005c */
[----:B------:R-:W-:Y:S01]  /*7110*/  FFMA.FTZ R34, R35, R27, R34 ;  /* 0x0000001b23227223 */ /* 0x000fe20000010022 */
[----:B------:R-:W-:Y:S01]  /*7120*/  FADD.FTZ R35, R33, R31 ;  /* 0x0000001f21237221 */ /* 0x000fe20000010000 */
[----:B------:R-:W-:Y:S01]  /*7130*/  FMUL.FTZ R33, R31, R23 ;  /* 0x000000171f217220 */ /* 0x000fe20000410000 */
[--C-:B------:R-:W-:Y:S01]  /*7140*/  FFMA.FTZ R31, R26, R31, R29.reuse ;  /* 0x0000001f1a1f7223 */ /* 0x100fe2000001001d */
[C---:B------:R-:W-:Y:S01]  /*7150*/  PRMT R29, R5.reuse, 0x7632, R29 ;  /* 0x00007632051d7816 */ /* 0x040fe2000000001d */
[----:B------:R-:W-:Y:S01]  /*7160*/  FADD.FTZ R28, R28, R27 ;  /* 0x0000001b1c1c7221 */ /* 0x000fe20000010000 */
[----:B------:R-:W-:Y:S01]  /*7170*/  SHF.L.U32 R27, R5, 0x10, RZ ;  /* 0x00000010051b7819 */ /* 0x000fe200000006ff */
[----:B------:R-:W-:Y:S01]  /*7180*/  STL [R1+0x50], R35 ;  /* 0x0000502301007387 */ /* 0x000fe20000100800 */
[----:B------:R-:W-:Y:S01]  /*7190*/  SHF.L.U32 R93, R29, 0x10, RZ ;  /* 0x000000101d5d7819 */ /* 0x000fe200000006ff */
[----:B------:R-:W-:Y:S01]  /*71a0*/  FADD.FTZ R32, R32, R37 ;  /* 0x0000002520207221 */ /* 0x000fe20000010000 */
[----:B------:R-:W-:Y:S01]  /*71b0*/  FFMA.FTZ R26, R26, R33, R34 ;  /* 0x000000211a1a7223 */ /* 0x000fe20000010022 */
[----:B------:R-:W-:Y:S01]  /*71c0*/  FADD.FTZ R29, R27, -UR26 ;  /* 0x8000001a1b1d7e21 */ /* 0x000fe20008010000 */
[----:B------:R0:W-:Y:S01]  /*71d0*/  STL [R1+0x4c], R31 ;  /* 0x00004c1f01007387 */ /* 0x0001e20000100800 */
[----:B------:R-:W-:Y:S01]  /*71e0*/  FADD.FTZ R93, R93, -UR26 ;  /* 0x8000001a5d5d7e21 */ /* 0x000fe20008010000 */
[----:B------:R-:W-:Y:S01]  /*71f0*/  FADD.FTZ R28, R33, R28 ;  /* 0x0000001c211c7221 */ /* 0x000fe20000010000 */
[----:B------:R-:W-:Y:S01]  /*7200*/  PRMT R90, R71, 0x7632, R90 ;  /* 0x00007632475a7816 */ /* 0x000fe2000000005a */
[----:B------:R-:W-:Y:S01]  /*7210*/  FMUL.FTZ R29, R29, UR27 ;  /* 0x0000001b1d1d7c20 */ /* 0x000fe20008410000 */
[----:B------:R-:W-:Y:S01]  /*7220*/  SHF.L.U32 R92, R92, 0x10, RZ ;  /* 0x000000105c5c7819 */ /* 0x000fe200000006ff */
[----:B------:R-:W-:Y:S01]  /*7230*/  FMUL.FTZ R93, R93, UR27 ;  /* 0x0000001b5d5d7c20 */ /* 0x000fe20008410000 */
[----:B0-----:R-:W-:Y:S01]  /*7240*/  SHF.L.U32 R31, R72, 0x10, RZ ;  /* 0x00000010481f7819 */ /* 0x001fe200000006ff */
        /* <DEDUP_REMOVED lines=19> */
.L_x_175:
[----:B------:R-:W-:Y:S01]  /*7380*/  FADD.FTZ R32, R32, R31 ;  /* 0x0000001f20207221 */ /* 0x000fe20000010000 */
[----:B------:R-:W-:Y:S01]  /*7390*/  FFMA.FTZ R30, R29, R31, R30 ;  /* 0x0000001f1d1e7223 */ /* 0x000fe2000001001e */
[----:B------:R-:W-:Y:S01]  /*73a0*/  SHF.L.U32 R91, R71, 0x10, RZ ;  /* 0x00000010475b7819 */ /* 0x000fe200000006ff */
[----:B------:R-:W-:Y:S01]  /*73b0*/  FMUL.FTZ R27, R31, R22 ;  /* 0x000000161f1b7220 */ /* 0x000fe20000410000 */
[----:B------:R-:W-:Y:S01]  /*73c0*/  SHF.L.U32 R90, R90, 0x10, RZ ;  /* 0x000000105a5a7819 */ /* 0x000fe200000006ff */
[----:B------:R0:W-:Y:S01]  /*73d0*/  STL [R1+0x58], R32 ;  /* 0x0000582001007387 */ /* 0x0001e20000100800 */
[----:B------:R-:W-:Y:S01]  /*73e0*/  PRMT R87, R70, 0x7632, R87 ;  /* 0x0000763246577816 */ /* 0x000fe20000000057 */
[----:B------:R-:W-:Y:S01]  /*73f0*/  FADD.FTZ R91, R91, -UR26 ;  /* 0x8000001a5b5b7e21 */ /* 0x000fe20008010000 */
[----:B------:R-:W-:Y:S01]  /*7400*/  FFMA.FTZ R26, R29, R27, R26 ;  /* 0x0000001b1d1a7223 */ /* 0x000fe2000001001a */
[----:B------:R0:W-:Y:S01]  /*7410*/  STL [R1+0x54], R30 ;  /* 0x0000541e01007387 */ /* 0x0001e20000100800 */
[----:B------:R-:W-:Y:S01]  /*7420*/  FADD.FTZ R90, R90, -UR26 ;  /* 0x8000001a5a5a7e21 */ /* 0x000fe20008010000 */
[----:B------:R-:W-:Y:S01]  /*7430*/  FADD.FTZ R28, R28, R27 ;  /* 0x0000001b1c1c7221 */ /* 0x000fe20000010000 */
[----:B------:R-:W-:Y:S01]  /*7440*/  SHF.L.U32 R85, R70, 0x10, RZ ;  /* 0x0000001046557819 */ /* 0x000fe200000006ff */
[----:B------:R-:W-:Y:S01]  /*7450*/  FMUL.FTZ R91, R91, UR27 ;  /* 0x0000001b5b5b7c20 */ /* 0x000fe20008410000 */
[----:B------:R-:W-:Y:S01]  /*7460*/  SHF.L.U32 R87, R87, 0x10, RZ ;  /* 0x0000001057577819 */ /* 0x000fe200000006ff */
[----:B------:R-:W-:Y:S01]  /*7470*/  FMUL.FTZ R29, R92, R23 ;  /* 0x000000175c1d7220 */ /* 0x000fe20000410000 */
[----:B------:R-:W-:Y:S01]  /*7480*/  FMUL.FTZ R90, R90, UR27 ;  /* 0x0000001b5a5a7c20 */ /* 0x000fe20008410000 */
[----:B------:R-:W-:Y:S06]  /*7490*/  @!P5 BRA `(.L_x_176) ;  /* 0x000000000048d947 */ /* 0x000fec0003800000 */
[----:B------:R-:W-:-:S04]  /*74a0*/  FFMA.FTZ R27, R91, R22, R24 ;  /* 0x000000165b1b7223 */ /* 0x000fc80000010018 */
[----:B0-----:R-:W-:-:S06]  /*74b0*/  FMUL.FTZ R30, R27, -1.4426950216293334961 ;  /* 0xbfb8aa3b1b1e7820 */ /* 0x001fcc0000410000 */
        /* <DEDUP_REMOVED lines=16> */
.L_x_176:
[C---:B------:R-:W-:Y:S01]  /*75c0*/  PRMT R86, R6.reuse, 0x7632, R86 ;  /* 0x0000763206567816 */ /* 0x040fe20000000056 */
[----:B------:R-:W-:Y:S01]  /*75d0*/  FFMA.FTZ R26, R93, R29, R26 ;  /* 0x0000001d5d1a7223 */ /* 0x000fe2000001001a */
[----:B------:R-:W-:Y:S01]  /*75e0*/  SHF.L.U32 R89, R6, 0x10, RZ ;  /* 0x0000001006597819 */ /* 0x000fe200000006ff */
[----:B------:R-:W-:Y:S01]  /*75f0*/  FMUL.FTZ R27, R85, R22 ;  /* 0x00000016551b7220 */ /* 0x000fe20000410000 */
[----:B------:R-:W-:Y:S01]  /*7600*/  SHF.L.U32 R86, R86, 0x10, RZ ;  /* 0x0000001056567819 */ /* 0x000fe200000006ff */
[----:B------:R-:W-:Y:S01]  /*7610*/  FADD.FTZ R28, R29, R28 ;  /* 0x0000001c1d1c7221 */ /* 0x000fe20000010000 */
[----:B------:R-:W-:Y:S01]  /*7620*/  PRMT R81, R69, 0x7632, R81 ;  /* 0x0000763245517816 */ /* 0x000fe20000000051 */
[----:B------:R-:W-:Y:S01]  /*7630*/  FADD.FTZ R89, R89, -UR26 ;  /* 0x8000001a59597e21 */ /* 0x000fe20008010000 */
[----:B------:R-:W-:Y:S01]  /*7640*/  FFMA.FTZ R26, R91, R27, R26 ;  /* 0x0000001b5b1a7223 */ /* 0x000fe2000001001a */
[----:B------:R-:W-:Y:S01]  /*7650*/  FADD.FTZ R86, R86, -UR26 ;  /* 0x8000001a56567e21 */ /* 0x000fe20008010000 */
[----:B------:R-:W-:Y:S01]  /*7660*/  FADD.FTZ R27, R28, R27 ;  /* 0x0000001b1c1b7221 */ /* 0x000fe20000010000 */
[----:B------:R-:W-:Y:S01]  /*7670*/  SHF.L.U32 R83, R69, 0x10, RZ ;  /* 0x0000001045537819 */ /* 0x000fe200000006ff */
[----:B------:R-:W-:Y:S01]  /*7680*/  FMUL.FTZ R89, R89, UR27 ;  /* 0x0000001b59597c20 */ /* 0x000fe20008410000 */
[----:B------:R-:W-:Y:S01]  /*7690*/  PRMT R79, R64, 0x7632, R79 ;  /* 0x00007632404f7816 */ /* 0x000fe2000000004f */
[----:B------:R-:W-:Y:S01]  /*76a0*/  FMUL.FTZ R29, R87, R23 ;  /* 0x00000017571d7220 */ /* 0x000fe20000410000 */
[----:B------:R-:W-:Y:S01]  /*76b0*/  SHF.L.U32 R81, R81, 0x10, RZ ;  /* 0x0000001051517819 */ /* 0x000fe200000006ff */
        /* <DEDUP_REMOVED lines=20> */
.L_x_177:
[----:B------:R-:W-:Y:S01]  /*7800*/  SHF.L.U32 R84, R64, 0x10, RZ ;  /* 0x0000001040547819 */ /* 0x000fe200000006ff */
[----:B------:R-:W-:Y:S01]  /*7810*/  FFMA.FTZ R26, R90, R29, R26 ;  /* 0x0000001d5a1a7223 */ /* 0x000fe2000001001a */
[----:B------:R-:W-:Y:S01]  /*7820*/  SHF.L.U32 R79, R79, 0x10, RZ ;  /* 0x000000104f4f7819 */ /* 0x000fe200000006ff */
[----:B------:R-:W-:Y:S01]  /*7830*/  FMUL.FTZ R28, R83, R22 ;  /* 0x00000016531c7220 */ /* 0x000fe20000410000 */
[----:B------:R-:W-:Y:S01]  /*7840*/  FADD.FTZ R27, R29, R27 ;  /* 0x0000001b1d1b7221 */ /* 0x000fe20000010000 */
[----:B------:R-:W-:Y:S01]  /*7850*/  PRMT R77, R59, 0x7632, R77 ;  /* 0x000076323b4d7816 */ /* 0x000fe2000000004d */
[----:B------:R-:W-:Y:S01]  /*7860*/  FADD.FTZ R84, R84, -UR26 ;  /* 0x8000001a54547e21 */ /* 0x000fe20008010000 */
[----:B------:R-:W-:Y:S01]  /*7870*/  FADD.FTZ R79, R79, -UR26 ;  /* 0x8000001a4f4f7e21 */ /* 0x000fe20008010000 */
[----:B------:R-:W-:Y:S01]  /*7880*/  FFMA.FTZ R26, R89, R28, R26 ;  /* 0x0000001c591a7223 */ /* 0x000fe2000001001a */
        /* <DEDUP_REMOVED lines=25> */
.L_x_178:
        /* <DEDUP_REMOVED lines=36> */
.L_x_179:
[----:B------:R-:W-:Y:S01]  /*7c60*/  SHF.L.U32 R78, R57, 0x10, RZ ;  /* 0x00000010394e7819 */ /* 0x000fe200000006ff */
[----:B------:R-:W-:Y:S01]  /*7c70*/  FFMA.FTZ R26, R79, R28, R26 ;  /* 0x0000001c4f1a7223 */ /* 0x000fe2000001001a */
[----:B------:R-:W-:Y:S01]  /*7c80*/  SHF.L.U32 R76, R76, 0x10, RZ ;  /* 0x000000104c4c7819 */ /* 0x000fe200000006ff */
[----:B0-----:R-:W-:Y:S01]  /*7c90*/  FMUL.FTZ R30, R75, R22 ;  /* 0x000000164b1e7220 */ /* 0x001fe20000410000 */
        /* <DEDUP_REMOVED lines=30> */
.L_x_180:
[----:B------:R-:W-:Y:S01]  /*7e80*/  FFMA.FTZ R26, R80, R29, R26 ;  /* 0x0000001d501a7223 */ /* 0x000fe2000001001a */
[----:B------:R-:W-:Y:S01]  /*7e90*/  FMUL.FTZ R28, R27, R22 ;  /* 0x000000161b1c7220 */ /* 0x000fe20000410000 */
[----:B------:R-:W-:Y:S01]  /*7ea0*/  FADD.FTZ R30, R29, R30 ;  /* 0x0000001e1d1e7221 */ /* 0x000fe20000010000 */
        /* <DEDUP_REMOVED lines=8> */
[C---:B------:R-:W-:Y:S01]  /*7f30*/  PRMT R28, R55.reuse, 0x7632, R28 ;  /* 0x00007632371c7816 */ /* 0x040fe2000000001c */
        /* <DEDUP_REMOVED lines=25> */
.L_x_181:
[----:B------:R-:W-:Y:S01]  /*80d0*/  FMUL.FTZ R30, R37, R22 ;  /* 0x00000016251e7220 */ /* 0x000fe20000410000 */
[C---:B------:R-:W-:Y:S01]  /*80e0*/  PRMT R69, R9.reuse, 0x7632, R69 ;  /* 0x0000763209457816 */ /* 0x040fe20000000045 */
[----:B------:R-:W-:Y:S01]  /*80f0*/  FMUL.FTZ R31, R28, R23 ;  /* 0x000000171c1f7220 */ /* 0x000fe20000410000 */
[----:B------:R-:W-:Y:S01]  /*8100*/  SHF.L.U32 R71, R9, 0x10, RZ ;  /* 0x0000001009477819 */ /* 0x000fe200000006ff */
[----:B------:R-:W-:Y:S01]  /*8110*/  FFMA.FTZ R26, R74, R30, R26 ;  /* 0x0000001e4a1a7223 */ /* 0x000fe2000001001a */
[----:B------:R-:W-:Y:S01]  /*8120*/  SHF.L.U32 R69, R69, 0x10, RZ ;  /* 0x0000001045457819 */ /* 0x000fe200000006ff */
[----:B------:R-:W-:Y:S01]  /*8130*/  FADD.FTZ R30, R29, R30 ;  /* 0x0000001e1d1e7221 */ /* 0x000fe20000010000 */
[----:B------:R-:W-:Y:S01]  /*8140*/  SHF.L.U32 R34, R54, 0x10, RZ ;  /* 0x0000001036227819 */ /* 0x000fe200000006ff */
[--C-:B------:R-:W-:Y:S01]  /*8150*/  FFMA.FTZ R29, R72, R31, R26.reuse ;  /* 0x0000001f481d7223 */ /* 0x100fe2000001001a */
[----:B------:R-:W-:Y:S01]  /*8160*/  FADD.FTZ R71, R71, -UR26 ;  /* 0x8000001a47477e21 */ /* 0x000fe20008010000 */
[----:B------:R-:W-:Y:S01]  /*8170*/  PRMT R26, R54, 0x7632, R26 ;  /* 0x00007632361a7816 */ /* 0x000fe2000000001a */
[----:B------:R-:W-:Y:S01]  /*8180*/  FADD.FTZ R69, R69, -UR26 ;  /* 0x8000001a45457e21 */ /* 0x000fe20008010000 */
[----:B------:R-:W-:Y:S01]  /*8190*/  FADD.FTZ R30, R31, R30 ;  /* 0x0000001e1f1e7221 */ /* 0x000fe20000010000 */
        /* <DEDUP_REMOVED lines=22> */
.L_x_182:
[----:B------:R-:W-:Y:S01]  /*8300*/  FMUL.FTZ R31, R34, R22 ;  /* 0x00000016221f7220 */ /* 0x000fe20000410000 */
[----:B------:R-:W-:Y:S01]  /*8310*/  FMUL.FTZ R42, R26, R23 ;  /* 0x000000171a2a7220 */ /* 0x000fe20000410000 */
[----:B------:R-:W-:Y:S02]  /*8320*/  SHF.L.U32 R33, R16, 0x10, RZ ;  /* 0x0000001010217819 */ /* 0x000fe400000006ff */
[----:B------:R-:W-:Y:S01]  /*8330*/  FFMA.FTZ R29, R71, R31, R29 ;  /* 0x0000001f471d7223 */ /* 0x000fe2000001001d */
[--C-:B------:R-:W-:Y:S01]  /*8340*/  FADD.FTZ R30, R30, R31.reuse ;  /* 0x0000001f1e1e7221 */ /* 0x100fe20000010000 */
[----:B------:R-:W-:Y:S01]  /*8350*/  PRMT R31, R53, 0x7632, R31 ;  /* 0x00007632351f7816 */ /* 0x000fe2000000001f */
[----:B------:R-:W-:Y:S01]  /*8360*/  FADD.FTZ R33, R33, -UR26 ;  /* 0x8000001a21217e21 */ /* 0x000fe20008010000 */
[--C-:B------:R-:W-:Y:S01]  /*8370*/  FFMA.FTZ R32, R69, R42, R29.reuse ;  /* 0x0000002a45207223 */ /* 0x100fe2000001001d */
[----:B------:R-:W-:Y:S01]  /*8380*/  PRMT R29, R16, 0x7632, R29 ;  /* 0x00007632101d7816 */ /* 0x000fe2000000001d */
[----:B------:R-:W-:Y:S01]  /*8390*/  FADD.FTZ R42, R42, R30 ;  /* 0x0000001e2a2a7221 */ /* 0x000fe20000010000 */
[----:B------:R-:W-:Y:S01]  /*83a0*/  SHF.L.U32 R31, R31, 0x10, RZ ;  /* 0x000000101f1f7819 */ /* 0x000fe200000006ff */
[----:B------:R-:W-:Y:S01]  /*83b0*/  FMUL.FTZ R33, R33, UR27 ;  /* 0x0000001b21217c20 */ /* 0x000fe20008410000 */
[----:B------:R-:W-:-:S02]  /*83c0*/  SHF.L.U32 R29, R29, 0x10, RZ ;  /* 0x000000101d1d7819 */ /* 0x000fc400000006ff */
[----:B------:R-:W-:-:S03]  /*83d0*/  SHF.L.U32 R30, R53, 0x10, RZ ;  /* 0x00000010351e7819 */ /* 0x000fc600000006ff */
[----:B------:R-:W-:-:S04]  /*83e0*/  FADD.FTZ R29, R29, -UR26 ;  /* 0x8000001a1d1d7e21 */ /* 0x000fc80008010000 */
        /* <DEDUP_REMOVED lines=20> */
.L_x_183:
[----:B------:R-:W-:Y:S04]  /*8530*/  STL [R1+0x74], R6 ;  /* 0x0000740601007387 */ /* 0x000fe80000100800 */
[----:B------:R0:W-:Y:S04]  /*8540*/  STL [R1+0x70], R5 ;  /* 0x0000700501007387 */ /* 0x0001e80000100800 */
[----:B0-----:R-:W2:Y:S04]  /*8550*/  LDL.LU R5, [R1+0x4c] ;  /* 0x00004c0001057983 */ /* 0x001ea80000300800 */
[----:B------:R0:W-:Y:S04]  /*8560*/  STL [R1+0x6c], R4 ;  /* 0x00006c0401007387 */ /* 0x0001e80000100800 */
[----:B0-----:R-:W3:Y:S04]  /*8570*/  LDL.LU R4, [R1+0x50] ;  /* 0x0000500001047983 */ /* 0x001ee80000300800 */
[----:B------:R0:W-:Y:S04]  /*8580*/  STL [R1+0x68], R3 ;  /* 0x0000680301007387 */ /* 0x0001e80000100800 */
[----:B0-----:R-:W4:Y:S04]  /*8590*/  LDL.LU R3, [R1+0x54] ;  /* 0x0000540001037983 */ /* 0x001f280000300800 */
[----:B------:R0:W-:Y:S04]  /*85a0*/  STL [R1+0x64], R2 ;  /* 0x0000640201007387 */ /* 0x0001e80000100800 */
[----:B0-----:R-:W4:Y:S01]  /*85b0*/  LDL.LU R2, [R1+0x58] ;  /* 0x0000580001027983 */ /* 0x001f220000300800 */
[----:B------:R-:W-:Y:S01]  /*85c0*/  FMUL.FTZ R43, R30, R22 ;  /* 0x000000161e2b7220 */ /* 0x000fe20000410000 */
[----:B------:R-:W-:Y:S01]  /*85d0*/  FMUL.FTZ R88, R31, R23 ;  /* 0x000000171f587220 */ /* 0x000fe20000410000 */
[----:B------:R-:W0:Y:S02]  /*85e0*/  S2R R6, SR_LANEID ;  /* 0x0000000000067919 */ /* 0x000e240000000000 */
[----:B------:R-:W-:Y:S01]  /*85f0*/  FFMA.FTZ R32, R33, R43, R32 ;  /* 0x0000002b21207223 */ /* 0x000fe20000010020 */
[----:B------:R-:W-:-:S03]  /*8600*/  FADD.FTZ R43, R42, R43 ;  /* 0x0000002b2a2b7221 */ /* 0x000fc60000010000 */
[----:B------:R-:W-:Y:S01]  /*8610*/  FFMA.FTZ R42, R29, R88, R32 ;  /* 0x000000581d2a7223 */ /* 0x000fe20000010020 */
[----:B------:R-:W-:-:S04]  /*8620*/  FADD.FTZ R43, R88, R43 ;  /* 0x0000002b582b7221 */ /* 0x000fc80000010000 */
[----:B------:R-:W1:Y:S04]  /*8630*/  SHFL.DOWN PT, R32, R42, 0x1, 0x1f ;  /* 0x08201f002a207f89 */ /* 0x000e6800000e0000 */
[----:B------:R-:W1:Y:S01]  /*8640*/  SHFL.DOWN PT, R88, R43, 0x1, 0x1f ;  /* 0x08201f002b587f89 */ /* 0x000e6200000e0000 */
[----:B0-----:R-:W-:-:S13]  /*8650*/  ISETP.GT.AND P0, PT, R6, 0x1e, PT ;  /* 0x0000001e0600780c */ /* 0x001fda0003f04270 */
[----:B-1----:R-:W-:Y:S01]  /*8660*/  @!P0 FADD.FTZ R42, R42, R32 ;  /* 0x000000202a2a8221 */ /* 0x002fe20000010000 */
[----:B------:R-:W-:Y:S01]  /*8670*/  @!P0 FADD.FTZ R43, R43, R88 ;  /* 0x000000582b2b8221 */ /* 0x000fe20000010000 */
[----:B------:R-:W-:-:S03]  /*8680*/  ISETP.GT.AND P0, PT, R6, 0x1d, PT ;  /* 0x0000001d0600780c */ /* 0x000fc60003f04270 */
[----:B------:R-:W0:Y:S04]  /*8690*/  SHFL.DOWN PT, R32, R42, 0x2, 0x1f ;  /* 0x08401f002a207f89 */ /* 0x000e2800000e0000 */
[----:B------:R-:W1:Y:S06]  /*86a0*/  SHFL.DOWN PT, R88, R43, 0x2, 0x1f ;  /* 0x08401f002b587f89 */ /* 0x000e6c00000e0000 */
[----:B0-----:R-:W-:Y:S01]  /*86b0*/  @!P0 FADD.FTZ R42, R42, R32 ;  /* 0x000000202a2a8221 */ /* 0x001fe20000010000 */
[----:B-1----:R-:W-:-:S04]  /*86c0*/  @!P0 FADD.FTZ R43, R43, R88 ;  /* 0x000000582b2b8221 */ /* 0x002fc80000010000 */
[----:B------:R-:W0:Y:S01]  /*86d0*/  SHFL.DOWN PT, R32, R42, 0x4, 0x1f ;  /* 0x08801f002a207f89 */ /* 0x000e2200000e0000 */
[----:B------:R-:W-:-:S03]  /*86e0*/  ISETP.GT.AND P0, PT, R6, 0x1b, PT ;  /* 0x0000001b0600780c */ /* 0x000fc60003f04270 */
[----:B------:R-:W1:Y:S10]  /*86f0*/  SHFL.DOWN PT, R88, R43, 0x4, 0x1f ;  /* 0x08801f002b587f89 */ /* 0x000e7400000e0000 */
[----:B0-----:R-:W-:Y:S01]  /*8700*/  @!P0 FADD.FTZ R42, R42, R32 ;  /* 0x000000202a2a8221 */ /* 0x001fe20000010000 */
[----:B-1----:R-:W-:Y:S01]  /*8710*/  @!P0 FADD.FTZ R43, R43, R88 ;  /* 0x000000582b2b8221 */ /* 0x002fe20000010000 */
[----:B------:R-:W-:-:S03]  /*8720*/  ISETP.GT.AND P0, PT, R6, 0x17, PT ;  /* 0x000000170600780c */ /* 0x000fc60003f04270 */
[----:B------:R-:W0:Y:S04]  /*8730*/  SHFL.DOWN PT, R32, R42, 0x8, 0x1f ;  /* 0x09001f002a207f89 */ /* 0x000e2800000e0000 */
[----:B------:R1:W5:Y:S04]  /*8740*/  LDL.LU R6, [R1+0x74] ;  /* 0x0000740001067983 */ /* 0x0003680000300800 */
[----:B------:R-:W1:Y:S01]  /*8750*/  SHFL.DOWN PT, R88, R43, 0x8, 0x1f ;  /* 0x09001f002b587f89 */ /* 0x000e6200000e0000 */
[----:B--2---:R-:W-:-:S03]  /*8760*/  FFMA.FTZ R93, R93, R92, R5 ;  /* 0x0000005c5d5d7223 */ /* 0x004fc60000010005 */
[----:B------:R2:W5:Y:S01]  /*8770*/  LDL.LU R5, [R1+0x70] ;  /* 0x0000700001057983 */ /* 0x0005620000300800 */
[----:B------:R-:W-:Y:S01]  /*8780*/  FFMA.FTZ R93, R90, R87, R93 ;  /* 0x000000575a5d7223 */ /* 0x000fe2000001005d */
[----:B---3--:R-:W-:Y:S02]  /*8790*/  FADD.FTZ R92, R4, R92 ;  /* 0x0000005c045c7221 */ /* 0x008fe40000010000 */
[----:B------:R2:W5:Y:S01]  /*87a0*/  LDL.LU R4, [R1+0x6c] ;  /* 0x00006c0001047983 */ /* 0x0005620000300800 */
[----:B----4-:R-:W-:-:S03]  /*87b0*/  FFMA.FTZ R91, R91, R85, R3 ;  /* 0x000000555b5b7223 */ /* 0x010fc60000010003 */
[----:B------:R2:W5:Y:S01]  /*87c0*/  LDL.LU R3, [R1+0x68] ;  /* 0x0000680001037983 */ /* 0x0005620000300800 */
[----:B------:R-:W-:-:S03]  /*87d0*/  FADD.FTZ R85, R2, R85 ;  /* 0x0000005502557221 */ /* 0x000fc60000010000 */
[----:B------:R2:W5:Y:S04]  /*87e0*/  LDL.LU R2, [R1+0x64] ;  /* 0x0000640001027983 */ /* 0x0005680000300800 */
[----:B------:R-:W3:Y:S01]  /*87f0*/  LDL R90, [R1+0x60] ;  /* 0x00006000015a7983 */ /* 0x000ee20000100800 */
[----:B------:R-:W-:Y:S02]  /*8800*/  FADD.FTZ R92, R92, R87 ;  /* 0x000000575c5c7221 */ /* 0x000fe40000010000 */
[----:B------:R-:W4:Y:S01]  /*8810*/  S2R R87, SR_LANEID ;  /* 0x0000000000577919 */ /* 0x000f220000000000 */
[----:B0-----:R-:W-:Y:S01]  /*8820*/  @!P0 FADD.FTZ R42, R42, R32 ;  /* 0x000000202a2a8221 */ /* 0x001fe20000010000 */
[----:B-1----:R-:W-:Y:S01]  /*8830*/  @!P0 FADD.FTZ R43, R43, R88 ;  /* 0x000000582b2b8221 */ /* 0x002fe20000010000 */
[----:B------:R-:W-:Y:S01]  /*8840*/  FFMA.FTZ R93, R86, R81, R93 ;  /* 0x00000051565d7223 */ /* 0x000fe2000001005d */
[----:B------:R-:W-:-:S02]  /*8850*/  FADD.FTZ R92, R92, R81 ;  /* 0x000000515c5c7221 */ /* 0x000fc40000010000 */
[----:B------:R-:W0:Y:S01]  /*8860*/  SHFL.DOWN PT, R32, R42, 0x10, 0x1f ;  /* 0x0a001f002a207f89 */ /* 0x000e2200000e0000 */
[----:B------:R-:W1:Y:S03]  /*8870*/  S2UR UR7, SR_CgaCtaId ;  /* 0x00000000000779c3 */ /* 0x000e660000008800 */
[----:B------:R-:W2:Y:S01]  /*8880*/  SHFL.DOWN PT, R81, R43, 0x10, 0x1f ;  /* 0x0a001f002b517f89 */ /* 0x000ea200000e0000 */
[----:B------:R-:W-:Y:S01]  /*8890*/  FFMA.FTZ R93, R79, R77, R93 ;  /* 0x0000004d4f5d7223 */ /* 0x000fe2000001005d */
[----:B------:R-:W-:Y:S01]  /*88a0*/  FFMA.FTZ R91, R89, R83, R91 ;  /* 0x00000053595b7223 */ /* 0x000fe2000001005b */
[----:B------:R-:W-:Y:S02]  /*88b0*/  FADD.FTZ R85, R85, R83 ;  /* 0x0000005355557221 */ /* 0x000fe40000010000 */
[----:B------:R-:W-:Y:S01]  /*88c0*/  FFMA.FTZ R93, R80, R73, R93 ;  /* 0x00000049505d7223 */ /* 0x000fe2000001005d */
[----:B------:R-:W-:Y:S01]  /*88d0*/  FFMA.FTZ R91, R84, R35, R91 ;  /* 0x00000023545b7223 */ /* 0x000fe2000001005b */
[----:B------:R-:W-:Y:S01]  /*88e0*/  FADD.FTZ R85, R85, R35 ;  /* 0x0000002355557221 */ /* 0x000fe20000010000 */
[----:B------:R-:W-:Y:S01]  /*88f0*/  FADD.FTZ R92, R92, R77 ;  /* 0x0000004d5c5c7221 */ /* 0x000fe20000010000 */
[----:B------:R-:W-:Y:S01]  /*8900*/  FFMA.FTZ R93, R76, R70, R93 ;  /* 0x000000464c5d7223 */ /* 0x000fe2000001005d */
[----:B------:R-:W-:Y:S01]  /*8910*/  FFMA.FTZ R91, R82, R75, R91 ;  /* 0x0000004b525b7223 */ /* 0x000fe2000001005b */
[----:B------:R-:W-:Y:S01]  /*8920*/  FADD.FTZ R85, R85, R75 ;  /* 0x0000004b55557221 */ /* 0x000fe20000010000 */
[----:B------:R-:W-:Y:S01]  /*8930*/  FADD.FTZ R92, R92, R73 ;  /* 0x000000495c5c7221 */ /* 0x000fe20000010000 */
[----:B------:R-:W-:Y:S01]  /*8940*/  FFMA.FTZ R93, R72, R28, R93 ;  /* 0x0000001c485d7223 */ /* 0x000fe2000001005d */
[----:B------:R-:W-:Y:S01]  /*8950*/  FFMA.FTZ R91, R78, R27, R91 ;  /* 0x0000001b4e5b7223 */ /* 0x000fe2000001005b */
[----:B------:R-:W2:Y:S01]  /*8960*/  LDC.64 R72, c[0x0][0x268] ;  /* 0x00009a00ff487b82 */ /* 0x000ea20000000a00 */
[----:B----4-:R-:W-:Y:S01]  /*8970*/  ISETP.GT.AND P0, PT, R87, 0xf, PT ;  /* 0x0000000f5700780c */ /* 0x010fe20003f04270 */
[----:B------:R-:W-:Y:S01]  /*8980*/  FADD.FTZ R85, R85, R27 ;  /* 0x0000001b55557221 */ /* 0x000fe20000010000 */
[----:B------:R-:W-:Y:S01]  /*8990*/  FADD.FTZ R92, R92, R70 ;  /* 0x000000465c5c7221 */ /* 0x000fe20000010000 */
[----:B------:R-:W-:Y:S01]  /*89a0*/  UMOV UR6, 0x400 ;  /* 0x0000040000067882 */ /* 0x000fe20000000000 */
[----:B------:R-:W-:Y:S01]  /*89b0*/  FFMA.FTZ R91, R74, R37, R91 ;  /* 0x000000254a5b7223 */ /* 0x000fe2000001005b */
[----:B------:R-:W-:Y:S01]  /*89c0*/  UIADD3 UR5, UR6, 0xd0, URZ ;  /* 0x000000d006057890 */ /* 0x000fe2000fffe03f */
[----:B------:R-:W-:Y:S01]  /*89d0*/  FADD.FTZ R85, R85, R37 ;  /* 0x0000002555557221 */ /* 0x000fe20000010000 */
[----:B------:R-:W-:Y:S01]  /*89e0*/  FADD.FTZ R92, R92, R28 ;  /* 0x0000001c5c5c7221 */ /* 0x000fe20000010000 */
[----:B------:R-:W-:Y:S01]  /*89f0*/  FFMA.FTZ R91, R71, R34, R91 ;  /* 0x00000022475b7223 */ /* 0x000fe2000001005b */
[----:B-1----:R-:W-:Y:S01]  /*8a00*/  ULEA UR5, UR7, UR5, 0x18 ;  /* 0x0000000507057291 */ /* 0x002fe2000f8ec03f */
[----:B------:R-:W-:-:S03]  /*8a10*/  FFMA.FTZ R93, R69, R26, R93 ;  /* 0x0000001a455d7223 */ /* 0x000fc6000001005d */
[----:B0-----:R-:W-:Y:S01]  /*8a20*/  @!P0 FADD.FTZ R42, R42, R32 ;  /* 0x000000202a2a8221 */ /* 0x001fe20000010000 */
[----:B--2---:R-:W-:Y:S01]  /*8a30*/  @!P0 FADD.FTZ R43, R43, R81 ;  /* 0x000000512b2b8221 */ /* 0x004fe20000010000 */
[----:B------:R-:W-:Y:S01]  /*8a40*/  ISETP.NE.AND P0, PT, R87, RZ, PT ;  /* 0x000000ff5700720c */ /* 0x000fe20003f05270 */
[----:B------:R-:W-:Y:S01]  /*8a50*/  FADD.FTZ R85, R85, R34 ;  /* 0x0000002255557221 */ /* 0x000fe20000010000 */
[----:B------:R-:W-:Y:S01]  /*8a60*/  ISETP.NE.AND P2, PT, R0, RZ, PT ;  /* 0x000000ff0000720c */ /* 0x000fe20003f45270 */
[----:B------:R-:W-:Y:S01]  /*8a70*/  FADD.FTZ R92, R92, R26 ;  /* 0x0000001a5c5c7221 */ /* 0x000fe20000010000 */
[----:B------:R-:W-:Y:S01]  /*8a80*/  FFMA.FTZ R28, R33, R30, R91 ;  /* 0x0000001e211c7223 */ /* 0x000fe2000001005b */
[----:B------:R-:W-:Y:S01]  /*8a90*/  FFMA.FTZ R29, R29, R31, R93 ;  /* 0x0000001f1d1d7223 */ /* 0x000fe2000001005d */
[----:B------:R-:W-:Y:S01]  /*8aa0*/  FADD.FTZ R30, R85, R30 ;  /* 0x0000001e551e7221 */ /* 0x000fe20000010000 */
[----:B------:R-:W-:Y:S01]  /*8ab0*/  FADD.FTZ R31, R92, R31 ;  /* 0x0000001f5c1f7221 */ /* 0x000fe20000010000 */
[----:B------:R-:W-:-:S02]  /*8ac0*/  LEA R37, R0, UR5, 0x4 ;  /* 0x0000000500257c11 */ /* 0x000fc4000f8e20ff */
[----:B------:R-:W-:Y:S01]  /*8ad0*/  MOV R26, UR16 ;  /* 0x00000010001a7c02 */ /* 0x000fe20008000f00 */
[----:B------:R-:W-:Y:S02]  /*8ae0*/  BSSY B0, `(.L_x_184) ;  /* 0x000003a000007945 */ /* 0x000fe40003800000 */
[----:B------:R0:W-:Y:S02]  /*8af0*/  STS.128 [R37], R28 ;  /* 0x0000001c25007388 */ /* 0x0001e40000000c00 */
[----:B------:R-:W-:Y:S01]  /*8b00*/  IMAD R26, R26, 0x50, R0 ;  /* 0x000000501a1a7824 */ /* 0x000fe200078e0200 */
[----:B------:R-:W-:Y:S02]  /*8b10*/  ISETP.GT.U32.AND P3, PT, R0, 0x4f, PT ;  /* 0x0000004f0000780c */ /* 0x000fe40003f64070 */
[----:B------:R-:W-:Y:S01]  /*8b20*/  PRMT R84, R51, 0x7632, R84 ;  /* 0x0000763233547816 */ /* 0x000fe20000000054 */
[----:B------:R-:W-:Y:S01]  /*8b30*/  IMAD.WIDE R26, R26, 0x4, R72 ;  /* 0x000000041a1a7825 */ /* 0x000fe200078e0248 */
[----:B---3--:R0:W-:Y:S01]  /*8b40*/  @!P0 STS.64 [R90+0x18], R42 ;  /* 0x0000182a5a008388 */ /* 0x0081e20000000a00 */
[----:B------:R-:W-:Y:S06]  /*8b50*/  BAR.SYNC.DEFER_BLOCKING 0x0 ;  /* 0x0000000000007b1d */ /* 0x000fec0000010000 */
[----:B------:R-:W-:Y:S05]  /*8b60*/  @P2 BRA `(.L_x_185) ;  /* 0x0000000000c42947 */ /* 0x000fea0003800000 */
[----:B------:R-:W-:-:S09]  /*8b70*/  ULEA UR5, UR7, UR6, 0x18 ;  /* 0x0000000607057291 */ /* 0x000fd2000f8ec03f */
[----:B------:R-:W0:Y:S02]  /*8b80*/  LDS.128 R32, [UR5+0x20] ;  /* 0x00002005ff207984 */ /* 0x000e240008000c00 */
[----:B0-----:R-:W-:Y:S01]  /*8b90*/  FADD.FTZ R42, R42, R32 ;  /* 0x000000202a2a7221 */ /* 0x001fe20000010000 */
[----:B------:R-:W-:-:S03]  /*8ba0*/  FADD.FTZ R43, R43, R33 ;  /* 0x000000212b2b7221 */ /* 0x000fc60000010000 */
[----:B------:R-:W-:Y:S01]  /*8bb0*/  FADD.FTZ R42, R42, R34 ;  /* 0x000000222a2a7221 */ /* 0x000fe20000010000 */
[----:B------:R-:W-:Y:S02]  /*8bc0*/  FADD.FTZ R43, R43, R35 ;  /* 0x000000232b2b7221 */ /* 0x000fe40000010000 */
        /* <DEDUP_REMOVED lines=37> */
[----:B------:R-:W-:Y:S02]  /*8e20*/  FADD.FTZ R33, R43, R33 ;  /* 0x000000212b217221 */ /* 0x000fe40000010000 */
[----:B------:R-:W0:Y:S01]  /*8e30*/  LDS.64 R42, [UR5+0xb0] ;  /* 0x0000b005ff2a7984 */ /* 0x000e220008000a00 */
[----:B------:R-:W-:Y:S01]  /*8e40*/  FADD.FTZ R32, R32, R34 ;  /* 0x0000002220207221 */ /* 0x000fe20000010000 */
[----:B------:R-:W-:-:S03]  /*8e50*/  FADD.FTZ R33, R33, R35 ;  /* 0x0000002321217221 */ /* 0x000fc60000010000 */
[----:B0-----:R-:W-:Y:S01]  /*8e60*/  FADD.FTZ R42, R32, R42 ;  /* 0x0000002a202a7221 */ /* 0x001fe20000010000 */
[----:B------:R-:W-:-:S07]  /*8e70*/  FADD.FTZ R43, R33, R43 ;  /* 0x0000002b212b7221 */ /* 0x000fce0000010000 */
.L_x_185:
[----:B------:R-:W-:Y:S05]  /*8e80*/  BSYNC B0 ;  /* 0x0000000000007941 */ /* 0x000fea0003800000 */
.L_x_184:
[----:B------:R-:W-:Y:S06]  /*8e90*/  BAR.SYNC.DEFER_BLOCKING 0x0 ;  /* 0x0000000000007b1d */ /* 0x000fec0000010000 */
[----:B------:R-:W-:Y:S04]  /*8ea0*/  BSSY B0, `(.L_x_186) ;  /* 0x0000025000007945 */ /* 0x000fe80003800000 */
[----:B------:R-:W-:Y:S05]  /*8eb0*/  @P3 BRA `(.L_x_187) ;  /* 0x00000000008c3947 */ /* 0x000fea0003800000 */
[----:B------:R-:W1:Y:S02]  /*8ec0*/  LDS.128 R32, [R37+0x500] ;  /* 0x0005000025207984 */ /* 0x000e640000000c00 */
[----:B-1----:R-:W-:Y:S01]  /*8ed0*/  FADD.FTZ R32, R28, R32 ;  /* 0x000000201c207221 */ /* 0x002fe20000010000 */
[----:B------:R-:W-:Y:S01]  /*8ee0*/  FADD.FTZ R33, R29, R33 ;  /* 0x000000211d217221 */ /* 0x000fe20000010000 */
[----:B------:R-:W-:Y:S01]  /*8ef0*/  FADD.FTZ R34, R30, R34 ;  /* 0x000000221e227221 */ /* 0x000fe20000010000 */
[----:B------:R-:W-:Y:S02]  /*8f00*/  FADD.FTZ R35, R31, R35 ;  /* 0x000000231f237221 */ /* 0x000fe40000010000 */
[----:B0-----:R-:W0:Y:S02]  /*8f10*/  LDS.128 R28, [R37+0xa00] ;  /* 0x000a0000251c7984 */ /* 0x001e240000000c00 */
[----:B0-----:R-:W-:Y:S01]  /*8f20*/  FADD.FTZ R32, R32, R28 ;  /* 0x0000001c20207221 */ /* 0x001fe20000010000 */
[----:B------:R-:W-:Y:S01]  /*8f30*/  FADD.FTZ R33, R33, R29 ;  /* 0x0000001d21217221 */ /* 0x000fe20000010000 */
[----:B------:R-:W-:Y:S01]  /*8f40*/  FADD.FTZ R34, R34, R30 ;  /* 0x0000001e22227221 */ /* 0x000fe20000010000 */
[----:B------:R-:W-:-:S02]  /*8f50*/  FADD.FTZ R35, R35, R31 ;  /* 0x0000001f23237221 */ /* 0x000fc40000010000 */
[----:B------:R-:W0:Y:S02]  /*8f60*/  LDS.128 R28, [R37+0xf00] ;  /* 0x000f0000251c7984 */ /* 0x000e240000000c00 */
[----:B0-----:R-:W-:Y:S01]  /*8f70*/  FADD.FTZ R32, R32, R28 ;  /* 0x0000001c20207221 */ /* 0x001fe20000010000 */
[----:B------:R-:W-:Y:S01]  /*8f80*/  FADD.FTZ R33, R33, R29 ;  /* 0x0000001d21217221 */ /* 0x000fe20000010000 */
[----:B------:R-:W-:Y:S01]  /*8f90*/  FADD.FTZ R34, R34, R30 ;  /* 0x0000001e22227221 */ /* 0x000fe20000010000 */
[----:B------:R-:W-:Y:S02]  /*8fa0*/  FADD.FTZ R35, R35, R31 ;  /* 0x0000001f23237221 */ /* 0x000fe40000010000 */
[----:B------:R-:W0:Y:S02]  /*8fb0*/  LDS.128 R28, [R37+0x1400] ;  /* 0x00140000251c7984 */ /* 0x000e240000000c00 */
        /* <DEDUP_REMOVED lines=18> */
[----:B------:R-:W-:-:S07]  /*90e0*/  FADD.FTZ R31, R35, R31 ;  /* 0x0000001f231f7221 */ /* 0x000fce0000010000 */
.L_x_187:
[----:B------:R-:W-:Y:S05]  /*90f0*/  BSYNC B0 ;  /* 0x0000000000007941 */ /* 0x000fea0003800000 */
.L_x_186:
[----:B------:R-:W-:Y:S01]  /*9100*/  ULDC UR16, c[0x0][0xc] ;  /* 0x0000030000107ab9 */ /* 0x000fe20000000800 */
[----:B------:R-:W-:Y:S04]  /*9110*/  BSSY B0, `(.L_x_188) ;  /* 0x000000f000007945 */ /* 0x000fe80003800000 */
[----:B------:R-:W-:Y:S05]  /*9120*/  @P3 BRA `(.L_x_189) ;  /* 0x0000000000343947 */ /* 0x000fea0003800000 */
[----:B------:R-:W-:Y:S01]  /*9130*/  MOV R32, UR10 ;  /* 0x0000000a00207c02 */ /* 0x000fe20008000f00 */
[----:B------:R-:W-:Y:S03]  /*9140*/  REDG.E.ADD.F32.FTZ.RN.STRONG.GPU desc[UR22][R26.64], R28 ;  /* 0x0000001c1a0079a6 */ /* 0x000fe6000c10f396 */
[----:B------:R-:W-:-:S04]  /*9150*/  LEA R32, P0, R32, R26, 0x2 ;  /* 0x0000001a20207211 */ /* 0x000fc800078010ff */
[----:B------:R-:W-:-:S05]  /*9160*/  IADD3.X R33, R27, UR12, RZ, P0, !PT ;  /* 0x0000000c1b217c10 */ /* 0x000fca00087fe4ff */
[----:B------:R1:W-:Y:S02]  /*9170*/  REDG.E.ADD.F32.FTZ.RN.STRONG.GPU desc[UR22][R32.64], R29 ;  /* 0x0000001d200079a6 */ /* 0x0003e4000c10f396 */
[----:B-1----:R-:W1:Y:S01]  /*9180*/  LDC.64 R32, c[0x0][0x288] ;  /* 0x0000a200ff207b82 */ /* 0x002e620000000a00 */
[----:B0-----:R-:W-:Y:S02]  /*9190*/  MOV R29, UR11 ;  /* 0x0000000b001d7c02 */ /* 0x001fe40008000f00 */
[CC--:B-1----:R-:W-:Y:S02]  /*91a0*/  LEA R28, P0, R32.reuse, R26.reuse, 0x2 ;  /* 0x0000001a201c7211 */ /* 0x0c2fe400078010ff */
[----:B------:R-:W-:Y:S02]  /*91b0*/  LEA R26, P3, R29, R26, 0x2 ;  /* 0x0000001a1d1a7211 */ /* 0x000fe400078610ff */
[----:B------:R-:W-:Y:S02]  /*91c0*/  LEA.HI.X R29, R32, R27, R33, 0x2, P0 ;  /* 0x0000001b201d7211 */ /* 0x000fe400000f1421 */
[----:B------:R-:W-:-:S03]  /*91d0*/  IADD3.X R27, R27, UR13, RZ, P3, !PT ;  /* 0x0000000d1b1b7c10 */ /* 0x000fc60009ffe4ff */
[----:B------:R1:W-:Y:S04]  /*91e0*/  REDG.E.ADD.F32.FTZ.RN.STRONG.GPU desc[UR22][R28.64], R30 ;  /* 0x0000001e1c0079a6 */ /* 0x0003e8000c10f396 */
[----:B------:R1:W-:Y:S02]  /*91f0*/  REDG.E.ADD.F32.FTZ.RN.STRONG.GPU desc[UR22][R26.64], R31 ;  /* 0x0000001f1a0079a6 */ /* 0x0003e4000c10f396 */
.L_x_189:
[----:B------:R-:W-:Y:S05]  /*9200*/  BSYNC B0 ;  /* 0x0000000000007941 */ /* 0x000fea0003800000 */
.L_x_188:
[----:B01----:R-:W2:Y:S04]  /*9210*/  LDL R29, [R1+0x4] ;  /* 0x00000400011d7983 */ /* 0x003ea80000100800 */
[----:B------:R-:W3:Y:S04]  /*9220*/  LDL R28, [R1+0xc] ;  /* 0x00000c00011c7983 */ /* 0x000ee80000100800 */
[----:B------:R-:W4:Y:S04]  /*9230*/  LDL R27, [R1+0x10] ;  /* 0x00001000011b7983 */ /* 0x000f280000100800 */
[----:B------:R-:W4:Y:S01]  /*9240*/  LDL R26, [R1+0x8] ;  /* 0x00000800011a7983 */ /* 0x000f220000100800 */
[----:B------:R-:W-:Y:S01]  /*9250*/  UISETP.GE.U32.AND UP0, UPT, UR16, 0x2, UPT ;  /* 0x000000021000788c */ /* 0x000fe2000bf06070 */
[----:B------:R-:W-:-:S02]  /*9260*/  PRMT R34, R63, 0x7632, R34 ;  /* 0x000076323f227816 */ /* 0x000fc40000000022 */
[----:B------:R-:W-:Y:S02]  /*9270*/  PRMT R37, R52, 0x7632, R37 ;  /* 0x0000763234257816 */ /* 0x000fe40000000025 */
[----:B------:R-:W-:Y:S02]  /*9280*/  PRMT R35, R65, 0x7632, R35 ;  /* 0x0000763241237816 */ /* 0x000fe40000000023 */
[----:B------:R-:W-:Y:S02]  /*9290*/  PLOP3.LUT P0, PT, PT, PT, UP0, 0x80, 0x0 ;  /* 0x000000000000781c */ /* 0x000fe40003f0f008 */
[----:B------:R-:W-:Y:S02]  /*92a0*/  PRMT R70, R49, 0x7632, R70 ;  /* 0x0000763231467816 */ /* 0x000fe40000000046 */
[----:B------:R-:W-:Y:S02]  /*92b0*/  PRMT R69, R67, 0x7632, R69 ;  /* 0x0000763243457816 */ /* 0x000fe40000000045 */
[----:B------:R-:W-:-:S02]  /*92c0*/  PRMT R73, R50, 0x7632, R73 ;  /* 0x0000763232497816 */ /* 0x000fc40000000049 */
        /* <DEDUP_REMOVED lines=13> */
[----:B--2---:R-:W-:Y:S02]  /*93a0*/  PRMT R72, R29, 0x7632, R72 ;  /* 0x000076321d487816 */ /* 0x004fe40000000048 */
[----:B---3--:R-:W-:Y:S02]  /*93b0*/  PRMT R75, R28, 0x7632, R75 ;  /* 0x000076321c4b7816 */ /* 0x008fe4000000004b */
[----:B----4-:R-:W-:Y:S02]  /*93c0*/  PRMT R76, R27, 0x7632, R76 ;  /* 0x000076321b4c7816 */ /* 0x010fe4000000004c */
[----:B------:R-:W-:Y:S01]  /*93d0*/  PRMT R77, R26, 0x7632, R77 ;  /* 0x000076321a4d7816 */ /* 0x000fe2000000004d */
[----:B------:R-:W-:Y:S06]  /*93e0*/  @!P0 BRA `(.L_x_190) ;  /* 0x0000001800448947 */ /* 0x000fec0003800000 */
[----:B------:R-:W0:Y:S01]  /*93f0*/  S2UR UR14, SR_CTAID.Y ;  /* 0x00000000000e79c3 */ /* 0x000e220000002600 */
[----:B------:R-:W-:Y:S01]  /*9400*/  ULOP3.LUT UR5, UR4, 0x1, URZ, 0xc0, !UPT ;  /* 0x0000000104057892 */ /* 0x000fe2000f8ec03f */
[----:B------:R-:W-:Y:S01]  /*9410*/  ULDC UR15, c[0x0][0x10] ;  /* 0x00000400000f7ab9 */ /* 0x000fe20000000800 */
[----:B------:R-:W-:Y:S02]  /*9420*/  ULDC.64 UR18, c[0x0][0x260] ;  /* 0x0000980000127ab9 */ /* 0x000fe40000000a00 */
[----:B------:R-:W-:-:S04]  /*9430*/  UIMAD UR5, UR5, UR15, URZ ;  /* 0x0000000f050572a4 */ /* 0x000fc8000f8e023f */
[----:B------:R-:W-:Y:S02]  /*9440*/  UIMAD UR6, UR5, UR16, URZ ;  /* 0x00000010050672a4 */ /* 0x000fe4000f8e023f */
[----:B0-----:R-:W-:Y:S02]  /*9450*/  UIADD3 UR20, UR5, UR14, URZ ;  /* 0x0000000e05147290 */ /* 0x001fe4000fffe03f */
[----:B------:R-:W-:-:S03]  /*9460*/  USHF.L.U32 UR5, UR6, 0x1, URZ ;  /* 0x0000000106057899 */ /* 0x000fc6000800063f */
[----:B------:R-:W-:Y:S02]  /*9470*/  ULDC.64 UR6, c[0x0][0x258] ;  /* 0x0000960000067ab9 */ /* 0x000fe40000000a00 */
[----:B------:R-:W-:Y:S02]  /*9480*/  UIMAD.WIDE.U32 UR20, UR20, 0x4, UR6 ;  /* 0x00000004141478a5 */ /* 0x000fe4000f8e0006 */
[----:B------:R-:W-:Y:S01]  /*9490*/  UIMAD.WIDE UR6, UR5, 0x4, UR18 ;  /* 0x00000004050678a5 */ /* 0x000fe2000f8e0212 */
[----:B------:R-:W-:Y:S11]  /*94a0*/  @P2 BRA `(.L_x_191) ;  /* 0x0000000000802947 */ /* 0x000ff60003800000 */
[----:B------:R-:W0:Y:S01]  /*94b0*/  S2R R28, SR_LANEID ;  /* 0x00000000001c7919 */ /* 0x000e220000000000 */
[----:B------:R-:W-:Y:S01]  /*94c0*/  UIMAD UR18, UR24, UR15, UR14 ;  /* 0x0000000f181272a4 */ /* 0x000fe2000f8e020e */
[----:B------:R-:W-:Y:S01]  /*94d0*/  VOTEU.ANY UR17, UPT, PT ;  /* 0x0000000000117886 */ /* 0x000fe200038e0100 */
[----:B------:R-:W-:Y:S02]  /*94e0*/  ULOP3.LUT UP0, URZ, UR4, 0x2, URZ, 0xc0, !UPT ;  /* 0x00000002043f7892 */ /* 0x000fe4000f80c03f */
[----:B------:R-:W-:Y:S01]  /*94f0*/  UIMAD.WIDE.U32 UR18, UR18, 0x8, UR6 ;  /* 0x00000008121278a5 */ /* 0x000fe2000f8e0006 */
[----:B------:R-:W-:Y:S02]  /*9500*/  UMOV UR5, 0x1 ;  /* 0x0000000100057882 */ /* 0x000fe40000000000 */
[----:B------:R-:W-:-:S03]  /*9510*/  USEL UR5, UR5, 0xffffffff, !UP0 ;  /* 0xffffffff05057887 */ /* 0x000fc6000c000000 */
[----:B------:R-:W-:Y:S01]  /*9520*/  MOV R26, UR18 ;  /* 0x00000012001a7c02 */ /* 0x000fe20008000f00 */
[----:B------:R-:W-:Y:S01]  /*9530*/  UFLO.U32 UR18, UR17 ;  /* 0x00000011001272bd */ /* 0x000fe200080e0000 */
[----:B------:R-:W-:Y:S01]  /*9540*/  MOV R27, UR19 ;  /* 0x00000013001b7c02 */ /* 0x000fe20008000f00 */
[----:B------:R-:W-:-:S04]  /*9550*/  UPOPC UR17, UR17 ;  /* 0x00000011001172bf */ /* 0x000fc80008000000 */
[----:B------:R-:W-:Y:S01]  /*9560*/  UIMAD UR5, UR5, UR17, URZ ;  /* 0x00000011050572a4 */ /* 0x000fe2000f8e023f */
[----:B------:R1:W-:Y:S01]  /*9570*/  STG.E.64 desc[UR22][R26.64], R42 ;  /* 0x0000002a1a007986 */ /* 0x0003e2000c101b16 */
[----:B0-----:R-:W-:-:S04]  /*9580*/  ISETP.EQ.U32.AND P0, PT, R28, UR18, PT ;  /* 0x000000121c007c0c */ /* 0x001fc8000bf02070 */
[----:B------:R-:W-:Y:S02]  /*9590*/  MOV R28, UR5 ;  /* 0x00000005001c7c02 */ /* 0x000fe40008000f00 */
[----:B-1----:R-:W-:Y:S02]  /*95a0*/  MOV R26, UR20 ;  /* 0x00000014001a7c02 */ /* 0x002fe40008000f00 */
[----:B------:R-:W-:-:S05]  /*95b0*/  MOV R27, UR21 ;  /* 0x00000015001b7c02 */ /* 0x000fca0008000f00 */
[----:B------:R-:W-:Y:S06]  /*95c0*/  @P0 MEMBAR.ALL.GPU ;  /* 0x0000000000000992 */ /* 0x000fec000000a000 */
[----:B------:R-:W-:-:S00]  /*95d0*/  @P0 ERRBAR ;  /* 0x00000000000009ab */ /* 0x000fc00000000000 */
[----:B------:R-:W-:Y:S06]  /*95e0*/  @P0 CGAERRBAR ;  /* 0x00000000000005ab */ /* 0x000fec0000000000 */
[----:B------:R0:W-:Y:S01]  /*95f0*/  @P0 REDG.E.ADD.S32.STRONG.GPU desc[UR22][R26.64], R28 ;  /* 0x0000001c1a00098e */ /* 0x0001e2000c10e396 */
[----:B------:R-:W-:-:S04]  /*9600*/  PLOP3.LUT P0, PT, PT, PT, UP0, 0x80, 0x0 ;  /* 0x000000000000781c */ /* 0x000fc80003f0f008 */
[----:B0-----:R-:W-:-:S04]  /*9610*/  SEL R28, RZ, UR16, P0 ;  /* 0x00000010ff1c7c07 */ /* 0x001fc80008000000 */
[----:B------:R-:W-:-:S13]  /*9620*/  ISETP.NE.AND P0, PT, R28, -0x1, PT ;  /* 0xffffffff1c00780c */ /* 0x000fda0003f05270 */
[----:B------:R-:W-:Y:S05]  /*9630*/  @!P0 BRA `(.L_x_191) ;  /* 0x00000000001c8947 */ /* 0x000fea0003800000 */
.L_x_192:
[----:B------:R-:W-:Y:S02]  /*9640*/  MOV R26, UR20 ;  /* 0x00000014001a7c02 */ /* 0x000fe40008000f00 */
[----:B------:R-:W-:-:S05]  /*9650*/  MOV R27, UR21 ;  /* 0x00000015001b7c02 */ /* 0x000fca0008000f00 */
[----:B------:R-:W2:Y:S04]  /*9660*/  LDG.E.STRONG.GPU R26, desc[UR22][R26.64] ;  /* 0x000000161a1a7981 */ /* 0x000ea8000c1ef900 */
[----:B--2---:R-:W-:Y:S01]  /*9670*/  CCTL.IVALL ;  /* 0x00000000ff00798f */ /* 0x004fe20002000000 */
[----:B------:R-:W-:Y:S05]  /*9680*/  YIELD ;  /* 0x0000000000007946 */ /* 0x000fea0003800000 */
[----:B------:R-:W-:-:S13]  /*9690*/  ISETP.NE.AND P0, PT, R26, R28, PT ;  /* 0x0000001c1a00720c */ /* 0x000fda0003f05270 */
[----:B------:R-:W-:Y:S05]  /*96a0*/  @P0 BRA `(.L_x_192) ;  /* 0xfffffffc00e40947 */ /* 0x000fea000383ffff */
.L_x_191:
[----:B------:R-:W-:Y:S01]  /*96b0*/  ISETP.NE.AND P0, PT, RZ, UR16, PT ;  /* 0x00000010ff007c0c */ /* 0x000fe2000bf05270 */
[----:B------:R-:W-:Y:S05]  /*96c0*/  WARPSYNC.ALL ;  /* 0x0000000000007948 */ /* 0x000fea0003800000 */
[----:B------:R-:W-:Y:S07]  /*96d0*/  BAR.SYNC.DEFER_BLOCKING 0x0 ;  /* 0x0000000000007b1d */ /* 0x000fee0000010000 */
[----:B------:R-:W-:Y:S05]  /*96e0*/  @!P0 BRA `(.L_x_190) ;  /* 0x0000001400848947 */ /* 0x000fea0003800000 */
[----:B------:R-:W-:-:S04]  /*96f0*/  UIADD3 UR5, UR16, -0x1, URZ ;  /* 0xffffffff10057890 */ /* 0x000fc8000fffe03f */
[----:B------:R-:W-:-:S03]  /*9700*/  UISETP.GE.U32.AND UP0, UPT, UR5, 0x3, UPT ;  /* 0x000000030500788c */ /* 0x000fc6000bf06070 */
[----:B------:R-:W-:-:S03]  /*9710*/  UMOV UR5, URZ ;  /* 0x0000003f00057c82 */ /* 0x000fc60008000000 */
[----:B------:R-:W-:-:S13]  /*9720*/  PLOP3.LUT P0, PT, PT, PT, UP0, 0x80, 0x0 ;  /* 0x000000000000781c */ /* 0x000fda0003f0f008 */
[----:B------:R-:W-:Y:S05]  /*9730*/  @!P0 BRA `(.L_x_193) ;  /* 0x0000001000d08947 */ /* 0x000fea0003800000 */
[----:B------:R-:W-:Y:S01]  /*9740*/  ULOP3.LUT UR17, UR16, 0x3, URZ, 0xc0, !UPT ;  /* 0x0000000310117892 */ /* 0x000fe2000f8ec03f */
[----:B------:R-:W-:-:S03]  /*9750*/  UMOV UR5, URZ ;  /* 0x0000003f00057c82 */ /* 0x000fc60008000000 */
[----:B------:R-:W-:-:S06]  /*9760*/  UIADD3 UR17, -UR17, UR16, URZ ;  /* 0x0000001011117290 */ /* 0x000fcc000fffe13f */
[----:B------:R-:W-:-:S13]  /*9770*/  ISETP.LT.AND P0, PT, RZ, UR17, PT ;  /* 0x00000011ff007c0c */ /* 0x000fda000bf01270 */
[----:B------:R-:W-:Y:S05]  /*9780*/  @!P0 BRA `(.L_x_194) ;  /* 0x00000010000c8947 */ /* 0x000fea0003800000 */
[----:B------:R-:W-:Y:S01]  /*9790*/  UISETP.GT.AND UP0, UPT, UR17, 0xc, UPT ;  /* 0x0000000c1100788c */ /* 0x000fe2000bf04270 */
[----:B------:R-:W-:-:S05]  /*97a0*/  PLOP3.LUT P0, PT, PT, PT, PT, 0x80, 0x0 ;  /* 0x000000000000781c */ /* 0x000fca0003f0f070 */
[----:B------:R-:W-:-:S13]  /*97b0*/  PLOP3.LUT P3, PT, PT, PT, UP0, 0x80, 0x0 ;  /* 0x000000000000781c */ /* 0x000fda0003f6f008 */
[----:B------:R-:W-:Y:S05]  /*97c0*/  @!P3 BRA `(.L_x_195) ;  /* 0x000000080098b947 */ /* 0x000fea0003800000 */
[----:B------:R-:W-:-:S13]  /*97d0*/  PLOP3.LUT P0, PT, PT, PT, PT, 0x8, 0x0 ;  /* 0x000000000000781c */ /* 0x000fda0003f0e170 */
.L_x_196:
[----:B------:R-:W0:Y:S02]  /*97e0*/  S2R R32, SR_CTAID.X ;  /* 0x0000000000207919 */ /* 0x000e240000002500 */
[----:B0-----:R-:W-:-:S13]  /*97f0*/  ISETP.EQ.OR P6, PT, R32, UR5, P2 ;  /* 0x0000000520007c0c */ /* 0x001fda00097c2670 */
[----:B------:R-:W-:-:S05]  /*9800*/  VOTEU.ALL UP0, P6 ;  /* 0x00000000003f7886 */ /* 0x000fca0003000000 */
[----:B------:R-:W-:-:S04]  /*9810*/  @!UP0 UIMAD UR18, UR15, UR5, UR14 ;  /* 0x000000050f1282a4 */ /* 0x000fc8000f8e020e */
[----:B------:R-:W-:-:S06]  /*9820*/  @!UP0 UIMAD.WIDE.U32 UR18, UR18, 0x8, UR6 ;  /* 0x00000008121288a5 */ /* 0x000fcc000f8e0006 */
[----:B------:R-:W-:Y:S02]  /*9830*/  MOV R26, UR18 ;  /* 0x00000012001a7c02 */ /* 0x000fe40008000f00 */
[----:B------:R-:W-:-:S06]  /*9840*/  MOV R27, UR19 ;  /* 0x00000013001b7c02 */ /* 0x000fcc0008000f00 */
[----:B------:R-:W2:Y:S01]  /*9850*/  @!P6 LDG.E.64 R26, desc[UR22][R26.64] ;  /* 0x000000161a1ae981 */ /* 0x000ea2000c1e1b00 */
[----:B------:R-:W-:Y:S02]  /*9860*/  UIADD3 UR18, UR5, 0x1, URZ ;  /* 0x0000000105127890 */ /* 0x000fe4000fffe03f */
[----:B------:R-:W-:Y:S02]  /*9870*/  UIADD3 UR20, UR5, 0x2, URZ ;  /* 0x0000000205147890 */ /* 0x000fe4000fffe03f */
[----:B------:R-:W-:Y:S02]  /*9880*/  UIADD3 UR28, UR5, 0x3, URZ ;  /* 0x00000003051c7890 */ /* 0x000fe4000fffe03f */
[C---:B------:R-:W-:Y:S02]  /*9890*/  ISETP.EQ.OR P3, PT, R32.reuse, UR18, P2 ;  /* 0x0000001220007c0c */ /* 0x040fe40009762670 */
[----:B------:R-:W-:-:S11]  /*98a0*/  ISETP.EQ.OR P4, PT, R32, UR20, P2 ;  /* 0x0000001420007c0c */ /* 0x000fd60009782670 */
[----:B------:R-:W-:Y:S02]  /*98b0*/  VOTEU.ALL UP0, P3 ;  /* 0x00000000003f7886 */ /* 0x000fe40001800000 */
[----:B------:R-:W-:-:S03]  /*98c0*/  VOTEU.ALL UP1, P4 ;  /* 0x00000000003f7886 */ /* 0x000fc60002020000 */
[----:B------:R-:W-:Y:S02]  /*98d0*/  @!UP0 UIMAD UR18, UR15, UR18, UR14 ;  /* 0x000000120f1282a4 */ /* 0x000fe4000f8e020e */
[----:B------:R-:W-:Y:S02]  /*98e0*/  @!UP1 UIMAD UR20, UR15, UR20, UR14 ;  /* 0x000000140f1492a4 */ /* 0x000fe4000f8e020e */
[----:B------:R-:W-:Y:S02]  /*98f0*/  @!UP0 UIMAD.WIDE.U32 UR18, UR18, 0x8, UR6 ;  /* 0x00000008121288a5 */ /* 0x000fe4000f8e0006 */
[----:B------:R-:W-:-:S04]  /*9900*/  @!UP1 UIMAD.WIDE.U32 UR20, UR20, 0x8, UR6 ;  /* 0x00000008141498a5 */ /* 0x000fc8000f8e0006 */
[----:B------:R-:W-:Y:S02]  /*9910*/  MOV R28, UR18 ;  /* 0x00000012001c7c02 */ /* 0x000fe40008000f00 */
[----:B------:R-:W-:-:S06]  /*9920*/  MOV R29, UR19 ;  /* 0x00000013001d7c02 */ /* 0x000fcc0008000f00 */
[----:B------:R-:W3:Y:S01]  /*9930*/  @!P3 LDG.E.64 R28, desc[UR22][R28.64] ;  /* 0x000000161c1cb981 */ /* 0x000ee2000c1e1b00 */
[----:B--2---:R-:W-:Y:S01]  /*9940*/  @!P6 FADD.FTZ R42, R42, R26 ;  /* 0x0000001a2a2ae221 */ /* 0x004fe20000010000 */
[----:B------:R-:W-:Y:S01]  /*9950*/  @!P6 FADD.FTZ R43, R43, R27 ;  /* 0x0000001b2b2be221 */ /* 0x000fe20000010000 */
[----:B------:R-:W-:Y:S02]  /*9960*/  ISETP.EQ.OR P6, PT, R32, UR28, P2 ;  /* 0x0000001c20007c0c */ /* 0x000fe400097c2670 */
[----:B------:R-:W-:-:S11]  /*9970*/  MOV R26, UR20 ;  /* 0x00000014001a7c02 */ /* 0x000fd60008000f00 */
[----:B------:R-:W-:-:S05]  /*9980*/  VOTEU.ALL UP0, P6 ;  /* 0x00000000003f7886 */ /* 0x000fca0003000000 */
[----:B------:R-:W-:Y:S01]  /*9990*/  @!UP0 UIMAD UR18, UR15, UR28, UR14 ;  /* 0x0000001c0f1282a4 */ /* 0x000fe2000f8e020e */
[----:B------:R-:W-:-:S03]  /*99a0*/  MOV R27, UR21 ;  /* 0x00000015001b7c02 */ /* 0x000fc60008000f00 */
[----:B------:R-:W-:-:S03]  /*99b0*/  @!UP0 UIMAD.WIDE.U32 UR18, UR18, 0x8, UR6 ;  /* 0x00000008121288a5 */ /* 0x000fc6000f8e0006 */
[----:B------:R-:W2:Y:S03]  /*99c0*/  @!P4 LDG.E.64 R26, desc[UR22][R26.64] ;  /* 0x000000161a1ac981 */ /* 0x000ea6000c1e1b00 */
[----:B------:R-:W-:Y:S02]  /*99d0*/  MOV R30, UR18 ;  /* 0x00000012001e7c02 */ /* 0x000fe40008000f00 */
[----:B------:R-:W-:-:S06]  /*99e0*/  MOV R31, UR19 ;  /* 0x00000013001f7c02 */ /* 0x000fcc0008000f00 */
[----:B------:R-:W4:Y:S01]  /*99f0*/  @!P6 LDG.E.64 R30, desc[UR22][R30.64] ;  /* 0x000000161e1ee981 */ /* 0x000f22000c1e1b00 */
[----:B------:R-:W-:Y:S01]  /*9a00*/  UIADD3 UR18, UR5, 0x4, URZ ;  /* 0x0000000405127890 */ /* 0x000fe2000fffe03f */
[----:B---3--:R-:W-:Y:S01]  /*9a10*/  @!P3 FADD.FTZ R42, R42, R28 ;  /* 0x0000001c2a2ab221 */ /* 0x008fe20000010000 */
[----:B------:R-:W-:-:S04]  /*9a20*/  @!P3 FADD.FTZ R43, R43, R29 ;  /* 0x0000001d2b2bb221 */ /* 0x000fc80000010000 */
[----:B------:R-:W-:Y:S01]  /*9a30*/  ISETP.EQ.OR P3, PT, R32, UR18, P2 ;  /* 0x0000001220007c0c */ /* 0x000fe20009762670 */
[----:B------:R-:W-:Y:S02]  /*9a40*/  UIADD3 UR20, UR5, 0x5, URZ ;  /* 0x0000000505147890 */ /* 0x000fe4000fffe03f */
[----:B------:R-:W-:-:S10]  /*9a50*/  UIADD3 UR28, UR5, 0x6, URZ ;  /* 0x00000006051c7890 */ /* 0x000fd4000fffe03f */
[----:B------:R-:W-:-:S05]  /*9a60*/  VOTEU.ALL UP0, P3 ;  /* 0x00000000003f7886 */ /* 0x000fca0001800000 */
[----:B------:R-:W-:-:S04]  /*9a70*/  @!UP0 UIMAD UR18, UR15, UR18, UR14 ;  /* 0x000000120f1282a4 */ /* 0x000fc8000f8e020e */
[----:B------:R-:W-:-:S06]  /*9a80*/  @!UP0 UIMAD.WIDE.U32 UR18, UR18, 0x8, UR6 ;  /* 0x00000008121288a5 */ /* 0x000fcc000f8e0006 */
[----:B------:R-:W-:Y:S02]  /*9a90*/  MOV R28, UR18 ;  /* 0x00000012001c7c02 */ /* 0x000fe40008000f00 */
[----:B------:R-:W-:-:S06]  /*9aa0*/  MOV R29, UR19 ;  /* 0x00000013001d7c02 */ /* 0x000fcc0008000f00 */
[----:B------:R-:W3:Y:S01]  /*9ab0*/  @!P3 LDG.E.64 R28, desc[UR22][R28.64] ;  /* 0x000000161c1cb981 */ /* 0x000ee2000c1e1b00 */
[----:B--2---:R-:W-:Y:S01]  /*9ac0*/  @!P4 FADD.FTZ R42, R42, R26 ;  /* 0x0000001a2a2ac221 */ /* 0x004fe20000010000 */
[----:B------:R-:W-:Y:S01]  /*9ad0*/  @!P4 FADD.FTZ R43, R43, R27 ;  /* 0x0000001b2b2bc221 */ /* 0x000fe20000010000 */
[----:B------:R-:W-:Y:S02]  /*9ae0*/  ISETP.EQ.OR P4, PT, R32, UR20, P2 ;  /* 0x0000001420007c0c */ /* 0x000fe40009782670 */
[----:B----4-:R-:W-:Y:S01]  /*9af0*/  @!P6 FADD.FTZ R42, R42, R30 ;  /* 0x0000001e2a2ae221 */ /* 0x010fe20000010000 */
[----:B------:R-:W-:Y:S01]  /*9b00*/  @!P6 FADD.FTZ R43, R43, R31 ;  /* 0x0000001f2b2be221 */ /* 0x000fe20000010000 */
[----:B------:R-:W-:-:S09]  /*9b10*/  ISETP.EQ.OR P6, PT, R32, UR28, P2 ;  /* 0x0000001c20007c0c */ /* 0x000fd200097c2670 */
[----:B------:R-:W-:-:S05]  /*9b20*/  VOTEU.ALL UP1, P4 ;  /* 0x00000000003f7886 */ /* 0x000fca0002020000 */
[----:B------:R-:W-:Y:S01]  /*9b30*/  @!UP1 UIMAD UR20, UR15, UR20, UR14 ;  /* 0x000000140f1492a4 */ /* 0x000fe2000f8e020e */
[----:B------:R-:W-:-:S03]  /*9b40*/  VOTEU.ALL UP0, P6 ;  /* 0x00000000003f7886 */ /* 0x000fc60003000000 */
[----:B------:R-:W-:Y:S02]  /*9b50*/  @!UP1 UIMAD.WIDE.U32 UR20, UR20, 0x8, UR6 ;  /* 0x00000008141498a5 */ /* 0x000fe4000f8e0006 */
[----:B------:R-:W-:-:S04]  /*9b60*/  @!UP0 UIMAD UR18, UR15, UR28, UR14 ;  /* 0x0000001c0f1282a4 */ /* 0x000fc8000f8e020e */
[----:B------:R-:W-:Y:S01]  /*9b70*/  MOV R26, UR20 ;  /* 0x00000014001a7c02 */ /* 0x000fe20008000f00 */
[----:B------:R-:W-:Y:S01]  /*9b80*/  @!UP0 UIMAD.WIDE.U32 UR18, UR18, 0x8, UR6 ;  /* 0x00000008121288a5 */ /* 0x000fe2000f8e0006 */
[----:B------:R-:W-:-:S05]  /*9b90*/  MOV R27, UR21 ;  /* 0x00000015001b7c02 */ /* 0x000fca0008000f00 */
[----:B------:R-:W-:Y:S01]  /*9ba0*/  MOV R30, UR18 ;  /* 0x00000012001e7c02 */ /* 0x000fe20008000f00 */
[----:B------:R-:W2:Y:S01]  /*9bb0*/  @!P4 LDG.E.64 R26, desc[UR22][R26.64] ;  /* 0x000000161a1ac981 */ /* 0x000ea2000c1e1b00 */
        /* <DEDUP_REMOVED lines=25> */
[----:B------:R-:W-:Y:S01]  /*9d50*/  @!UP0 UIMAD.WIDE.U32 UR18, UR18, 0x8, UR6 ;  /* 0x00000008121288a5 */ /* 0x000fe2000f8e0006 */
[----:B------:R-:W-:Y:S02]  /*9d60*/  MOV R26, UR20 ;  /* 0x00000014001a7c02 */ /* 0x000fe40008000f00 */
[----:B------:R-:W-:-:S03]  /*9d70*/  MOV R27, UR21 ;  /* 0x00000015001b7c02 */ /* 0x000fc60008000f00 */
[----:B------:R-:W-:Y:S02]  /*9d80*/  MOV R30, UR18 ;  /* 0x00000012001e7c02 */ /* 0x000fe40008000f00 */
[----:B------:R-:W-:Y:S01]  /*9d90*/  MOV R31, UR19 ;  /* 0x00000013001f7c02 */ /* 0x000fe20008000f00 */
[----:B------:R-:W2:Y:S05]  /*9da0*/  @!P4 LDG.E.64 R26, desc[UR22][R26.64] ;  /* 0x000000161a1ac981 */ /* 0x000eaa000c1e1b00 */
        /* <DEDUP_REMOVED lines=19> */
[----:B------:R-:W-:-:S04]  /*9ee0*/  VOTEU.ALL UP1, P4 ;  /* 0x00000000003f7886 */ /* 0x000fc80002020000 */
[----:B------:R-:W-:Y:S01]  /*9ef0*/  VOTEU.ALL UP0, P6 ;  /* 0x00000000003f7886 */ /* 0x000fe20003000000 */
[----:B------:R-:W-:-:S04]  /*9f00*/  @!UP1 UIMAD UR20, UR15, UR20, UR14 ;  /* 0x000000140f1492a4 */ /* 0x000fc8000f8e020e */
        /* <DEDUP_REMOVED lines=39> */
[----:B------:R-:W-:-:S04]  /*a180*/  UIADD3 UR17, UR17, -0x10, URZ ;  /* 0xfffffff011117890 */ /* 0x000fc8000fffe03f */
[----:B------:R-:W-:Y:S01]  /*a190*/  UISETP.GT.AND UP0, UPT, UR17, 0xc, UPT ;  /* 0x0000000c1100788c */ /* 0x000fe2000bf04270 */
[----:B---3--:R-:W-:Y:S01]  /*a1a0*/  @!P3 FADD.FTZ R42, R42, R28 ;  /* 0x0000001c2a2ab221 */ /* 0x008fe20000010000 */
[----:B------:R-:W-:-:S04]  /*a1b0*/  @!P3 FADD.FTZ R43, R43, R29 ;  /* 0x0000001d2b2bb221 */ /* 0x000fc80000010000 */
[----:B------:R-:W-:Y:S01]  /*a1c0*/  PLOP3.LUT P3, PT, PT, PT, UP0, 0x80, 0x0 ;  /* 0x000000000000781c */ /* 0x000fe20003f6f008 */
[----:B------:R-:W-:Y:S01]  /*a1d0*/  UIADD3 UR5, UR5, 0x10, URZ ;  /* 0x0000001005057890 */ /* 0x000fe2000fffe03f */
[----:B--2---:R-:W-:Y:S01]  /*a1e0*/  @!P4 FADD.FTZ R42, R42, R26 ;  /* 0x0000001a2a2ac221 */ /* 0x004fe20000010000 */
[----:B------:R-:W-:-:S03]  /*a1f0*/  @!P4 FADD.FTZ R43, R43, R27 ;  /* 0x0000001b2b2bc221 */ /* 0x000fc60000010000 */
[----:B----4-:R-:W-:Y:S01]  /*a200*/  @!P6 FADD.FTZ R42, R42, R30 ;  /* 0x0000001e2a2ae221 */ /* 0x010fe20000010000 */
[----:B------:R-:W-:-:S06]  /*a210*/  @!P6 FADD.FTZ R43, R43, R31 ;  /* 0x0000001f2b2be221 */ /* 0x000fcc0000010000 */
[----:B------:R-:W-:Y:S05]  /*a220*/  @P3 BRA `(.L_x_196) ;  /* 0xfffffff4006c3947 */ /* 0x000fea000383ffff */
.L_x_195:
[----:B------:R-:W-:-:S06]  /*a230*/  UISETP.GT.AND UP0, UPT, UR17, 0x4, UPT ;  /* 0x000000041100788c */ /* 0x000fcc000bf04270 */
[----:B------:R-:W-:-:S13]  /*a240*/  PLOP3.LUT P3, PT, PT, PT, UP0, 0x80, 0x0 ;  /* 0x000000000000781c */ /* 0x000fda0003f6f008 */
[----:B------:R-:W-:Y:S05]  /*a250*/  @!P3 BRA `(.L_x_197) ;  /* 0x000000040050b947 */ /* 0x000fea0003800000 */
[----:B------:R-:W0:Y:S02]  /*a260*/  S2R R90, SR_CTAID.X ;  /* 0x00000000005a7919 */ /* 0x000e240000002500 */
[----:B0-----:R-:W-:-:S13]  /*a270*/  ISETP.EQ.OR P0, PT, R90, UR5, P2 ;  /* 0x000000055a007c0c */ /* 0x001fda0009702670 */
[----:B------:R-:W-:-:S05]  /*a280*/  VOTEU.ALL UP0, P0 ;  /* 0x00000000003f7886 */ /* 0x000fca0000000000 */
[----:B------:R-:W-:-:S04]  /*a290*/  @!UP0 UIMAD UR18, UR5, UR15, UR14 ;  /* 0x0000000f051282a4 */ /* 0x000fc8000f8e020e */
[----:B------:R-:W-:-:S06]  /*a2a0*/  @!UP0 UIMAD.WIDE.U32 UR18, UR18, 0x8, UR6 ;  /* 0x00000008121288a5 */ /* 0x000fcc000f8e0006 */
[----:B------:R-:W-:Y:S01]  /*a2b0*/  MOV R26, UR18 ;  /* 0x00000012001a7c02 */ /* 0x000fe20008000f00 */
[----:B------:R-:W-:Y:S01]  /*a2c0*/  UIADD3 UR18, UR5, 0x1, URZ ;  /* 0x0000000105127890 */ /* 0x000fe2000fffe03f */
[----:B------:R-:W-:Y:S01]  /*a2d0*/  MOV R27, UR19 ;  /* 0x00000013001b7c02 */ /* 0x000fe20008000f00 */
[----:B------:R-:W-:Y:S02]  /*a2e0*/  UIADD3 UR20, UR5, 0x2, URZ ;  /* 0x0000000205147890 */ /* 0x000fe4000fffe03f */
[----:B------:R-:W-:Y:S02]  /*a2f0*/  UIADD3 UR28, UR5, 0x3, URZ ;  /* 0x00000003051c7890 */ /* 0x000fe4000fffe03f */
[C---:B------:R-:W-:Y:S01]  /*a300*/  ISETP.EQ.OR P3, PT, R90.reuse, UR18, P2 ;  /* 0x000000125a007c0c */ /* 0x040fe20009762670 */
[----:B------:R-:W2:Y:S01]  /*a310*/  @!P0 LDG.E.64 R26, desc[UR22][R26.64] ;  /* 0x000000161a1a8981 */ /* 0x000ea2000c1e1b00 */
[C---:B------:R-:W-:Y:S02]  /*a320*/  ISETP.EQ.OR P4, PT, R90.reuse, UR20, P2 ;  /* 0x000000145a007c0c */ /* 0x040fe40009782670 */
[----:B------:R-:W-:-:S09]  /*a330*/  ISETP.EQ.OR P6, PT, R90, UR28, P2 ;  /* 0x0000001c5a007c0c */ /* 0x000fd200097c2670 */
[----:B------:R-:W-:Y:S02]  /*a340*/  VOTEU.ALL UP0, P3 ;  /* 0x00000000003f7886 */ /* 0x000fe40001800000 */
[----:B------:R-:W-:Y:S02]  /*a350*/  VOTEU.ALL UP1, P4 ;  /* 0x00000000003f7886 */ /* 0x000fe40002020000 */
[----:B------:R-:W-:Y:S01]  /*a360*/  VOTEU.ALL UP2, P6 ;  /* 0x00000000003f7886 */ /* 0x000fe20003040000 */
[----:B------:R-:W-:Y:S02]  /*a370*/  @!UP0 UIMAD UR18, UR15, UR18, UR14 ;  /* 0x000000120f1282a4 */ /* 0x000fe4000f8e020e */
[----:B------:R-:W-:Y:S02]  /*a380*/  @!UP1 UIMAD UR20, UR15, UR20, UR14 ;  /* 0x000000140f1492a4 */ /* 0x000fe4000f8e020e */
[----:B------:R-:W-:Y:S02]  /*a390*/  @!UP0 UIMAD.WIDE.U32 UR18, UR18, 0x8, UR6 ;  /* 0x00000008121288a5 */ /* 0x000fe4000f8e0006 */
[----:B------:R-:W-:-:S02]  /*a3a0*/  @!UP2 UIMAD UR28, UR15, UR28, UR14 ;  /* 0x0000001c0f1ca2a4 */ /* 0x000fc4000f8e020e */
[----:B------:R-:W-:Y:S02]  /*a3b0*/  @!UP1 UIMAD.WIDE.U32 UR20, UR20, 0x8, UR6 ;  /* 0x00000008141498a5 */ /* 0x000fe4000f8e0006 */
[----:B------:R-:W-:Y:S02]  /*a3c0*/  MOV R30, UR18 ;  /* 0x00000012001e7c02 */ /* 0x000fe40008000f00 */
[----:B------:R-:W-:Y:S01]  /*a3d0*/  MOV R31, UR19 ;  /* 0x00000013001f7c02 */ /* 0x000fe20008000f00 */
[----:B------:R-:W-:Y:S01]  /*a3e0*/  @!UP2 UIMAD.WIDE.U32 UR18, UR28, 0x8, UR6 ;  /* 0x000000081c12a8a5 */ /* 0x000fe2000f8e0006 */
[----:B------:R-:W-:Y:S02]  /*a3f0*/  MOV R28, UR20 ;  /* 0x00000014001c7c02 */ /* 0x000fe40008000f00 */
[----:B------:R-:W-:Y:S02]  /*a400*/  MOV R29, UR21 ;  /* 0x00000015001d7c02 */ /* 0x000fe40008000f00 */
[----:B------:R-:W3:Y:S01]  /*a410*/  @!P3 LDG.E.64 R30, desc[UR22][R30.64] ;  /* 0x000000161e1eb981 */ /* 0x000ee2000c1e1b00 */
[----:B------:R-:W-:-:S02]  /*a420*/  MOV R32, UR18 ;  /* 0x0000001200207c02 */ /* 0x000fc40008000f00 */
[----:B------:R-:W-:Y:S01]  /*a430*/  MOV R33, UR19 ;  /* 0x0000001300217c02 */ /* 0x000fe20008000f00 */
[----:B------:R-:W4:Y:S05]  /*a440*/  @!P4 LDG.E.64 R28, desc[UR22][R28.64] ;  /* 0x000000161c1cc981 */ /* 0x000f2a000c1e1b00 */
[----:B------:R-:W4:Y:S01]  /*a450*/  @!P6 LDG.E.64 R32, desc[UR22][R32.64] ;  /* 0x000000162020e981 */ /* 0x000f22000c1e1b00 */
[----:B------:R-:W-:-:S04]  /*a460*/  UIADD3 UR28, UR5, 0x4, URZ ;  /* 0x00000004051c7890 */ /* 0x000fc8000fffe03f */
[----:B------:R-:W-:Y:S02]  /*a470*/  UIADD3 UR20, UR28, 0x1, URZ ;  /* 0x000000011c147890 */ /* 0x000fe4000fffe03f */
[----:B------:R-:W-:Y:S02]  /*a480*/  UIADD3 UR5, UR28, 0x2, URZ ;  /* 0x000000021c057890 */ /* 0x000fe4000fffe03f */
[----:B------:R-:W-:Y:S01]  /*a490*/  UIADD3 UR29, UR28, 0x3, URZ ;  /* 0x000000031c1d7890 */ /* 0x000fe2000fffe03f */
[----:B--2---:R-:W-:Y:S01]  /*a4a0*/  @!P0 FADD.FTZ R42, R42, R26 ;  /* 0x0000001a2a2a8221 */ /* 0x004fe20000010000 */
[----:B------:R-:W-:Y:S01]  /*a4b0*/  @!P0 FADD.FTZ R43, R43, R27 ;  /* 0x0000001b2b2b8221 */ /* 0x000fe20000010000 */
[----:B------:R-:W-:-:S13]  /*a4c0*/  ISETP.EQ.OR P0, PT, R90, UR28, P2 ;  /* 0x0000001c5a007c0c */ /* 0x000fda0009702670 */
[----:B------:R-:W-:Y:S01]  /*a4d0*/  VOTEU.ALL UP0, P0 ;  /* 0x00000000003f7886 */ /* 0x000fe20000000000 */
[----:B---3--:R-:W-:Y:S01]  /*a4e0*/  @!P3 FADD.FTZ R42, R42, R30 ;  /* 0x0000001e2a2ab221 */ /* 0x008fe20000010000 */
[----:B------:R-:W-:-:S03]  /*a4f0*/  @!P3 FADD.FTZ R43, R43, R31 ;  /* 0x0000001f2b2bb221 */ /* 0x000fc60000010000 */
[----:B----4-:R-:W-:Y:S01]  /*a500*/  @!P4 FADD.FTZ R42, R42, R28 ;  /* 0x0000001c2a2ac221 */ /* 0x010fe20000010000 */
[----:B------:R-:W-:Y:S01]  /*a510*/  @!P4 FADD.FTZ R43, R43, R29 ;  /* 0x0000001d2b2bc221 */ /* 0x000fe20000010000 */
[----:B------:R-:W-:Y:S02]  /*a520*/  ISETP.EQ.OR P4, PT, R90, UR20, P2 ;  /* 0x000000145a007c0c */ /* 0x000fe40009782670 */
[----:B------:R-:W-:Y:S01]  /*a530*/  @!P6 FADD.FTZ R42, R42, R32 ;  /* 0x000000202a2ae221 */ /* 0x000fe20000010000 */
[----:B------:R-:W-:Y:S01]  /*a540*/  @!P6 FADD.FTZ R43, R43, R33 ;  /* 0x000000212b2be221 */ /* 0x000fe20000010000 */
[C---:B------:R-:W-:Y:S02]  /*a550*/  ISETP.EQ.OR P6, PT, R90.reuse, UR5, P2 ;  /* 0x000000055a007c0c */ /* 0x040fe400097c2670 */
[----:B------:R-:W-:Y:S01]  /*a560*/  ISETP.EQ.OR P3, PT, R90, UR29, P2 ;  /* 0x0000001d5a007c0c */ /* 0x000fe20009762670 */
[----:B------:R-:W-:-:S06]  /*a570*/  @!UP0 UIMAD UR18, UR15, UR28, UR14 ;  /* 0x0000001c0f1282a4 */ /* 0x000fcc000f8e020e */
[----:B------:R-:W-:Y:S01]  /*a580*/  VOTEU.ALL UP1, P4 ;  /* 0x00000000003f7886 */ /* 0x000fe20002020000 */
[----:B------:R-:W-:-:S03]  /*a590*/  @!UP0 UIMAD.WIDE.U32 UR18, UR18, 0x8, UR6 ;  /* 0x00000008121288a5 */ /* 0x000fc6000f8e0006 */
[----:B------:R-:W-:Y:S01]  /*a5a0*/  VOTEU.ALL UP2, P6 ;  /* 0x00000000003f7886 */ /* 0x000fe20003040000 */
[----:B------:R-:W-:Y:S02]  /*a5b0*/  @!UP1 UIMAD UR20, UR15, UR20, UR14 ;  /* 0x000000140f1492a4 */ /* 0x000fe4000f8e020e */
[----:B------:R-:W-:Y:S01]  /*a5c0*/  MOV R26, UR18 ;  /* 0x00000012001a7c02 */ /* 0x000fe20008000f00 */
[----:B------:R-:W-:Y:S01]  /*a5d0*/  VOTEU.ALL UP0, P3 ;  /* 0x00000000003f7886 */ /* 0x000fe20001800000 */
[----:B------:R-:W-:Y:S01]  /*a5e0*/  @!UP2 UIMAD UR5, UR15, UR5, UR14 ;  /* 0x000000050f05a2a4 */ /* 0x000fe2000f8e020e */
[----:B------:R-:W-:Y:S01]  /*a5f0*/  MOV R27, UR19 ;  /* 0x00000013001b7c02 */ /* 0x000fe20008000f00 */
[----:B------:R-:W-:Y:S02]  /*a600*/  @!UP1 UIMAD.WIDE.U32 UR20, UR20, 0x8, UR6 ;  /* 0x00000008141498a5 */ /* 0x000fe4000f8e0006 */
[----:B------:R-:W-:Y:S02]  /*a610*/  @!UP2 UIMAD.WIDE.U32 UR18, UR5, 0x8, UR6 ;  /* 0x000000080512a8a5 */ /* 0x000fe4000f8e0006 */
[----:B------:R-:W-:Y:S01]  /*a620*/  @!UP0 UIMAD UR5, UR15, UR29, UR14 ;  /* 0x0000001d0f0582a4 */ /* 0x000fe2000f8e020e */
[----:B------:R-:W2:Y:S01]  /*a630*/  @!P0 LDG.E.64 R26, desc[UR22][R26.64] ;  /* 0x000000161a1a8981 */ /* 0x000ea2000c1e1b00 */
[----:B------:R-:W-:-:S02]  /*a640*/  MOV R28, UR20 ;  /* 0x00000014001c7c02 */ /* 0x000fc40008000f00 */
[----:B------:R-:W-:Y:S02]  /*a650*/  MOV R29, UR21 ;  /* 0x00000015001d7c02 */ /* 0x000fe40008000f00 */
[----:B------:R-:W-:Y:S02]  /*a660*/  MOV R30, UR18 ;  /* 0x00000012001e7c02 */ /* 0x000fe40008000f00 */
[----:B------:R-:W-:Y:S01]  /*a670*/  MOV R31, UR19 ;  /* 0x00000013001f7c02 */ /* 0x000fe20008000f00 */
[----:B------:R-:W-:Y:S01]  /*a680*/  @!UP0 UIMAD.WIDE.U32 UR18, UR5, 0x8, UR6 ;  /* 0x00000008051288a5 */ /* 0x000fe2000f8e0006 */
[----:B------:R-:W3:Y:S04]  /*a690*/  @!P4 LDG.E.64 R28, desc[UR22][R28.64] ;  /* 0x000000161c1cc981 */ /* 0x000ee8000c1e1b00 */
[----:B------:R-:W4:Y:S01]  /*a6a0*/  @!P6 LDG.E.64 R30, desc[UR22][R30.64] ;  /* 0x000000161e1ee981 */ /* 0x000f22000c1e1b00 */
[----:B------:R-:W-:-:S02]  /*a6b0*/  MOV R32, UR18 ;  /* 0x0000001200207c02 */ /* 0x000fc40008000f00 */
[----:B------:R-:W-:-:S06]  /*a6c0*/  MOV R33, UR19 ;  /* 0x0000001300217c02 */ /* 0x000fcc0008000f00 */
[----:B------:R-:W4:Y:S01]  /*a6d0*/  @!P3 LDG.E.64 R32, desc[UR22][R32.64] ;  /* 0x000000162020b981 */ /* 0x000f22000c1e1b00 */
[----:B------:R-:W-:Y:S02]  /*a6e0*/  UIADD3 UR17, UR17, -0x4, URZ ;  /* 0xfffffffc11117890 */ /* 0x000fe4000fffe03f */
[----:B------:R-:W-:Y:S02]  /*a6f0*/  UIADD3 UR5, UR28, 0x4, URZ ;  /* 0x000000041c057890 */ /* 0x000fe4000fffe03f */
[----:B------:R-:W-:Y:S01]  /*a700*/  UIADD3 UR17, UR17, -0x4, URZ ;  /* 0xfffffffc11117890 */ /* 0x000fe2000fffe03f */
[----:B--2---:R-:W-:Y:S01]  /*a710*/  @!P0 FADD.FTZ R42, R42, R26 ;  /* 0x0000001a2a2a8221 */ /* 0x004fe20000010000 */
[----:B------:R-:W-:-:S03]  /*a720*/  @!P0 FADD.FTZ R43, R43, R27 ;  /* 0x0000001b2b2b8221 */ /* 0x000fc60000010000 */
[----:B---3--:R-:W-:Y:S01]  /*a730*/  @!P4 FADD.FTZ R42, R42, R28 ;  /* 0x0000001c2a2ac221 */ /* 0x008fe20000010000 */
[----:B------:R-:W-:-:S03]  /*a740*/  @!P4 FADD.FTZ R43, R43, R29 ;  /* 0x0000001d2b2bc221 */ /* 0x000fc60000010000 */
[----:B----4-:R-:W-:Y:S01]  /*a750*/  @!P6 FADD.FTZ R42, R42, R30 ;  /* 0x0000001e2a2ae221 */ /* 0x010fe20000010000 */
[----:B------:R-:W-:Y:S01]  /*a760*/  @!P6 FADD.FTZ R43, R43, R31 ;  /* 0x0000001f2b2be221 */ /* 0x000fe20000010000 */
[----:B------:R-:W-:Y:S02]  /*a770*/  PLOP3.LUT P0, PT, PT, PT, PT, 0x8, 0x0 ;  /* 0x000000000000781c */ /* 0x000fe40003f0e170 */
[----:B------:R-:W-:Y:S01]  /*a780*/  @!P3 FADD.FTZ R42, R42, R32 ;  /* 0x000000202a2ab221 */ /* 0x000fe20000010000 */
[----:B------:R-:W-:-:S10]  /*a790*/  @!P3 FADD.FTZ R43, R43, R33 ;  /* 0x000000212b2bb221 */ /* 0x000fd40000010000 */
.L_x_197:
[----:B------:R-:W-:-:S13]  /*a7a0*/  ISETP.NE.OR P0, PT, RZ, UR17, P0 ;  /* 0x00000011ff007c0c */ /* 0x000fda0008705670 */
[----:B------:R-:W-:Y:S05]  /*a7b0*/  @!P0 BRA `(.L_x_193) ;  /* 0x0000000000b08947 */ /* 0x000fea0003800000 */
.L_x_194:
[----:B------:R-:W0:Y:S02]  /*a7c0*/  S2R R26, SR_CTAID.X ;  /* 0x00000000001a7919 */ /* 0x000e240000002500 */
[----:B0-----:R-:W-:-:S13]  /*a7d0*/  ISETP.EQ.OR P3, PT, R26, UR5, P2 ;  /* 0x000000051a007c0c */ /* 0x001fda0009762670 */
[----:B------:R-:W-:-:S05]  /*a7e0*/  VOTEU.ALL UP0, P3 ;  /* 0x00000000003f7886 */ /* 0x000fca0001800000 */
[----:B------:R-:W-:-:S04]  /*a7f0*/  @!UP0 UIMAD UR18, UR15, UR5, UR14 ;  /* 0x000000050f1282a4 */ /* 0x000fc8000f8e020e */
[----:B------:R-:W-:-:S06]  /*a800*/  @!UP0 UIMAD.WIDE.U32 UR18, UR18, 0x8, UR6 ;  /* 0x00000008121288a5 */ /* 0x000fcc000f8e0006 */
[----:B------:R-:W-:Y:S01]  /*a810*/  MOV R28, UR18 ;  /* 0x00000012001c7c02 */ /* 0x000fe20008000f00 */
[----:B------:R-:W-:Y:S01]  /*a820*/  UIADD3 UR18, UR5, 0x1, URZ ;  /* 0x0000000105127890 */ /* 0x000fe2000fffe03f */
[----:B------:R-:W-:-:S05]  /*a830*/  MOV R29, UR19 ;  /* 0x00000013001d7c02 */ /* 0x000fca0008000f00 */
[----:B------:R-:W-:Y:S01]  /*a840*/  ISETP.EQ.OR P4, PT, R26, UR18, P2 ;  /* 0x000000121a007c0c */ /* 0x000fe20009782670 */
[----:B------:R-:W-:Y:S01]  /*a850*/  UIADD3 UR20, UR5, 0x2, URZ ;  /* 0x0000000205147890 */ /* 0x000fe2000fffe03f */
[----:B------:R-:W2:Y:S01]  /*a860*/  @!P3 LDG.E.64 R28, desc[UR22][R28.64] ;  /* 0x000000161c1cb981 */ /* 0x000ea2000c1e1b00 */
[----:B------:R-:W-:-:S04]  /*a870*/  UIADD3 UR21, UR5, 0x3, URZ ;  /* 0x0000000305157890 */ /* 0x000fc8000fffe03f */
[C---:B------:R-:W-:Y:S02]  /*a880*/  ISETP.EQ.OR P6, PT, R26.reuse, UR20, P2 ;  /* 0x000000141a007c0c */ /* 0x040fe400097c2670 */
[----:B------:R-:W-:-:S04]  /*a890*/  ISETP.EQ.OR P0, PT, R26, UR21, P2 ;  /* 0x000000151a007c0c */ /* 0x000fc80009702670 */
[----:B------:R-:W-:-:S05]  /*a8a0*/  VOTEU.ALL UP0, P4 ;  /* 0x00000000003f7886 */ /* 0x000fca0002000000 */
[----:B------:R-:W-:-:S04]  /*a8b0*/  @!UP0 UIMAD UR18, UR15, UR18, UR14 ;  /* 0x000000120f1282a4 */ /* 0x000fc8000f8e020e */
[----:B------:R-:W-:-:S06]  /*a8c0*/  @!UP0 UIMAD.WIDE.U32 UR18, UR18, 0x8, UR6 ;  /* 0x00000008121288a5 */ /* 0x000fcc000f8e0006 */
[----:B------:R-:W-:Y:S02]  /*a8d0*/  MOV R26, UR18 ;  /* 0x00000012001a7c02 */ /* 0x000fe40008000f00 */
[----:B------:R-:W-:-:S06]  /*a8e0*/  MOV R27, UR19 ;  /* 0x00000013001b7c02 */ /* 0x000fcc0008000f00 */
[----:B------:R-:W3:Y:S01]  /*a8f0*/  @!P4 LDG.E.64 R26, desc[UR22][R26.64] ;  /* 0x000000161a1ac981 */ /* 0x000ee2000c1e1b00 */
[----:B------:R-:W-:-:S05]  /*a900*/  VOTEU.ALL UP0, P6 ;  /* 0x00000000003f7886 */ /* 0x000fca0003000000 */
[----:B------:R-:W-:-:S04]  /*a910*/  @!UP0 UIMAD UR18, UR15, UR20, UR14 ;  /* 0x000000140f1282a4 */ /* 0x000fc8000f8e020e */
[----:B------:R-:W-:Y:S01]  /*a920*/  @!UP0 UIMAD.WIDE.U32 UR18, UR18, 0x8, UR6 ;  /* 0x00000008121288a5 */ /* 0x000fe2000f8e0006 */
[----:B------:R-:W-:Y:S01]  /*a930*/  VOTEU.ALL UP0, P0 ;  /* 0x00000000003f7886 */ /* 0x000fe20000000000 */
[----:B--2---:R-:W-:-:S04]  /*a940*/  @!P3 FADD.FTZ R42, R42, R28 ;  /* 0x0000001c2a2ab221 */ /* 0x004fc80000010000 */
[----:B------:R-:W-:Y:S01]  /*a950*/  MOV R28, UR18 ;  /* 0x00000012001c7c02 */ /* 0x000fe20008000f00 */
[----:B------:R-:W-:Y:S01]  /*a960*/  @!UP0 UIMAD UR18, UR15, UR21, UR14 ;  /* 0x000000150f1282a4 */ /* 0x000fe2000f8e020e */
[----:B------:R-:W-:Y:S01]  /*a970*/  @!P3 FADD.FTZ R43, R43, R29 ;  /* 0x0000001d2b2bb221 */ /* 0x000fe20000010000 */
[----:B------:R-:W-:Y:S02]  /*a980*/  MOV R29, UR19 ;  /* 0x00000013001d7c02 */ /* 0x000fe40008000f00 */
[----:B------:R-:W-:-:S04]  /*a990*/  @!UP0 UIMAD.WIDE.U32 UR18, UR18, 0x8, UR6 ;  /* 0x00000008121288a5 */ /* 0x000fc8000f8e0006 */
[----:B------:R-:W2:Y:S01]  /*a9a0*/  @!P6 LDG.E.64 R28, desc[UR22][R28.64] ;  /* 0x000000161c1ce981 */ /* 0x000ea2000c1e1b00 */
[----:B---3--:R-:W-:Y:S01]  /*a9b0*/  @!P4 FADD.FTZ R42, R42, R26 ;  /* 0x0000001a2a2ac221 */ /* 0x008fe20000010000 */
[----:B------:R-:W-:Y:S01]  /*a9c0*/  @!P4 FADD.FTZ R43, R43, R27 ;  /* 0x0000001b2b2bc221 */ /* 0x000fe20000010000 */
[----:B------:R-:W-:Y:S02]  /*a9d0*/  MOV R26, UR18 ;  /* 0x00000012001a7c02 */ /* 0x000fe40008000f00 */
[----:B------:R-:W-:-:S06]  /*a9e0*/  MOV R27, UR19 ;  /* 0x00000013001b7c02 */ /* 0x000fcc0008000f00 */
[----:B------:R-:W3:Y:S01]  /*a9f0*/  @!P0 LDG.E.64 R26, desc[UR22][R26.64] ;  /* 0x000000161a1a8981 */ /* 0x000ee2000c1e1b00 */
[----:B------:R-:W-:-:S06]  /*aa00*/  UIADD3 UR17, UR17, -0x4, URZ ;  /* 0xfffffffc11117890 */ /* 0x000fcc000fffe03f */
[----:B------:R-:W-:Y:S01]  /*aa10*/  ISETP.NE.AND P3, PT, RZ, UR17, PT ;  /* 0x00000011ff007c0c */ /* 0x000fe2000bf65270 */
[----:B------:R-:W-:Y:S01]  /*aa20*/  UIADD3 UR5, UR5, 0x4, URZ ;  /* 0x0000000405057890 */ /* 0x000fe2000fffe03f */
[----:B--2---:R-:W-:Y:S01]  /*aa30*/  @!P6 FADD.FTZ R42, R42, R28 ;  /* 0x0000001c2a2ae221 */ /* 0x004fe20000010000 */
[----:B------:R-:W-:-:S03]  /*aa40*/  @!P6 FADD.FTZ R43, R43, R29 ;  /* 0x0000001d2b2be221 */ /* 0x000fc60000010000 */
[----:B---3--:R-:W-:Y:S01]  /*aa50*/  @!P0 FADD.FTZ R42, R42, R26 ;  /* 0x0000001a2a2a8221 */ /* 0x008fe20000010000 */
[----:B------:R-:W-:-:S06]  /*aa60*/  @!P0 FADD.FTZ R43, R43, R27 ;  /* 0x0000001b2b2b8221 */ /* 0x000fcc0000010000 */
[----:B------:R-:W-:Y:S05]  /*aa70*/  @P3 BRA `(.L_x_194) ;  /* 0xfffffffc00503947 */ /* 0x000fea000383ffff */
.L_x_193:
[----:B------:R-:W-:-:S06]  /*aa80*/  ULOP3.LUT UP0, UR18, UR16, 0x3, URZ, 0xc0, !UPT ;  /* 0x0000000310127892 */ /* 0x000fcc000f80c03f */
[----:B------:R-:W-:-:S13]  /*aa90*/  PLOP3.LUT P0, PT, PT, PT, UP0, 0x80, 0x0 ;  /* 0x000000000000781c */ /* 0x000fda0003f0f008 */
[----:B------:R-:W-:Y:S05]  /*aaa0*/  @!P0 BRA `(.L_x_190) ;  /* 0x0000000000948947 */ /* 0x000fea0003800000 */
[----:B------:R-:W0:Y:S01]  /*aab0*/  S2R R28, SR_CTAID.X ;  /* 0x00000000001c7919 */ /* 0x000e220000002500 */
[----:B------:R-:W-:Y:S01]  /*aac0*/  BSSY B0, `(.L_x_198) ;  /* 0x000000a000007945 */ /* 0x000fe20003800000 */
[----:B0-----:R-:W-:-:S13]  /*aad0*/  ISETP.EQ.OR P0, PT, R28, UR5, P2 ;  /* 0x000000051c007c0c */ /* 0x001fda0009702670 */
[----:B------:R-:W-:Y:S05]  /*aae0*/  @P0 BRA `(.L_x_199) ;  /* 0x00000000001c0947 */ /* 0x000fea0003800000 */
[----:B------:R-:W-:-:S04]  /*aaf0*/  UIMAD UR16, UR15, UR5, UR14 ;  /* 0x000000050f1072a4 */ /* 0x000fc8000f8e020e */
[----:B------:R-:W-:-:S06]  /*ab00*/  UIMAD.WIDE.U32 UR16, UR16, 0x8, UR6 ;  /* 0x00000008101078a5 */ /* 0x000fcc000f8e0006 */
[----:B------:R-:W-:Y:S02]  /*ab10*/  MOV R26, UR16 ;  /* 0x00000010001a7c02 */ /* 0x000fe40008000f00 */
[----:B------:R-:W-:-:S06]  /*ab20*/  MOV R27, UR17 ;  /* 0x00000011001b7c02 */ /* 0x000fcc0008000f00 */
[----:B------:R-:W2:Y:S02]  /*ab30*/  LDG.E.64 R26, desc[UR22][R26.64] ;  /* 0x000000161a1a7981 */ /* 0x000ea4000c1e1b00 */
[----:B--2---:R-:W-:Y:S01]  /*ab40*/  FADD.FTZ R42, R42, R26 ;  /* 0x0000001a2a2a7221 */ /* 0x004fe20000010000 */
[----:B------:R-:W-:-:S07]  /*ab50*/  FADD.FTZ R43, R43, R27 ;  /* 0x0000001b2b2b7221 */ /* 0x000fce0000010000 */
.L_x_199:
[----:B------:R-:W-:Y:S05]  /*ab60*/  BSYNC B0 ;  /* 0x0000000000007941 */ /* 0x000fea0003800000 */
.L_x_198:
[----:B------:R-:W-:-:S06]  /*ab70*/  UISETP.NE.AND UP0, UPT, UR18, 0x1, UPT ;  /* 0x000000011200788c */ /* 0x000fcc000bf05270 */
[----:B------:R-:W-:-:S13]  /*ab80*/  PLOP3.LUT P0, PT, PT, PT, UP0, 0x80, 0x0 ;  /* 0x000000000000781c */ /* 0x000fda0003f0f008 */
[----:B------:R-:W-:Y:S05]  /*ab90*/  @!P0 BRA `(.L_x_190) ;  /* 0x0000000000588947 */ /* 0x000fea0003800000 */
[----:B------:R-:W-:Y:S02]  /*aba0*/  UIADD3 UR16, UR5, 0x1, URZ ;  /* 0x0000000105107890 */ /* 0x000fe4000fffe03f */
[----:B------:R-:W-:-:S04]  /*abb0*/  UIADD3 UR5, UR5, 0x2, URZ ;  /* 0x0000000205057890 */ /* 0x000fc8000fffe03f */
[C---:B------:R-:W-:Y:S02]  /*abc0*/  ISETP.EQ.OR P3, PT, R28.reuse, UR16, P2 ;  /* 0x000000101c007c0c */ /* 0x040fe40009762670 */
[----:B------:R-:W-:-:S11]  /*abd0*/  ISETP.EQ.OR P0, PT, R28, UR5, P2 ;  /* 0x000000051c007c0c */ /* 0x000fd60009702670 */
[----:B------:R-:W-:-:S05]  /*abe0*/  VOTEU.ALL UP0, P3 ;  /* 0x00000000003f7886 */ /* 0x000fca0001800000 */
[----:B------:R-:W-:-:S04]  /*abf0*/  @!UP0 UIMAD UR16, UR16, UR15, UR14 ;  /* 0x0000000f101082a4 */ /* 0x000fc8000f8e020e */
[----:B------:R-:W-:-:S06]  /*ac00*/  @!UP0 UIMAD.WIDE.U32 UR16, UR16, 0x8, UR6 ;  /* 0x00000008101088a5 */ /* 0x000fcc000f8e0006 */
[----:B------:R-:W-:Y:S02]  /*ac10*/  MOV R26, UR16 ;  /* 0x00000010001a7c02 */ /* 0x000fe40008000f00 */
[----:B------:R-:W-:-:S06]  /*ac20*/  MOV R27, UR17 ;  /* 0x00000011001b7c02 */ /* 0x000fcc0008000f00 */
[----:B------:R-:W2:Y:S02]  /*ac30*/  @!P3 LDG.E.64 R26, desc[UR22][R26.64] ;  /* 0x000000161a1ab981 */ /* 0x000ea4000c1e1b00 */
[----:B--2---:R-:W-:Y:S01]  /*ac40*/  @!P3 FADD.FTZ R42, R42, R26 ;  /* 0x0000001a2a2ab221 */ /* 0x004fe20000010000 */
[----:B------:R-:W-:Y:S01]  /*ac50*/  MOV R26, UR18 ;  /* 0x00000012001a7c02 */ /* 0x000fe20008000f00 */
[----:B------:R-:W-:-:S03]  /*ac60*/  @!P3 FADD.FTZ R43, R43, R27 ;  /* 0x0000001b2b2bb221 */ /* 0x000fc60000010000 */
[----:B------:R-:W-:-:S13]  /*ac70*/  ISETP.EQ.OR P0, PT, R26, 0x2, P0 ;  /* 0x000000021a00780c */ /* 0x000fda0000702670 */
[----:B------:R-:W-:-:S05]  /*ac80*/  VOTEU.ALL UP0, P0 ;  /* 0x00000000003f7886 */ /* 0x000fca0000000000 */
[----:B------:R-:W-:-:S04]  /*ac90*/  @!UP0 UIMAD UR14, UR5, UR15, UR14 ;  /* 0x0000000f050e82a4 */ /* 0x000fc8000f8e020e */
[----:B------:R-:W-:-:S06]  /*aca0*/  @!UP0 UIMAD.WIDE.U32 UR6, UR14, 0x8, UR6 ;  /* 0x000000080e0688a5 */ /* 0x000fcc000f8e0006 */
[----:B------:R-:W-:Y:S02]  /*acb0*/  MOV R26, UR6 ;  /* 0x00000006001a7c02 */ /* 0x000fe40008000f00 */
[----:B------:R-:W-:-:S06]  /*acc0*/  MOV R27, UR7 ;  /* 0x00000007001b7c02 */ /* 0x000fcc0008000f00 */
[----:B------:R-:W2:Y:S02]  /*acd0*/  @!P0 LDG.E.64 R26, desc[UR22][R26.64] ;  /* 0x000000161a1a8981 */ /* 0x000ea4000c1e1b00 */
[----:B--2---:R-:W-:Y:S01]  /*ace0*/  @!P0 FADD.FTZ R42, R42, R26 ;  /* 0x0000001a2a2a8221 */ /* 0x004fe20000010000 */
[----:B------:R-:W-:-:S07]  /*acf0*/  @!P0 FADD.FTZ R43, R43, R27 ;  /* 0x0000001b2b2b8221 */ /* 0x000fce0000010000 */
.L_x_190:
[----:B------:R-:W0:Y:S01]  /*ad00*/  S2UR UR6, SR_CgaCtaId ;  /* 0x00000000000679c3 */ /* 0x000e220000008800 */
[----:B------:R-:W-:Y:S01]  /*ad10*/  UMOV UR5, 0x400 ;  /* 0x0000040000057882 */ /* 0x000fe20000000000 */
[----:B------:R-:W-:Y:S02]  /*ad20*/  SHF.L.U32 R63, R63, 0x10, RZ ;  /* 0x000000103f3f7819 */ /* 0x000fe400000006ff */
[----:B------:R-:W-:Y:S01]  /*ad30*/  SHF.L.U32 R34, R34, 0x10, RZ ;  /* 0x0000001022227819 */ /* 0x000fe200000006ff */
        /* <DEDUP_REMOVED lines=8> */
[----:B------:R-:W-:Y:S02]  /*adc0*/  R2UR UR14, R27 ;  /* 0x000000001b0e72ca */ /* 0x000fe400000e0000 */
[----:B------:R-:W-:Y:S02]  /*add0*/  SHF.L.U32 R27, R51, 0x10, RZ ;  /* 0x00000010331b7819 */ /* 0x000fe400000006ff */
[----:B------:R-:W-:-:S03]  /*ade0*/  SHF.L.U32 R26, R84, 0x10, RZ ;  /* 0x00000010541a7819 */ /* 0x000fc600000006ff */
[----:B------:R-:W-:Y:S02]  /*adf0*/  FADD.FTZ R27, R27, -UR26 ;  /* 0x8000001a1b1b7e21 */ /* 0x000fe40008010000 */
[----:B------:R-:W-:Y:S02]  /*ae00*/  FADD.FTZ R26, R26, -UR26 ;  /* 0x8000001a1a1a7e21 */ /* 0x000fe40008010000 */
[----:B------:R-:W-:Y:S02]  /*ae10*/  FMUL.FTZ R27, R27, UR27 ;  /* 0x0000001b1b1b7c20 */ /* 0x000fe40008410000 */
        /* <DEDUP_REMOVED lines=20> */
.L_x_200:
[----:B------:R-:W-:Y:S04]  /*af60*/  BSSY B0, `(.L_x_201) ;  /* 0x0000017000007945 */ /* 0x000fe80003800000 */
[----:B------:R-:W-:Y:S05]  /*af70*/  @!P1 BRA `(.L_x_202) ;  /* 0x0000000000549947 */ /* 0x000fea0003800000 */
[----:B------:R-:W-:Y:S01]  /*af80*/  MOV R28, UR5 ;  /* 0x00000005001c7c02 */ /* 0x000fe20008000f00 */
[----:B------:R-:W-:Y:S01]  /*af90*/  ULDC.64 UR6, c[0x0][0x288] ;  /* 0x0000a20000067ab9 */ /* 0x000fe20000000a00 */
[----:B-----5:R-:W-:-:S03]  /*afa0*/  SHF.R.S32.HI R29, RZ, 0x1f, R2 ;  /* 0x0000001fff1d7819 */ /* 0x020fc60000011402 */
[----:B------:R-:W-:Y:S01]  /*afb0*/  FFMA.FTZ R28, R27, R28, UR14 ;  /* 0x0000000e1b1c7e23 */ /* 0x000fe2000801001c */
[----:B------:R-:W-:-:S03]  /*afc0*/  MOV R27, UR5 ;  /* 0x00000005001b7c02 */ /* 0x000fc60008000f00 */
[----:B------:R-:W-:Y:S02]  /*afd0*/  FFMA.FTZ R28, R63, R22, -R28 ;  /* 0x000000163f1c7223 */ /* 0x000fe4000001081c */
[----:B------:R-:W-:Y:S01]  /*afe0*/  FFMA.FTZ R27, R26, R27, UR14 ;  /* 0x0000000e1a1b7e23 */ /* 0x000fe2000801001b */
[----:B------:R-:W-:Y:S01]  /*aff0*/  MOV R26, R18 ;  /* 0x00000012001a7202 */ /* 0x000fe20000000f00 */
[----:B------:R-:W-:Y:S02]  /*b000*/  FMUL.FTZ R28, R28, UR27 ;  /* 0x0000001b1c1c7c20 */ /* 0x000fe40008410000 */
[----:B------:R-:W-:-:S04]  /*b010*/  FFMA.FTZ R27, R34, R23, -R27 ;  /* 0x00000017221b7223 */ /* 0x000fc8000001081b */
[----:B------:R-:W-:-:S05]  /*b020*/  FMUL.FTZ R27, R27, UR27 ;  /* 0x0000001b1b1b7c20 */ /* 0x000fca0008410000 */
[----:B------:R-:W-:Y:S01]  /*b030*/  F2FP.BF16.F32.PACK_AB R30, R27, R28 ;  /* 0x0000001c1b1e723e */ /* 0x000fe200000010ff */
[----:B------:R-:W-:Y:S01]  /*b040*/  IMAD R28, R29, UR6, RZ ;  /* 0x000000061d1c7c24 */ /* 0x000fe2000f8e02ff */
[----:B------:R-:W-:-:S03]  /*b050*/  MOV R27, R21 ;  /* 0x00000015001b7202 */ /* 0x000fc60000000f00 */
[C---:B------:R-:W-:Y:S02]  /*b060*/  IMAD R28, R2.reuse, UR7, R28 ;  /* 0x00000007021c7c24 */ /* 0x040fe4000f8e021c */
[----:B------:R-:W-:Y:S01]  /*b070*/  IMAD.WIDE.U32 R26, R2, UR6, R26 ;  /* 0x00000006021a7c25 */ /* 0x000fe2000f8e001a */
[----:B------:R-:W-:-:S04]  /*b080*/  ULDC.64 UR6, c[0x0][0x210] ;  /* 0x0000840000067ab9 */ /* 0x000fc80000000a00 */
[----:B------:R-:W-:Y:S02]  /*b090*/  IADD3 R27, R27, R28, RZ ;  /* 0x0000001c1b1b7210 */ /* 0x000fe40007ffe0ff */
[----:B------:R-:W-:-:S04]  /*b0a0*/  LEA R28, P0, R26, UR6, 0x1 ;  /* 0x000000061a1c7c11 */ /* 0x000fc8000f8008ff */
[----:B------:R-:W-:-:S05]  /*b0b0*/  LEA.HI.X R29, R26, UR7, R27, 0x1, P0 ;  /* 0x000000071a1d7c11 */ /* 0x000fca00080f0c1b */
[----:B------:R0:W-:Y:S04]  /*b0c0*/  STG.E desc[UR22][R28.64], R30 ;  /* 0x0000001e1c007986 */ /* 0x0001e8000c101916 */
.L_x_202:
[----:B------:R-:W-:Y:S05]  /*b0d0*/  BSYNC B0 ;  /* 0x0000000000007941 */ /* 0x000fea0003800000 */
.L_x_201:
[C---:B-----5:R-:W-:Y:S01]  /*b0e0*/  IADD3 R32, R2.reuse, 0x8, RZ ;  /* 0x0000000802207810 */ /* 0x060fe20007ffe0ff */
[----:B------:R-:W-:Y:S01]  /*b0f0*/  ULDC.64 UR6, c[0x0][0x290] ;  /* 0x0000a40000067ab9 */ /* 0x000fe20000000a00 */
[----:B------:R-:W-:Y:S02]  /*b100*/  IADD3 R31, R2, 0x8, RZ ;  /* 0x00000008021f7810 */ /* 0x000fe40007ffe0ff */
[----:B------:R-:W-:Y:S02]  /*b110*/  SHF.L.U32 R27, R52, 0x10, RZ ;  /* 0x00000010341b7819 */ /* 0x000fe400000006ff */
[----:B------:R-:W-:Y:S02]  /*b120*/  SHF.L.U32 R26, R37, 0x10, RZ ;  /* 0x00000010251a7819 */ /* 0x000fe400000006ff */
[----:B------:R-:W-:Y:S01]  /*b130*/  SHF.R.S32.HI R32, RZ, 0x1f, R32 ;  /* 0x0000001fff207819 */ /* 0x000fe20000011420 */
[----:B------:R-:W-:Y:S01]  /*b140*/  FADD.FTZ R27, R27, -UR26 ;  /* 0x8000001a1b1b7e21 */ /* 0x000fe20008010000 */
[----:B------:R-:W-:Y:S01]  /*b150*/  ISETP.GE.U32.AND P0, PT, R31, UR6, PT ;  /* 0x000000061f007c0c */ /* 0x000fe2000bf06070 */
[----:B------:R-:W-:Y:S01]  /*b160*/  FADD.FTZ R26, R26, -UR26 ;  /* 0x8000001a1a1a7e21 */ /* 0x000fe20008010000 */
[----:B------:R-:W-:Y:S01]  /*b170*/  SHF.L.U32 R65, R65, 0x10, RZ ;  /* 0x0000001041417819 */ /* 0x000fe200000006ff */
[----:B------:R-:W-:Y:S01]  /*b180*/  FMUL.FTZ R27, R27, UR27 ;  /* 0x0000001b1b1b7c20 */ /* 0x000fe20008410000 */
[----:B------:R-:W-:Y:S01]  /*b190*/  ISETP.GE.AND.EX P0, PT, R32, UR7, PT, P0 ;  /* 0x0000000720007c0c */ /* 0x000fe2000bf06300 */
[----:B------:R-:W-:Y:S01]  /*b1a0*/  FMUL.FTZ R26, R26, UR27 ;  /* 0x0000001b1a1a7c20 */ /* 0x000fe20008410000 */
[----:B------:R-:W-:-:S02]  /*b1b0*/  SHF.L.U32 R35, R35, 0x10, RZ ;  /* 0x0000001023237819 */ /* 0x000fc400000006ff */
[----:B------:R-:W-:Y:S01]  /*b1c0*/  ISETP.GT.U32.OR P0, PT, R0, 0x27f, P0 ;  /* 0x0000027f0000780c */ /* 0x000fe20000704470 */
[----:B------:R-:W-:-:S12]  /*b1d0*/  @!P5 BRA `(.L_x_203) ;  /* 0x000000000048d947 */ /* 0x000fd80003800000 */
[----:B0-----:R-:W-:-:S04]  /*b1e0*/  FFMA.FTZ R28, R27, R22, R24 ;  /* 0x000000161b1c7223 */ /* 0x001fc80000010018 */
        /* <DEDUP_REMOVED lines=17> */
.L_x_203:
[----:B------:R-:W-:Y:S04]  /*b300*/  BSSY B0, `(.L_x_204) ;  /* 0x0000016000007945 */ /* 0x000fe80003800000 */
[----:B------:R-:W-:Y:S05]  /*b310*/  @P0 BRA `(.L_x_205) ;  /* 0x0000000000500947 */ /* 0x000fea0003800000 */
[----:B0-----:R-:W-:Y:S01]  /*b320*/  MOV R28, UR5 ;  /* 0x00000005001c7c02 */ /* 0x001fe20008000f00 */
[----:B------:R-:W-:-:S04]  /*b330*/  ULDC.64 UR16, c[0x0][0x288] ;  /* 0x0000a20000107ab9 */ /* 0x000fc80000000a00 */
        /* <DEDUP_REMOVED lines=18> */
.L_x_205:
[----:B------:R-:W-:Y:S05]  /*b460*/  BSYNC B0 ;  /* 0x0000000000007941 */ /* 0x000fea0003800000 */
.L_x_204:
[C---:B------:R-:W-:Y:S02]  /*b470*/  IADD3 R33, R2.reuse, 0x10, RZ ;  /* 0x0000001002217810 */ /* 0x040fe40007ffe0ff */
[----:B------:R-:W-:Y:S02]  /*b480*/  IADD3 R32, R2, 0x10, RZ ;  /* 0x0000001002207810 */ /* 0x000fe40007ffe0ff */
[----:B------:R-:W-:Y:S02]  /*b490*/  SHF.L.U32 R27, R49, 0x10, RZ ;  /* 0x00000010311b7819 */ /* 0x000fe400000006ff */
[----:B------:R-:W-:Y:S02]  /*b4a0*/  SHF.L.U32 R26, R70, 0x10, RZ ;  /* 0x00000010461a7819 */ /* 0x000fe400000006ff */
[----:B------:R-:W-:Y:S01]  /*b4b0*/  SHF.R.S32.HI R33, RZ, 0x1f, R33 ;  /* 0x0000001fff217819 */ /* 0x000fe20000011421 */
[----:B------:R-:W-:Y:S01]  /*b4c0*/  FADD.FTZ R27, R27, -UR26 ;  /* 0x8000001a1b1b7e21 */ /* 0x000fe20008010000 */
[----:B------:R-:W-:Y:S01]  /*b4d0*/  ISETP.GE.U32.AND P0, PT, R32, UR6, PT ;  /* 0x0000000620007c0c */ /* 0x000fe2000bf06070 */
        /* <DEDUP_REMOVED lines=8> */
[----:B------:R-:W-:Y:S01]  /*b560*/  SHF.L.U32 R69, R69, 0x10, RZ ;  /* 0x0000001045457819 */ /* 0x000fe200000006ff */
[----:B------:R-:W-:Y:S08]  /*b570*/  @!P5 BRA `(.L_x_206) ;  /* 0x000000000048d947 */ /* 0x000ff00003800000 */
[----:B01----:R-:W-:-:S04]  /*b580*/  FFMA.FTZ R28, R27, R22, R24 ;  /* 0x000000161b1c7223 */ /* 0x003fc80000010018 */
        /* <DEDUP_REMOVED lines=17> */
.L_x_206:
[----:B------:R-:W-:Y:S04]  /*b6a0*/  BSSY B0, `(.L_x_207) ;  /* 0x0000016000007945 */ /* 0x000fe80003800000 */
[----:B------:R-:W-:Y:S05]  /*b6b0*/  @P0 BRA `(.L_x_208) ;  /* 0x0000000000500947 */ /* 0x000fea0003800000 */
[----:B01----:R-:W-:Y:S01]  /*b6c0*/  MOV R28, UR5 ;  /* 0x00000005001c7c02 */ /* 0x003fe20008000f00 */
        /* <DEDUP_REMOVED lines=19> */
.L_x_208:
[----:B------:R-:W-:Y:S05]  /*b800*/  BSYNC B0 ;  /* 0x0000000000007941 */ /* 0x000fea0003800000 */
.L_x_207:
[----:B------:R-:W3:Y:S01]  /*b810*/  LDL.LU R26, [R1+0x4] ;  /* 0x00000400011a7983 */ /* 0x000ee20000300800 */
[----:B012---:R-:W-:Y:S02]  /*b820*/  IADD3 R29, R2, 0x18, RZ ;  /* 0x00000018021d7810 */ /* 0x007fe40007ffe0ff */
[----:B------:R-:W-:Y:S02]  /*b830*/  SHF.L.U32 R50, R50, 0x10, RZ ;  /* 0x0000001032327819 */ /* 0x000fe400000006ff */
[----:B------:R-:W-:Y:S02]  /*b840*/  SHF.L.U32 R73, R73, 0x10, RZ ;  /* 0x0000001049497819 */ /* 0x000fe400000006ff */
[----:B------:R-:W-:Y:S01]  /*b850*/  SHF.R.S32.HI R29, RZ, 0x1f, R29 ;  /* 0x0000001fff1d7819 */ /* 0x000fe2000001141d */
[----:B------:R-:W-:Y:S01]  /*b860*/  FADD.FTZ R50, R50, -UR26 ;  /* 0x8000001a32327e21 */ /* 0x000fe20008010000 */
[----:B------:R-:W-:Y:S01]  /*b870*/  SHF.L.U32 R72, R72, 0x10, RZ ;  /* 0x0000001048487819 */ /* 0x000fe200000006ff */
[----:B------:R-:W-:Y:S01]  /*b880*/  FADD.FTZ R73, R73, -UR26 ;  /* 0x8000001a49497e21 */ /* 0x000fe20008010000 */
[----:B------:R-:W-:Y:S01]  /*b890*/  ISETP.GE.AND.EX P2, PT, R29, UR7, PT, P2 ;  /* 0x000000071d007c0c */ /* 0x000fe2000bf46320 */
[----:B------:R-:W-:Y:S01]  /*b8a0*/  FMUL.FTZ R50, R50, UR27 ;  /* 0x0000001b32327c20 */ /* 0x000fe20008410000 */
[----:B------:R-:W-:Y:S01]  /*b8b0*/  SHF.L.U32 R47, R47, 0x10, RZ ;  /* 0x000000102f2f7819 */ /* 0x000fe200000006ff */
[----:B------:R-:W-:Y:S01]  /*b8c0*/  FMUL.FTZ R73, R73, UR27 ;  /* 0x0000001b49497c20 */ /* 0x000fe20008410000 */
[----:B------:R-:W-:-:S02]  /*b8d0*/  ISETP.GT.U32.OR P2, PT, R0, 0x27f, P2 ;  /* 0x0000027f0000780c */ /* 0x000fc40001744470 */
[----:B------:R-:W-:Y:S02]  /*b8e0*/  SHF.L.U32 R71, R71, 0x10, RZ ;  /* 0x0000001047477819 */ /* 0x000fe400000006ff */
[----:B---3--:R-:W-:Y:S01]  /*b8f0*/  SHF.L.U32 R26, R26, 0x10, RZ ;  /* 0x000000101a1a7819 */ /* 0x008fe200000006ff */
[----:B------:R-:W-:Y:S08]  /*b900*/  @!P5 BRA `(.L_x_209) ;  /* 0x000000000048d947 */ /* 0x000ff00003800000 */
        /* <DEDUP_REMOVED lines=18> */
.L_x_209:
[----:B------:R-:W-:Y:S04]  /*ba30*/  BSSY B0, `(.L_x_210) ;  /* 0x0000016000007945 */ /* 0x000fe80003800000 */
[----:B------:R-:W-:Y:S05]  /*ba40*/  @P2 BRA `(.L_x_211) ;  /* 0x0000000000502947 */ /* 0x000fea0003800000 */
[----:B------:R-:W-:Y:S01]  /*ba50*/  MOV R27, UR5 ;  /* 0x00000005001b7c02 */ /* 0x000fe20008000f00 */
[----:B------:R-:W-:Y:S02]  /*ba60*/  ULDC.64 UR16, c[0x0][0x288] ;  /* 0x0000a20000107ab9 */ /* 0x000fe40000000a00 */
[----:B------:R-:W-:Y:S02]  /*ba70*/  IMAD R28, R29, UR16, RZ ;  /* 0x000000101d1c7c24 */ /* 0x000fe4000f8e02ff */
[----:B------:R-:W-:Y:S02]  /*ba80*/  FFMA.FTZ R27, R50, R27, UR14 ;  /* 0x0000000e321b7e23 */ /* 0x000fe4000801001b */
[----:B------:R-:W-:Y:S02]  /*ba90*/  IMAD R28, R31, UR17, R28 ;  /* 0x000000111f1c7c24 */ /* 0x000fe4000f8e021c */
[----:B------:R-:W-:Y:S01]  /*baa0*/  FFMA.FTZ R27, R26, R22, -R27 ;  /* 0x000000161a1b7223 */ /* 0x000fe2000001081b */
[----:B------:R-:W-:-:S03]  /*bab0*/  MOV R26, UR5 ;  /* 0x00000005001a7c02 */ /* 0x000fc60008000f00 */
[----:B------:R-:W-:Y:S02]  /*bac0*/  FMUL.FTZ R27, R27, UR27 ;  /* 0x0000001b1b1b7c20 */ /* 0x000fe40008410000 */
[----:B------:R-:W-:-:S04]  /*bad0*/  FFMA.FTZ R26, R73, R26, UR14 ;  /* 0x0000000e491a7e23 */ /* 0x000fc8000801001a */
[----:B------:R-:W-:-:S04]  /*bae0*/  FFMA.FTZ R26, R72, R23, -R26 ;  /* 0x00000017481a7223 */ /* 0x000fc8000001081a */
[----:B------:R-:W-:-:S05]  /*baf0*/  FMUL.FTZ R26, R26, UR27 ;  /* 0x0000001b1a1a7c20 */ /* 0x000fca0008410000 */
[----:B------:R-:W-:Y:S02]  /*bb00*/  F2FP.BF16.F32.PACK_AB R30, R26, R27 ;  /* 0x0000001b1a1e723e */ /* 0x000fe400000010ff */
[----:B------:R-:W-:Y:S02]  /*bb10*/  MOV R26, R18 ;  /* 0x00000012001a7202 */ /* 0x000fe40000000f00 */
[----:B------:R-:W-:-:S03]  /*bb20*/  MOV R27, R21 ;  /* 0x00000015001b7202 */ /* 0x000fc60000000f00 */
[----:B------:R-:W-:Y:S01]  /*bb30*/  IMAD.WIDE.U32 R26, R31, UR16, R26 ;  /* 0x000000101f1a7c25 */ /* 0x000fe2000f8e001a */
[----:B------:R-:W-:-:S04]  /*bb40*/  ULDC.64 UR16, c[0x0][0x210] ;  /* 0x0000840000107ab9 */ /* 0x000fc80000000a00 */
[----:B------:R-:W-:Y:S02]  /*bb50*/  IADD3 R27, R27, R28, RZ ;  /* 0x0000001c1b1b7210 */ /* 0x000fe40007ffe0ff */
[----:B------:R-:W-:-:S04]  /*bb60*/  LEA R28, P0, R26, UR16, 0x1 ;  /* 0x000000101a1c7c11 */ /* 0x000fc8000f8008ff */
[----:B------:R-:W-:-:S05]  /*bb70*/  LEA.HI.X R29, R26, UR17, R27, 0x1, P0 ;  /* 0x000000111a1d7c11 */ /* 0x000fca00080f0c1b */
[----:B------:R0:W-:Y:S04]  /*bb80*/  STG.E desc[UR22][R28.64], R30 ;  /* 0x0000001e1c007986 */ /* 0x0001e8000c101916 */
.L_x_211:
[----:B------:R-:W-:Y:S05]  /*bb90*/  BSYNC B0 ;  /* 0x0000000000007941 */ /* 0x000fea0003800000 */
.L_x_210:
[----:B------:R-:W2:Y:S01]  /*bba0*/  LDL.LU R26, [R1+0xc] ;  /* 0x00000c00011a7983 */ /* 0x000ea20000300800 */
[C---:B0-----:R-:W-:Y:S01]  /*bbb0*/  IADD3 R29, R2.reuse, 0x20, RZ ;  /* 0x00000020021d7810 */ /* 0x041fe20007ffe0ff */
[----:B------:R-:W-:Y:S01]  /*bbc0*/  FADD.FTZ R47, R47, -UR26 ;  /* 0x8000001a2f2f7e21 */ /* 0x000fe20008010000 */
[C---:B------:R-:W-:Y:S01]  /*bbd0*/  IADD3 R32, R2.reuse, 0x28, RZ ;  /* 0x0000002802207810 */ /* 0x040fe20007ffe0ff */
[----:B------:R-:W-:Y:S01]  /*bbe0*/  FADD.FTZ R71, R71, -UR26 ;  /* 0x8000001a47477e21 */ /* 0x000fe20008010000 */
[C---:B------:R-:W-:Y:S01]  /*bbf0*/  IADD3 R35, R2.reuse, 0x28, RZ ;  /* 0x0000002802237810 */ /* 0x040fe20007ffe0ff */
[----:B------:R-:W-:Y:S01]  /*bc00*/  FMUL.FTZ R47, R47, UR27 ;  /* 0x0000001b2f2f7c20 */ /* 0x000fe20008410000 */
[C---:B------:R-:W-:Y:S01]  /*bc10*/  IADD3 R37, R2.reuse, 0x20, RZ ;  /* 0x0000002002257810 */ /* 0x040fe20007ffe0ff */
[----:B------:R-:W-:Y:S01]  /*bc20*/  FMUL.FTZ R71, R71, UR27 ;  /* 0x0000001b47477c20 */ /* 0x000fe20008410000 */
[----:B------:R-:W-:Y:S02]  /*bc30*/  ISETP.GE.U32.AND P4, PT, R29, UR6, PT ;  /* 0x000000061d007c0c */ /* 0x000fe4000bf86070 */
[----:B------:R-:W-:-:S02]  /*bc40*/  IADD3 R33, R2, 0x30, RZ ;  /* 0x0000003002217810 */ /* 0x000fc40007ffe0ff */
[----:B------:R-:W-:Y:S02]  /*bc50*/  ISETP.GE.U32.AND P2, PT, R32, UR6, PT ;  /* 0x0000000620007c0c */ /* 0x000fe4000bf46070 */
[----:B------:R-:W-:Y:S02]  /*bc60*/  SHF.R.S32.HI R37, RZ, 0x1f, R37 ;  /* 0x0000001fff257819 */ /* 0x000fe40000011425 */
[----:B------:R-:W-:Y:S02]  /*bc70*/  SHF.R.S32.HI R35, RZ, 0x1f, R35 ;  /* 0x0000001fff237819 */ /* 0x000fe40000011423 */
[C---:B------:R-:W-:Y:S02]  /*bc80*/  IADD3 R34, R2.reuse, 0x30, RZ ;  /* 0x0000003002227810 */ /* 0x040fe40007ffe0ff */
[----:B------:R-:W-:Y:S02]  /*bc90*/  IADD3 R31, R2, 0x38, RZ ;  /* 0x00000038021f7810 */ /* 0x000fe40007ffe0ff */
[----:B------:R-:W-:-:S02]  /*bca0*/  ISETP.GE.U32.AND P3, PT, R33, UR6, PT ;  /* 0x0000000621007c0c */ /* 0x000fc4000bf66070 */
[----:B------:R-:W-:Y:S02]  /*bcb0*/  SHF.R.S32.HI R34, RZ, 0x1f, R34 ;  /* 0x0000001fff227819 */ /* 0x000fe40000011422 */
[----:B------:R-:W-:Y:S02]  /*bcc0*/  ISETP.GE.AND.EX P4, PT, R37, UR7, PT, P4 ;  /* 0x0000000725007c0c */ /* 0x000fe4000bf86340 */
[----:B------:R-:W-:Y:S02]  /*bcd0*/  ISETP.GE.AND.EX P2, PT, R35, UR7, PT, P2 ;  /* 0x0000000723007c0c */ /* 0x000fe4000bf46320 */
[----:B------:R-:W-:Y:S02]  /*bce0*/  ISETP.GE.U32.AND P0, PT, R31, UR6, PT ;  /* 0x000000061f007c0c */ /* 0x000fe4000bf06070 */
[----:B------:R-:W-:Y:S02]  /*bcf0*/  ISETP.GE.AND.EX P3, PT, R34, UR7, PT, P3 ;  /* 0x0000000722007c0c */ /* 0x000fe4000bf66330 */
[----:B------:R-:W-:-:S02]  /*bd00*/  ISETP.GT.U32.OR P4, PT, R0, 0x27f, P4 ;  /* 0x0000027f0000780c */ /* 0x000fc40002784470 */
[----:B------:R-:W-:Y:S02]  /*bd10*/  ISETP.GT.U32.OR P2, PT, R0, 0x27f, P2 ;  /* 0x0000027f0000780c */ /* 0x000fe40001744470 */
[----:B------:R-:W-:Y:S02]  /*bd20*/  SHF.L.U32 R75, R75, 0x10, RZ ;  /* 0x000000104b4b7819 */ /* 0x000fe400000006ff */
[----:B------:R-:W-:Y:S02]  /*bd30*/  SHF.L.U32 R48, R48, 0x10, RZ ;  /* 0x0000001030307819 */ /* 0x000fe400000006ff */
[----:B------:R-:W-:Y:S02]  /*bd40*/  SHF.L.U32 R74, R74, 0x10, RZ ;  /* 0x000000104a4a7819 */ /* 0x000fe400000006ff */
[----:B--2---:R-:W-:Y:S01]  /*bd50*/  SHF.L.U32 R26, R26, 0x10, RZ ;  /* 0x000000101a1a7819 */ /* 0x004fe200000006ff */
        /* <DEDUP_REMOVED lines=19> */
.L_x_212:
        /* <DEDUP_REMOVED lines=22> */
.L_x_214:
[----:B------:R-:W-:Y:S05]  /*bff0*/  BSYNC B0 ;  /* 0x0000000000007941 */ /* 0x000fea0003800000 */
.L_x_213:
[----:B------:R-:W2:Y:S01]  /*c000*/  LDL.LU R26, [R1+0x10] ;  /* 0x00001000011a7983 */ /* 0x000ea20000300800 */
[----:B------:R-:W-:Y:S01]  /*c010*/  FADD.FTZ R48, R48, -UR26 ;  /* 0x8000001a30307e21 */ /* 0x000fe20008010000 */
[----:B------:R-:W-:Y:S01]  /*c020*/  FADD.FTZ R74, R74, -UR26 ;  /* 0x8000001a4a4a7e21 */ /* 0x000fe20008010000 */
[----:B------:R-:W-:Y:S02]  /*c030*/  SHF.L.U32 R76, R76, 0x10, RZ ;  /* 0x000000104c4c7819 */ /* 0x000fe400000006ff */
[----:B------:R-:W-:Y:S01]  /*c040*/  FMUL.FTZ R48, R48, UR27 ;  /* 0x0000001b30307c20 */ /* 0x000fe20008410000 */
[----:B------:R-:W-:Y:S01]  /*c050*/  FMUL.FTZ R74, R74, UR27 ;  /* 0x0000001b4a4a7c20 */ /* 0x000fe20008410000 */
[----:B--2---:R-:W-:Y:S01]  /*c060*/  SHF.L.U32 R26, R26, 0x10, RZ ;  /* 0x000000101a1a7819 */ /* 0x004fe200000006ff */
        /* <DEDUP_REMOVED lines=19> */
.L_x_215:
[----:B------:R-:W-:Y:S04]  /*c1a0*/  BSSY B0, `(.L_x_216) ;  /* 0x0000016000007945 */ /* 0x000fe80003800000 */
[----:B------:R-:W-:Y:S05]  /*c1b0*/  @P2 BRA `(.L_x_217) ;  /* 0x0000000000502947 */ /* 0x000fea0003800000 */
[----:B------:R-:W-:Y:S01]  /*c1c0*/  MOV R27, UR5 ;  /* 0x00000005001b7c02 */ /* 0x000fe20008000f00 */
[----:B------:R-:W-:Y:S02]  /*c1d0*/  ULDC.64 UR16, c[0x0][0x288] ;  /* 0x0000a20000107ab9 */ /* 0x000fe40000000a00 */
[----:B0-----:R-:W-:Y:S02]  /*c1e0*/  IMAD R28, R35, UR16, RZ ;  /* 0x00000010231c7c24 */ /* 0x001fe4000f8e02ff */
        /* <DEDUP_REMOVED lines=17> */
.L_x_217:
[----:B------:R-:W-:Y:S05]  /*c300*/  BSYNC B0 ;  /* 0x0000000000007941 */ /* 0x000fea0003800000 */
.L_x_216:
[----:B------:R-:W2:Y:S01]  /*c310*/  LDL.LU R26, [R1+0x8] ;  /* 0x00000800011a7983 */ /* 0x000ea20000300800 */
[----:B01----:R-:W-:Y:S02]  /*c320*/  SHF.L.U32 R28, R45, 0x10, RZ ;  /* 0x000000102d1c7819 */ /* 0x003fe400000006ff */
[----:B------:R-:W-:Y:S02]  /*c330*/  SHF.L.U32 R27, R78, 0x10, RZ ;  /* 0x000000104e1b7819 */ /* 0x000fe400000006ff */
[----:B------:R-:W-:Y:S01]  /*c340*/  IADD3 R32, R2, 0x38, RZ ;  /* 0x0000003802207810 */ /* 0x000fe20007ffe0ff */
[----:B------:R-:W-:Y:S01]  /*c350*/  FADD.FTZ R28, R28, -UR26 ;  /* 0x8000001a1c1c7e21 */ /* 0x000fe20008010000 */
[----:B------:R-:W-:Y:S01]  /*c360*/  ISETP.GT.U32.OR P3, PT, R0, 0x27f, P3 ;  /* 0x0000027f0000780c */ /* 0x000fe20001f64470 */
[----:B------:R-:W-:Y:S01]  /*c370*/  FADD.FTZ R27, R27, -UR26 ;  /* 0x8000001a1b1b7e21 */ /* 0x000fe20008010000 */
[----:B------:R-:W-:Y:S01]  /*c380*/  SHF.R.S32.HI R32, RZ, 0x1f, R32 ;  /* 0x0000001fff207819 */ /* 0x000fe20000011420 */
[----:B------:R-:W-:Y:S01]  /*c390*/  FMUL.FTZ R28, R28, UR27 ;  /* 0x0000001b1c1c7c20 */ /* 0x000fe20008410000 */
[----:B------:R-:W-:Y:S01]  /*c3a0*/  SHF.L.U32 R77, R77, 0x10, RZ ;  /* 0x000000104d4d7819 */ /* 0x000fe200000006ff */
[----:B------:R-:W-:Y:S01]  /*c3b0*/  FMUL.FTZ R27, R27, UR27 ;  /* 0x0000001b1b1b7c20 */ /* 0x000fe20008410000 */
[----:B------:R-:W-:-:S02]  /*c3c0*/  ISETP.GE.AND.EX P0, PT, R32, UR7, PT, P0 ;  /* 0x0000000720007c0c */ /* 0x000fc4000bf06300 */
[----:B------:R-:W-:Y:S02]  /*c3d0*/  SHF.L.U32 R46, R46, 0x10, RZ ;  /* 0x000000102e2e7819 */ /* 0x000fe400000006ff */
[----:B--2---:R-:W-:Y:S01]  /*c3e0*/  SHF.L.U32 R26, R26, 0x10, RZ ;  /* 0x000000101a1a7819 */ /* 0x004fe200000006ff */
        /* <DEDUP_REMOVED lines=19> */
.L_x_218:
[----:B------:R-:W-:Y:S04]  /*c520*/  BSSY B0, `(.L_x_219) ;  /* 0x0000016000007945 */ /* 0x000fe80003800000 */
[----:B------:R-:W-:Y:S05]  /*c530*/  @P3 BRA `(.L_x_220) ;  /* 0x0000000000503947 */ /* 0x000fea0003800000 */
[----:B------:R-:W-:Y:S01]  /*c540*/  MOV R29, UR5 ;  /* 0x00000005001d7c02 */ /* 0x000fe20008000f00 */
[----:B------:R-:W-:-:S04]  /*c550*/  ULDC.64 UR16, c[0x0][0x288] ;  /* 0x0000a20000107ab9 */ /* 0x000fc80000000a00 */
[----:B------:R-:W-:Y:S01]  /*c560*/  FFMA.FTZ R29, R28, R29, UR14 ;  /* 0x0000000e1c1d7e23 */ /* 0x000fe2000801001d */
[----:B------:R-:W-:-:S03]  /*c570*/  IMAD R28, R34, UR16, RZ ;  /* 0x00000010221c7c24 */ /* 0x000fc6000f8e02ff */
[----:B------:R-:W-:Y:S01]  /*c580*/  FFMA.FTZ R29, R26, R22, -R29 ;  /* 0x000000161a1d7223 */ /* 0x000fe2000001081d */
[----:B------:R-:W-:Y:S01]  /*c590*/  MOV R26, UR5 ;  /* 0x00000005001a7c02 */ /* 0x000fe20008000f00 */
[----:B------:R-:W-:Y:S02]  /*c5a0*/  IMAD R28, R33, UR17, R28 ;  /* 0x00000011211c7c24 */ /* 0x000fe4000f8e021c */
[----:B------:R-:W-:Y:S02]  /*c5b0*/  FMUL.FTZ R29, R29, UR27 ;  /* 0x0000001b1d1d7c20 */ /* 0x000fe40008410000 */
[----:B------:R-:W-:Y:S01]  /*c5c0*/  FFMA.FTZ R26, R27, R26, UR14 ;  /* 0x0000000e1b1a7e23 */ /* 0x000fe2000801001a */
[----:B------:R-:W-:-:S03]  /*c5d0*/  MOV R27, R21 ;  /* 0x00000015001b7202 */ /* 0x000fc60000000f00 */
[----:B------:R-:W-:-:S04]  /*c5e0*/  FFMA.FTZ R26, R77, R23, -R26 ;  /* 0x000000174d1a7223 */ /* 0x000fc8000001081a */
[----:B------:R-:W-:-:S05]  /*c5f0*/  FMUL.FTZ R26, R26, UR27 ;  /* 0x0000001b1a1a7c20 */ /* 0x000fca0008410000 */
[----:B------:R-:W-:Y:S02]  /*c600*/  F2FP.BF16.F32.PACK_AB R30, R26, R29 ;  /* 0x0000001d1a1e723e */ /* 0x000fe400000010ff */
[----:B------:R-:W-:-:S05]  /*c610*/  MOV R26, R18 ;  /* 0x00000012001a7202 */ /* 0x000fca0000000f00 */
[----:B------:R-:W-:Y:S01]  /*c620*/  IMAD.WIDE.U32 R26, R33, UR16, R26 ;  /* 0x00000010211a7c25 */ /* 0x000fe2000f8e001a */
[----:B------:R-:W-:-:S04]  /*c630*/  ULDC.64 UR16, c[0x0][0x210] ;  /* 0x0000840000107ab9 */ /* 0x000fc80000000a00 */
[----:B------:R-:W-:Y:S02]  /*c640*/  IADD3 R27, R27, R28, RZ ;  /* 0x0000001c1b1b7210 */ /* 0x000fe40007ffe0ff */
[----:B------:R-:W-:-:S04]  /*c650*/  LEA R28, P2, R26, UR16, 0x1 ;  /* 0x000000101a1c7c11 */ /* 0x000fc8000f8408ff */
[----:B------:R-:W-:-:S05]  /*c660*/  LEA.HI.X R29, R26, UR17, R27, 0x1, P2 ;  /* 0x000000111a1d7c11 */ /* 0x000fca00090f0c1b */
[----:B------:R0:W-:Y:S04]  /*c670*/  STG.E desc[UR22][R28.64], R30 ;  /* 0x0000001e1c007986 */ /* 0x0001e8000c101916 */
.L_x_220:
[----:B------:R-:W-:Y:S05]  /*c680*/  BSYNC B0 ;  /* 0x0000000000007941 */ /* 0x000fea0003800000 */
.L_x_219:
        /* <DEDUP_REMOVED lines=11> */
[----:B------:R-:W-:-:S04]  /*c740*/  FFMA.FTZ R26, R46, R22, R24 ;  /* 0x000000162e1a7223 */ /* 0x000fc80000010018 */
[----:B------:R-:W-:-:S06]  /*c750*/  FMUL.FTZ R27, R26, -1.4426950216293334961 ;  /* 0xbfb8aa3b1a1b7820 */ /* 0x000fcc0000410000 */
[----:B------:R-:W1:Y:S02]  /*c760*/  MUFU.EX2 R27, R27 ;  /* 0x0000001b001b7308 */ /* 0x000e640000000800 */
[----:B-1----:R-:W-:-:S06]  /*c770*/  FADD.FTZ R27, R27, 1 ;  /* 0x3f8000001b1b7421 */ /* 0x002fcc0000010000 */
[----:B------:R-:W1:Y:S02]  /*c780*/  MUFU.RCP R27, R27 ;  /* 0x0000001b001b7308 */ /* 0x000e640000001000 */
[----:B-1----:R-:W-:Y:S01]  /*c790*/  FMUL.FTZ R68, R68, R27 ;  /* 0x0000001b44447220 */ /* 0x002fe20000410000 */
[----:B------:R-:W-:-:S04]  /*c7a0*/  FADD.FTZ R27, -R27, 1 ;  /* 0x3f8000001b1b7421 */ /* 0x000fc80000010100 */
[----:B------:R-:W-:Y:S01]  /*c7b0*/  FFMA.FTZ R27, R26, R27, 1 ;  /* 0x3f8000001a1b7423 */ /* 0x000fe2000001001b */
[----:B------:R-:W-:-:S03]  /*c7c0*/  FFMA.FTZ R26, R81, R23, R25 ;  /* 0x00000017511a7223 */ /* 0x000fc60000010019 */
[----:B------:R-:W-:Y:S01]  /*c7d0*/  FMUL.FTZ R68, R68, R27 ;  /* 0x0000001b44447220 */ /* 0x000fe20000410000 */
[----:B------:R-:W-:-:S06]  /*c7e0*/  FMUL.FTZ R27, R26, -1.4426950216293334961 ;  /* 0xbfb8aa3b1a1b7820 */ /* 0x000fcc0000410000 */
[----:B------:R-:W1:Y:S02]  /*c7f0*/  MUFU.EX2 R27, R27 ;  /* 0x0000001b001b7308 */ /* 0x000e640000000800 */
[----:B-1----:R-:W-:-:S06]  /*c800*/  FADD.FTZ R27, R27, 1 ;  /* 0x3f8000001b1b7421 */ /* 0x002fcc0000010000 */
[----:B------:R-:W1:Y:S02]  /*c810*/  MUFU.RCP R27, R27 ;  /* 0x0000001b001b7308 */ /* 0x000e640000001000 */
[----:B-1----:R-:W-:Y:S01]  /*c820*/  FMUL.FTZ R80, R80, R27 ;  /* 0x0000001b50507220 */ /* 0x002fe20000410000 */
[----:B------:R-:W-:-:S04]  /*c830*/  FADD.FTZ R27, -R27, 1 ;  /* 0x3f8000001b1b7421 */ /* 0x000fc80000010100 */
[----:B------:R-:W-:-:S04]  /*c840*/  FFMA.FTZ R27, R26, R27, 1 ;  /* 0x3f8000001a1b7423 */ /* 0x000fc8000001001b */
[----:B------:R-:W-:-:S07]  /*c850*/  FMUL.FTZ R80, R80, R27 ;  /* 0x0000001b50507220 */ /* 0x000fce0000410000 */
.L_x_221:
[----:B------:R-:W-:Y:S04]  /*c860*/  BSSY B0, `(.L_x_222) ;  /* 0x0000016000007945 */ /* 0x000fe80003800000 */
[----:B------:R-:W-:Y:S05]  /*c870*/  @P0 BRA `(.L_x_223) ;  /* 0x0000000000500947 */ /* 0x000fea0003800000 */
[----:B------:R-:W-:Y:S01]  /*c880*/  MOV R26, UR5 ;  /* 0x00000005001a7c02 */ /* 0x000fe20008000f00 */
[----:B------:R-:W-:Y:S01]  /*c890*/  ULDC.64 UR16, c[0x0][0x288] ;  /* 0x0000a20000107ab9 */ /* 0x000fe20000000a00 */
[----:B------:R-:W-:Y:S01]  /*c8a0*/  MOV R27, UR5 ;  /* 0x00000005001b7c02 */ /* 0x000fe20008000f00 */
[----:B0-----:R-:W-:Y:S02]  /*c8b0*/  IMAD R28, R32, UR16, RZ ;  /* 0x00000010201c7c24 */ /* 0x001fe4000f8e02ff */
[----:B------:R-:W-:Y:S02]  /*c8c0*/  FFMA.FTZ R26, R46, R26, UR14 ;  /* 0x0000000e2e1a7e23 */ /* 0x000fe4000801001a */
[----:B------:R-:W-:Y:S01]  /*c8d0*/  FFMA.FTZ R27, R81, R27, UR14 ;  /* 0x0000000e511b7e23 */ /* 0x000fe2000801001b */
[----:B------:R-:W-:Y:S02]  /*c8e0*/  IMAD R28, R31, UR17, R28 ;  /* 0x000000111f1c7c24 */ /* 0x000fe4000f8e021c */
[----:B------:R-:W-:Y:S01]  /*c8f0*/  FFMA.FTZ R26, R68, R22, -R26 ;  /* 0x00000016441a7223 */ /* 0x000fe2000001081a */
[----:B------:R-:W-:-:S03]  /*c900*/  FFMA.FTZ R27, R80, R23, -R27 ;  /* 0x00000017501b7223 */ /* 0x000fc6000001081b */
[----:B------:R-:W-:Y:S01]  /*c910*/  FMUL.FTZ R26, R26, UR27 ;  /* 0x0000001b1a1a7c20 */ /* 0x000fe20008410000 */
        /* <DEDUP_REMOVED lines=10> */
.L_x_223:
[----:B------:R-:W-:Y:S05]  /*c9c0*/  BSYNC B0 ;  /* 0x0000000000007941 */ /* 0x000fea0003800000 */
.L_x_222:
[C---:B01----:R-:W-:Y:S01]  /*c9d0*/  IADD3 R29, R2.reuse, 0x40, RZ ;  /* 0x00000040021d7810 */ /* 0x043fe20007ffe0ff */
        /* <DEDUP_REMOVED lines=18> */
[----:B------:R-:W-:Y:S02]  /*cb00*/  SHF.L.U32 R66, R66, 0x10, RZ ;  /* 0x0000001042427819 */ /* 0x000fe400000006ff */
[----:B------:R-:W-:Y:S02]  /*cb10*/  ISETP.GE.U32.AND P0, PT, R43, UR6, PT ;  /* 0x000000062b007c0c */ /* 0x000fe4000bf06070 */
[----:B------:R-:W-:-:S02]  /*cb20*/  ISETP.GE.AND.EX P3, PT, R37, UR7, PT, P3 ;  /* 0x0000000725007c0c */ /* 0x000fc4000bf66330 */
[C---:B------:R-:W-:Y:S02]  /*cb30*/  ISETP.GT.U32.OR P4, PT, R0.reuse, 0x27f, P4 ;  /* 0x0000027f0000780c */ /* 0x040fe40002784470 */
[----:B------:R-:W-:Y:S02]  /*cb40*/  ISETP.GT.U32.OR P2, PT, R0, 0x27f, P2 ;  /* 0x0000027f0000780c */ /* 0x000fe40001744470 */
[----:B------:R-:W-:Y:S02]  /*cb50*/  SHF.L.U32 R83, R83, 0x10, RZ ;  /* 0x0000001053537819 */ /* 0x000fe400000006ff */
        /* <DEDUP_REMOVED lines=21> */
.L_x_224:
[----:B------:R-:W-:Y:S04]  /*ccb0*/  BSSY B0, `(.L_x_225) ;  /* 0x0000016000007945 */ /* 0x000fe80003800000 */
[----:B------:R-:W-:Y:S05]  /*ccc0*/  @P4 BRA `(.L_x_226) ;  /* 0x0000000000504947 */ /* 0x000fea0003800000 */
[----:B------:R-:W-:Y:S01]  /*ccd0*/  MOV R26, UR5 ;  /* 0x00000005001a7c02 */ /* 0x000fe20008000f00 */
[----:B------:R-:W-:Y:S01]  /*cce0*/  ULDC.64 UR16, c[0x0][0x288] ;  /* 0x0000a20000107ab9 */ /* 0x000fe20000000a00 */
[----:B------:R-:W-:Y:S01]  /*ccf0*/  MOV R27, UR5 ;  /* 0x00000005001b7c02 */ /* 0x000fe20008000f00 */
[----:B------:R-:W-:Y:S02]  /*cd00*/  IMAD R28, R28, UR16, RZ ;  /* 0x000000101c1c7c24 */ /* 0x000fe4000f8e02ff */
        /* <DEDUP_REMOVED lines=16> */
.L_x_226:
[----:B------:R-:W-:Y:S05]  /*ce10*/  BSYNC B0 ;  /* 0x0000000000007941 */ /* 0x000fea0003800000 */
.L_x_225:
[----:B------:R-:W-:Y:S01]  /*ce20*/  FADD.FTZ R44, R44, -UR26 ;  /* 0x8000001a2c2c7e21 */ /* 0x000fe20008010000 */
[----:B------:R-:W-:Y:S01]  /*ce30*/  FADD.FTZ R82, R82, -UR26 ;  /* 0x8000001a52527e21 */ /* 0x000fe20008010000 */
[----:B------:R-:W-:Y:S02]  /*ce40*/  SHF.L.U32 R62, R62, 0x10, RZ ;  /* 0x000000103e3e7819 */ /* 0x000fe400000006ff */
[----:B------:R-:W-:Y:S01]  /*ce50*/  SHF.L.U32 R85, R85, 0x10, RZ ;  /* 0x0000001055557819 */ /* 0x000fe200000006ff */
[----:B------:R-:W-:Y:S01]  /*ce60*/  FMUL.FTZ R44, R44, UR27 ;  /* 0x0000001b2c2c7c20 */ /* 0x000fe20008410000 */
[----:B------:R-:W-:Y:S01]  /*ce70*/  FMUL.FTZ R82, R82, UR27 ;  /* 0x0000001b52527c20 */ /* 0x000fe20008410000 */
        /* <DEDUP_REMOVED lines=8> */
[----:B------:R-:W-:-:S04]  /*cf00*/  FFMA.FTZ R27, R27, R26, 1 ;  /* 0x3f8000001b1b7423 */ /* 0x000fc8000001001a */
[----:B------:R-:W-:Y:S01]  /*cf10*/  FMUL.FTZ R62, R62, R27 ;  /* 0x0000001b3e3e7220 */ /* 0x000fe20000410000 */
[----:B------:R-:W-:-:S04]  /*cf20*/  FFMA.FTZ R27, R82, R23, R25 ;  /* 0x00000017521b7223 */ /* 0x000fc80000010019 */
[----:B------:R-:W-:-:S06]  /*cf30*/  FMUL.FTZ R26, R27, -1.4426950216293334961 ;  /* 0xbfb8aa3b1b1a7820 */ /* 0x000fcc0000410000 */
[----:B------:R-:W1:Y:S02]  /*cf40*/  MUFU.EX2 R26, R26 ;  /* 0x0000001a001a7308 */ /* 0x000e640000000800 */
[----:B-1----:R-:W-:-:S06]  /*cf50*/  FADD.FTZ R26, R26, 1 ;  /* 0x3f8000001a1a7421 */ /* 0x002fcc0000010000 */
[----:B------:R-:W1:Y:S02]  /*cf60*/  MUFU.RCP R26, R26 ;  /* 0x0000001a001a7308 */ /* 0x000e640000001000 */
[----:B-1----:R-:W-:Y:S01]  /*cf70*/  FMUL.FTZ R85, R85, R26 ;  /* 0x0000001a55557220 */ /* 0x002fe20000410000 */
[----:B------:R-:W-:-:S04]  /*cf80*/  FADD.FTZ R26, -R26, 1 ;  /* 0x3f8000001a1a7421 */ /* 0x000fc80000010100 */
[----:B0-----:R-:W-:-:S04]  /*cf90*/  FFMA.FTZ R28, R27, R26, 1 ;  /* 0x3f8000001b1c7423 */ /* 0x001fc8000001001a */
[----:B------:R-:W-:-:S07]  /*cfa0*/  FMUL.FTZ R85, R85, R28 ;  /* 0x0000001c55557220 */ /* 0x000fce0000410000 */
.L_x_227:
[----:B------:R-:W-:Y:S04]  /*cfb0*/  BSSY B0, `(.L_x_228) ;  /* 0x0000016000007945 */ /* 0x000fe80003800000 */
[----:B------:R-:W-:Y:S05]  /*cfc0*/  @P2 BRA `(.L_x_229) ;  /* 0x0000000000502947 */ /* 0x000fea0003800000 */
[----:B------:R-:W-:Y:S01]  /*cfd0*/  MOV R27, UR5 ;  /* 0x00000005001b7c02 */ /* 0x000fe20008000f00 */
[----:B------:R-:W-:Y:S01]  /*cfe0*/  ULDC.64 UR16, c[0x0][0x288] ;  /* 0x0000a20000107ab9 */ /* 0x000fe20000000a00 */
[----:B------:R-:W-:Y:S01]  /*cff0*/  MOV R26, R18 ;  /* 0x00000012001a7202 */ /* 0x000fe20000000f00 */
[----:B0-----:R-:W-:Y:S02]  /*d000*/  IMAD R28, R32, UR16, RZ ;  /* 0x00000010201c7c24 */ /* 0x001fe4000f8e02ff */
[----:B------:R-:W-:Y:S02]  /*d010*/  FFMA.FTZ R27, R44, R27, UR14 ;  /* 0x0000000e2c1b7e23 */ /* 0x000fe4000801001b */
[----:B------:R-:W-:Y:S02]  /*d020*/  IMAD R29, R31, UR17, R28 ;  /* 0x000000111f1d7c24 */ /* 0x000fe4000f8e021c */
[----:B------:R-:W-:Y:S01]  /*d030*/  FFMA.FTZ R62, R62, R22, -R27 ;  /* 0x000000163e3e7223 */ /* 0x000fe2000001081b */
[----:B------:R-:W-:-:S05]  /*d040*/  MOV R27, UR5 ;  /* 0x00000005001b7c02 */ /* 0x000fca0008000f00 */
[----:B------:R-:W-:Y:S01]  /*d050*/  FFMA.FTZ R82, R82, R27, UR14 ;  /* 0x0000000e52527e23 */ /* 0x000fe2000801001b */
[----:B------:R-:W-:-:S03]  /*d060*/  FMUL.FTZ R27, R62, UR27 ;  /* 0x0000001b3e1b7c20 */ /* 0x000fc60008410000 */
[----:B------:R-:W-:-:S04]  /*d070*/  FFMA.FTZ R30, R85, R23, -R82 ;  /* 0x00000017551e7223 */ /* 0x000fc80000010852 */
[----:B------:R-:W-:-:S05]  /*d080*/  FMUL.FTZ R30, R30, UR27 ;  /* 0x0000001b1e1e7c20 */ /* 0x000fca0008410000 */
[----:B------:R-:W-:Y:S02]  /*d090*/  F2FP.BF16.F32.PACK_AB R30, R30, R27 ;  /* 0x0000001b1e1e723e */ /* 0x000fe400000010ff */
[----:B------:R-:W-:-:S03]  /*d0a0*/  MOV R27, R21 ;  /* 0x00000015001b7202 */ /* 0x000fc60000000f00 */
[----:B------:R-:W-:Y:S01]  /*d0b0*/  IMAD.WIDE.U32 R26, R31, UR16, R26 ;  /* 0x000000101f1a7c25 */ /* 0x000fe2000f8e001a */
[----:B------:R-:W-:-:S04]  /*d0c0*/  ULDC.64 UR16, c[0x0][0x210] ;  /* 0x0000840000107ab9 */ /* 0x000fc80000000a00 */
[----:B------:R-:W-:Y:S02]  /*d0d0*/  IADD3 R29, R27, R29, RZ ;  /* 0x0000001d1b1d7210 */ /* 0x000fe40007ffe0ff */
[----:B------:R-:W-:-:S04]  /*d0e0*/  LEA R28, P2, R26, UR16, 0x1 ;  /* 0x000000101a1c7c11 */ /* 0x000fc8000f8408ff */
[----:B------:R-:W-:-:S05]  /*d0f0*/  LEA.HI.X R29, R26, UR17, R29, 0x1, P2 ;  /* 0x000000111a1d7c11 */ /* 0x000fca00090f0c1d */
[----:B------:R1:W-:Y:S04]  /*d100*/  STG.E desc[UR22][R28.64], R30 ;  /* 0x0000001e1c007986 */ /* 0x0003e8000c101916 */
.L_x_229:
[----:B------:R-:W-:Y:S05]  /*d110*/  BSYNC B0 ;  /* 0x0000000000007941 */ /* 0x000fea0003800000 */
.L_x_228:
[----:B------:R-:W-:Y:S02]  /*d120*/  SHF.L.U32 R39, R39, 0x10, RZ ;  /* 0x0000001027277819 */ /* 0x000fe400000006ff */
        /* <DEDUP_REMOVED lines=11> */
[----:B------:R-:W-:Y:S01]  /*d1e0*/  SHF.L.U32 R40, R40, 0x10, RZ ;  /* 0x0000001028287819 */ /* 0x000fe200000006ff */
[----:B------:R-:W-:Y:S08]  /*d1f0*/  @!P5 BRA `(.L_x_230) ;  /* 0x000000000048d947 */ /* 0x000ff00003800000 */
[----:B01----:R-:W-:Y:S01]  /*d200*/  FFMA.FTZ R28, R27, R22, R24 ;  /* 0x000000161b1c7223 */ /* 0x003fe20000010018 */
        /* <DEDUP_REMOVED lines=17> */
.L_x_230:
[----:B------:R-:W-:Y:S04]  /*d320*/  BSSY B0, `(.L_x_231) ;  /* 0x0000016000007945 */ /* 0x000fe80003800000 */
[----:B------:R-:W-:Y:S05]  /*d330*/  @P3 BRA `(.L_x_232) ;  /* 0x0000000000503947 */ /* 0x000fea0003800000 */
[----:B01----:R-:W-:Y:S01]  /*d340*/  MOV R28, UR5 ;  /* 0x00000005001c7c02 */ /* 0x003fe20008000f00 */
[----:B------:R-:W-:Y:S01]  /*d350*/  ULDC.64 UR16, c[0x0][0x288] ;  /* 0x0000a20000107ab9 */ /* 0x000fe20000000a00 */
[----:B------:R-:W-:-:S03]  /*d360*/  MOV R29, UR5 ;  /* 0x00000005001d7c02 */ /* 0x000fc60008000f00 */
[----:B------:R-:W-:Y:S01]  /*d370*/  FFMA.FTZ R28, R27, R28, UR14 ;  /* 0x0000000e1b1c7e23 */ /* 0x000fe2000801001c */
[----:B------:R-:W-:Y:S01]  /*d380*/  MOV R27, R21 ;  /* 0x00000015001b7202 */ /* 0x000fe20000000f00 */
[----:B------:R-:W-:Y:S01]  /*d390*/  FFMA.FTZ R29, R26, R29, UR14 ;  /* 0x0000000e1a1d7e23 */ /* 0x000fe2000801001d */
[----:B------:R-:W-:Y:S01]  /*d3a0*/  MOV R26, R18 ;  /* 0x00000012001a7202 */ /* 0x000fe20000000f00 */
[----:B------:R-:W-:Y:S01]  /*d3b0*/  FFMA.FTZ R61, R61, R22, -R28 ;  /* 0x000000163d3d7223 */ /* 0x000fe2000001081c */
[----:B------:R-:W-:Y:S02]  /*d3c0*/  IMAD R28, R37, UR16, RZ ;  /* 0x00000010251c7c24 */ /* 0x000fe4000f8e02ff */
[----:B------:R-:W-:Y:S01]  /*d3d0*/  FFMA.FTZ R86, R86, R23, -R29 ;  /* 0x0000001756567223 */ /* 0x000fe2000001081d */
[----:B------:R-:W-:-:S04]  /*d3e0*/  IMAD.WIDE.U32 R26, R34, UR16, R26 ;  /* 0x00000010221a7c25 */ /* 0x000fc8000f8e001a */
[----:B------:R-:W-:Y:S01]  /*d3f0*/  IMAD R31, R34, UR17, R28 ;  /* 0x00000011221f7c24 */ /* 0x000fe2000f8e021c */
[----:B------:R-:W-:Y:S02]  /*d400*/  ULDC.64 UR16, c[0x0][0x210] ;  /* 0x0000840000107ab9 */ /* 0x000fe40000000a00 */
[----:B------:R-:W-:Y:S02]  /*d410*/  LEA R28, P2, R26, UR16, 0x1 ;  /* 0x000000101a1c7c11 */ /* 0x000fe4000f8408ff */
[----:B------:R-:W-:Y:S01]  /*d420*/  IADD3 R31, R27, R31, RZ ;  /* 0x0000001f1b1f7210 */ /* 0x000fe20007ffe0ff */
[----:B------:R-:W-:-:S03]  /*d430*/  FMUL.FTZ R27, R61, UR27 ;  /* 0x0000001b3d1b7c20 */ /* 0x000fc60008410000 */
[----:B------:R-:W-:Y:S01]  /*d440*/  LEA.HI.X R29, R26, UR17, R31, 0x1, P2 ;  /* 0x000000111a1d7c11 */ /* 0x000fe200090f0c1f */
[----:B------:R-:W-:-:S05]  /*d450*/  FMUL.FTZ R26, R86, UR27 ;  /* 0x0000001b561a7c20 */ /* 0x000fca0008410000 */
[----:B------:R-:W-:-:S05]  /*d460*/  F2FP.BF16.F32.PACK_AB R27, R26, R27 ;  /* 0x0000001b1a1b723e */ /* 0x000fca00000010ff */
[----:B------:R2:W-:Y:S02]  /*d470*/  STG.E desc[UR22][R28.64], R27 ;  /* 0x0000001b1c007986 */ /* 0x0005e4000c101916 */
.L_x_232:
[----:B------:R-:W-:Y:S05]  /*d480*/  BSYNC B0 ;  /* 0x0000000000007941 */ /* 0x000fea0003800000 */
.L_x_231:
[----:B------:R-:W-:Y:S01]  /*d490*/  SHF.L.U32 R89, R89, 0x10, RZ ;  /* 0x0000001059597819 */ /* 0x000fe200000006ff */
[----:B012---:R-:W-:Y:S01]  /*d4a0*/  FADD.FTZ R29, R40, -UR26 ;  /* 0x8000001a281d7e21 */ /* 0x007fe20008010000 */
[----:B------:R-:W-:Y:S02]  /*d4b0*/  IADD3 R42, R2, 0x60, RZ ;  /* 0x00000060022a7810 */ /* 0x000fe40007ffe0ff */
[----:B------:R-:W-:Y:S01]  /*d4c0*/  ISETP.GT.U32.OR P0, PT, R0, 0x27f, P0 ;  /* 0x0000027f0000780c */ /* 0x000fe20000704470 */
[----:B------:R-:W-:Y:S01]  /*d4d0*/  FADD.FTZ R26, R89, -UR26 ;  /* 0x8000001a591a7e21 */ /* 0x000fe20008010000 */
[----:B------:R-:W-:Y:S01]  /*d4e0*/  ISETP.GE.U32.AND P2, PT, R42, UR6, PT ;  /* 0x000000062a007c0c */ /* 0x000fe2000bf46070 */
[----:B------:R-:W-:Y:S01]  /*d4f0*/  FMUL.FTZ R29, R29, UR27 ;  /* 0x0000001b1d1d7c20 */ /* 0x000fe20008410000 */
[----:B------:R-:W-:Y:S01]  /*d500*/  SHF.L.U32 R27, R60, 0x10, RZ ;  /* 0x000000103c1b7819 */ /* 0x000fe200000006ff */
[----:B------:R-:W-:Y:S01]  /*d510*/  FMUL.FTZ R26, R26, UR27 ;  /* 0x0000001b1a1a7c20 */ /* 0x000fe20008410000 */
[----:B------:R-:W-:-:S02]  /*d520*/  SHF.L.U32 R88, R88, 0x10, RZ ;  /* 0x0000001058587819 */ /* 0x000fc400000006ff */
        /* <DEDUP_REMOVED lines=20> */
.L_x_233:
        /* <DEDUP_REMOVED lines=8> */
[----:B------:R-:W-:Y:S01]  /*d6f0*/  MOV R26, R18 ;  /* 0x00000012001a7202 */ /* 0x000fe20000000f00 */
[----:B------:R-:W-:Y:S01]  /*d700*/  FFMA.FTZ R29, R27, R22, -R28 ;  /* 0x000000161b1d7223 */ /* 0x000fe2000001081c */
[----:B------:R-:W-:Y:S01]  /*d710*/  MOV R27, R21 ;  /* 0x00000015001b7202 */ /* 0x000fe20000000f00 */
[----:B------:R-:W-:Y:S01]  /*d720*/  FFMA.FTZ R31, R88, R23, -R31 ;  /* 0x00000017581f7223 */ /* 0x000fe2000001081f */
[----:B------:R-:W-:-:S02]  /*d730*/  IMAD R33, R43, UR17, R32 ;  /* 0x000000112b217c24 */ /* 0x000fc4000f8e0220 */
[----:B------:R-:W-:Y:S01]  /*d740*/  FMUL.FTZ R32, R29, UR27 ;  /* 0x0000001b1d207c20 */ /* 0x000fe20008410000 */
[----:B------:R-:W-:Y:S01]  /*d750*/  IMAD.WIDE.U32 R26, R43, UR16, R26 ;  /* 0x000000102b1a7c25 */ /* 0x000fe2000f8e001a */
[----:B------:R-:W-:-:S03]  /*d760*/  ULDC.64 UR16, c[0x0][0x210] ;  /* 0x0000840000107ab9 */ /* 0x000fc60000000a00 */
[----:B------:R-:W-:Y:S01]  /*d770*/  FMUL.FTZ R31, R31, UR27 ;  /* 0x0000001b1f1f7c20 */ /* 0x000fe20008410000 */
[C---:B------:R-:W-:Y:S02]  /*d780*/  LEA R28, P0, R26.reuse, UR16, 0x1 ;  /* 0x000000101a1c7c11 */ /* 0x040fe4000f8008ff */
[----:B------:R-:W-:Y:S02]  /*d790*/  IADD3 R33, R27, R33, RZ ;  /* 0x000000211b217210 */ /* 0x000fe40007ffe0ff */
[----:B------:R-:W-:Y:S02]  /*d7a0*/  F2FP.BF16.F32.PACK_AB R31, R31, R32 ;  /* 0x000000201f1f723e */ /* 0x000fe400000010ff */
[----:B------:R-:W-:-:S05]  /*d7b0*/  LEA.HI.X R29, R26, UR17, R33, 0x1, P0 ;  /* 0x000000111a1d7c11 */ /* 0x000fca00080f0c21 */
[----:B------:R0:W-:Y:S02]  /*d7c0*/  STG.E desc[UR22][R28.64], R31 ;  /* 0x0000001f1c007986 */ /* 0x0001e4000c101916 */
.L_x_235:
[----:B------:R-:W-:Y:S05]  /*d7d0*/  BSYNC B0 ;  /* 0x0000000000007941 */ /* 0x000fea0003800000 */
.L_x_234:
[----:B------:R-:W2:Y:S01]  /*d7e0*/  LDL.LU R27, [R1+0x48] ;  /* 0x00004800011b7983 */ /* 0x000ea20000300800 */
[C---:B------:R-:W-:Y:S02]  /*d7f0*/  PRMT R26, R36.reuse, 0x7632, R26 ;  /* 0x00007632241a7816 */ /* 0x040fe4000000001a */
[----:B------:R-:W-:Y:S02]  /*d800*/  SHF.L.U32 R36, R36, 0x10, RZ ;  /* 0x0000001024247819 */ /* 0x000fe400000006ff */
[----:B------:R-:W-:Y:S02]  /*d810*/  SHF.L.U32 R26, R26, 0x10, RZ ;  /* 0x000000101a1a7819 */ /* 0x000fe400000006ff */
[----:B0-----:R-:W-:Y:S01]  /*d820*/  IADD3 R31, R2, 0x68, RZ ;  /* 0x00000068021f7810 */ /* 0x001fe20007ffe0ff */
[----:B------:R-:W-:Y:S01]  /*d830*/  FADD.FTZ R29, R36, -UR26 ;  /* 0x8000001a241d7e21 */ /* 0x000fe20008010000 */
[----:B------:R-:W-:Y:S01]  /*d840*/  ISETP.GE.AND.EX P2, PT, R30, UR7, PT, P2 ;  /* 0x000000071e007c0c */ /* 0x000fe2000bf46320 */
[----:B------:R-:W-:Y:S01]  /*d850*/  FADD.FTZ R26, R26, -UR26 ;  /* 0x8000001a1a1a7e21 */ /* 0x000fe20008010000 */
[----:B------:R-:W-:Y:S01]  /*d860*/  ISETP.GE.U32.AND P0, PT, R31, UR6, PT ;  /* 0x000000061f007c0c */ /* 0x000fe2000bf06070 */
[----:B------:R-:W-:Y:S01]  /*d870*/  FMUL.FTZ R29, R29, UR27 ;  /* 0x0000001b1d1d7c20 */ /* 0x000fe20008410000 */
[----:B------:R-:W-:Y:S01]  /*d880*/  ISETP.GT.U32.OR P2, PT, R0, 0x27f, P2 ;  /* 0x0000027f0000780c */ /* 0x000fe20001744470 */
[----:B------:R-:W-:Y:S01]  /*d890*/  FMUL.FTZ R26, R26, UR27 ;  /* 0x0000001b1a1a7c20 */ /* 0x000fe20008410000 */
[----:B------:R-:W-:-:S02]  /*d8a0*/  SHF.R.S32.HI R32, RZ, 0x1f, R31 ;  /* 0x0000001fff207819 */ /* 0x000fc4000001141f */
[C---:B--2---:R-:W-:Y:S02]  /*d8b0*/  PRMT R28, R27.reuse, 0x7632, R28 ;  /* 0x000076321b1c7816 */ /* 0x044fe4000000001c */
        /* <DEDUP_REMOVED lines=21> */
.L_x_236:
        /* <DEDUP_REMOVED lines=22> */
.L_x_238:
[----:B------:R-:W-:Y:S05]  /*db70*/  BSYNC B0 ;  /* 0x0000000000007941 */ /* 0x000fea0003800000 */
.L_x_237:
[----:B0-----:R-:W2:Y:S01]  /*db80*/  LDL.LU R27, [R1+0x44] ;  /* 0x00004400011b7983 */ /* 0x001ea20000300800 */
[C---:B------:R-:W-:Y:S02]  /*db90*/  PRMT R26, R38.reuse, 0x7632, R26 ;  /* 0x00007632261a7816 */ /* 0x040fe4000000001a */
[----:B------:R-:W-:Y:S02]  /*dba0*/  SHF.L.U32 R38, R38, 0x10, RZ ;  /* 0x0000001026267819 */ /* 0x000fe400000006ff */
[----:B------:R-:W-:Y:S02]  /*dbb0*/  SHF.L.U32 R26, R26, 0x10, RZ ;  /* 0x000000101a1a7819 */ /* 0x000fe400000006ff */
[----:B------:R-:W-:Y:S02]  /*dbc0*/  IADD3 R33, R2, 0x70, RZ ;  /* 0x0000007002217810 */ /* 0x000fe40007ffe0ff */
[----:B------:R-:W-:Y:S01]  /*dbd0*/  ISETP.GE.AND.EX P0, PT, R32, UR7, PT, P0 ;  /* 0x0000000720007c0c */ /* 0x000fe2000bf06300 */
[----:B------:R-:W-:Y:S01]  /*dbe0*/  FADD.FTZ R26, R26, -UR26 ;  /* 0x8000001a1a1a7e21 */ /* 0x000fe20008010000 */
[----:B------:R-:W-:-:S02]  /*dbf0*/  ISETP.GE.U32.AND P2, PT, R33, UR6, PT ;  /* 0x0000000621007c0c */ /* 0x000fc4000bf46070 */
[----:B------:R-:W-:Y:S01]  /*dc00*/  ISETP.GT.U32.OR P0, PT, R0, 0x27f, P0 ;  /* 0x0000027f0000780c */ /* 0x000fe20000704470 */
[----:B------:R-:W-:Y:S01]  /*dc10*/  FMUL.FTZ R26, R26, UR27 ;  /* 0x0000001b1a1a7c20 */ /* 0x000fe20008410000 */
[----:B------:R-:W-:Y:S02]  /*dc20*/  SHF.R.S32.HI R30, RZ, 0x1f, R33 ;  /* 0x0000001fff1e7819 */ /* 0x000fe40000011421 */
[C---:B--2---:R-:W-:Y:S02]  /*dc30*/  PRMT R28, R27.reuse, 0x7632, R28 ;  /* 0x000076321b1c7816 */ /* 0x044fe4000000001c */
[----:B------:R-:W-:Y:S01]  /*dc40*/  SHF.L.U32 R35, R27, 0x10, RZ ;  /* 0x000000101b237819 */ /* 0x000fe200000006ff */
[----:B------:R-:W-:Y:S01]  /*dc50*/  FADD.FTZ R27, R38, -UR26 ;  /* 0x8000001a261b7e21 */ /* 0x000fe20008010000 */
[----:B------:R-:W-:-:S03]  /*dc60*/  SHF.L.U32 R28, R28, 0x10, RZ ;  /* 0x000000101c1c7819 */ /* 0x000fc600000006ff */
        /* <DEDUP_REMOVED lines=15> */
[----:B-1----:R-:W-:Y:S01]  /*dd60*/  FADD.FTZ R38, -R41, 1 ;  /* 0x3f80000029267421 */ /* 0x002fe20000010100 */
[----:B------:R-:W-:Y:S02]  /*dd70*/  FMUL.FTZ R28, R28, R41 ;  /* 0x000000291c1c7220 */ /* 0x000fe40000410000 */
[----:B------:R-:W-:Y:S01]  /*dd80*/  FMUL.FTZ R35, R35, R34 ;  /* 0x0000002223237220 */ /* 0x000fe20000410000 */
[----:B------:R-:W-:-:S04]  /*dd90*/  FFMA.FTZ R29, R29, R38, 1 ;  /* 0x3f8000001d1d7423 */ /* 0x000fc80000010026 */
[----:B------:R-:W-:-:S07]  /*dda0*/  FMUL.FTZ R28, R28, R29 ;  /* 0x0000001d1c1c7220 */ /* 0x000fce0000410000 */
.L_x_239:
[----:B------:R-:W-:Y:S04]  /*ddb0*/  BSSY B0, `(.L_x_240) ;  /* 0x0000016000007945 */ /* 0x000fe80003800000 */
[----:B------:R-:W-:Y:S05]  /*ddc0*/  @P0 BRA `(.L_x_241) ;  /* 0x0000000000500947 */ /* 0x000fea0003800000 */
[----:B------:R-:W-:Y:S01]  /*ddd0*/  MOV R34, UR5 ;  /* 0x0000000500227c02 */ /* 0x000fe20008000f00 */
[----:B------:R-:W-:Y:S01]  /*dde0*/  ULDC.64 UR16, c[0x0][0x288] ;  /* 0x0000a20000107ab9 */ /* 0x000fe20000000a00 */
[----:B------:R-:W-:Y:S01]  /*ddf0*/  MOV R29, UR5 ;  /* 0x00000005001d7c02 */ /* 0x000fe20008000f00 */
[----:B------:R-:W-:Y:S02]  /*de00*/  IMAD R32, R32, UR16, RZ ;  /* 0x0000001020207c24 */ /* 0x000fe4000f8e02ff */
[----:B------:R-:W-:Y:S01]  /*de10*/  FFMA.FTZ R34, R27, R34, UR14 ;  /* 0x0000000e1b227e23 */ /* 0x000fe20008010022 */
[----:B------:R-:W-:Y:S01]  /*de20*/  MOV R27, R21 ;  /* 0x00000015001b7202 */ /* 0x000fe20000000f00 */
[----:B------:R-:W-:Y:S01]  /*de30*/  FFMA.FTZ R29, R26, R29, UR14 ;  /* 0x0000000e1a1d7e23 */ /* 0x000fe2000801001d */
[----:B------:R-:W-:Y:S01]  /*de40*/  MOV R26, R18 ;  /* 0x00000012001a7202 */ /* 0x000fe20000000f00 */
[----:B------:R-:W-:Y:S01]  /*de50*/  FFMA.FTZ R34, R35, R22, -R34 ;  /* 0x0000001623227223 */ /* 0x000fe20000010822 */
[----:B------:R-:W-:-:S02]  /*de60*/  IMAD R35, R31, UR17, R32 ;  /* 0x000000111f237c24 */ /* 0x000fc4000f8e0220 */
[----:B------:R-:W-:Y:S01]  /*de70*/  FFMA.FTZ R29, R28, R23, -R29 ;  /* 0x000000171c1d7223 */ /* 0x000fe2000001081d */
[----:B------:R-:W-:Y:S01]  /*de80*/  IMAD.WIDE.U32 R26, R31, UR16, R26 ;  /* 0x000000101f1a7c25 */ /* 0x000fe2000f8e001a */
[----:B------:R-:W-:-:S03]  /*de90*/  ULDC.64 UR16, c[0x0][0x210] ;  /* 0x0000840000107ab9 */ /* 0x000fc60000000a00 */
[----:B------:R-:W-:Y:S01]  /*dea0*/  FMUL.FTZ R34, R34, UR27 ;  /* 0x0000001b22227c20 */ /* 0x000fe20008410000 */
[----:B------:R-:W-:Y:S01]  /*deb0*/  FMUL.FTZ R31, R29, UR27 ;  /* 0x0000001b1d1f7c20 */ /* 0x000fe20008410000 */
[C---:B------:R-:W-:Y:S02]  /*dec0*/  LEA R28, P0, R26.reuse, UR16, 0x1 ;  /* 0x000000101a1c7c11 */ /* 0x040fe4000f8008ff */
[----:B------:R-:W-:Y:S02]  /*ded0*/  IADD3 R35, R27, R35, RZ ;  /* 0x000000231b237210 */ /* 0x000fe40007ffe0ff */
[----:B------:R-:W-:Y:S02]  /*dee0*/  F2FP.BF16.F32.PACK_AB R31, R31, R34 ;  /* 0x000000221f1f723e */ /* 0x000fe400000010ff */
[----:B------:R-:W-:-:S05]  /*def0*/  LEA.HI.X R29, R26, UR17, R35, 0x1, P0 ;  /* 0x000000111a1d7c11 */ /* 0x000fca00080f0c23 */
[----:B------:R0:W-:Y:S02]  /*df00*/  STG.E desc[UR22][R28.64], R31 ;  /* 0x0000001f1c007986 */ /* 0x0001e4000c101916 */
.L_x_241:
[----:B------:R-:W-:Y:S05]  /*df10*/  BSYNC B0 ;  /* 0x0000000000007941 */ /* 0x000fea0003800000 */
.L_x_240:
[----:B0-----:R-:W2:Y:S01]  /*df20*/  LDL.LU R29, [R1+0x40] ;  /* 0x00004000011d7983 */ /* 0x001ea20000300800 */
[C---:B------:R-:W-:Y:S02]  /*df30*/  PRMT R26, R11.reuse, 0x7632, R26 ;  /* 0x000076320b1a7816 */ /* 0x040fe4000000001a */
[----:B------:R-:W-:Y:S02]  /*df40*/  SHF.L.U32 R27, R11, 0x10, RZ ;  /* 0x000000100b1b7819 */ /* 0x000fe400000006ff */
[----:B------:R-:W-:Y:S02]  /*df50*/  SHF.L.U32 R26, R26, 0x10, RZ ;  /* 0x000000101a1a7819 */ /* 0x000fe400000006ff */
[----:B------:R-:W-:Y:S01]  /*df60*/  IADD3 R11, R2, 0x78, RZ ;  /* 0x00000078020b7810 */ /* 0x000fe20007ffe0ff */
        /* <DEDUP_REMOVED lines=30> */
.L_x_242:
        /* <DEDUP_REMOVED lines=22> */
.L_x_244:
[----:B------:R-:W-:Y:S05]  /*e2b0*/  BSYNC B0 ;  /* 0x0000000000007941 */ /* 0x000fea0003800000 */
.L_x_243:
        /* <DEDUP_REMOVED lines=35> */
.L_x_245:
        /* <DEDUP_REMOVED lines=22> */
.L_x_247:
[----:B------:R-:W-:Y:S05]  /*e650*/  BSYNC B0 ;  /* 0x0000000000007941 */ /* 0x000fea0003800000 */
.L_x_246:
[----:B0-----:R-:W2:Y:S01]  /*e660*/  LDL.LU R29, [R1+0x38] ;  /* 0x00003800011d7983 */ /* 0x001ea20000300800 */
[C---:B------:R-:W-:Y:S02]  /*e670*/  PRMT R27, R12.reuse, 0x7632, R27 ;  /* 0x000076320c1b7816 */ /* 0x040fe4000000001b */
[----:B------:R-:W-:Y:S02]  /*e680*/  SHF.L.U32 R26, R12, 0x10, RZ ;  /* 0x000000100c1a7819 */ /* 0x000fe400000006ff */
[----:B------:R-:W-:Y:S02]  /*e690*/  SHF.L.U32 R12, R27, 0x10, RZ ;  /* 0x000000101b0c7819 */ /* 0x000fe400000006ff */
[----:B------:R-:W-:Y:S02]  /*e6a0*/  IADD3 R11, R2, 0x88, RZ ;  /* 0x00000088020b7810 */ /* 0x000fe40007ffe0ff */
[----:B------:R-:W-:Y:S02]  /*e6b0*/  ISETP.GE.AND.EX P2, PT, R30, UR7, PT, P2 ;  /* 0x000000071e007c0c */ /* 0x000fe4000bf46320 */
[----:B------:R-:W-:-:S02]  /*e6c0*/  ISETP.GE.U32.AND P0, PT, R11, UR6, PT ;  /* 0x000000060b007c0c */ /* 0x000fc4000bf06070 */
[----:B------:R-:W-:Y:S02]  /*e6d0*/  ISETP.GT.U32.OR P2, PT, R0, 0x27f, P2 ;  /* 0x0000027f0000780c */ /* 0x000fe40001744470 */
[C---:B--2---:R-:W-:Y:S02]  /*e6e0*/  PRMT R28, R29.reuse, 0x7632, R28 ;  /* 0x000076321d1c7816 */ /* 0x044fe4000000001c */
[----:B------:R-:W-:Y:S01]  /*e6f0*/  SHF.L.U32 R27, R29, 0x10, RZ ;  /* 0x000000101d1b7819 */ /* 0x000fe200000006ff */
[----:B------:R-:W-:Y:S01]  /*e700*/  FADD.FTZ R29, R26, -UR26 ;  /* 0x8000001a1a1d7e21 */ /* 0x000fe20008010000 */
[----:B------:R-:W-:Y:S01]  /*e710*/  FADD.FTZ R26, R12, -UR26 ;  /* 0x8000001a0c1a7e21 */ /* 0x000fe20008010000 */
[----:B------:R-:W-:Y:S02]  /*e720*/  SHF.L.U32 R28, R28, 0x10, RZ ;  /* 0x000000101c1c7819 */ /* 0x000fe400000006ff */
[----:B------:R-:W-:Y:S01]  /*e730*/  SHF.R.S32.HI R12, RZ, 0x1f, R11 ;  /* 0x0000001fff0c7819 */ /* 0x000fe2000001140b */
        /* <DEDUP_REMOVED lines=21> */
.L_x_248:
        /* <DEDUP_REMOVED lines=22> */
.L_x_250:
[----:B------:R-:W-:Y:S05]  /*e9f0*/  BSYNC B0 ;  /* 0x0000000000007941 */ /* 0x000fea0003800000 */
.L_x_249:
        /* <DEDUP_REMOVED lines=35> */
.L_x_251:
[----:B------:R-:W-:Y:S04]  /*ec30*/  BSSY B0, `(.L_x_252) ;  /* 0x0000016000007945 */ /* 0x000fe80003800000 */
[----:B------:R-:W-:Y:S05]  /*ec40*/  @P0 BRA `(.L_x_253) ;  /* 0x0000000000500947 */ /* 0x000fea0003800000 */
[----:B------:R-:W-:Y:S01]  /*ec50*/  MOV R30, UR5 ;  /* 0x00000005001e7c02 */ /* 0x000fe20008000f00 */
[----:B------:R-:W-:Y:S01]  /*ec60*/  ULDC.64 UR16, c[0x0][0x288] ;  /* 0x0000a20000107ab9 */ /* 0x000fe20000000a00 */
[----:B------:R-:W-:Y:S01]  /*ec70*/  MOV R27, UR5 ;  /* 0x00000005001b7c02 */ /* 0x000fe20008000f00 */
[----:B------:R-:W-:Y:S01]  /*ec80*/  IMAD R32, R12, UR16, RZ ;  /* 0x000000100c207c24 */ /* 0x000fe2000f8e02ff */
[----:B------:R-:W-:Y:S01]  /*ec90*/  MOV R12, R18 ;  /* 0x00000012000c7202 */ /* 0x000fe20000000f00 */
[----:B------:R-:W-:Y:S02]  /*eca0*/  FFMA.FTZ R30, R37, R30, UR14 ;  /* 0x0000000e251e7e23 */ /* 0x000fe4000801001e */
[----:B------:R-:W-:Y:S01]  /*ecb0*/  FFMA.FTZ R27, R40, R27, UR14 ;  /* 0x0000000e281b7e23 */ /* 0x000fe2000801001b */
[----:B------:R-:W-:Y:S02]  /*ecc0*/  IMAD R29, R11, UR17, R32 ;  /* 0x000000110b1d7c24 */ /* 0x000fe4000f8e0220 */
[----:B------:R-:W-:Y:S01]  /*ecd0*/  FFMA.FTZ R30, R13, R22, -R30 ;  /* 0x000000160d1e7223 */ /* 0x000fe2000001081e */
[----:B------:R-:W-:Y:S01]  /*ece0*/  MOV R13, R21 ;  /* 0x00000015000d7202 */ /* 0x000fe20000000f00 */
[----:B------:R-:W-:-:S02]  /*ecf0*/  FFMA.FTZ R27, R26, R23, -R27 ;  /* 0x000000171a1b7223 */ /* 0x000fc4000001081b */
        /* <DEDUP_REMOVED lines=9> */
.L_x_253:
[----:B------:R-:W-:Y:S05]  /*ed90*/  BSYNC B0 ;  /* 0x0000000000007941 */ /* 0x000fea0003800000 */
.L_x_252:
        /* <DEDUP_REMOVED lines=35> */
.L_x_254:
        /* <DEDUP_REMOVED lines=10> */
[----:B------:R-:W-:Y:S01]  /*f070*/  MOV R12, R18 ;  /* 0x00000012000c7202 */ /* 0x000fe20000000f00 */
[----:B------:R-:W-:Y:S01]  /*f080*/  FFMA.FTZ R29, R26, R23, -R29 ;  /* 0x000000171a1d7223 */ /* 0x000fe2000001081d */
[----:B------:R-:W-:Y:S01]  /*f090*/  MOV R13, R21 ;  /* 0x00000015000d7202 */ /* 0x000fe20000000f00 */
[----:B------:R-:W-:-:S02]  /*f0a0*/  FMUL.FTZ R28, R27, UR27 ;  /* 0x0000001b1b1c7c20 */ /* 0x000fc40008410000 */
        /* <DEDUP_REMOVED lines=8> */
.L_x_256:
[----:B------:R-:W-:Y:S05]  /*f130*/  BSYNC B0 ;  /* 0x0000000000007941 */ /* 0x000fea0003800000 */
.L_x_255:
        /* <DEDUP_REMOVED lines=35> */
.L_x_257:
        /* <DEDUP_REMOVED lines=22> */
.L_x_259:
[----:B------:R-:W-:Y:S05]  /*f4d0*/  BSYNC B0 ;  /* 0x0000000000007941 */ /* 0x000fea0003800000 */
.L_x_258:
[----:B------:R-:W2:Y:S01]  /*f4e0*/  LDL.LU R13, [R1+0x28] ;  /* 0x00002800010d7983 */ /* 0x000ea20000300800 */
[C---:B0-----:R-:W-:Y:S02]  /*f4f0*/  PRMT R11, R10.reuse, 0x7632, R11 ;  /* 0x000076320a0b7816 */ /* 0x041fe4000000000b */
        /* <DEDUP_REMOVED lines=33> */
.L_x_260:
[----:B------:R-:W-:Y:S04]  /*f710*/  BSSY B0, `(.L_x_261) ;  /* 0x0000016000007945 */ /* 0x000fe80003800000 */
[----:B------:R-:W-:Y:S05]  /*f720*/  @P2 BRA `(.L_x_262) ;  /* 0x0000000000502947 */ /* 0x000fea0003800000 */
[----:B------:R-:W-:Y:S01]  /*f730*/  MOV R10, UR5 ;  /* 0x00000005000a7c02 */ /* 0x000fe20008000f00 */
[----:B------:R-:W-:Y:S01]  /*f740*/  ULDC.64 UR16, c[0x0][0x288] ;  /* 0x0000a20000107ab9 */ /* 0x000fe20000000a00 */
[----:B------:R-:W-:Y:S01]  /*f750*/  MOV R15, UR5 ;  /* 0x00000005000f7c02 */ /* 0x000fe20008000f00 */
[----:B------:R-:W-:Y:S02]  /*f760*/  IMAD R26, R26, UR16, RZ ;  /* 0x000000101a1a7c24 */ /* 0x000fe4000f8e02ff */
[----:B------:R-:W-:Y:S02]  /*f770*/  FFMA.FTZ R10, R35, R10, UR14 ;  /* 0x0000000e230a7e23 */ /* 0x000fe4000801000a */
[----:B------:R-:W-:Y:S02]  /*f780*/  FFMA.FTZ R15, R34, R15, UR14 ;  /* 0x0000000e220f7e23 */ /* 0x000fe4000801000f */
        /* <DEDUP_REMOVED lines=14> */
.L_x_262:
[----:B------:R-:W-:Y:S05]  /*f870*/  BSYNC B0 ;  /* 0x0000000000007941 */ /* 0x000fea0003800000 */
.L_x_261:
        /* <DEDUP_REMOVED lines=12> */
[----:B------:R-:W-:Y:S02]  /*f940*/  SHF.R.S32.HI R3, RZ, 0x1f, R34 ;  /* 0x0000001fff037819 */ /* 0x000fe40000011422 */
        /* <DEDUP_REMOVED lines=22> */
.L_x_263:
        /* <DEDUP_REMOVED lines=14> */
[----:B------:R-:W-:Y:S01]  /*fb90*/  FMUL.FTZ R14, R14, UR27 ;  /* 0x0000001b0e0e7c20 */ /* 0x000fe20008410000 */
[----:B------:R-:W-:Y:S01]  /*fba0*/  IMAD.WIDE.U32 R10, R36, UR16, R10 ;  /* 0x00000010240a7c25 */ /* 0x000fe2000f8e000a */
[----:B------:R-:W-:Y:S02]  /*fbb0*/  ULDC.64 UR16, c[0x0][0x210] ;  /* 0x0000840000107ab9 */ /* 0x000fe40000000a00 */
[----:B------:R-:W-:Y:S02]  /*fbc0*/  LEA R12, P0, R10, UR16, 0x1 ;  /* 0x000000100a0c7c11 */ /* 0x000fe4000f8008ff */
[----:B------:R-:W-:Y:S02]  /*fbd0*/  IADD3 R17, R11, R17, RZ ;  /* 0x000000110b117210 */ /* 0x000fe40007ffe0ff */
[----:B------:R-:W-:Y:S02]  /*fbe0*/  F2FP.BF16.F32.PACK_AB R11, R14, R15 ;  /* 0x0000000f0e0b723e */ /* 0x000fe400000010ff */
[----:B------:R-:W-:-:S05]  /*fbf0*/  LEA.HI.X R13, R10, UR17, R17, 0x1, P0 ;  /* 0x000000110a0d7c11 */ /* 0x000fca00080f0c11 */
[----:B------:R0:W-:Y:S02]  /*fc00*/  STG.E desc[UR22][R12.64], R11 ;  /* 0x0000000b0c007986 */ /* 0x0001e4000c101916 */
.L_x_265:
[----:B------:R-:W-:Y:S05]  /*fc10*/  BSYNC B0 ;  /* 0x0000000000007941 */ /* 0x000fea0003800000 */
.L_x_264:
        /* <DEDUP_REMOVED lines=35> */
.L_x_266:
        /* <DEDUP_REMOVED lines=22> */
.L_x_268:
[----:B------:R-:W-:Y:S05]  /*ffb0*/  BSYNC B0 ;  /* 0x0000000000007941 */ /* 0x000fea0003800000 */
.L_x_267:
[----:B------:R-:W2:Y:S01]  /*ffc0*/  LDL.LU R11, [R1+0x1c] ;  /* 0x00001c00010b7983 */ /* 0x000ea20000300800 */
[C---:B0-----:R-:W-:Y:S02]  /*ffd0*/  PRMT R3, R5.reuse, 0x7632, R3 ;  /* 0x0000763205037816 */ /* 0x041fe40000000003 */
        /* <DEDUP_REMOVED lines=33> */
.L_x_269:
[----:B------:R-:W-:Y:S04]  /*101f0*/  BSSY B0, `(.L_x_270) ;  /* 0x0000016000007945 */ /* 0x000fe80003800000 */
[----:B------:R-:W-:Y:S05]  /*10200*/  @P0 BRA `(.L_x_271) ;  /* 0x0000000000500947 */ /* 0x000fea0003800000 */
[----:B------:R-:W-:Y:S01]  /*10210*/  MOV R12, UR5 ;  /* 0x00000005000c7c02 */ /* 0x000fe20008000f00 */
[----:B------:R-:W-:Y:S01]  /*10220*/  ULDC.64 UR16, c[0x0][0x288] ;  /* 0x0000a20000107ab9 */ /* 0x000fe20000000a00 */
[----:B------:R-:W-:Y:S01]  /*10230*/  MOV R13, UR5 ;  /* 0x00000005000d7c02 */ /* 0x000fe20008000f00 */
[----:B------:R-:W-:Y:S01]  /*10240*/  IMAD R14, R4, UR16, RZ ;  /* 0x00000010040e7c24 */ /* 0x000fe2000f8e02ff */
[----:B------:R-:W-:Y:S01]  /*10250*/  MOV R4, R18 ;  /* 0x0000001200047202 */ /* 0x000fe20000000f00 */
[----:B------:R-:W-:Y:S01]  /*10260*/  FFMA.FTZ R12, R29, R12, UR14 ;  /* 0x0000000e1d0c7e23 */ /* 0x000fe2000801000c */
[----:B------:R-:W-:Y:S01]  /*10270*/  MOV R5, R21 ;  /* 0x0000001500057202 */ /* 0x000fe20000000f00 */
[----:B------:R-:W-:Y:S01]  /*10280*/  FFMA.FTZ R13, R28, R13, UR14 ;  /* 0x0000000e1c0d7e23 */ /* 0x000fe2000801000d */
[C---:B------:R-:W-:Y:S02]  /*10290*/  IMAD R15, R32.reuse, UR17, R14 ;  /* 0x00000011200f7c24 */ /* 0x040fe4000f8e020e */
[----:B------:R-:W-:Y:S01]  /*102a0*/  FFMA.FTZ R12, R11, R22, -R12 ;  /* 0x000000160b0c7223 */ /* 0x000fe2000001080c */
[----:B------:R-:W-:-:S04]  /*102b0*/  IMAD.WIDE.U32 R4, R32, UR16, R4 ;  /* 0x0000001020047c25 */ /* 0x000fc8000f8e0004 */
[----:B------:R-:W-:Y:S01]  /*102c0*/  FFMA.FTZ R11, R10, R23, -R13 ;  /* 0x000000170a0b7223 */ /* 0x000fe2000001080d */
[----:B------:R-:W-:Y:S01]  /*102d0*/  ULDC.64 UR16, c[0x0][0x210] ;  /* 0x0000840000107ab9 */ /* 0x000fe20000000a00 */
[----:B------:R-:W-:Y:S02]  /*102e0*/  FMUL.FTZ R13, R12, UR27 ;  /* 0x0000001b0c0d7c20 */ /* 0x000fe40008410000 */
[----:B------:R-:W-:Y:S01]  /*102f0*/  FMUL.FTZ R12, R11, UR27 ;  /* 0x0000001b0b0c7c20 */ /* 0x000fe20008410000 */
[----:B------:R-:W-:Y:S02]  /*10300*/  LEA R10, P0, R4, UR16, 0x1 ;  /* 0x00000010040a7c11 */ /* 0x000fe4000f8008ff */
[----:B------:R-:W-:Y:S02]  /*10310*/  IADD3 R15, R5, R15, RZ ;  /* 0x0000000f050f7210 */ /* 0x000fe40007ffe0ff */
[----:B------:R-:W-:Y:S02]  /*10320*/  F2FP.BF16.F32.PACK_AB R5, R12, R13 ;  /* 0x0000000d0c05723e */ /* 0x000fe400000010ff */
[----:B------:R-:W-:-:S05]  /*10330*/  LEA.HI.X R11, R4, UR17, R15, 0x1, P0 ;  /* 0x00000011040b7c11 */ /* 0x000fca00080f0c0f */
[----:B------:R0:W-:Y:S02]  /*10340*/  STG.E desc[UR22][R10.64], R5 ;  /* 0x000000050a007986 */ /* 0x0001e4000c101916 */
.L_x_271:
[----:B------:R-:W-:Y:S05]  /*10350*/  BSYNC B0 ;  /* 0x0000000000007941 */ /* 0x000fea0003800000 */
.L_x_270:
[----:B0-----:R-:W2:Y:S04]  /*10360*/  LDL.LU R10, [R1+0x18] ;  /* 0x00001800010a7983 */ /* 0x001ea80000300800 */
[----:B------:R-:W3:Y:S01]  /*10370*/  LDL.LU R5, [R1+0x14] ;  /* 0x0000140001057983 */ /* 0x000ee20000300800 */
[----:B------:R-:W-:Y:S02]  /*10380*/  IADD3 R30, R2, 0xc8, RZ ;  /* 0x000000c8021e7810 */ /* 0x000fe40007ffe0ff */
[----:B------:R-:W-:Y:S02]  /*10390*/  ISETP.GE.AND.EX P2, PT, R3, UR7, PT, P2 ;  /* 0x0000000703007c0c */ /* 0x000fe4000bf46320 */
[----:B------:R-:W-:Y:S02]  /*103a0*/  ISETP.GE.U32.AND P0, PT, R30, UR6, PT ;  /* 0x000000061e007c0c */ /* 0x000fe4000bf06070 */
[----:B------:R-:W-:-:S02]  /*103b0*/  ISETP.GT.U32.OR P2, PT, R0, 0x27f, P2 ;  /* 0x0000027f0000780c */ /* 0x000fc40001744470 */
[----:B------:R-:W-:Y:S02]  /*103c0*/  SHF.R.S32.HI R12, RZ, 0x1f, R30 ;  /* 0x0000001fff0c7819 */ /* 0x000fe4000001141e */
[C---:B--2---:R-:W-:Y:S02]  /*103d0*/  PRMT R4, R10.reuse, 0x7632, R4 ;  /* 0x000076320a047816 */ /* 0x044fe40000000004 */
[----:B------:R-:W-:Y:S02]  /*103e0*/  SHF.L.U32 R10, R10, 0x10, RZ ;  /* 0x000000100a0a7819 */ /* 0x000fe400000006ff */
[----:B------:R-:W-:Y:S02]  /*103f0*/  SHF.L.U32 R4, R4, 0x10, RZ ;  /* 0x0000001004047819 */ /* 0x000fe400000006ff */
[C---:B---3--:R-:W-:Y:S01]  /*10400*/  PRMT R13, R5.reuse, 0x7632, R13 ;  /* 0x00007632050d7816 */ /* 0x048fe2000000000d */
        /* <DEDUP_REMOVED lines=25> */
.L_x_272:
        /* <DEDUP_REMOVED lines=22> */
.L_x_274:
[----:B------:R-:W-:Y:S05]  /*10700*/  BSYNC B0 ;  /* 0x0000000000007941 */ /* 0x000fea0003800000 */
.L_x_273:
[----:B------:R-:W2:Y:S01]  /*10710*/  LDL.LU R4, [R1] ;  /* 0x0000000001047983 */ /* 0x000ea20000300800 */
[C---:B0-----:R-:W-:Y:S02]  /*10720*/  PRMT R3, R6.reuse, 0x7632, R3 ;  /* 0x0000763206037816 */ /* 0x041fe40000000003 */
[----:B------:R-:W-:Y:S02]  /*10730*/  SHF.L.U32 R6, R6, 0x10, RZ ;  /* 0x0000001006067819 */ /* 0x000fe400000006ff */
[----:B------:R-:W-:Y:S02]  /*10740*/  SHF.L.U32 R3, R3, 0x10, RZ ;  /* 0x0000001003037819 */ /* 0x000fe400000006ff */
[----:B------:R-:W-:Y:S01]  /*10750*/  IADD3 R32, R2, 0xd0, RZ ;  /* 0x000000d002207810 */ /* 0x000fe20007ffe0ff */
[----:B------:R-:W-:Y:S01]  /*10760*/  FADD.FTZ R10, R6, -UR26 ;  /* 0x8000001a060a7e21 */ /* 0x000fe20008010000 */
[----:B------:R-:W-:Y:S02]  /*10770*/  ISETP.GE.AND.EX P0, PT, R12, UR7, PT, P0 ;  /* 0x000000070c007c0c */ /* 0x000fe4000bf06300 */
[----:B------:R-:W-:Y:S01]  /*10780*/  ISETP.GE.U32.AND P2, PT, R32, UR6, PT ;  /* 0x0000000620007c0c */ /* 0x000fe2000bf46070 */
[----:B------:R-:W-:Y:S01]  /*10790*/  FMUL.FTZ R31, R10, UR27 ;  /* 0x0000001b0a1f7c20 */ /* 0x000fe20008410000 */
[----:B------:R-:W-:-:S02]  /*107a0*/  ISETP.GT.U32.OR P0, PT, R0, 0x27f, P0 ;  /* 0x0000027f0000780c */ /* 0x000fc40000704470 */
[C---:B--2---:R-:W-:Y:S02]  /*107b0*/  PRMT R11, R4.reuse, 0x7632, R11 ;  /* 0x00007632040b7816 */ /* 0x044fe4000000000b */
[----:B------:R-:W-:Y:S01]  /*107c0*/  SHF.L.U32 R5, R4, 0x10, RZ ;  /* 0x0000001004057819 */ /* 0x000fe200000006ff */
[----:B------:R-:W-:Y:S01]  /*107d0*/  FADD.FTZ R4, R3, -UR26 ;  /* 0x8000001a03047e21 */ /* 0x000fe20008010000 */
[----:B------:R-:W-:Y:S02]  /*107e0*/  SHF.R.S32.HI R3, RZ, 0x1f, R32 ;  /* 0x0000001fff037819 */ /* 0x000fe40000011420 */
        /* <DEDUP_REMOVED lines=21> */
.L_x_275:
        /* <DEDUP_REMOVED lines=22> */
.L_x_277:
[----:B------:R-:W-:Y:S05]  /*10aa0*/  BSYNC B0 ;  /* 0x0000000000007941 */ /* 0x000fea0003800000 */
.L_x_276:
[C---:B------:R-:W-:Y:S02]  /*10ab0*/  PRMT R4, R64.reuse, 0x7632, R4 ;  /* 0x0000763240047816 */ /* 0x040fe40000000004 */
[----:B------:R-:W-:Y:S02]  /*10ac0*/  SHF.L.U32 R64, R64, 0x10, RZ ;  /* 0x0000001040407819 */ /* 0x000fe400000006ff */
[----:B------:R-:W-:Y:S02]  /*10ad0*/  SHF.L.U32 R4, R4, 0x10, RZ ;  /* 0x0000001004047819 */ /* 0x000fe400000006ff */
[----:B------:R-:W-:Y:S01]  /*10ae0*/  IADD3 R30, R2, 0xd8, RZ ;  /* 0x000000d8021e7810 */ /* 0x000fe20007ffe0ff */
        /* <DEDUP_REMOVED lines=9> */
[----:B------:R-:W-:Y:S02]  /*10b80*/  SHF.R.S32.HI R6, RZ, 0x1f, R30 ;  /* 0x0000001fff067819 */ /* 0x000fe4000001141e */
        /* <DEDUP_REMOVED lines=20> */
.L_x_278:
        /* <DEDUP_REMOVED lines=8> */
[----:B------:R-:W-:Y:S02]  /*10d50*/  FFMA.FTZ R11, R28, R11, UR14 ;  /* 0x0000000e1c0b7e23 */ /* 0x000fe4000801000b */
        /* <DEDUP_REMOVED lines=13> */
.L_x_280:
[----:B------:R-:W-:Y:S05]  /*10e30*/  BSYNC B0 ;  /* 0x0000000000007941 */ /* 0x000fea0003800000 */
.L_x_279:
        /* <DEDUP_REMOVED lines=34> */
.L_x_281:
        /* <DEDUP_REMOVED lines=22> */
.L_x_283:
[----:B------:R-:W-:Y:S05]  /*111c0*/  BSYNC B0 ;  /* 0x0000000000007941 */ /* 0x000fea0003800000 */
.L_x_282:
[C---:B------:R-:W-:Y:S02]  /*111d0*/  PRMT R4, R57.reuse, 0x7632, R4 ;  /* 0x0000763239047816 */ /* 0x040fe40000000004 */
[----:B------:R-:W-:Y:S02]  /*111e0*/  SHF.L.U32 R57, R57, 0x10, RZ ;  /* 0x0000001039397819 */ /* 0x000fe400000006ff */
[----:B------:R-:W-:Y:S02]  /*111f0*/  SHF.L.U32 R4, R4, 0x10, RZ ;  /* 0x0000001004047819 */ /* 0x000fe400000006ff */
[----:B------:R-:W-:Y:S01]  /*11200*/  ISETP.GE.AND.EX P2, PT, R3, UR7, PT, P2 ;  /* 0x0000000703007c0c */ /* 0x000fe2000bf46320 */
[----:B------:R-:W-:Y:S01]  /*11210*/  FADD.FTZ R57, R57, -UR26 ;  /* 0x8000001a39397e21 */ /* 0x000fe20008010000 */
[----:B0-----:R-:W-:Y:S01]  /*11220*/  PRMT R6, R56, 0x7632, R6 ;  /* 0x0000763238067816 */ /* 0x001fe20000000006 */
[----:B------:R-:W-:Y:S01]  /*11230*/  FADD.FTZ R4, R4, -UR26 ;  /* 0x8000001a04047e21 */ /* 0x000fe20008010000 */
[----:B------:R-:W-:Y:S01]  /*11240*/  SHF.L.U32 R5, R56, 0x10, RZ ;  /* 0x0000001038057819 */ /* 0x000fe200000006ff */
[----:B------:R-:W-:Y:S01]  /*11250*/  FMUL.FTZ R57, R57, UR27 ;  /* 0x0000001b39397c20 */ /* 0x000fe20008410000 */
[----:B------:R-:W-:Y:S01]  /*11260*/  ISETP.GT.U32.OR P2, PT, R0, 0x27f, P2 ;  /* 0x0000027f0000780c */ /* 0x000fe20001744470 */
[----:B------:R-:W-:Y:S01]  /*11270*/  FMUL.FTZ R26, R4, UR27 ;  /* 0x0000001b041a7c20 */ /* 0x000fe20008410000 */
        /* <DEDUP_REMOVED lines=22> */
.L_x_284:
        /* <DEDUP_REMOVED lines=22> */
.L_x_286:
[----:B------:R-:W-:Y:S05]  /*11540*/  BSYNC B0 ;  /* 0x0000000000007941 */ /* 0x000fea0003800000 */
.L_x_285:
[C---:B------:R-:W-:Y:S01]  /*11550*/  IADD3 R31, R2.reuse, 0xe8, RZ ;  /* 0x000000e8021f7810 */ /* 0x040fe20007ffe0ff */
[----:B------:R-:W-:Y:S01]  /*11560*/  FADD.FTZ R17, R17, -UR26 ;  /* 0x8000001a11117e21 */ /* 0x000fe20008010000 */
[C---:B------:R-:W-:Y:S02]  /*11570*/  IADD3 R30, R2.reuse, 0xf0, RZ ;  /* 0x000000f0021e7810 */ /* 0x040fe40007ffe0ff */
[----:B------:R-:W-:Y:S01]  /*11580*/  SHF.L.U32 R5, R27, 0x10, RZ ;  /* 0x000000101b057819 */ /* 0x000fe200000006ff */
[----:B------:R-:W-:Y:S01]  /*11590*/  FMUL.FTZ R17, R17, UR27 ;  /* 0x0000001b11117c20 */ /* 0x000fe20008410000 */
[----:B------:R-:W-:Y:S02]  /*115a0*/  IADD3 R29, R2, 0xf8, RZ ;  /* 0x000000f8021d7810 */ /* 0x000fe40007ffe0ff */
[----:B------:R-:W-:Y:S01]  /*115b0*/  SHF.R.S32.HI R28, RZ, 0x1f, R31 ;  /* 0x0000001fff1c7819 */ /* 0x000fe2000001141f */
[----:B------:R-:W-:Y:S01]  /*115c0*/  FADD.FTZ R5, R5, -UR26 ;  /* 0x8000001a05057e21 */ /* 0x000fe20008010000 */
[----:B------:R-:W-:-:S02]  /*115d0*/  ISETP.GE.U32.AND P0, PT, R31, UR6, PT ;  /* 0x000000061f007c0c */ /* 0x000fc4000bf06070 */
[----:B------:R-:W-:Y:S01]  /*115e0*/  SHF.R.S32.HI R4, RZ, 0x1f, R30 ;  /* 0x0000001fff047819 */ /* 0x000fe2000001141e */
[----:B------:R-:W-:Y:S01]  /*115f0*/  FMUL.FTZ R26, R5, UR27 ;  /* 0x0000001b051a7c20 */ /* 0x000fe20008410000 */
[----:B------:R-:W-:Y:S02]  /*11600*/  ISETP.GE.U32.AND P2, PT, R30, UR6, PT ;  /* 0x000000061e007c0c */ /* 0x000fe4000bf46070 */
[----:B0-----:R-:W-:Y:S02]  /*11610*/  SHF.R.S32.HI R3, RZ, 0x1f, R29 ;  /* 0x0000001fff037819 */ /* 0x001fe4000001141d */
[----:B------:R-:W-:Y:S02]  /*11620*/  ISETP.GE.U32.AND P4, PT, R29, UR6, PT ;  /* 0x000000061d007c0c */ /* 0x000fe4000bf86070 */
[----:B------:R-:W-:Y:S02]  /*11630*/  ISETP.GE.AND.EX P3, PT, R28, UR7, PT, P0 ;  /* 0x000000071c007c0c */ /* 0x000fe4000bf66300 */
[----:B------:R-:W-:-:S02]  /*11640*/  PRMT R8, R55, 0x7632, R8 ;  /* 0x0000763237087816 */ /* 0x000fc40000000008 */
[----:B------:R-:W-:Y:S02]  /*11650*/  ISETP.GE.AND.EX P0, PT, R4, UR7, PT, P2 ;  /* 0x0000000704007c0c */ /* 0x000fe4000bf06320 */
[----:B------:R-:W-:Y:S02]  /*11660*/  ISETP.GE.AND.EX P2, PT, R3, UR7, PT, P4 ;  /* 0x0000000703007c0c */ /* 0x000fe4000bf46340 */
        /* <DEDUP_REMOVED lines=22> */
.L_x_287:
        /* <DEDUP_REMOVED lines=13> */
[----:B------:R-:W-:Y:S02]  /*118a0*/  FMUL.FTZ R8, R55, UR27 ;  /* 0x0000001b37087c20 */ /* 0x000fe40008410000 */
        /* <DEDUP_REMOVED lines=8> */
.L_x_289:
[----:B------:R-:W-:Y:S05]  /*11930*/  BSYNC B0 ;  /* 0x0000000000007941 */ /* 0x000fea0003800000 */
.L_x_288:
[C---:B0-----:R-:W-:Y:S02]  /*11940*/  PRMT R5, R9.reuse, 0x7632, R5 ;  /* 0x0000763209057816 */ /* 0x041fe40000000005 */
[----:B------:R-:W-:Y:S02]  /*11950*/  SHF.L.U32 R9, R9, 0x10, RZ ;  /* 0x0000001009097819 */ /* 0x000fe400000006ff */
[----:B------:R-:W-:Y:S02]  /*11960*/  SHF.L.U32 R5, R5, 0x10, RZ ;  /* 0x0000001005057819 */ /* 0x000fe400000006ff */
[----:B------:R-:W-:Y:S01]  /*11970*/  PRMT R6, R54, 0x7632, R6 ;  /* 0x0000763236067816 */ /* 0x000fe20000000006 */
[----:B------:R-:W-:Y:S01]  /*11980*/  FADD.FTZ R9, R9, -UR26 ;  /* 0x8000001a09097e21 */ /* 0x000fe20008010000 */
[C---:B------:R-:W-:Y:S01]  /*11990*/  PRMT R8, R16.reuse, 0x7632, R8 ;  /* 0x0000763210087816 */ /* 0x040fe20000000008 */
[----:B------:R-:W-:Y:S01]  /*119a0*/  FADD.FTZ R5, R5, -UR26 ;  /* 0x8000001a05057e21 */ /* 0x000fe20008010000 */
[----:B------:R-:W-:Y:S01]  /*119b0*/  SHF.L.U32 R27, R16, 0x10, RZ ;  /* 0x00000010101b7819 */ /* 0x000fe200000006ff */
[----:B------:R-:W-:Y:S01]  /*119c0*/  FMUL.FTZ R17, R9, UR27 ;  /* 0x0000001b09117c20 */ /* 0x000fe20008410000 */
[----:B------:R-:W-:Y:S01]  /*119d0*/  SHF.L.U32 R7, R54, 0x10, RZ ;  /* 0x0000001036077819 */ /* 0x000fe200000006ff */
[----:B------:R-:W-:Y:S01]  /*119e0*/  FMUL.FTZ R26, R5, UR27 ;  /* 0x0000001b051a7c20 */ /* 0x000fe20008410000 */
[----:B------:R-:W-:-:S02]  /*119f0*/  ISETP.GT.U32.OR P0, PT, R0, 0x27f, P0 ;  /* 0x0000027f0000780c */ /* 0x000fc40000704470 */
        /* <DEDUP_REMOVED lines=21> */
.L_x_290:
        /* <DEDUP_REMOVED lines=22> */
.L_x_292:
[----:B------:R-:W-:Y:S05]  /*11cb0*/  BSYNC B0 ;  /* 0x0000000000007941 */ /* 0x000fea0003800000 */
.L_x_291:
[----:B------:R-:W-:Y:S01]  /*11cc0*/  PRMT R4, R53, 0x7632, R4 ;  /* 0x0000763235047816 */ /* 0x000fe20000000004 */
        /* <DEDUP_REMOVED lines=26> */
.L_x_293:
[----:B------:R-:W-:Y:S04]  /*11e70*/  BSSY B0, `(.L_x_294) ;  /* 0x0000015000007945 */ /* 0x000fe80003800000 */
[----:B------:R-:W-:Y:S05]  /*11e80*/  @P2 BRA `(.L_x_295) ;  /* 0x00000000004c2947 */ /* 0x000fea0003800000 */
[----:B0-----:R-:W-:Y:S01]  /*11e90*/  MOV R6, UR5 ;  /* 0x0000000500067c02 */ /* 0x001fe20008000f00 */
        /* <DEDUP_REMOVED lines=18> */
.L_x_295:
[----:B------:R-:W-:Y:S05]  /*11fc0*/  BSYNC B0 ;  /* 0x0000000000007941 */ /* 0x000fea0003800000 */
.L_x_294:
[----:B------:R-:W-:Y:S01]  /*11fd0*/  ULDC UR5, c[0x0][0x10] ;  /* 0x0000040000057ab9 */ /* 0x000fe20000000800 */
[----:B------:R-:W-:Y:S02]  /*11fe0*/  UIADD3 UR4, UR4, 0x1, URZ ;  /* 0x0000000104047890 */ /* 0x000fe4000fffe03f */
[----:B------:R-:W-:-:S04]  /*11ff0*/  UIADD3 UR9, UR5, UR9, URZ ;  /* 0x0000000905097290 */ /* 0x000fc8000fffe03f */
[----:B------:R-:W-:-:S06]  /*12000*/  UISETP.GE.AND UP0, UPT, UR9, UR8, UPT ;  /* 0x000000080900728c */ /* 0x000fcc000bf06270 */
[----:B------:R-:W-:-:S13]  /*12010*/  PLOP3.LUT P0, PT, PT, PT, UP0, 0x80, 0x0 ;  /* 0x000000000000781c */ /* 0x000fda0003f0f008 */
[----:B------:R-:W-:Y:S05]  /*12020*/  @!P0 BRA `(.L_x_296) ;  /* 0xfffffee400108947 */ /* 0x000fea000383ffff */
.L_x_149:
[----:B0-----:R-:W0:Y:S01]  /*12030*/  LDC R6, c[0x0][0xc] ;  /* 0x00000300ff067b82 */ /* 0x001e220000000800 */
[----:B------:R-:W-:Y:S01]  /*12040*/  ISETP.NE.AND P1, PT, R0, RZ, PT ;  /* 0x000000ff0000720c */ /* 0x000fe20003f25270 */
[----:B------:R-:W-:Y:S06]  /*12050*/  BSSY B0, `(.L_x_297) ;  /* 0x0000011000007945 */ /* 0x000fec0003800000 */
[----:B------:R-:W2:Y:S08]  /*12060*/  LDC R7, c[0x0][0x10] ;  /* 0x00000400ff077b82 */ /* 0x000eb00000000800 */
[----:B-1----:R-:W1:Y:S01]  /*12070*/  LDC.64 R2, c[0x0][0x258] ;  /* 0x00009600ff027b82 */ /* 0x002e620000000a00 */
[----:B0-----:R-:W-:-:S02]  /*12080*/  ISETP.NE.AND P0, PT, R6, 0x1, PT ;  /* 0x000000010600780c */ /* 0x001fc40003f05270 */
[----:B--2---:R-:W-:-:S04]  /*12090*/  SHF.L.U32 R4, R7, 0x1, RZ ;  /* 0x0000000107047819 */ /* 0x004fc800000006ff */
[----:B------:R-:W-:-:S05]  /*120a0*/  SEL R5, R4, RZ, P0 ;  /* 0x000000ff04057207 */ /* 0x000fca0000000000 */
[----:B-1----:R-:W-:Y:S01]  /*120b0*/  IMAD.WIDE.U32 R2, R5, 0x4, R2 ;  /* 0x0000000405027825 */ /* 0x002fe200078e0002 */
        /* <DEDUP_REMOVED lines=10> */
.L_x_298:
[----:B------:R-:W-:Y:S05]  /*12160*/  BSYNC B0 ;  /* 0x0000000000007941 */ /* 0x000fea0003800000 */
.L_x_297:
        /* <DEDUP_REMOVED lines=11> */
.L_x_300:
[----:B------:R-:W2:Y:S04]  /*12220*/  LDG.E.STRONG.GPU R5, desc[UR22][R2.64] ;  /* 0x0000001602057981 */ /* 0x000ea8000c1ef900 */
[----:B--2---:R-:W-:Y:S01]  /*12230*/  CCTL.IVALL ;  /* 0x00000000ff00798f */ /* 0x004fe20002000000 */
[----:B------:R-:W-:Y:S05]  /*12240*/  YIELD ;  /* 0x0000000000007946 */ /* 0x000fea0003800000 */
[----:B------:R-:W-:-:S13]  /*12250*/  ISETP.NE.AND P0, PT, R5, R4, PT ;  /* 0x000000040500720c */ /* 0x000fda0003f05270 */
[----:B------:R-:W-:Y:S05]  /*12260*/  @P0 BRA `(.L_x_300) ;  /* 0xfffffffc00ec0947 */ /* 0x000fea000383ffff */
.L_x_299:
[----:B------:R-:W-:Y:S05]  /*12270*/  WARPSYNC.ALL ;  /* 0x0000000000007948 */ /* 0x000fea0003800000 */
[----:B------:R-:W0:Y:S01]  /*12280*/  LDC.64 R22, c[0x0][0x288] ;  /* 0x0000a200ff167b82 */ /* 0x000e220000000a00 */
[----:B------:R-:W-:-:S07]  /*12290*/  SHF.R.S32.HI R4, RZ, 0x1f, R0 ;  /* 0x0000001fff047819 */ /* 0x000fce0000011400 */
[----:B------:R-:W-:Y:S01]  /*122a0*/  BAR.SYNC.DEFER_BLOCKING 0x0 ;  /* 0x0000000000007b1d */ /* 0x000fe20000010000 */
[----:B0-----:R-:W-:-:S04]  /*122b0*/  LEA.HI R2, P0, R23, R22, RZ, 0x1 ;  /* 0x0000001617027211 */ /* 0x001fc800078108ff */
[----:B------:R-:W-:-:S04]  /*122c0*/  IADD3.X R3, RZ, R23, RZ, P0, !PT ;  /* 0x00000017ff037210 */ /* 0x000fc800007fe4ff */
[--C-:B------:R-:W-:Y:S02]  /*122d0*/  SHF.R.S64 R25, R2, 0x1, R3.reuse ;  /* 0x0000000102197819 */ /* 0x100fe40000001003 */
[----:B------:R-:W-:Y:S02]  /*122e0*/  SHF.R.S32.HI R24, RZ, 0x1, R3 ;  /* 0x00000001ff187819 */ /* 0x000fe40000011403 */
[----:B------:R-:W-:-:S04]  /*122f0*/  ISETP.GT.U32.AND P0, PT, R25, R0, PT ;  /* 0x000000001900720c */ /* 0x000fc80003f04070 */
[----:B------:R-:W-:-:S13]  /*12300*/  ISETP.GT.AND.EX P0, PT, R24, R4, PT, P0 ;  /* 0x000000041800720c */ /* 0x000fda0003f04300 */
[----:B------:R-:W-:Y:S05]  /*12310*/  @!P0 EXIT ;  /* 0x000000000000894d */ /* 0x000fea0003800000 */
[C---:B------:R-:W-:Y:S01]  /*12320*/  IMAD.WIDE.U32 R2, R22.reuse, 0x3, RZ ;  /* 0x0000000316027825 */ /* 0x040fe200078e00ff */
[----:B------:R-:W-:Y:S01]  /*12330*/  LEA R5, R23, R23, 0x1 ;  /* 0x0000001717057211 */ /* 0x000fe200078e08ff */
[----:B------:R-:W0:Y:S01]  /*12340*/  LDC.64 R14, c[0x0][0x218] ;  /* 0x00008600ff0e7b82 */ /* 0x000e220000000a00 */
[----:B------:R-:W-:Y:S01]  /*12350*/  MOV R7, R4 ;  /* 0x0000000400077202 */ /* 0x000fe20000000f00 */
[----:B------:R-:W-:Y:S01]  /*12360*/  ULDC.64 UR4, c[0x0][0x268] ;  /* 0x00009a0000047ab9 */ /* 0x000fe20000000a00 */
[----:B------:R-:W-:Y:S02]  /*12370*/  IADD3 R5, R3, R5, RZ ;  /* 0x0000000503057210 */ /* 0x000fe40007ffe0ff */
[----:B------:R-:W-:Y:S02]  /*12380*/  SHF.L.U64.HI R23, R22, 0x2, R23 ;  /* 0x0000000216177819 */ /* 0x000fe40000010217 */
[----:B------:R-:W-:Y:S01]  /*12390*/  LEA.HI R2, P0, R5, R2, RZ, 0x1 ;  /* 0x0000000205027211 */ /* 0x000fe200078108ff */
[----:B------:R-:W1:Y:S01]  /*123a0*/  LDC.64 R16, c[0x0][0x220] ;  /* 0x00008800ff107b82 */ /* 0x000e620000000a00 */
[----:B------:R-:W-:-:S02]  /*123b0*/  SHF.L.U64.HI R31, R25, 0x2, R24 ;  /* 0x00000002191f7819 */ /* 0x000fc40000010218 */
[----:B------:R-:W-:-:S04]  /*123c0*/  IADD3.X R5, RZ, R5, RZ, P0, !PT ;  /* 0x00000005ff057210 */ /* 0x000fc800007fe4ff */
[--C-:B------:R-:W-:Y:S02]  /*123d0*/  SHF.R.S64 R27, R2, 0x1, R5.reuse ;  /* 0x00000001021b7819 */ /* 0x100fe40000001005 */
[----:B------:R-:W-:-:S04]  /*123e0*/  SHF.R.S32.HI R2, RZ, 0x1, R5 ;  /* 0x00000001ff027819 */ /* 0x000fc80000011405 */
[----:B------:R-:W-:-:S07]  /*123f0*/  SHF.L.U64.HI R29, R27, 0x2, R2 ;  /* 0x000000021b1d7819 */ /* 0x000fce0000010202 */
.L_x_301:
[----:B------:R-:W-:-:S04]  /*12400*/  LEA R6, P0, R0, UR4, 0x2 ;  /* 0x0000000400067c11 */ /* 0x000fc8000f8010ff */
[----:B------:R-:W-:Y:S02]  /*12410*/  LEA.HI.X R7, R0, UR5, R7, 0x2, P0 ;  /* 0x0000000500077c11 */ /* 0x000fe400080f1407 */
[-C--:B------:R-:W-:Y:S02]  /*12420*/  LEA R8, P0, R25, R6.reuse, 0x2 ;  /* 0x0000000619087211 */ /* 0x080fe400078010ff */
[-C--:B------:R-:W-:Y:S01]  /*12430*/  LEA R12, P1, R22, R6.reuse, 0x2 ;  /* 0x00000006160c7211 */ /* 0x080fe200078210ff */
[----:B--2---:R2:W3:Y:S01]  /*12440*/  LDG.E R18, desc[UR22][R6.64] ;  /* 0x0000001606127981 */ /* 0x0044e2000c1e1900 */
[----:B------:R-:W-:Y:S02]  /*12450*/  LEA R10, P2, R27, R6, 0x2 ;  /* 0x000000061b0a7211 */ /* 0x000fe400078410ff */
[----:B------:R-:W-:Y:S02]  /*12460*/  IADD3.X R9, R7, R31, RZ, P0, !PT ;  /* 0x0000001f07097210 */ /* 0x000fe400007fe4ff */
[----:B------:R-:W-:-:S02]  /*12470*/  IADD3.X R13, R23, R7, RZ, P1, !PT ;  /* 0x00000007170d7210 */ /* 0x000fc40000ffe4ff */
[----:B------:R-:W-:Y:S01]  /*12480*/  IADD3.X R11, R7, R29, RZ, P2, !PT ;  /* 0x0000001d070b7210 */ /* 0x000fe200017fe4ff */
[----:B------:R-:W3:Y:S04]  /*12490*/  LDG.E R19, desc[UR22][R8.64] ;  /* 0x0000001608137981 */ /* 0x000ee8000c1e1900 */
[----:B------:R-:W4:Y:S04]  /*124a0*/  LDG.E R20, desc[UR22][R12.64] ;  /* 0x000000160c147981 */ /* 0x000f28000c1e1900 */
[----:B------:R-:W4:Y:S01]  /*124b0*/  LDG.E R21, desc[UR22][R10.64] ;  /* 0x000000160a157981 */ /* 0x000f22000c1e1900 */
[----:B------:R-:W-:-:S02]  /*124c0*/  SHF.L.U32 R5, R0, 0x1, RZ ;  /* 0x0000000100057819 */ /* 0x000fc400000006ff */
[----:B------:R-:W-:-:S03]  /*124d0*/  IADD3 R0, R0, 0x280, RZ ;  /* 0x0000028000007810 */ /* 0x000fc60007ffe0ff */
[----:B0-----:R-:W-:-:S04]  /*124e0*/  IMAD.WIDE R2, R5, 0x4, R14 ;  /* 0x0000000405027825 */ /* 0x001fc800078e020e */
[----:B-1----:R-:W-:Y:S01]  /*124f0*/  IMAD.WIDE R4, R5, 0x4, R16 ;  /* 0x0000000405047825 */ /* 0x002fe200078e0210 */
[----:B------:R-:W-:Y:S02]  /*12500*/  ISETP.GT.U32.AND P0, PT, R25, R0, PT ;  /* 0x000000001900720c */ /* 0x000fe40003f04070 */
[----:B--2---:R-:W-:-:S04]  /*12510*/  SHF.R.S32.HI R7, RZ, 0x1f, R0 ;  /* 0x0000001fff077819 */ /* 0x004fc80000011400 */
[----:B------:R-:W-:Y:S01]  /*12520*/  ISETP.GT.AND.EX P0, PT, R24, R7, PT, P0 ;  /* 0x000000071800720c */ /* 0x000fe20003f04300 */
[----:B---3--:R2:W-:Y:S04]  /*12530*/  STG.E.64 desc[UR22][R2.64], R18 ;  /* 0x0000001202007986 */ /* 0x0085e8000c101b16 */
[----:B----4-:R2:W-:Y:S08]  /*12540*/  STG.E.64 desc[UR22][R4.64], R20 ;  /* 0x0000001404007986 */ /* 0x0105f0000c101b16 */
[----:B------:R-:W-:Y:S05]  /*12550*/  @P0 BRA `(.L_x_301) ;  /* 0xfffffffc00a80947 */ /* 0x000fea000383ffff */
[----:B------:R-:W-:Y:S05]  /*12560*/  EXIT ;  /* 0x000000000000794d */ /* 0x000fea0003800000 */
.L_x_302:
        /* <DEDUP_REMOVED lines=9> */
.L_x_5572:


//--------------------- .text._Z35group_norm_nhwc_bwd_one_pass_kernelI11Bf16IOFp32WLi512ELi160ELi640EEv26Group_norm_nhwc_bwd_params --------------------------
	.section	.text._Z35group_norm_nhwc_bwd_one_pass_kernelI11Bf16IOFp32WLi512ELi160ELi640EEv26Group_norm_nhwc_bwd_params,"ax",@progbits
	.align	128
        .global         _Z35group_norm_nhwc_bwd_one_pass_kernelI11Bf16IOFp32WLi512ELi160ELi640EEv26Group_norm_nhwc_bwd_params
        .type           _Z35group_norm_nhwc_bwd_one_pass_kernelI11Bf16IOFp32WLi512ELi160ELi640EEv26Group_norm_nhwc_bwd_params,@function
        .size           _Z35group_norm_nhwc_bwd_one_pass_kernelI11Bf16IOFp32WLi512ELi160ELi640EEv26Group_norm_nhwc_bwd_params,(.L_x_5573 - _Z35group_norm_nhwc_bwd_one_pass_kernelI11Bf16IOFp32WLi512ELi160ELi640EEv26Group_norm_nhwc_bwd_params)
        .other          _Z35group_norm_nhwc_bwd_one_pass_kernelI11Bf16IOFp32WLi512ELi160ELi640EEv26Group_norm_nhwc_bwd_params,@"STO_CUDA_ENTRY STV_DEFAULT"
_Z35group_norm_nhwc_bwd_one_pass_kernelI11Bf16IOFp32WLi512ELi160ELi640EEv26Group_norm_nhwc_bwd_params:
.text._Z35group_norm_nhwc_bwd_one_pass_kernelI11Bf16IOFp32WLi512ELi160ELi640EEv26Group_norm_nhwc_bwd_params:
[----:B------:R-:W0:Y:S01]  /*0000*/  LDC R1, c[0x0][0x28] ;  /* 0x00000a00ff017b82 */ /* 0x000e220000000800 */
[----:B------:R-:W1:Y:S07]  /*0010*/  S2R R4, SR_TID.X ;  /* 0x0000000000047919 */ /* 0x000e6e0000002100 */
[----:B------:R-:W2:Y:S01]  /*0020*/  S2UR UR6, SR_CTAID.Y ;  /* 0x00000000000679c3 */ /* 0x000ea20000002600 */
[----:B------:R-:W-:Y:S01]  /*0030*/  ULDC UR4, c[0x0][0x2a0] ;  /* 0x0000a80000047ab9 */ /* 0x000fe20000000800 */
[----:B------:R-:W-:Y:S01]  /*0040*/  ULDC UR5, c[0x0][0x270] ;  /* 0x00009c0000057ab9 */ /* 0x000fe20000000800 */
[----:B0-----:R-:W-:Y:S01]  /*0050*/  IADD3 R1, R1, -0xa70, RZ ;  /* 0xfffff59001017810 */ /* 0x001fe20007ffe0ff */
[----:B------:R-:W-:Y:S01]  /*0060*/  UIMAD UR4, UR4, UR5, URZ ;  /* 0x00000005040472a4 */ /* 0x000fe2000f8e023f */
[----:B------:R-:W-:-:S02]  /*0070*/  ULDC.64 UR10, c[0x0][0x208] ;  /* 0x00008200000a7ab9 */ /* 0x000fc40000000a00 */
[----:B------:R-:W-:Y:S01]  /*0080*/  R2UR UR14, R1 ;  /* 0x00000000010e72ca */ /* 0x000fe200000e0000 */
[----:B------:R-:W0:Y:S08]  /*0090*/  S2UR UR13, SR_CTAID.X ;  /* 0x00000000000d79c3 */ /* 0x000e300000002500 */
[----:B------:R-:W0:Y:S01]  /*00a0*/  LDC R5, c[0x0][0x2ac] ;  /* 0x0000ab00ff057b82 */ /* 0x000e220000000800 */
[----:B--2---:R-:W-:-:S06]  /*00b0*/  UISETP.GE.AND UP0, UPT, UR6, UR4, UPT ;  /* 0x000000040600728c */ /* 0x004fcc000bf06270 */
[----:B------:R-:W-:Y:S01]  /*00c0*/  PLOP3.LUT P0, PT, PT, PT, UP0, 0x80, 0x0 ;  /* 0x000000000000781c */ /* 0x000fe20003f0f008 */
[----:B-1----:R1:W-:Y:S01]  /*00d0*/  STL [R1+0x61c], R4 ;  /* 0x00061c0401007387 */ /* 0x0023e20000100800 */
[----:B------:R-:W-:-:S05]  /*00e0*/  IMAD.WIDE.U32 R2, R4, -0x33333333, RZ ;  /* 0xcccccccd04027825 */ /* 0x000fca00078e00ff */
[----:B------:R-:W-:-:S05]  /*00f0*/  SHF.R.U32.HI R2, RZ, 0x6, R3 ;  /* 0x00000006ff027819 */ /* 0x000fca0000011603 */
[----:B0-----:R-:W-:Y:S02]  /*0100*/  IMAD R0, R5, UR13, R2 ;  /* 0x0000000d05007c24 */ /* 0x001fe4000f8e0202 */
[----:B------:R-:W-:Y:S01]  /*0110*/  IMAD R2, R2, -0x50, R4 ;  /* 0xffffffb002027824 */ /* 0x000fe200078e0204 */
[----:B-1----:R-:W-:Y:S06]  /*0120*/  @P0 BRA `(.L_x_303) ;  /* 0x000001bc008c0947 */ /* 0x002fec0003800000 */
[----:B------:R-:W0:Y:S01]  /*0130*/  S2UR UR5, SR_CgaCtaId ;  /* 0x00000000000579c3 */ /* 0x000e220000008800 */
[----:B------:R-:W-:Y:S01]  /*0140*/  SHF.R.S32.HI R3, RZ, 0x1f, R4 ;  /* 0x0000001fff037819 */ /* 0x000fe20000011404 */
[----:B------:R-:W-:Y:S01]  /*0150*/  UMOV UR4, 0x400 ;  /* 0x0000040000047882 */ /* 0x000fe20000000000 */
[----:B------:R-:W-:Y:S02]  /*0160*/  ULDC.U8 UR15, c[0x0][0x2a4] ;  /* 0x0000a900000f7ab9 */ /* 0x000fe40000000000 */
[----:B------:R-:W-:Y:S02]  /*0170*/  LEA.HI R3, R3, R4, RZ, 0x5 ;  /* 0x0000000403037211 */ /* 0x000fe400078f28ff */
[----:B------:R-:W-:Y:S02]  /*0180*/  SHF.L.U32 R4, R2, 0x1, RZ ;  /* 0x0000000102047819 */ /* 0x000fe400000006ff */
[----:B------:R-:W-:-:S03]  /*0190*/  SHF.R.S32.HI R3, RZ, 0x5, R3 ;  /* 0x00000005ff037819 */ /* 0x000fc60000011403 */
[----:B------:R1:W-:Y:S01]  /*01a0*/  STL [R1+0x724], R4 ;  /* 0x0007240401007387 */ /* 0x0003e20000100800 */
[----:B0-----:R-:W-:-:S03]  /*01b0*/  ULEA UR4, UR5, UR4, 0x18 ;  /* 0x0000000405047291 */ /* 0x001fc6000f8ec03f */
[----:B------:R-:W-:-:S03]  /*01c0*/  UMOV UR5, UR6 ;  /* 0x0000000600057c82 */ /* 0x000fc60008000000 */
[----:B------:R-:W-:Y:S01]  /*01d0*/  LEA R2, R3, UR4, 0x3 ;  /* 0x0000000403027c11 */ /* 0x000fe2000f8e18ff */
[----:B------:R-:W-:-:S04]  /*01e0*/  UMOV UR4, URZ ;  /* 0x0000003f00047c82 */ /* 0x000fc80008000000 */
[----:B------:R1:W-:Y:S02]  /*01f0*/  STL [R1+0x728], R2 ;  /* 0x0007280201007387 */ /* 0x0003e40000100800 */
.L_x_390:
[----:B------:R-:W2:Y:S01]  /*0200*/  LDL R6, [R1+0x61c] ;  /* 0x00061c0001067983 */ /* 0x000ea20000100800 */
[----:B------:R-:W-:-:S03]  /*0210*/  ULDC UR12, c[0x0][0x2a0] ;  /* 0x0000a800000c7ab9 */ /* 0x000fc60000000800 */
[----:B------:R-:W3:Y:S01]  /*0220*/  LDL R5, [R1+0x724] ;  /* 0x0007240001057983 */ /* 0x000ee20000100800 */
[----:B-1----:R-:W-:Y:S01]  /*0230*/  MOV R2, UR12 ;  /* 0x0000000c00027c02 */ /* 0x002fe20008000f00 */
[----:B------:R-:W-:Y:S01]  /*0240*/  UMOV UR6, URZ ;  /* 0x0000003f00067c82 */ /* 0x000fe20008000000 */
[----:B------:R-:W-:Y:S01]  /*0250*/  IABS R4, UR5 ;  /* 0x0000000500047c13 */ /* 0x000fe20008000000 */
[----:B------:R-:W-:Y:S01]  /*0260*/  ULDC.64 UR18, c[0x0][0x290] ;  /* 0x0000a40000127ab9 */ /* 0x000fe20000000a00 */
[----:B------:R-:W-:Y:S01]  /*0270*/  IABS R2, R2 ;  /* 0x0000000200027213 */ /* 0x000fe20000000000 */
[----:B------:R-:W-:Y:S01]  /*0280*/  UISETP.GE.AND UP4, UPT, UR5, URZ, UPT ;  /* 0x0000003f0500728c */ /* 0x000fe2000bf86270 */
[----:B------:R-:W-:Y:S01]  /*0290*/  R2UR UR9, R4 ;  /* 0x00000000040972ca */ /* 0x000fe200000e0000 */
[----:B------:R-:W-:Y:S01]  /*02a0*/  UISETP.NE.AND UP0, UPT, UR12, URZ, UPT ;  /* 0x0000003f0c00728c */ /* 0x000fe2000bf05270 */
[----:B------:R-:W-:Y:S01]  /*02b0*/  R2UR UR16, R2 ;  /* 0x00000000021072ca */ /* 0x000fe200000e0000 */
[----:B------:R-:W4:Y:S01]  /*02c0*/  LDL.LU R42, [R1+0x618] ;  /* 0x00061800012a7983 */ /* 0x000f220000300800 */
[----:B------:R-:W-:-:S02]  /*02d0*/  ISETP.GE.U32.AND P1, PT, R0, UR18, PT ;  /* 0x0000001200007c0c */ /* 0x000fc4000bf26070 */
[C---:B------:R-:W-:Y:S02]  /*02e0*/  IADD3 R17, R0.reuse, 0x8, RZ ;  /* 0x0000000800117810 */ /* 0x040fe40007ffe0ff */
[C---:B------:R-:W-:Y:S02]  /*02f0*/  IADD3 R27, R0.reuse, 0x10, RZ ;  /* 0x00000010001b7810 */ /* 0x040fe40007ffe0ff */
[----:B0-----:R-:W-:Y:S02]  /*0300*/  SHF.R.S32.HI R11, RZ, 0x1f, R17 ;  /* 0x0000001fff0b7819 */ /* 0x001fe40000011411 */
[----:B------:R-:W-:Y:S02]  /*0310*/  LOP3.LUT R43, R43, 0xfdffffff, RZ, 0xc0, !PT ;  /* 0xfdffffff2b2b7812 */ /* 0x000fe400078ec0ff */
[----:B------:R-:W-:Y:S01]  /*0320*/  SHF.R.S32.HI R16, RZ, 0x1f, R27 ;  /* 0x0000001fff107819 */ /* 0x000fe2000001141b */
[----:B------:R-:W0:Y:S01]  /*0330*/  I2F.RP R2, UR16 ;  /* 0x0000001000027d06 */ /* 0x000e220008209400 */
[----:B------:R-:W-:-:S02]  /*0340*/  IADD3 R28, R0, 0x18, RZ ;  /* 0x00000018001c7810 */ /* 0x000fc40007ffe0ff */
[----:B------:R-:W-:-:S05]  /*0350*/  LOP3.LUT R23, R23, 0x7fffffff, RZ, 0xc0, !PT ;  /* 0x7fffffff17177812 */ /* 0x000fca00078ec0ff */
[----:B0-----:R-:W0:Y:S02]  /*0360*/  MUFU.RCP R2, R2 ;  /* 0x0000000200027308 */ /* 0x001e240000001000 */
[----:B0-----:R-:W-:-:S06]  /*0370*/  IADD3 R3, R2, 0xffffffe, RZ ;  /* 0x0ffffffe02037810 */ /* 0x001fcc0007ffe0ff */
[----:B------:R-:W0:Y:S02]  /*0380*/  F2I.FTZ.U32.TRUNC.NTZ R3, R3 ;  /* 0x0000000300037305 */ /* 0x000e24000021f000 */
[----:B0-----:R-:W-:Y:S02]  /*0390*/  R2UR UR7, R3 ;  /* 0x00000000030772ca */ /* 0x001fe400000e0000 */
[----:B------:R-:W-:-:S11]  /*03a0*/  SHF.R.S32.HI R3, RZ, 0x1f, R0 ;  /* 0x0000001fff037819 */ /* 0x000fd60000011400 */
[----:B------:R-:W-:-:S04]  /*03b0*/  UIADD3 UR8, URZ, -UR7, URZ ;  /* 0x800000073f087290 */ /* 0x000fc8000fffe03f */
[----:B------:R-:W-:-:S04]  /*03c0*/  UIMAD UR8, UR8, UR16, URZ ;  /* 0x00000010080872a4 */ /* 0x000fc8000f8e023f */
[----:B------:R-:W-:Y:S02]  /*03d0*/  UIMAD.WIDE.U32 UR6, UR7, UR8, UR6 ;  /* 0x00000008070672a5 */ /* 0x000fe4000f8e0006 */
[----:B------:R-:W-:Y:S02]  /*03e0*/  ULOP3.LUT UR8, UR5, UR12, URZ, 0x3c, !UPT ;  /* 0x0000000c05087292 */ /* 0x000fe4000f8e3c3f */
[----:B------:R-:W-:Y:S02]  /*03f0*/  UIMAD.WIDE.U32 UR6, UR7, UR9, URZ ;  /* 0x00000009070672a5 */ /* 0x000fe4000f8e003f */
[----:B------:R-:W-:Y:S02]  /*0400*/  UISETP.GE.AND UP5, UPT, UR8, URZ, UPT ;  /* 0x0000003f0800728c */ /* 0x000fe4000bfa6270 */
[----:B------:R-:W-:-:S04]  /*0410*/  UIADD3 UR6, -UR7, URZ, URZ ;  /* 0x0000003f07067290 */ /* 0x000fc8000fffe13f */
[----:B------:R-:W-:-:S04]  /*0420*/  UIMAD UR6, UR16, UR6, UR9 ;  /* 0x00000006100672a4 */ /* 0x000fc8000f8e0209 */
[----:B------:R-:W-:-:S11]  /*0430*/  UISETP.GT.U32.AND UP2, UPT, UR16, UR6, UPT ;  /* 0x000000061000728c */ /* 0x000fd6000bf44070 */
[----:B------:R-:W-:Y:S02]  /*0440*/  @!UP2 UIADD3 UR6, UR6, -UR16, URZ ;  /* 0x800000100606a290 */ /* 0x000fe4000fffe03f */
[----:B------:R-:W-:Y:S02]  /*0450*/  @!UP2 UIADD3 UR7, UR7, 0x1, URZ ;  /* 0x000000010707a890 */ /* 0x000fe4000fffe03f */
[----:B------:R-:W-:Y:S02]  /*0460*/  UIADD3 UR8, UR6, -UR16, URZ ;  /* 0x8000001006087290 */ /* 0x000fe4000fffe03f */
[----:B------:R-:W-:Y:S02]  /*0470*/  UISETP.GT.U32.AND UP3, UPT, UR16, UR6, UPT ;  /* 0x000000061000728c */ /* 0x000fe4000bf64070 */
[----:B------:R-:W-:Y:S02]  /*0480*/  UISETP.GE.U32.AND UP1, UPT, UR6, UR16, UPT ;  /* 0x000000100600728c */ /* 0x000fe4000bf26070 */
[----:B------:R-:W-:-:S02]  /*0490*/  USEL UR6, UR8, UR6, !UP3 ;  /* 0x0000000608067287 */ /* 0x000fc4000d800000 */
[----:B------:R-:W-:Y:S02]  /*04a0*/  ULOP3.LUT UR8, URZ, UR12, URZ, 0x33, !UPT ;  /* 0x0000000c3f087292 */ /* 0x000fe4000f8e333f */
[----:B------:R-:W-:Y:S01]  /*04b0*/  @!UP4 UIADD3 UR6, -UR6, URZ, URZ ;  /* 0x0000003f0606c290 */ /* 0x000fe2000fffe13f */
[----:B------:R-:W-:-:S03]  /*04c0*/  ULDC.64 UR16, c[0x0][0x298] ;  /* 0x0000a60000107ab9 */ /* 0x000fc60000000a00 */
[----:B------:R-:W-:Y:S01]  /*04d0*/  USEL UR9, UR8, UR6, !UP0 ;  /* 0x0000000608097287 */ /* 0x000fe2000c000000 */
[----:B------:R-:W-:Y:S01]  /*04e0*/  MOV R9, UR16 ;  /* 0x0000001000097c02 */ /* 0x000fe20008000f00 */
[----:B------:R-:W-:Y:S02]  /*04f0*/  @UP1 UIADD3 UR7, UR7, 0x1, URZ ;  /* 0x0000000107071890 */ /* 0x000fe4000fffe03f */
[----:B------:R-:W-:Y:S02]  /*0500*/  UIMAD UR12, UR9, 0xa0, URZ ;  /* 0x000000a0090c78a4 */ /* 0x000fe4000f8e023f */
[----:B------:R-:W-:-:S04]  /*0510*/  @!UP5 UIADD3 UR7, -UR7, URZ, URZ ;  /* 0x0000003f0707d290 */ /* 0x000fc8000fffe13f */
[----:B------:R-:W-:Y:S01]  /*0520*/  USEL UR7, UR8, UR7, !UP0 ;  /* 0x0000000708077287 */ /* 0x000fe2000c000000 */
[----:B------:R-:W-:-:S03]  /*0530*/  MOV R7, UR12 ;  /* 0x0000000c00077c02 */ /* 0x000fc60008000f00 */
[----:B------:R-:W-:-:S04]  /*0540*/  USHF.R.S32.HI UR6, URZ, 0x1f, UR7 ;  /* 0x0000001f3f067899 */ /* 0x000fc80008011407 */
[----:B------:R-:W-:-:S04]  /*0550*/  UIMAD UR6, UR6, UR16, URZ ;  /* 0x00000010060672a4 */ /* 0x000fc8000f8e023f */
[----:B------:R-:W-:Y:S01]  /*0560*/  UIMAD UR6, UR7, UR17, UR6 ;  /* 0x00000011070672a4 */ /* 0x000fe2000f8e0206 */
[----:B--2---:R-:W-:-:S04]  /*0570*/  ISETP.GT.U32.AND P0, PT, R6, 0x27f, PT ;  /* 0x0000027f0600780c */ /* 0x004fc80003f04070 */
[----:B------:R-:W-:Y:S02]  /*0580*/  ISETP.GE.OR.EX P3, PT, R3, UR19, P0, P1 ;  /* 0x0000001303007c0c */ /* 0x000fe40008766710 */
[----:B------:R-:W-:Y:S02]  /*0590*/  ISETP.GE.U32.AND P1, PT, R17, UR18, PT ;  /* 0x0000001211007c0c */ /* 0x000fe4000bf26070 */
[----:B---3--:R-:W-:Y:S02]  /*05a0*/  SHF.R.S32.HI R2, RZ, 0x1f, R5 ;  /* 0x0000001fff027819 */ /* 0x008fe40000011405 */
[----:B------:R-:W-:Y:S02]  /*05b0*/  ISETP.GE.OR.EX P6, PT, R11, UR19, P0, P1 ;  /* 0x000000130b007c0c */ /* 0x000fe400087c6710 */
[----:B------:R-:W-:-:S04]  /*05c0*/  IADD3 R6, P1, R5, UR12, RZ ;  /* 0x0000000c05067c10 */ /* 0x000fc8000ff3e0ff */
[----:B------:R-:W-:Y:S01]  /*05d0*/  LEA.HI.X.SX32 R7, R7, R2, 0x1, P1 ;  /* 0x0000000207077211 */ /* 0x000fe200008f0eff */
[----:B------:R-:W0:Y:S01]  /*05e0*/  @!P3 LDC.64 R12, c[0x0][0x288] ;  /* 0x0000a200ff0cbb82 */ /* 0x000e220000000a00 */
[----:B------:R-:W-:Y:S02]  /*05f0*/  ISETP.GE.U32.AND P1, PT, R27, UR18, PT ;  /* 0x000000121b007c0c */ /* 0x000fe4000bf26070 */
[----:B------:R-:W-:Y:S01]  /*0600*/  @P3 LOP3.LUT R43, R43, 0x2000000, RZ, 0xfc, !PT ;  /* 0x020000002b2b3812 */ /* 0x000fe200078efcff */
[----:B------:R-:W-:Y:S01]  /*0610*/  IMAD.WIDE.U32 R6, R9, UR7, R6 ;  /* 0x0000000709067c25 */ /* 0x000fe2000f8e0006 */
[----:B------:R-:W-:Y:S02]  /*0620*/  ISETP.GE.OR.EX P5, PT, R16, UR19, P0, P1 ;  /* 0x0000001310007c0c */ /* 0x000fe400087a6710 */
[----:B------:R-:W-:Y:S01]  /*0630*/  LOP3.LUT R43, R43, 0xfeffffff, RZ, 0xc0, !PT ;  /* 0xfeffffff2b2b7812 */ /* 0x000fe200078ec0ff */
[----:B------:R-:W1:Y:S01]  /*0640*/  @!P3 LDC.64 R40, c[0x0][0x230] ;  /* 0x00008c00ff28bb82 */ /* 0x000e620000000a00 */
[----:B------:R-:W-:-:S02]  /*0650*/  ISETP.GE.U32.AND P1, PT, R28, UR18, PT ;  /* 0x000000121c007c0c */ /* 0x000fc4000bf26070 */
[----:B------:R-:W-:Y:S02]  /*0660*/  @P6 LOP3.LUT R43, R43, 0x1000000, RZ, 0xfc, !PT ;  /* 0x010000002b2b6812 */ /* 0x000fe400078efcff */
[----:B------:R-:W-:Y:S01]  /*0670*/  IADD3 R9, R7, UR6, RZ ;  /* 0x0000000607097c10 */ /* 0x000fe2000fffe0ff */
[----:B------:R-:W-:Y:S01]  /*0680*/  ULDC.64 UR6, c[0x0][0x290] ;  /* 0x0000a40000067ab9 */ /* 0x000fe20000000a00 */
[----:B------:R-:W-:Y:S01]  /*0690*/  @!P3 MOV R8, R6 ;  /* 0x000000060008b202 */ /* 0x000fe20000000f00 */
[----:B------:R-:W2:Y:S01]  /*06a0*/  @!P6 LDC.64 R4, c[0x0][0x288] ;  /* 0x0000a200ff04eb82 */ /* 0x000ea20000000a00 */
[----:B------:R-:W-:Y:S02]  /*06b0*/  LOP3.LUT R43, R43, 0xff7fffff, RZ, 0xc0, !PT ;  /* 0xff7fffff2b2b7812 */ /* 0x000fe400078ec0ff */
[----:B------:R-:W-:Y:S02]  /*06c0*/  IADD3 R2, R0, 0x20, RZ ;  /* 0x0000002000027810 */ /* 0x000fe40007ffe0ff */
[----:B------:R-:W-:-:S02]  /*06d0*/  @P5 LOP3.LUT R43, R43, 0x800000, RZ, 0xfc, !PT ;  /* 0x008000002b2b5812 */ /* 0x000fc400078efcff */
[----:B------:R-:W-:Y:S01]  /*06e0*/  ISETP.GE.U32.AND P2, PT, R2, UR18, PT ;  /* 0x0000001202007c0c */ /* 0x000fe2000bf46070 */
[-C--:B0-----:R-:W-:Y:S01]  /*06f0*/  @!P3 IMAD R3, R3, R12.reuse, RZ ;  /* 0x0000000c0303b224 */ /* 0x081fe200078e02ff */
[----:B------:R-:W0:Y:S01]  /*0700*/  @!P3 LDC.64 R38, c[0x0][0x228] ;  /* 0x00008a00ff26bb82 */ /* 0x000e220000000a00 */
[----:B------:R-:W-:Y:S02]  /*0710*/  LOP3.LUT R43, R43, 0xffbfffff, RZ, 0xc0, !PT ;  /* 0xffbfffff2b2b7812 */ /* 0x000fe400078ec0ff */
[C---:B------:R-:W-:Y:S01]  /*0720*/  @!P3 IMAD R19, R0.reuse, R13, R3 ;  /* 0x0000000d0013b224 */ /* 0x040fe200078e0203 */
[----:B------:R-:W-:Y:S01]  /*0730*/  SHF.R.S32.HI R3, RZ, 0x1f, R28 ;  /* 0x0000001fff037819 */ /* 0x000fe2000001141c */
[----:B------:R-:W-:Y:S01]  /*0740*/  @!P3 IMAD.WIDE.U32 R12, R0, R12, R8 ;  /* 0x0000000c000cb225 */ /* 0x000fe200078e0008 */
[----:B------:R-:W-:Y:S02]  /*0750*/  SHF.R.S32.HI R22, RZ, 0x1f, R2 ;  /* 0x0000001fff167819 */ /* 0x000fe40000011402 */
[----:B------:R-:W-:Y:S01]  /*0760*/  ISETP.GE.OR.EX P4, PT, R3, UR19, P0, P1 ;  /* 0x0000001303007c0c */ /* 0x000fe20008786710 */
[----:B------:R-:W3:Y:S01]  /*0770*/  @!P6 LDC.64 R20, c[0x0][0x230] ;  /* 0x00008c00ff14eb82 */ /* 0x000ee20000000a00 */
[----:B------:R-:W-:-:S02]  /*0780*/  @!P3 IADD3 R13, R13, R19, RZ ;  /* 0x000000130d0db210 */ /* 0x000fc40007ffe0ff */
[C---:B------:R-:W-:Y:S02]  /*0790*/  @!P3 SHF.L.U32 R19, R12.reuse, 0x1, RZ ;  /* 0x000000010c13b819 */ /* 0x040fe400000006ff */
[----:B------:R-:W-:Y:S01]  /*07a0*/  @!P3 SHF.L.U64.HI R26, R12, 0x1, R13 ;  /* 0x000000010c1ab819 */ /* 0x000fe2000001020d */
[----:B--2---:R-:W-:Y:S01]  /*07b0*/  @!P6 IMAD R18, R11, R4, RZ ;  /* 0x000000040b12e224 */ /* 0x004fe200078e02ff */
[----:B-1----:R-:W-:Y:S01]  /*07c0*/  @!P3 IADD3 R40, P1, R19, R40, RZ ;  /* 0x000000281328b210 */ /* 0x002fe20007f3e0ff */
[----:B------:R-:W1:Y:S01]  /*07d0*/  @!P5 LDC.64 R14, c[0x0][0x288] ;  /* 0x0000a200ff0edb82 */ /* 0x000e620000000a00 */
[----:B------:R-:W-:Y:S01]  /*07e0*/  ISETP.GE.OR.EX P3, PT, R22, UR19, P0, P2 ;  /* 0x0000001316007c0c */ /* 0x000fe20008766720 */
[----:B------:R-:W-:Y:S01]  /*07f0*/  @!P6 IMAD R29, R17, R5, R18 ;  /* 0x00000005111de224 */ /* 0x000fe200078e0212 */
[----:B------:R-:W-:Y:S02]  /*0800*/  @!P6 MOV R12, R6 ;  /* 0x00000006000ce202 */ /* 0x000fe40000000f00 */
[----:B------:R-:W-:-:S02]  /*0810*/  @P4 LOP3.LUT R43, R43, 0x400000, RZ, 0xfc, !PT ;  /* 0x004000002b2b4812 */ /* 0x000fc400078efcff */
[----:B------:R-:W-:Y:S01]  /*0820*/  @!P6 MOV R13, R9 ;  /* 0x00000009000de202 */ /* 0x000fe20000000f00 */
[----:B------:R-:W2:Y:S01]  /*0830*/  @!P6 LDC.64 R10, c[0x0][0x228] ;  /* 0x00008a00ff0aeb82 */ /* 0x000ea20000000a00 */
[C---:B------:R-:W-:Y:S02]  /*0840*/  LOP3.LUT P2, RZ, R43.reuse, 0x2000000, RZ, 0xc0, !PT ;  /* 0x020000002bff7812 */ /* 0x040fe4000784c0ff */
[----:B------:R-:W-:Y:S01]  /*0850*/  LOP3.LUT R43, R43, 0xffdfffff, RZ, 0xc0, !PT ;  /* 0xffdfffff2b2b7812 */ /* 0x000fe200078ec0ff */
[----:B------:R-:W-:-:S03]  /*0860*/  @!P6 IMAD.WIDE.U32 R4, R17, R4, R12 ;  /* 0x000000041104e225 */ /* 0x000fc600078e000c */
[----:B------:R-:W-:Y:S01]  /*0870*/  @P3 LOP3.LUT R43, R43, 0x200000, RZ, 0xfc, !PT ;  /* 0x002000002b2b3812 */ /* 0x000fe200078efcff */
[----:B------:R-:W4:Y:S01]  /*0880*/  @!P4 LDC.64 R24, c[0x0][0x288] ;  /* 0x0000a200ff18cb82 */ /* 0x000f220000000a00 */
[----:B------:R-:W-:Y:S02]  /*0890*/  @!P6 IADD3 R5, R5, R29, RZ ;  /* 0x0000001d0505e210 */ /* 0x000fe40007ffe0ff */
[----:B------:R-:W-:Y:S02]  /*08a0*/  @!P6 SHF.L.U32 R17, R4, 0x1, RZ ;  /* 0x000000010411e819 */ /* 0x000fe400000006ff */
[----:B------:R-:W-:Y:S02]  /*08b0*/  LOP3.LUT R43, R43, 0xffefffff, RZ, 0xc0, !PT ;  /* 0xffefffff2b2b7812 */ /* 0x000fe400078ec0ff */
[----:B------:R-:W-:Y:S01]  /*08c0*/  @!P2 IADD3.X R41, R26, R41, RZ, P1, !PT ;  /* 0x000000291a29a210 */ /* 0x000fe20000ffe4ff */
[----:B-1----:R-:W-:Y:S01]  /*08d0*/  @!P5 IMAD R16, R16, R14, RZ ;  /* 0x0000000e1010d224 */ /* 0x002fe200078e02ff */
[----:B0-----:R-:W-:Y:S01]  /*08e0*/  @!P2 IADD3 R38, P1, R19, R38, RZ ;  /* 0x000000261326a210 */ /* 0x001fe20007f3e0ff */
[----:B------:R-:W0:Y:S02]  /*08f0*/  @!P5 LDC.64 R12, c[0x0][0x228] ;  /* 0x00008a00ff0cdb82 */ /* 0x000e240000000a00 */
[----:B------:R-:W-:Y:S01]  /*0900*/  @!P5 IMAD R29, R27, R15, R16 ;  /* 0x0000000f1b1dd224 */ /* 0x000fe200078e0210 */
[----:B------:R-:W-:Y:S01]  /*0910*/  @!P2 IADD3.X R39, R26, R39, RZ, P1, !PT ;  /* 0x000000271a27a210 */ /* 0x000fe20000ffe4ff */
[----:B------:R1:W-:Y:S01]  /*0920*/  STL.64 [R1+0xa58], R40 ;  /* 0x000a582801007387 */ /* 0x0003e20000100a00 */
[----:B------:R-:W-:-:S02]  /*0930*/  @!P6 SHF.L.U64.HI R26, R4, 0x1, R5 ;  /* 0x00000001041ae819 */ /* 0x000fc40000010205 */
[C---:B---3--:R-:W-:Y:S01]  /*0940*/  @!P6 IADD3 R20, P1, R17.reuse, R20, RZ ;  /* 0x000000141114e210 */ /* 0x048fe20007f3e0ff */
[----:B------:R-:W3:Y:S01]  /*0950*/  @!P5 LDC.64 R18, c[0x0][0x230] ;  /* 0x00008c00ff12db82 */ /* 0x000ee20000000a00 */
[----:B------:R-:W-:Y:S01]  /*0960*/  @!P5 MOV R16, R6 ;  /* 0x000000060010d202 */ /* 0x000fe20000000f00 */
[----:B------:R-:W-:Y:S01]  /*0970*/  STL.64 [R1+0xa60], R38 ;  /* 0x000a602601007387 */ /* 0x000fe20000100a00 */
[C---:B------:R-:W-:Y:S02]  /*0980*/  @!P6 IADD3.X R21, R26.reuse, R21, RZ, P1, !PT ;  /* 0x000000151a15e210 */ /* 0x040fe40000ffe4ff */
[----:B--2---:R-:W-:Y:S01]  /*0990*/  @!P6 IADD3 R10, P1, R17, R10, RZ ;  /* 0x0000000a110ae210 */ /* 0x004fe20007f3e0ff */
[----:B------:R-:W-:Y:S01]  /*09a0*/  STL [R1+0xa4c], R20 ;  /* 0x000a4c1401007387 */ /* 0x000fe20000100800 */
[----:B------:R-:W-:Y:S01]  /*09b0*/  @!P5 MOV R17, R9 ;  /* 0x000000090011d202 */ /* 0x000fe20000000f00 */
[----:B------:R-:W2:Y:S01]  /*09c0*/  @!P3 LDC.64 R4, c[0x0][0x288] ;  /* 0x0000a200ff04bb82 */ /* 0x000ea20000000a00 */
[----:B------:R-:W-:Y:S01]  /*09d0*/  @!P6 IADD3.X R11, R26, R11, RZ, P1, !PT ;  /* 0x0000000b1a0be210 */ /* 0x000fe20000ffe4ff */
[----:B----4-:R-:W-:Y:S01]  /*09e0*/  @!P4 IMAD R26, R3, R24, RZ ;  /* 0x00000018031ac224 */ /* 0x010fe200078e02ff */
[----:B------:R-:W-:Y:S01]  /*09f0*/  STL [R1+0xa50], R20 ;  /* 0x000a501401007387 */ /* 0x000fe20000100800 */
[----:B------:R-:W-:-:S03]  /*0a00*/  @!P5 IMAD.WIDE.U32 R14, R27, R14, R16 ;  /* 0x0000000e1b0ed225 */ /* 0x000fc600078e0010 */
[----:B------:R4:W-:Y:S01]  /*0a10*/  STL.64 [R1+0xa68], R20 ;  /* 0x000a681401007387 */ /* 0x0009e20000100a00 */
[----:B------:R-:W1:Y:S01]  /*0a20*/  @!P4 LDC.64 R16, c[0x0][0x230] ;  /* 0x00008c00ff10cb82 */ /* 0x000e620000000a00 */
[----:B------:R-:W-:Y:S01]  /*0a30*/  @!P5 IADD3 R15, R15, R29, RZ ;  /* 0x0000001d0f0fd210 */ /* 0x000fe20007ffe0ff */
[----:B------:R-:W-:Y:S01]  /*0a40*/  @!P4 IMAD R26, R28, R25, R26 ;  /* 0x000000191c1ac224 */ /* 0x000fe200078e021a */
[C---:B------:R-:W-:Y:S01]  /*0a50*/  @!P5 SHF.L.U32 R27, R14.reuse, 0x1, RZ ;  /* 0x000000010e1bd819 */ /* 0x040fe200000006ff */
[----:B------:R4:W-:Y:S01]  /*0a60*/  STL [R1+0xa48], R21 ;  /* 0x000a481501007387 */ /* 0x0009e20000100800 */
[----:B------:R-:W-:Y:S02]  /*0a70*/  @!P5 SHF.L.U64.HI R3, R14, 0x1, R15 ;  /* 0x000000010e03d819 */ /* 0x000fe4000001020f */
[----:B------:R-:W-:Y:S01]  /*0a80*/  @!P4 MOV R14, R6 ;  /* 0x00000006000ec202 */ /* 0x000fe20000000f00 */
[----:B------:R-:W4:Y:S01]  /*0a90*/  @!P4 LDC.64 R36, c[0x0][0x228] ;  /* 0x00008a00ff24cb82 */ /* 0x000f220000000a00 */
[----:B------:R-:W-:-:S02]  /*0aa0*/  @!P4 MOV R15, R9 ;  /* 0x00000009000fc202 */ /* 0x000fc40000000f00 */
[----:B---3--:R-:W-:Y:S01]  /*0ab0*/  @!P5 IADD3 R18, P1, R27, R18, RZ ;  /* 0x000000121b12d210 */ /* 0x008fe20007f3e0ff */
[----:B------:R-:W-:-:S03]  /*0ac0*/  @!P4 IMAD.WIDE.U32 R24, R28, R24, R14 ;  /* 0x000000181c18c225 */ /* 0x000fc600078e000e */
[----:B------:R-:W-:Y:S01]  /*0ad0*/  @!P5 IADD3.X R19, R3, R19, RZ, P1, !PT ;  /* 0x000000130313d210 */ /* 0x000fe20000ffe4ff */
[----:B------:R-:W3:Y:S01]  /*0ae0*/  @!P3 LDC.64 R34, c[0x0][0x230] ;  /* 0x00008c00ff22bb82 */ /* 0x000ee20000000a00 */
[----:B0-----:R-:W-:Y:S02]  /*0af0*/  @!P5 IADD3 R12, P1, R27, R12, RZ ;  /* 0x0000000c1b0cd210 */ /* 0x001fe40007f3e0ff */
[----:B------:R-:W-:Y:S01]  /*0b00*/  LOP3.LUT R42, R42, 0xfffffffe, RZ, 0xc0, !PT ;  /* 0xfffffffe2a2a7812 */ /* 0x000fe200078ec0ff */
[----:B------:R-:W-:Y:S01]  /*0b10*/  STL.64 [R1+0x730], R8 ;  /* 0x0007300801007387 */ /* 0x000fe20000100a00 */
[----:B------:R-:W-:Y:S01]  /*0b20*/  @!P4 IADD3 R25, R25, R26, RZ ;  /* 0x0000001a1919c210 */ /* 0x000fe20007ffe0ff */
[----:B--2---:R-:W-:Y:S01]  /*0b30*/  @!P3 IMAD R26, R22, R4, RZ ;  /* 0x00000004161ab224 */ /* 0x004fe200078e02ff */
[----:B------:R-:W-:Y:S01]  /*0b40*/  @!P5 IADD3.X R13, R3, R13, RZ, P1, !PT ;  /* 0x0000000d030dd210 */ /* 0x000fe20000ffe4ff */
[----:B------:R-:W0:Y:S01]  /*0b50*/  @!P3 LDC.64 R14, c[0x0][0x228] ;  /* 0x00008a00ff0ebb82 */ /* 0x000e220000000a00 */
[----:B------:R-:W-:Y:S01]  /*0b60*/  @!P4 SHF.L.U32 R3, R24, 0x1, RZ ;  /* 0x000000011803c819 */ /* 0x000fe200000006ff */
[----:B------:R-:W-:Y:S01]  /*0b70*/  @!P3 IMAD R5, R2, R5, R26 ;  /* 0x000000050205b224 */ /* 0x000fe200078e021a */
[----:B------:R-:W-:Y:S01]  /*0b80*/  @!P4 SHF.L.U64.HI R22, R24, 0x1, R25 ;  /* 0x000000011816c819 */ /* 0x000fe20000010219 */
[----:B------:R-:W-:Y:S01]  /*0b90*/  STL.64 [R1+0x740], R6 ;  /* 0x0007400601007387 */ /* 0x000fe20000100a00 */
[----:B------:R-:W-:-:S02]  /*0ba0*/  @!P3 MOV R24, R6 ;  /* 0x000000060018b202 */ /* 0x000fc40000000f00 */
[----:B------:R-:W-:Y:S01]  /*0bb0*/  @!P3 MOV R25, R9 ;  /* 0x000000090019b202 */ /* 0x000fe20000000f00 */
[----:B------:R-:W-:Y:S01]  /*0bc0*/  STL.64 [R1+0x788], R6 ;  /* 0x0007880601007387 */ /* 0x000fe20000100a00 */
[----:B-1----:R-:W-:Y:S01]  /*0bd0*/  @!P4 IADD3 R16, P1, R3, R16, RZ ;  /* 0x000000100310c210 */ /* 0x002fe20007f3e0ff */
[----:B------:R-:W-:-:S03]  /*0be0*/  @!P3 IMAD.WIDE.U32 R24, R2, R4, R24 ;  /* 0x000000040218b225 */ /* 0x000fc600078e0018 */
[----:B------:R-:W-:Y:S01]  /*0bf0*/  @!P4 IADD3.X R17, R22, R17, RZ, P1, !PT ;  /* 0x000000111611c210 */ /* 0x000fe20000ffe4ff */
[----:B------:R-:W-:Y:S01]  /*0c00*/  STL [R1+0x7a0], R6 ;  /* 0x0007a00601007387 */ /* 0x000fe20000100800 */
[----:B----4-:R-:W-:Y:S02]  /*0c10*/  @!P4 IADD3 R36, P1, R3, R36, RZ ;  /* 0x000000240324c210 */ /* 0x010fe40007f3e0ff */
[----:B------:R-:W-:Y:S01]  /*0c20*/  @!P3 IADD3 R5, R25, R5, RZ ;  /* 0x000000051905b210 */ /* 0x000fe20007ffe0ff */
[----:B------:R-:W-:Y:S01]  /*0c30*/  STL [R1+0xa44], R18 ;  /* 0x000a441201007387 */ /* 0x000fe20000100800 */
[----:B------:R-:W-:Y:S02]  /*0c40*/  @!P3 SHF.L.U32 R3, R24, 0x1, RZ ;  /* 0x000000011803b819 */ /* 0x000fe400000006ff */
[----:B------:R-:W-:Y:S01]  /*0c50*/  @!P4 IADD3.X R37, R22, R37, RZ, P1, !PT ;  /* 0x000000251625c210 */ /* 0x000fe20000ffe4ff */
[----:B------:R-:W-:Y:S01]  /*0c60*/  STL [R1+0xa40], R19 ;  /* 0x000a401301007387 */ /* 0x000fe20000100800 */
[----:B------:R-:W-:-:S02]  /*0c70*/  @!P3 SHF.L.U64.HI R24, R24, 0x1, R5 ;  /* 0x000000011818b819 */ /* 0x000fc40000010205 */
[C---:B---3--:R-:W-:Y:S01]  /*0c80*/  @!P3 IADD3 R34, P1, R3.reuse, R34, RZ ;  /* 0x000000220322b210 */ /* 0x048fe20007f3e0ff */
[----:B------:R-:W-:Y:S01]  /*0c90*/  STL [R1+0xa3c], R16 ;  /* 0x000a3c1001007387 */ /* 0x000fe20000100800 */
[----:B------:R-:W-:Y:S02]  /*0ca0*/  IADD3 R25, R0, 0x28, RZ ;  /* 0x0000002800197810 */ /* 0x000fe40007ffe0ff */
[C---:B------:R-:W-:Y:S01]  /*0cb0*/  @!P3 IADD3.X R35, R24.reuse, R35, RZ, P1, !PT ;  /* 0x000000231823b210 */ /* 0x040fe20000ffe4ff */
[----:B------:R-:W-:Y:S01]  /*0cc0*/  STL [R1+0xa38], R17 ;  /* 0x000a381101007387 */ /* 0x000fe20000100800 */
[----:B0-----:R-:W-:Y:S02]  /*0cd0*/  @!P3 IADD3 R14, P1, R3, R14, RZ ;  /* 0x0000000e030eb210 */ /* 0x001fe40007f3e0ff */
[----:B------:R-:W-:Y:S01]  /*0ce0*/  SHF.R.S32.HI R5, RZ, 0x1f, R25 ;  /* 0x0000001fff057819 */ /* 0x000fe20000011419 */
[----:B------:R-:W-:Y:S01]  /*0cf0*/  STL [R1+0xa34], R34 ;  /* 0x000a342201007387 */ /* 0x000fe20000100800 */
[----:B------:R-:W-:-:S02]  /*0d00*/  @!P3 IADD3.X R15, R24, R15, RZ, P1, !PT ;  /* 0x0000000f180fb210 */ /* 0x000fc40000ffe4ff */
[----:B------:R-:W-:Y:S01]  /*0d10*/  ISETP.GE.U32.AND P1, PT, R25, UR18, PT ;  /* 0x0000001219007c0c */ /* 0x000fe2000bf26070 */
[----:B------:R-:W-:Y:S01]  /*0d20*/  STL [R1+0xa30], R35 ;  /* 0x000a302301007387 */ /* 0x000fe20000100800 */
[----:B------:R-:W-:Y:S02]  /*0d30*/  IADD3 R22, R0, 0x38, RZ ;  /* 0x0000003800167810 */ /* 0x000fe40007ffe0ff */
[----:B------:R-:W-:-:S13]  /*0d40*/  ISETP.GE.OR.EX P2, PT, R5, UR19, P0, P1 ;  /* 0x0000001305007c0c */ /* 0x000fda0008746710 */
[----:B------:R-:W0:Y:S01]  /*0d50*/  @!P2 LDC.64 R2, c[0x0][0x288] ;  /* 0x0000a200ff02ab82 */ /* 0x000e220000000a00 */
[----:B------:R-:W-:-:S04]  /*0d60*/  @P2 LOP3.LUT R43, R43, 0x100000, RZ, 0xfc, !PT ;  /* 0x001000002b2b2812 */ /* 0x000fc800078efcff */
[----:B------:R-:W-:-:S03]  /*0d70*/  LOP3.LUT R43, R43, 0xfff7ffff, RZ, 0xc0, !PT ;  /* 0xfff7ffff2b2b7812 */ /* 0x000fc600078ec0ff */
[----:B------:R-:W1:Y:S08]  /*0d80*/  @!P2 LDC.64 R32, c[0x0][0x230] ;  /* 0x00008c00ff20ab82 */ /* 0x000e700000000a00 */
[----:B------:R-:W2:Y:S01]  /*0d90*/  @!P2 LDC.64 R30, c[0x0][0x228] ;  /* 0x00008a00ff1eab82 */ /* 0x000ea20000000a00 */
[----:B0-----:R-:W-:Y:S01]  /*0da0*/  @!P2 IMAD R4, R5, R2, RZ ;  /* 0x000000020504a224 */ /* 0x001fe200078e02ff */
[----:B------:R-:W-:-:S03]  /*0db0*/  @!P2 MOV R5, R9 ;  /* 0x000000090005a202 */ /* 0x000fc60000000f00 */
[----:B------:R-:W-:Y:S01]  /*0dc0*/  @!P2 IMAD R3, R25, R3, R4 ;  /* 0x000000031903a224 */ /* 0x000fe200078e0204 */
[----:B------:R-:W-:-:S05]  /*0dd0*/  @!P2 MOV R4, R6 ;  /* 0x000000060004a202 */ /* 0x000fca0000000f00 */
[----:B------:R-:W-:Y:S01]  /*0de0*/  @!P2 IMAD.WIDE.U32 R4, R25, R2, R4 ;  /* 0x000000021904a225 */ /* 0x000fe200078e0004 */
[----:B------:R-:W-:-:S04]  /*0df0*/  IADD3 R25, R0, 0x30, RZ ;  /* 0x0000003000197810 */ /* 0x000fc80007ffe0ff */
[----:B------:R-:W-:Y:S02]  /*0e00*/  @!P2 IADD3 R5, R5, R3, RZ ;  /* 0x000000030505a210 */ /* 0x000fe40007ffe0ff */
[C---:B------:R-:W-:Y:S02]  /*0e10*/  @!P2 SHF.L.U32 R3, R4.reuse, 0x1, RZ ;  /* 0x000000010403a819 */ /* 0x040fe400000006ff */
[----:B------:R-:W-:Y:S02]  /*0e20*/  @!P2 SHF.L.U64.HI R4, R4, 0x1, R5 ;  /* 0x000000010404a819 */ /* 0x000fe40000010205 */
[----:B-1----:R-:W-:Y:S02]  /*0e30*/  @!P2 IADD3 R32, P1, R3, R32, RZ ;  /* 0x000000200320a210 */ /* 0x002fe40007f3e0ff */
[----:B------:R-:W-:Y:S02]  /*0e40*/  SHF.R.S32.HI R5, RZ, 0x1f, R25 ;  /* 0x0000001fff057819 */ /* 0x000fe40000011419 */
[----:B------:R-:W-:-:S02]  /*0e50*/  @!P2 IADD3.X R33, R4, R33, RZ, P1, !PT ;  /* 0x000000210421a210 */ /* 0x000fc40000ffe4ff */
[----:B--2---:R-:W-:-:S04]  /*0e60*/  @!P2 IADD3 R30, P1, R3, R30, RZ ;  /* 0x0000001e031ea210 */ /* 0x004fc80007f3e0ff */
[----:B------:R-:W-:Y:S02]  /*0e70*/  @!P2 IADD3.X R31, R4, R31, RZ, P1, !PT ;  /* 0x0000001f041fa210 */ /* 0x000fe40000ffe4ff */
[----:B------:R-:W-:-:S04]  /*0e80*/  ISETP.GE.U32.AND P1, PT, R25, UR18, PT ;  /* 0x0000001219007c0c */ /* 0x000fc8000bf26070 */
[----:B------:R-:W-:-:S13]  /*0e90*/  ISETP.GE.OR.EX P2, PT, R5, UR19, P0, P1 ;  /* 0x0000001305007c0c */ /* 0x000fda0008746710 */
[----:B------:R-:W0:Y:S01]  /*0ea0*/  @!P2 LDC.64 R2, c[0x0][0x288] ;  /* 0x0000a200ff02ab82 */ /* 0x000e220000000a00 */
[----:B------:R-:W-:-:S04]  /*0eb0*/  @P2 LOP3.LUT R43, R43, 0x80000, RZ, 0xfc, !PT ;  /* 0x000800002b2b2812 */ /* 0x000fc800078efcff */
[----:B------:R-:W-:-:S03]  /*0ec0*/  LOP3.LUT R43, R43, 0xfffbffff, RZ, 0xc0, !PT ;  /* 0xfffbffff2b2b7812 */ /* 0x000fc600078ec0ff */
[----:B------:R-:W1:Y:S01]  /*0ed0*/  @!P2 LDC.64 R28, c[0x0][0x230] ;  /* 0x00008c00ff1cab82 */ /* 0x000e620000000a00 */
[----:B0-----:R-:W-:Y:S01]  /*0ee0*/  @!P2 IMAD R4, R5, R2, RZ ;  /* 0x000000020504a224 */ /* 0x001fe200078e02ff */
[----:B------:R-:W-:-:S03]  /*0ef0*/  @!P2 MOV R5, R9 ;  /* 0x000000090005a202 */ /* 0x000fc60000000f00 */
[----:B------:R-:W-:Y:S01]  /*0f00*/  @!P2 IMAD R3, R25, R3, R4 ;  /* 0x000000031903a224 */ /* 0x000fe200078e0204 */
[----:B------:R-:W-:-:S05]  /*0f10*/  @!P2 MOV R4, R6 ;  /* 0x000000060004a202 */ /* 0x000fca0000000f00 */
[----:B------:R-:W-:Y:S02]  /*0f20*/  @!P2 IMAD.WIDE.U32 R4, R25, R2, R4 ;  /* 0x000000021904a225 */ /* 0x000fe400078e0004 */
[----:B------:R-:W0:Y:S03]  /*0f30*/  @!P2 LDC.64 R24, c[0x0][0x228] ;  /* 0x00008a00ff18ab82 */ /* 0x000e260000000a00 */
[----:B------:R-:W-:Y:S02]  /*0f40*/  @!P2 IADD3 R3, R5, R3, RZ ;  /* 0x000000030503a210 */ /* 0x000fe40007ffe0ff */
[C---:B------:R-:W-:Y:S02]  /*0f50*/  @!P2 SHF.L.U32 R2, R4.reuse, 0x1, RZ ;  /* 0x000000010402a819 */ /* 0x040fe400000006ff */
[----:B------:R-:W-:Y:S02]  /*0f60*/  @!P2 SHF.L.U64.HI R4, R4, 0x1, R3 ;  /* 0x000000010404a819 */ /* 0x000fe40000010203 */
[----:B-1----:R-:W-:-:S04]  /*0f70*/  @!P2 IADD3 R28, P1, R2, R28, RZ ;  /* 0x0000001c021ca210 */ /* 0x002fc80007f3e0ff */
[----:B------:R-:W-:Y:S02]  /*0f80*/  @!P2 IADD3.X R29, R4, R29, RZ, P1, !PT ;  /* 0x0000001d041da210 */ /* 0x000fe40000ffe4ff */
[----:B0-----:R-:W-:-:S04]  /*0f90*/  @!P2 IADD3 R24, P1, R2, R24, RZ ;  /* 0x000000180218a210 */ /* 0x001fc80007f3e0ff */
[----:B------:R-:W-:Y:S02]  /*0fa0*/  @!P2 IADD3.X R25, R4, R25, RZ, P1, !PT ;  /* 0x000000190419a210 */ /* 0x000fe40000ffe4ff */
[----:B------:R-:W-:Y:S02]  /*0fb0*/  SHF.R.S32.HI R4, RZ, 0x1f, R22 ;  /* 0x0000001fff047819 */ /* 0x000fe40000011416 */
[----:B------:R-:W-:-:S04]  /*0fc0*/  ISETP.GE.U32.AND P1, PT, R22, UR18, PT ;  /* 0x0000001216007c0c */ /* 0x000fc8000bf26070 */
[----:B------:R-:W-:-:S13]  /*0fd0*/  ISETP.GE.OR.EX P2, PT, R4, UR19, P0, P1 ;  /* 0x0000001304007c0c */ /* 0x000fda0008746710 */
[----:B------:R-:W0:Y:S01]  /*0fe0*/  @!P2 LDC.64 R2, c[0x0][0x288] ;  /* 0x0000a200ff02ab82 */ /* 0x000e220000000a00 */
[----:B------:R-:W-:Y:S02]  /*0ff0*/  @!P2 MOV R5, R9 ;  /* 0x000000090005a202 */ /* 0x000fe40000000f00 */
[----:B------:R-:W-:-:S04]  /*1000*/  @P2 LOP3.LUT R43, R43, 0x40000, RZ, 0xfc, !PT ;  /* 0x000400002b2b2812 */ /* 0x000fc800078efcff */
[----:B------:R-:W-:Y:S01]  /*1010*/  LOP3.LUT R43, R43, 0xfffdffff, RZ, 0xc0, !PT ;  /* 0xfffdffff2b2b7812 */ /* 0x000fe200078ec0ff */
[----:B------:R-:W1:Y:S01]  /*1020*/  @!P2 LDC.64 R44, c[0x0][0x230] ;  /* 0x00008c00ff2cab82 */ /* 0x000e620000000a00 */
[----:B0-----:R-:W-:-:S04]  /*1030*/  @!P2 IMAD R4, R4, R2, RZ ;  /* 0x000000020404a224 */ /* 0x001fc800078e02ff */
[----:B------:R-:W-:Y:S01]  /*1040*/  @!P2 IMAD R3, R22, R3, R4 ;  /* 0x000000031603a224 */ /* 0x000fe200078e0204 */
[----:B------:R-:W-:-:S05]  /*1050*/  @!P2 MOV R4, R6 ;  /* 0x000000060004a202 */ /* 0x000fca0000000f00 */
[----:B------:R-:W-:-:S04]  /*1060*/  @!P2 IMAD.WIDE.U32 R4, R22, R2, R4 ;  /* 0x000000021604a225 */ /* 0x000fc800078e0004 */
[----:B------:R-:W-:Y:S01]  /*1070*/  VIADD R22, R0, 0x40 ;  /* 0x0000004000167836 */ /* 0x000fe20000000000 */
[----:B------:R-:W-:Y:S02]  /*1080*/  @!P2 IADD3 R3, R5, R3, RZ ;  /* 0x000000030503a210 */ /* 0x000fe40007ffe0ff */
[C---:B------:R-:W-:Y:S02]  /*1090*/  @!P2 SHF.L.U32 R5, R4.reuse, 0x1, RZ ;  /* 0x000000010405a819 */ /* 0x040fe400000006ff */
[----:B------:R-:W-:Y:S02]  /*10a0*/  @!P2 SHF.L.U64.HI R4, R4, 0x1, R3 ;  /* 0x000000010404a819 */ /* 0x000fe40000010203 */
[----:B------:R-:W0:Y:S01]  /*10b0*/  @!P2 LDC.64 R2, c[0x0][0x228] ;  /* 0x00008a00ff02ab82 */ /* 0x000e220000000a00 */
[----:B-1----:R-:W-:Y:S02]  /*10c0*/  @!P2 IADD3 R44, P1, R5, R44, RZ ;  /* 0x0000002c052ca210 */ /* 0x002fe40007f3e0ff */
[----:B------:R-:W-:-:S02]  /*10d0*/  SHF.R.S32.HI R26, RZ, 0x1f, R22 ;  /* 0x0000001fff1a7819 */ /* 0x000fc40000011416 */
[----:B------:R-:W-:Y:S01]  /*10e0*/  @!P2 IADD3.X R45, R4, R45, RZ, P1, !PT ;  /* 0x0000002d042da210 */ /* 0x000fe20000ffe4ff */
[----:B------:R-:W-:Y:S04]  /*10f0*/  STL [R1+0x738], R0 ;  /* 0x0007380001007387 */ /* 0x000fe80000100800 */
[----:B------:R-:W-:Y:S01]  /*1100*/  STL [R1+0xa2c], R45 ;  /* 0x000a2c2d01007387 */ /* 0x000fe20000100800 */
[----:B0-----:R-:W-:-:S04]  /*1110*/  @!P2 IADD3 R40, P1, R5, R2, RZ ;  /* 0x000000020528a210 */ /* 0x001fc80007f3e0ff */
[----:B------:R-:W-:Y:S02]  /*1120*/  @!P2 IADD3.X R41, R4, R3, RZ, P1, !PT ;  /* 0x000000030429a210 */ /* 0x000fe40000ffe4ff */
[----:B------:R-:W-:-:S03]  /*1130*/  ISETP.GE.U32.AND P1, PT, R22, UR18, PT ;  /* 0x0000001216007c0c */ /* 0x000fc6000bf26070 */
[----:B------:R-:W-:Y:S01]  /*1140*/  @!P2 STL.64 [R1+0x210], R40 ;  /* 0x000210280100a387 */ /* 0x000fe20000100a00 */
        /* <DEDUP_REMOVED lines=9> */
[----:B------:R-:W-:Y:S01]  /*11e0*/  @!P2 IMAD.WIDE.U32 R26, R22, R2, R26 ;  /* 0x00000002161aa225 */ /* 0x000fe200078e001a */
[----:B------:R-:W-:-:S04]  /*11f0*/  IADD3 R22, R0, 0x48, RZ ;  /* 0x0000004800167810 */ /* 0x000fc80007ffe0ff */
[----:B------:R-:W-:Y:S02]  /*1200*/  @!P2 IADD3 R3, R27, R3, RZ ;  /* 0x000000031b03a210 */ /* 0x000fe40007ffe0ff */
[C---:B------:R-:W-:Y:S02]  /*1210*/  @!P2 SHF.L.U32 R2, R26.reuse, 0x1, RZ ;  /* 0x000000011a02a819 */ /* 0x040fe400000006ff */
[----:B------:R-:W-:Y:S02]  /*1220*/  @!P2 SHF.L.U64.HI R26, R26, 0x1, R3 ;  /* 0x000000011a1aa819 */ /* 0x000fe40000010203 */
[----:B-1----:R-:W-:-:S04]  /*1230*/  @!P2 IADD3 R20, P1, R2, R4, RZ ;  /* 0x000000040214a210 */ /* 0x002fc80007f3e0ff */
[----:B------:R-:W-:Y:S02]  /*1240*/  @!P2 IADD3.X R21, R26, R5, RZ, P1, !PT ;  /* 0x000000051a15a210 */ /* 0x000fe40000ffe4ff */
[----:B------:R-:W0:Y:S03]  /*1250*/  @!P2 LDC.64 R4, c[0x0][0x228] ;  /* 0x00008a00ff04ab82 */ /* 0x000e260000000a00 */
[----:B------:R-:W-:Y:S01]  /*1260*/  @!P2 STL.64 [R1+0x4e0], R20 ;  /* 0x0004e0140100a387 */ /* 0x000fe20000100a00 */
[----:B0-----:R-:W-:-:S04]  /*1270*/  @!P2 IADD3 R2, P1, R2, R4, RZ ;  /* 0x000000040202a210 */ /* 0x001fc80007f3e0ff */
[----:B------:R-:W-:Y:S02]  /*1280*/  @!P2 IADD3.X R3, R26, R5, RZ, P1, !PT ;  /* 0x000000051a03a210 */ /* 0x000fe40000ffe4ff */
[----:B------:R-:W-:Y:S02]  /*1290*/  SHF.R.S32.HI R26, RZ, 0x1f, R22 ;  /* 0x0000001fff1a7819 */ /* 0x000fe40000011416 */
[----:B------:R-:W-:Y:S01]  /*12a0*/  ISETP.GE.U32.AND P1, PT, R22, UR18, PT ;  /* 0x0000001216007c0c */ /* 0x000fe2000bf26070 */
[----:B------:R0:W-:Y:S03]  /*12b0*/  @!P2 STL.64 [R1+0x220], R2 ;  /* 0x000220020100a387 */ /* 0x0001e60000100a00 */
[----:B------:R-:W-:-:S13]  /*12c0*/  ISETP.GE.OR.EX P2, PT, R26, UR19, P0, P1 ;  /* 0x000000131a007c0c */ /* 0x000fda0008746710 */
[----:B0-----:R-:W0:Y:S01]  /*12d0*/  @!P2 LDC.64 R2, c[0x0][0x288] ;  /* 0x0000a200ff02ab82 */ /* 0x001e220000000a00 */
        /* <DEDUP_REMOVED lines=53> */
[----:B------:R-:W-:-:S05]  /*1630*/  @!P2 IMAD.WIDE.U32 R26, R22, R2, R26 ;  /* 0x00000002161aa225 */ /* 0x000fca00078e001a */
[----:B------:R-:W-:Y:S02]  /*1640*/  @!P2 IADD3 R3, R27, R3, RZ ;  /* 0x000000031b03a210 */ /* 0x000fe40007ffe0ff */
[C---:B------:R-:W-:Y:S02]  /*1650*/  @!P2 SHF.L.U32 R22, R26.reuse, 0x1, RZ ;  /* 0x000000011a16a819 */ /* 0x040fe400000006ff */
[----:B------:R-:W-:Y:S02]  /*1660*/  @!P2 SHF.L.U64.HI R26, R26, 0x1, R3 ;  /* 0x000000011a1aa819 */ /* 0x000fe40000010203 */
[----:B------:R-:W0:Y:S01]  /*1670*/  @!P2 LDC.64 R2, c[0x0][0x228] ;  /* 0x00008a00ff02ab82 */ /* 0x000e220000000a00 */
[----:B-1----:R-:W-:-:S04]  /*1680*/  @!P2 IADD3 R20, P1, R22, R4, RZ ;  /* 0x000000041614a210 */ /* 0x002fc80007f3e0ff */
[----:B------:R-:W-:-:S05]  /*1690*/  @!P2 IADD3.X R21, R26, R5, RZ, P1, !PT ;  /* 0x000000051a15a210 */ /* 0x000fca0000ffe4ff */
[----:B------:R0:W-:Y:S02]  /*16a0*/  @!P2 STL.64 [R1+0x600], R20 ;  /* 0x000600140100a387 */ /* 0x0001e40000100a00 */
[----:B0-----:R-:W-:Y:S02]  /*16b0*/  @!P2 IADD3 R20, P1, R22, R2, RZ ;  /* 0x000000021614a210 */ /* 0x001fe40007f3e0ff */
[----:B------:R-:W-:Y:S02]  /*16c0*/  IADD3 R22, R0, 0x60, RZ ;  /* 0x0000006000167810 */ /* 0x000fe40007ffe0ff */
[----:B------:R-:W-:Y:S02]  /*16d0*/  @!P2 IADD3.X R21, R26, R3, RZ, P1, !PT ;  /* 0x000000031a15a210 */ /* 0x000fe40000ffe4ff */
[----:B------:R-:W-:Y:S02]  /*16e0*/  SHF.R.S32.HI R26, RZ, 0x1f, R22 ;  /* 0x0000001fff1a7819 */ /* 0x000fe40000011416 */
[----:B------:R-:W-:Y:S01]  /*16f0*/  ISETP.GE.U32.AND P1, PT, R22, UR18, PT ;  /* 0x0000001216007c0c */ /* 0x000fe2000bf26070 */
[----:B------:R0:W-:Y:S03]  /*1700*/  @!P2 STL.64 [R1+0x5f0], R20 ;  /* 0x0005f0140100a387 */ /* 0x0001e60000100a00 */
[----:B------:R-:W-:-:S13]  /*1710*/  ISETP.GE.OR.EX P2, PT, R26, UR19, P0, P1 ;  /* 0x000000131a007c0c */ /* 0x000fda0008746710 */
[----:B------:R-:W1:Y:S01]  /*1720*/  @!P2 LDC.64 R2, c[0x0][0x288] ;  /* 0x0000a200ff02ab82 */ /* 0x000e620000000a00 */
[----:B------:R-:W-:Y:S02]  /*1730*/  @!P2 MOV R27, R9 ;  /* 0x00000009001ba202 */ /* 0x000fe40000000f00 */
[----:B------:R-:W-:-:S04]  /*1740*/  @P2 LOP3.LUT R43, R43, 0x2000, RZ, 0xfc, !PT ;  /* 0x000020002b2b2812 */ /* 0x000fc800078efcff */
[----:B------:R-:W-:Y:S01]  /*1750*/  LOP3.LUT R43, R43, 0xffffefff, RZ, 0xc0, !PT ;  /* 0xffffefff2b2b7812 */ /* 0x000fe200078ec0ff */
[----:B------:R-:W0:Y:S01]  /*1760*/  @!P2 LDC.64 R4, c[0x0][0x230] ;  /* 0x00008c00ff04ab82 */ /* 0x000e220000000a00 */
[----:B-1----:R-:W-:-:S04]  /*1770*/  @!P2 IMAD R26, R26, R2, RZ ;  /* 0x000000021a1aa224 */ /* 0x002fc800078e02ff */
[----:B------:R-:W-:Y:S01]  /*1780*/  @!P2 IMAD R3, R22, R3, R26 ;  /* 0x000000031603a224 */ /* 0x000fe200078e021a */
[----:B------:R-:W-:-:S05]  /*1790*/  @!P2 MOV R26, R6 ;  /* 0x00000006001aa202 */ /* 0x000fca0000000f00 */
[----:B------:R-:W-:-:S05]  /*17a0*/  @!P2 IMAD.WIDE.U32 R26, R22, R2, R26 ;  /* 0x00000002161aa225 */ /* 0x000fca00078e001a */
[----:B------:R-:W-:Y:S02]  /*17b0*/  @!P2 IADD3 R3, R27, R3, RZ ;  /* 0x000000031b03a210 */ /* 0x000fe40007ffe0ff */
[C---:B------:R-:W-:Y:S02]  /*17c0*/  @!P2 SHF.L.U32 R22, R26.reuse, 0x1, RZ ;  /* 0x000000011a16a819 */ /* 0x040fe400000006ff */
[----:B------:R-:W-:Y:S02]  /*17d0*/  @!P2 SHF.L.U64.HI R26, R26, 0x1, R3 ;  /* 0x000000011a1aa819 */ /* 0x000fe40000010203 */
[----:B------:R-:W1:Y:S01]  /*17e0*/  @!P2 LDC.64 R2, c[0x0][0x228] ;  /* 0x00008a00ff02ab82 */ /* 0x000e620000000a00 */
[----:B0-----:R-:W-:-:S04]  /*17f0*/  @!P2 IADD3 R20, P1, R22, R4, RZ ;  /* 0x000000041614a210 */ /* 0x001fc80007f3e0ff */
[----:B------:R-:W-:-:S05]  /*1800*/  @!P2 IADD3.X R21, R26, R5, RZ, P1, !PT ;  /* 0x000000051a15a210 */ /* 0x000fca0000ffe4ff */
[----:B------:R1:W-:Y:S02]  /*1810*/  @!P2 STL.64 [R1+0x5f8], R20 ;  /* 0x0005f8140100a387 */ /* 0x0003e40000100a00 */
[----:B-1----:R-:W-:Y:S02]  /*1820*/  @!P2 IADD3 R20, P1, R22, R2, RZ ;  /* 0x000000021614a210 */ /* 0x002fe40007f3e0ff */
        /* <DEDUP_REMOVED lines=76> */
[----:B------:R-:W-:Y:S01]  /*1cf0*/  @!P2 IMAD.MOV.U32 R27, RZ, RZ, R9 ;  /* 0x000000ffff1ba224 */ /* 0x000fe200078e0009 */
[----:B------:R-:W-:-:S04]  /*1d00*/  @P2 LOP3.LUT R43, R43, 0x200, RZ, 0xfc, !PT ;  /* 0x000002002b2b2812 */ /* 0x000fc800078efcff */
[----:B------:R-:W-:Y:S02]  /*1d10*/  LOP3.LUT R43, R43, 0xfffffeff, RZ, 0xc0, !PT ;  /* 0xfffffeff2b2b7812 */ /* 0x000fe400078ec0ff */
        /* <DEDUP_REMOVED lines=188> */
[----:B------:R-:W-:-:S04]  /*28e0*/  @!P2 IMAD.WIDE.U32 R26, R22, R2, R26 ;  /* 0x00000002161aa225 */ /* 0x000fc800078e001a */
[----:B------:R-:W-:Y:S01]  /*28f0*/  @!P2 IMAD.SHL.U32 R22, R26, 0x2, RZ ;  /* 0x000000021a16a824 */ /* 0x000fe200078e00ff */
[----:B------:R-:W-:-:S04]  /*2900*/  @!P2 IADD3 R3, R27, R3, RZ ;  /* 0x000000031b03a210 */ /* 0x000fc80007ffe0ff */
        /* <DEDUP_REMOVED lines=190> */
[----:B------:R-:W-:-:S03]  /*34f0*/  IADD3 R22, R0, 0x108, RZ ;  /* 0x0000010800167810 */ /* 0x000fc60007ffe0ff */
[----:B------:R-:W-:Y:S01]  /*3500*/  @!P2 IMAD.X R21, R26, 0x1, R3, P1 ;  /* 0x000000011a15a824 */ /* 0x000fe200008e0603 */
[----:B------:R-:W-:Y:S02]  /*3510*/  SHF.R.S32.HI R26, RZ, 0x1f, R22 ;  /* 0x0000001fff1a7819 */ /* 0x000fe40000011416 */
[----:B------:R-:W-:Y:S02]  /*3520*/  ISETP.GE.U32.AND P1, PT, R22, UR18, PT ;  /* 0x0000001216007c0c */ /* 0x000fe4000bf26070 */
[----:B------:R0:W-:Y:S02]  /*3530*/  @!P2 STL.64 [R1+0x490], R20 ;  /* 0x000490140100a387 */ /* 0x0001e40000100a00 */
        /* <DEDUP_REMOVED lines=191> */
[----:B------:R-:W-:Y:S02]  /*4130*/  @!P2 IMAD R3, R22, R3, R26 ;  /* 0x000000031603a224 */ /* 0x000fe400078e021a */
[----:B------:R-:W-:-:S04]  /*4140*/  @!P2 IMAD.MOV.U32 R26, RZ, RZ, R6 ;  /* 0x000000ffff1aa224 */ /* 0x000fc800078e0006 */
        /* <DEDUP_REMOVED lines=185> */
[----:B------:R-:W-:Y:S01]  /*4ce0*/  @!P2 IMAD.IADD R3, R27, 0x1, R3 ;  /* 0x000000011b03a824 */ /* 0x000fe200078e0203 */
[----:B------:R-:W-:-:S04]  /*4cf0*/  @!P2 SHF.L.U32 R22, R26, 0x1, RZ ;  /* 0x000000011a16a819 */ /* 0x000fc800000006ff */
        /* <DEDUP_REMOVED lines=175> */
[----:B------:R-:W-:-:S05]  /*57f0*/  @P2 LOP3.LUT R23, R23, 0x1, RZ, 0xfc, !PT ;  /* 0x0000000117172812 */ /* 0x000fca00078efcff */
[----:B------:R-:W0:Y:S01]  /*5800*/  @!P2 LDC.64 R4, c[0x0][0x230] ;  /* 0x00008c00ff04ab82 */ /* 0x000e220000000a00 */
[----:B------:R-:W-:Y:S04]  /*5810*/  STL [R1+0x938], R23 ;  /* 0x0009381701007387 */ /* 0x000fe80000100800 */
[----:B------:R-:W-:Y:S04]  /*5820*/  STL [R1+0x948], R23 ;  /* 0x0009481701007387 */ /* 0x000fe80000100800 */
[----:B------:R-:W-:Y:S04]  /*5830*/  STL [R1+0x958], R23 ;  /* 0x0009581701007387 */ /* 0x000fe80000100800 */
[----:B------:R-:W-:Y:S01]  /*5840*/  STL [R1+0x968], R23 ;  /* 0x0009681701007387 */ /* 0x000fe20000100800 */
[----:B-1----:R-:W-:-:S03]  /*5850*/  @!P2 IMAD R26, R26, R2, RZ ;  /* 0x000000021a1aa224 */ /* 0x002fc600078e02ff */
[----:B------:R-:W-:Y:S01]  /*5860*/  STL [R1+0x978], R23 ;  /* 0x0009781701007387 */ /* 0x000fe20000100800 */
[C---:B------:R-:W-:Y:S01]  /*5870*/  @!P2 IMAD R3, R22.reuse, R3, R26 ;  /* 0x000000031603a224 */ /* 0x040fe200078e021a */
[----:B------:R-:W-:Y:S02]  /*5880*/  @!P2 MOV R26, R6 ;  /* 0x00000006001aa202 */ /* 0x000fe40000000f00 */
[----:B------:R-:W-:Y:S03]  /*5890*/  STL [R1+0x988], R23 ;  /* 0x0009881701007387 */ /* 0x000fe60000100800 */
[----:B------:R-:W-:Y:S01]  /*58a0*/  @!P2 IMAD.WIDE.U32 R26, R22, R2, R26 ;  /* 0x00000002161aa225 */ /* 0x000fe200078e001a */
[----:B------:R-:W-:Y:S04]  /*58b0*/  STL [R1+0x998], R23 ;  /* 0x0009981701007387 */ /* 0x000fe80000100800 */
[----:B------:R-:W-:Y:S01]  /*58c0*/  @!P2 IADD3 R3, R27, R3, RZ ;  /* 0x000000031b03a210 */ /* 0x000fe20007ffe0ff */
[----:B------:R-:W-:Y:S01]  /*58d0*/  STL [R1+0x9a8], R23 ;  /* 0x0009a81701007387 */ /* 0x000fe20000100800 */
[----:B------:R-:W-:-:S02]  /*58e0*/  @!P2 SHF.L.U32 R22, R26, 0x1, RZ ;  /* 0x000000011a16a819 */ /* 0x000fc400000006ff */
[----:B------:R-:W-:Y:S01]  /*58f0*/  @!P2 SHF.L.U64.HI R26, R26, 0x1, R3 ;  /* 0x000000011a1aa819 */ /* 0x000fe20000010203 */
[----:B------:R-:W-:Y:S01]  /*5900*/  STL [R1+0x9b8], R23 ;  /* 0x0009b81701007387 */ /* 0x000fe20000100800 */
[----:B------:R-:W1:Y:S01]  /*5910*/  @!P2 LDC.64 R2, c[0x0][0x228] ;  /* 0x00008a00ff02ab82 */ /* 0x000e620000000a00 */
[----:B0-----:R-:W-:Y:S02]  /*5920*/  @!P2 IADD3 R20, P1, R22, R4, RZ ;  /* 0x000000041614a210 */ /* 0x001fe40007f3e0ff */
[----:B------:R-:W-:Y:S03]  /*5930*/  STL [R1+0x9c8], R23 ;  /* 0x0009c81701007387 */ /* 0x000fe60000100800 */
[----:B------:R-:W-:Y:S01]  /*5940*/  @!P2 IMAD.X R21, R26, 0x1, R5, P1 ;  /* 0x000000011a15a824 */ /* 0x000fe200008e0605 */
[----:B------:R-:W-:Y:S04]  /*5950*/  STL [R1+0x9d8], R23 ;  /* 0x0009d81701007387 */ /* 0x000fe80000100800 */
[----:B------:R1:W-:Y:S04]  /*5960*/  @!P2 STL.64 [R1+0x2e8], R20 ;  /* 0x0002e8140100a387 */ /* 0x0003e80000100a00 */
[----:B------:R-:W-:Y:S04]  /*5970*/  STL [R1+0xa08], R23 ;  /* 0x000a081701007387 */ /* 0x000fe80000100800 */
[----:B------:R-:W-:Y:S04]  /*5980*/  STL [R1+0xa18], R23 ;  /* 0x000a181701007387 */ /* 0x000fe80000100800 */
[----:B------:R-:W-:Y:S01]  /*5990*/  STL [R1+0xa28], R23 ;  /* 0x000a281701007387 */ /* 0x000fe20000100800 */
[----:B-1----:R-:W-:-:S02]  /*59a0*/  @!P2 IADD3 R20, P1, R22, R2, RZ ;  /* 0x000000021614a210 */ /* 0x002fc40007f3e0ff */
        /* <DEDUP_REMOVED lines=26> */
[----:B------:R0:W-:Y:S01]  /*5b50*/  @!P1 STL.64 [R1+0x2c8], R20 ;  /* 0x0002c81401009387 */ /* 0x0001e20000100a00 */
[----:B------:R-:W-:-:S02]  /*5b60*/  LOP3.LUT P1, RZ, R43, 0x1000000, RZ, 0xc0, !PT ;  /* 0x010000002bff7812 */ /* 0x000fc4000782c0ff */
[----:B------:R-:W-:Y:S02]  /*5b70*/  ISETP.GE.OR.EX P2, PT, R26, UR7, P0, P2 ;  /* 0x000000071a007c0c */ /* 0x000fe40008746720 */
[----:B------:R-:W-:-:S11]  /*5b80*/  LOP3.LUT R43, R43, 0x7fffffff, RZ, 0xc0, !PT ;  /* 0x7fffffff2b2b7812 */ /* 0x000fd600078ec0ff */
        /* <DEDUP_REMOVED lines=22> */
[----:B------:R-:W-:-:S13]  /*5cf0*/  ISETP.GE.OR.EX P3, PT, R26, UR7, P0, P3 ;  /* 0x000000071a007c0c */ /* 0x000fda0008766730 */
[----:B------:R-:W1:Y:S01]  /*5d00*/  @!P3 LDC.64 R2, c[0x0][0x288] ;  /* 0x0000a200ff02bb82 */ /* 0x000e620000000a00 */
[----:B------:R-:W-:-:S07]  /*5d10*/  @!P3 MOV R27, R9 ;  /* 0x00000009001bb202 */ /* 0x000fce0000000f00 */
        /* <DEDUP_REMOVED lines=16> */
[----:B------:R-:W-:-:S04]  /*5e20*/  ISETP.GE.U32.AND P4, PT, R22, UR6, PT ;  /* 0x0000000616007c0c */ /* 0x000fc8000bf86070 */
[----:B------:R-:W-:-:S13]  /*5e30*/  ISETP.GE.OR.EX P4, PT, R26, UR7, P0, P4 ;  /* 0x000000071a007c0c */ /* 0x000fda0008786740 */
[----:B------:R-:W0:Y:S01]  /*5e40*/  @!P4 LDC.64 R2, c[0x0][0x288] ;  /* 0x0000a200ff02cb82 */ /* 0x000e220000000a00 */
[----:B------:R-:W-:-:S07]  /*5e50*/  @!P4 MOV R27, R9 ;  /* 0x00000009001bc202 */ /* 0x000fce0000000f00 */
        /* <DEDUP_REMOVED lines=10> */
[----:B------:R-:W-:Y:S02]  /*5f00*/  @!P4 IADD3.X R39, R26, R5, RZ, P5, !PT ;  /* 0x000000051a27c210 */ /* 0x000fe40002ffe4ff */
[----:B0-----:R-:W-:Y:S02]  /*5f10*/  @!P4 IADD3 R40, P5, R22, R2, RZ ;  /* 0x000000021628c210 */ /* 0x001fe40007fbe0ff */
        /* <DEDUP_REMOVED lines=16> */
[----:B------:R1:W-:Y:S01]  /*6020*/  @!P3 STL.64 [R1+0x290], R20 ;  /* 0x000290140100b387 */ /* 0x0003e20000100a00 */
[----:B------:R-:W-:Y:S02]  /*6030*/  @P5 LOP3.LUT R42, R42, 0x1, RZ, 0xfc, !PT ;  /* 0x000000012a2a5812 */ /* 0x000fe400078efcff */
[----:B-1----:R-:W-:-:S04]  /*6040*/  @!P5 IADD3 R20, P6, R22, R4, RZ ;  /* 0x000000041614d210 */ /* 0x002fc80007fde0ff */
[----:B------:R-:W-:Y:S01]  /*6050*/  @!P5 IADD3.X R21, R26, R5, RZ, P6, !PT ;  /* 0x000000051a15d210 */ /* 0x000fe200037fe4ff */
[----:B------:R1:W-:Y:S04]  /*6060*/  STL [R1+0x618], R42 ;  /* 0x0006182a01007387 */ /* 0x0003e80000100800 */
[----:B------:R0:W-:Y:S01]  /*6070*/  @!P5 STL.64 [R1+0x260], R20 ;  /* 0x000260140100d387 */ /* 0x0001e20000100a00 */
[----:B-1----:R-:W-:Y:S02]  /*6080*/  IADD3 R42, R0, 0x1f8, RZ ;  /* 0x000001f8002a7810 */ /* 0x002fe40007ffe0ff */
[----:B0-----:R-:W-:Y:S02]  /*6090*/  @!P5 IADD3 R20, P6, R22, R2, RZ ;  /* 0x000000021614d210 */ /* 0x001fe40007fde0ff */
[----:B------:R-:W-:-:S02]  /*60a0*/  SHF.R.S32.HI R22, RZ, 0x1f, R42 ;  /* 0x0000001fff167819 */ /* 0x000fc4000001142a */
[----:B------:R-:W-:Y:S02]  /*60b0*/  @!P5 IADD3.X R21, R26, R3, RZ, P6, !PT ;  /* 0x000000031a15d210 */ /* 0x000fe400037fe4ff */
[----:B------:R-:W-:-:S04]  /*60c0*/  ISETP.GE.U32.AND P6, PT, R42, UR6, PT ;  /* 0x000000062a007c0c */ /* 0x000fc8000bfc6070 */
[----:B------:R-:W-:Y:S01]  /*60d0*/  ISETP.GE.OR.EX P6, PT, R22, UR7, P0, P6 ;  /* 0x0000000716007c0c */ /* 0x000fe200087c6760 */
[----:B------:R-:W-:Y:S01]  /*60e0*/  STL [R1+0x748], R0 ;  /* 0x0007480001007387 */ /* 0x000fe20000100800 */
[----:B------:R-:W-:Y:S01]  /*60f0*/  LOP3.LUT R43, R43, 0xdfffffff, RZ, 0xc0, !PT ;  /* 0xdfffffff2b2b7812 */ /* 0x000fe200078ec0ff */
[----:B------:R-:W-:-:S10]  /*6100*/  ULDC.64 UR6, c[0x0][0x248] ;  /* 0x0000920000067ab9 */ /* 0x000fd40000000a00 */
[----:B------:R-:W0:Y:S01]  /*6110*/  @!P6 LDC.64 R4, c[0x0][0x288] ;  /* 0x0000a200ff04eb82 */ /* 0x000e220000000a00 */
[----:B------:R-:W-:Y:S02]  /*6120*/  @!P6 MOV R26, R6 ;  /* 0x00000006001ae202 */ /* 0x000fe40000000f00 */
[----:B------:R-:W-:-:S05]  /*6130*/  @!P6 MOV R27, R9 ;  /* 0x00000009001be202 */ /* 0x000fca0000000f00 */
[----:B------:R-:W1:Y:S01]  /*6140*/  @!P6 LDC.64 R2, c[0x0][0x230] ;  /* 0x00008c00ff02eb82 */ /* 0x000e620000000a00 */
[----:B0-----:R-:W-:-:S04]  /*6150*/  @!P6 IMAD R22, R22, R4, RZ ;  /* 0x000000041616e224 */ /* 0x001fc800078e02ff */
[C---:B------:R-:W-:Y:S02]  /*6160*/  @!P6 IMAD R22, R42.reuse, R5, R22 ;  /* 0x000000052a16e224 */ /* 0x040fe400078e0216 */
[----:B------:R-:W-:Y:S01]  /*6170*/  @!P6 IMAD.WIDE.U32 R4, R42, R4, R26 ;  /* 0x000000042a04e225 */ /* 0x000fe200078e001a */
[----:B------:R-:W-:Y:S02]  /*6180*/  MOV R26, R40 ;  /* 0x00000028001a7202 */ /* 0x000fe40000000f00 */
[----:B------:R-:W-:Y:S02]  /*6190*/  MOV R27, R41 ;  /* 0x00000029001b7202 */ /* 0x000fe40000000f00 */
[----:B------:R-:W2:Y:S01]  /*61a0*/  LDL.LU.64 R40, [R1+0xa58] ;  /* 0x000a580001287983 */ /* 0x000ea20000300a00 */
[----:B------:R-:W-:Y:S02]  /*61b0*/  @!P6 IADD3 R22, R5, R22, RZ ;  /* 0x000000160516e210 */ /* 0x000fe40007ffe0ff */
[----:B------:R-:W-:-:S02]  /*61c0*/  @!P6 SHF.L.U32 R5, R4, 0x1, RZ ;  /* 0x000000010405e819 */ /* 0x000fc400000006ff */
[----:B------:R-:W-:Y:S02]  /*61d0*/  @P3 LOP3.LUT R43, R43, 0x20000000, RZ, 0xfc, !PT ;  /* 0x200000002b2b3812 */ /* 0x000fe400078efcff */
[----:B------:R-:W-:Y:S02]  /*61e0*/  @!P6 SHF.L.U64.HI R4, R4, 0x1, R22 ;  /* 0x000000010404e819 */ /* 0x000fe40000010216 */
[----:B-1----:R-:W-:-:S04]  /*61f0*/  @!P6 IADD3 R2, P3, R5, R2, RZ ;  /* 0x000000020502e210 */ /* 0x002fc80007f7e0ff */
[----:B------:R-:W-:-:S05]  /*6200*/  @!P6 IADD3.X R3, R4, R3, RZ, P3, !PT ;  /* 0x000000030403e210 */ /* 0x000fca0001ffe4ff */
[----:B------:R0:W-:Y:S02]  /*6210*/  STL.64 [R1+0x750], R2 ;  /* 0x0007500201007387 */ /* 0x0001e40000100a00 */
[----:B0-----:R-:W-:Y:S02]  /*6220*/  MOV R2, R26 ;  /* 0x0000001a00027202 */ /* 0x001fe40000000f00 */
[----:B------:R-:W-:Y:S02]  /*6230*/  MOV R3, R27 ;  /* 0x0000001b00037202 */ /* 0x000fe40000000f00 */
[----:B------:R-:W0:Y:S01]  /*6240*/  @!P6 LDC.64 R26, c[0x0][0x228] ;  /* 0x00008a00ff1aeb82 */ /* 0x000e220000000a00 */
[----:B------:R-:W-:-:S04]  /*6250*/  LOP3.LUT R43, R43, 0xefffffff, RZ, 0xc0, !PT ;  /* 0xefffffff2b2b7812 */ /* 0x000fc800078ec0ff */
[----:B------:R-:W-:-:S04]  /*6260*/  @P4 LOP3.LUT R43, R43, 0x10000000, RZ, 0xfc, !PT ;  /* 0x100000002b2b4812 */ /* 0x000fc800078efcff */
[----:B------:R-:W-:-:S04]  /*6270*/  LOP3.LUT R43, R43, 0xf7ffffff, RZ, 0xc0, !PT ;  /* 0xf7ffffff2b2b7812 */ /* 0x000fc800078ec0ff */
[----:B------:R-:W-:Y:S02]  /*6280*/  @P0 LOP3.LUT R43, R43, 0x8000000, RZ, 0xfc, !PT ;  /* 0x080000002b2b0812 */ /* 0x000fe400078efcff */
[----:B0-----:R-:W-:-:S04]  /*6290*/  @!P6 IADD3 R26, P0, R5, R26, RZ ;  /* 0x0000001a051ae210 */ /* 0x001fc80007f1e0ff */
[----:B------:R-:W-:Y:S01]  /*62a0*/  @!P6 IADD3.X R27, R4, R27, RZ, P0, !PT ;  /* 0x0000001b041be210 */ /* 0x000fe200007fe4ff */
[----:B------:R-:W-:Y:S01]  /*62b0*/  HFMA2.MMA R4, -RZ, RZ, 0, 0 ;  /* 0x00000000ff047435 */ /* 0x000fe200000001ff */
[----:B------:R-:W-:Y:S02]  /*62c0*/  MOV R8, R20 ;  /* 0x0000001400087202 */ /* 0x000fe40000000f00 */
[----:B------:R-:W-:Y:S02]  /*62d0*/  MOV R9, R21 ;  /* 0x0000001500097202 */ /* 0x000fe40000000f00 */
[----:B------:R-:W3:Y:S01]  /*62e0*/  LDL.LU.64 R20, [R1+0xa68] ;  /* 0x000a680001147983 */ /* 0x000ee20000300a00 */
[----:B------:R-:W-:Y:S02]  /*62f0*/  MOV R6, R38 ;  /* 0x0000002600067202 */ /* 0x000fe40000000f00 */
[----:B------:R-:W-:Y:S02]  /*6300*/  MOV R7, R39 ;  /* 0x0000002700077202 */ /* 0x000fe40000000f00 */
[----:B------:R-:W4:Y:S04]  /*6310*/  LDL.LU.64 R38, [R1+0xa60] ;  /* 0x000a600001267983 */ /* 0x000f280000300a00 */
[----:B--2---:R-:W2:Y:S01]  /*6320*/  @!P2 LDG.E R4, desc[UR10][R40.64] ;  /* 0x0000000a2804a981 */ /* 0x004ea2000c1e1900 */
[----:B------:R-:W-:-:S03]  /*6330*/  MOV R22, RZ ;  /* 0x000000ff00167202 */ /* 0x000fc60000000f00 */
[----:B------:R-:W-:Y:S04]  /*6340*/  STL [R1+0x760], R0 ;  /* 0x0007600001007387 */ /* 0x000fe80000100800 */
        /* <DEDUP_REMOVED lines=13> */
[----:B------:R-:W-:Y:S01]  /*6420*/  STL [R1+0x8b8], R0 ;  /* 0x0008b80001007387 */ /* 0x000fe20000100800 */
[----:B---3--:R-:W-:-:S03]  /*6430*/  PRMT R20, RZ, 0x7610, R20 ;  /* 0x00007610ff147816 */ /* 0x008fc60000000014 */
[----:B------:R-:W-:Y:S04]  /*6440*/  STL [R1+0x8c8], R0 ;  /* 0x0008c80001007387 */ /* 0x000fe80000100800 */
[----:B------:R-:W-:Y:S04]  /*6450*/  STL [R1+0x8d8], R0 ;  /* 0x0008d80001007387 */ /* 0x000fe80000100800 */
[----:B------:R-:W-:Y:S04]  /*6460*/  STL [R1+0x8e8], R0 ;  /* 0x0008e80001007387 */ /* 0x000fe80000100800 */
[----:B------:R-:W-:Y:S04]  /*6470*/  STL [R1+0x8f8], R0 ;  /* 0x0008f80001007387 */ /* 0x000fe80000100800 */
[----:B------:R-:W-:Y:S04]  /*6480*/  STL [R1+0x908], R0 ;  /* 0x0009080001007387 */ /* 0x000fe80000100800 */
[----:B------:R-:W-:Y:S04]  /*6490*/  STL [R1+0x918], R0 ;  /* 0x0009180001007387 */ /* 0x000fe80000100800 */
[----:B------:R-:W-:Y:S04]  /*64a0*/  STL [R1+0x928], R0 ;  /* 0x0009280001007387 */ /* 0x000fe80000100800 */
[----:B------:R-:W-:Y:S04]  /*64b0*/  STL.64 [R1+0x758], R26 ;  /* 0x0007581a01007387 */ /* 0x000fe80000100a00 */
        /* <DEDUP_REMOVED lines=22> */
[----:B------:R-:W-:Y:S04]  /*6620*/  STL [R1+0x7bc], R40 ;  /* 0x0007bc2801007387 */ /* 0x000fe80000100800 */
[----:B------:R-:W-:Y:S04]  /*6630*/  STL.64 [R1+0x7d8], R40 ;  /* 0x0007d82801007387 */ /* 0x000fe80000100a00 */
[----:B------:R-:W-:Y:S04]  /*6640*/  STL [R1+0x7f4], R40 ;  /* 0x0007f42801007387 */ /* 0x000fe80000100800 */
[----:B----4-:R-:W-:Y:S04]  /*6650*/  STL.64 [R1+0x7f8], R38 ;  /* 0x0007f82601007387 */ /* 0x010fe80000100a00 */
        /* <DEDUP_REMOVED lines=9> */
[----:B------:R-:W3:Y:S01]  /*66f0*/  @!P2 LDG.E R22, desc[UR10][R38.64] ;  /* 0x0000000a2616a981 */ /* 0x000ee2000c1e1900 */
[----:B--2---:R-:W-:-:S04]  /*6700*/  @!P2 SHF.R.U32.HI R5, RZ, 0x10, R4 ;  /* 0x00000010ff05a819 */ /* 0x004fc80000011604 */
[----:B------:R-:W-:-:S05]  /*6710*/  @!P2 PRMT R20, R5, 0x7610, R20 ;  /* 0x000076100514a816 */ /* 0x000fca0000000014 */
[----:B------:R0:W-:Y:S04]  /*6720*/  STL.S16 [R1+0x2d8], R20 ;  /* 0x0002d81401007387 */ /* 0x0001e80000100600 */
[----:B0-----:R-:W2:Y:S01]  /*6730*/  LDL.LU R20, [R1+0xa50] ;  /* 0x000a500001147983 */ /* 0x001ea20000300800 */
[----:B------:R-:W-:-:S04]  /*6740*/  PRMT R21, RZ, 0x7610, R21 ;  /* 0x00007610ff157816 */ /* 0x000fc80000000015 */
[----:B------:R-:W-:-:S05]  /*6750*/  @!P2 PRMT R21, R4, 0x7610, R21 ;  /* 0x000076100415a816 */ /* 0x000fca0000000015 */
[----:B------:R0:W-:Y:S04]  /*6760*/  STL.S16 [R1+0x2b4], R21 ;  /* 0x0002b41501007387 */ /* 0x0001e80000100600 */
[----:B0-----:R-:W4:Y:S01]  /*6770*/  LDL.LU R21, [R1+0xa48] ;  /* 0x000a480001157983 */ /* 0x001f220000300800 */
[----:B---3--:R-:W-:Y:S02]  /*6780*/  @!P2 SHF.R.U32.HI R5, RZ, 0x10, R22 ;  /* 0x00000010ff05a819 */ /* 0x008fe40000011616 */
[----:B--2---:R-:W-:-:S04]  /*6790*/  PRMT R20, RZ, 0x7610, R20 ;  /* 0x00007610ff147816 */ /* 0x004fc80000000014 */
[----:B------:R-:W-:-:S05]  /*67a0*/  @!P2 PRMT R20, R5, 0x7610, R20 ;  /* 0x000076100514a816 */ /* 0x000fca0000000014 */
[----:B------:R0:W-:Y:S04]  /*67b0*/  STL.S16 [R1+0x2c4], R20 ;  /* 0x0002c41401007387 */ /* 0x0001e80000100600 */
[----:B0-----:R-:W4:Y:S01]  /*67c0*/  LDL.LU R20, [R1+0xa4c] ;  /* 0x000a4c0001147983 */ /* 0x001f220000300800 */
[----:B------:R-:W-:-:S04]  /*67d0*/  PRMT R5, RZ, 0x7610, R5 ;  /* 0x00007610ff057816 */ /* 0x000fc80000000005 */
[----:B------:R-:W-:-:S05]  /*67e0*/  @!P2 PRMT R5, R22, 0x7610, R5 ;  /* 0x000076101605a816 */ /* 0x000fca0000000005 */
[----:B------:R0:W-:Y:S02]  /*67f0*/  STL.S16 [R1+0x2c0], R5 ;  /* 0x0002c00501007387 */ /* 0x0001e40000100600 */
[----:B0-----:R-:W-:-:S10]  /*6800*/  HFMA2.MMA R5, -RZ, RZ, 0, 0 ;  /* 0x00000000ff057435 */ /* 0x001fd400000001ff */
[----:B----4-:R0:W2:Y:S02]  /*6810*/  @!P1 LDG.E R5, desc[UR10][R20.64] ;  /* 0x0000000a14059981 */ /* 0x0100a4000c1e1900 */
[----:B0-----:R-:W-:-:S06]  /*6820*/  MOV R20, RZ ;  /* 0x000000ff00147202 */ /* 0x001fcc0000000f00 */
[----:B------:R2:W3:Y:S01]  /*6830*/  @!P1 LDG.E R20, desc[UR10][R10.64] ;  /* 0x0000000a0a149981 */ /* 0x0004e2000c1e1900 */
[----:B------:R-:W-:Y:S02]  /*6840*/  PRMT R18, RZ, 0x7610, R18 ;  /* 0x00007610ff127816 */ /* 0x000fe40000000012 */
[----:B------:R-:W-:Y:S02]  /*6850*/  PRMT R19, RZ, 0x7610, R19 ;  /* 0x00007610ff137816 */ /* 0x000fe40000000013 */
[----:B--2---:R-:W-:-:S04]  /*6860*/  @!P1 SHF.R.U32.HI R10, RZ, 0x10, R5 ;  /* 0x00000010ff0a9819 */ /* 0x004fc80000011605 */
[----:B------:R-:W-:Y:S02]  /*6870*/  @!P1 PRMT R18, R10, 0x7610, R18 ;  /* 0x000076100a129816 */ /* 0x000fe40000000012 */
[----:B---3--:R-:W-:-:S04]  /*6880*/  @!P1 SHF.R.U32.HI R10, RZ, 0x10, R20 ;  /* 0x00000010ff0a9819 */ /* 0x008fc80000011614 */
[----:B------:R-:W-:Y:S01]  /*6890*/  @!P1 PRMT R19, R10, 0x7610, R19 ;  /* 0x000076100a139816 */ /* 0x000fe20000000013 */
[----:B------:R0:W-:Y:S04]  /*68a0*/  STL.S16 [R1+0x2b0], R18 ;  /* 0x0002b01201007387 */ /* 0x0001e80000100600 */
[----:B------:R1:W-:Y:S04]  /*68b0*/  STL.S16 [R1+0x2a4], R19 ;  /* 0x0002a41301007387 */ /* 0x0003e80000100600 */
[----:B0-----:R-:W2:Y:S04]  /*68c0*/  LDL.LU R18, [R1+0xa44] ;  /* 0x000a440001127983 */ /* 0x001ea80000300800 */
[----:B-1----:R-:W2:Y:S01]  /*68d0*/  LDL.LU R19, [R1+0xa40] ;  /* 0x000a400001137983 */ /* 0x002ea20000300800 */
[----:B------:R-:W-:-:S04]  /*68e0*/  PRMT R11, RZ, 0x7610, R11 ;  /* 0x00007610ff0b7816 */ /* 0x000fc8000000000b */
[----:B------:R-:W-:Y:S02]  /*68f0*/  @!P1 PRMT R11, R20, 0x7610, R11 ;  /* 0x00007610140b9816 */ /* 0x000fe4000000000b */
[----:B------:R-:W-:-:S03]  /*6900*/  LOP3.LUT P3, RZ, R43, 0x800000, RZ, 0xc0, !PT ;  /* 0x008000002bff7812 */ /* 0x000fc6000786c0ff */
[----:B------:R0:W-:Y:S02]  /*6910*/  STL.S16 [R1+0x2a0], R11 ;  /* 0x0002a00b01007387 */ /* 0x0001e40000100600 */
[----:B0-----:R-:W-:-:S10]  /*6920*/  HFMA2.MMA R11, -RZ, RZ, 0, 0 ;  /* 0x00000000ff0b7435 */ /* 0x001fd400000001ff */
[----:B--2---:R0:W2:Y:S02]  /*6930*/  @!P3 LDG.E R11, desc[UR10][R18.64] ;  /* 0x0000000a120bb981 */ /* 0x0040a4000c1e1900 */
[----:B0-----:R-:W-:-:S06]  /*6940*/  MOV R19, RZ ;  /* 0x000000ff00137202 */ /* 0x001fcc0000000f00 */
[----:B------:R-:W3:Y:S01]  /*6950*/  @!P3 LDG.E R19, desc[UR10][R12.64] ;  /* 0x0000000a0c13b981 */ /* 0x000ee2000c1e1900 */
[----:B------:R-:W-:-:S04]  /*6960*/  PRMT R10, RZ, 0x7610, R10 ;  /* 0x00007610ff0a7816 */ /* 0x000fc8000000000a */
[----:B------:R-:W-:Y:S02]  /*6970*/  @!P1 PRMT R10, R5, 0x7610, R10 ;  /* 0x00007610050a9816 */ /* 0x000fe4000000000a */
[----:B------:R-:W-:-:S03]  /*6980*/  PRMT R16, RZ, 0x7610, R16 ;  /* 0x00007610ff107816 */ /* 0x000fc60000000010 */
[----:B------:R2:W-:Y:S01]  /*6990*/  STL.S16 [R1+0x28c], R10 ;  /* 0x00028c0a01007387 */ /* 0x0005e20000100600 */
        /* <DEDUP_REMOVED lines=9> */
[----:B------:R-:W-:-:S02]  /*6a30*/  PRMT R12, RZ, 0x7610, R12 ;  /* 0x00007610ff0c7816 */ /* 0x000fc4000000000c */
[----:B------:R-:W-:Y:S02]  /*6a40*/  LOP3.LUT P2, RZ, R43, 0x400000, RZ, 0xc0, !PT ;  /* 0x004000002bff7812 */ /* 0x000fe4000784c0ff */
[----:B------:R-:W-:-:S05]  /*6a50*/  @!P3 PRMT R12, R19, 0x7610, R12 ;  /* 0x00007610130cb816 */ /* 0x000fca000000000c */
[----:B------:R0:W-:Y:S02]  /*6a60*/  STL.S16 [R1+0x288], R12 ;  /* 0x0002880c01007387 */ /* 0x0001e40000100600 */
[----:B0-----:R-:W-:-:S06]  /*6a70*/  IMAD.MOV.U32 R12, RZ, RZ, RZ ;  /* 0x000000ffff0c7224 */ /* 0x001fcc00078e00ff */
[----:B--2---:R0:W2:Y:S02]  /*6a80*/  @!P2 LDG.E R12, desc[UR10][R16.64] ;  /* 0x0000000a100ca981 */ /* 0x0040a4000c1e1900 */
[----:B0-----:R-:W-:-:S10]  /*6a90*/  HFMA2.MMA R17, -RZ, RZ, 0, 0 ;  /* 0x00000000ff117435 */ /* 0x001fd400000001ff */
[----:B------:R-:W3:Y:S01]  /*6aa0*/  @!P2 LDG.E R17, desc[UR10][R36.64] ;  /* 0x0000000a2411a981 */ /* 0x000ee2000c1e1900 */
[----:B------:R-:W-:-:S04]  /*6ab0*/  PRMT R10, RZ, 0x7610, R10 ;  /* 0x00007610ff0a7816 */ /* 0x000fc8000000000a */
[----:B------:R-:W-:Y:S02]  /*6ac0*/  @!P3 PRMT R10, R11, 0x7610, R10 ;  /* 0x000076100b0ab816 */ /* 0x000fe4000000000a */
[----:B------:R-:W-:-:S03]  /*6ad0*/  PRMT R34, RZ, 0x7610, R34 ;  /* 0x00007610ff227816 */ /* 0x000fc60000000022 */
[----:B------:R2:W-:Y:S01]  /*6ae0*/  STL.S16 [R1+0x274], R10 ;  /* 0x0002740a01007387 */ /* 0x0005e20000100600 */
[----:B------:R-:W-:Y:S02]  /*6af0*/  PRMT R35, RZ, 0x7610, R35 ;  /* 0x00007610ff237816 */ /* 0x000fe40000000023 */
[----:B--2---:R-:W-:-:S04]  /*6b00*/  @!P2 SHF.R.U32.HI R10, RZ, 0x10, R12 ;  /* 0x00000010ff0aa819 */ /* 0x004fc8000001160c */
[----:B------:R-:W-:-:S05]  /*6b10*/  @!P2 PRMT R34, R10, 0x7610, R34 ;  /* 0x000076100a22a816 */ /* 0x000fca0000000022 */
[----:B------:R0:W-:Y:S04]  /*6b20*/  STL.S16 [R1+0x3d8], R34 ;  /* 0x0003d82201007387 */ /* 0x0001e80000100600 */
[----:B0-----:R-:W2:Y:S01]  /*6b30*/  LDL.LU R34, [R1+0xa34] ;  /* 0x000a340001227983 */ /* 0x001ea20000300800 */
[----:B---3--:R-:W-:-:S04]  /*6b40*/  @!P2 SHF.R.U32.HI R10, RZ, 0x10, R17 ;  /* 0x00000010ff0aa819 */ /* 0x008fc80000011611 */
[----:B------:R-:W-:-:S05]  /*6b50*/  @!P2 PRMT R35, R10, 0x7610, R35 ;  /* 0x000076100a23a816 */ /* 0x000fca0000000023 */
[----:B------:R0:W-:Y:S04]  /*6b60*/  STL.S16 [R1+0x3c4], R35 ;  /* 0x0003c42301007387 */ /* 0x0001e80000100600 */
[----:B0-----:R-:W2:Y:S01]  /*6b70*/  LDL.LU R35, [R1+0xa30] ;  /* 0x000a300001237983 */ /* 0x001ea20000300800 */
[----:B------:R-:W-:Y:S02]  /*6b80*/  PRMT R13, RZ, 0x7610, R13 ;  /* 0x00007610ff0d7816 */ /* 0x000fe4000000000d */
[----:B------:R-:W-:Y:S02]  /*6b90*/  PRMT R16, RZ, 0x7610, R16 ;  /* 0x00007610ff107816 */ /* 0x000fe40000000010 */
[----:B------:R-:W-:Y:S02]  /*6ba0*/  LOP3.LUT P1, RZ, R43, 0x200000, RZ, 0xc0, !PT ;  /* 0x002000002bff7812 */ /* 0x000fe4000782c0ff */
[----:B------:R-:W-:-:S02]  /*6bb0*/  @!P2 PRMT R13, R17, 0x7610, R13 ;  /* 0x00007610110da816 */ /* 0x000fc4000000000d */
[----:B------:R-:W-:-:S03]  /*6bc0*/  @!P2 PRMT R16, R12, 0x7610, R16 ;  /* 0x000076100c10a816 */ /* 0x000fc60000000010 */
[----:B------:R0:W-:Y:S04]  /*6bd0*/  STL.S16 [R1+0x3c0], R13 ;  /* 0x0003c00d01007387 */ /* 0x0001e80000100600 */
[----:B------:R1:W-:Y:S01]  /*6be0*/  STL.S16 [R1+0x36c], R16 ;  /* 0x00036c1001007387 */ /* 0x0003e20000100600 */
[----:B0-----:R-:W-:Y:S01]  /*6bf0*/  MOV R13, RZ ;  /* 0x000000ff000d7202 */ /* 0x001fe20000000f00 */
[----:B-1----:R-:W-:-:S10]  /*6c00*/  HFMA2.MMA R16, -RZ, RZ, 0, 0 ;  /* 0x00000000ff107435 */ /* 0x002fd400000001ff */
[----:B------:R0:W3:Y:S04]  /*6c10*/  @!P1 LDG.E R16, desc[UR10][R14.64] ;  /* 0x0000000a0e109981 */ /* 0x0000e8000c1e1900 */
[----:B--2---:R-:W2:Y:S01]  /*6c20*/  @!P1 LDG.E R13, desc[UR10][R34.64] ;  /* 0x0000000a220d9981 */ /* 0x004ea2000c1e1900 */
[----:B------:R-:W-:Y:S02]  /*6c30*/  PRMT R41, RZ, 0x7610, R41 ;  /* 0x00007610ff297816 */ /* 0x000fe40000000029 */
[----:B------:R-:W-:Y:S02]  /*6c40*/  PRMT R40, RZ, 0x7610, R40 ;  /* 0x00007610ff287816 */ /* 0x000fe40000000028 */
[----:B------:R-:W-:Y:S02]  /*6c50*/  LOP3.LUT P3, RZ, R43, 0x100000, RZ, 0xc0, !PT ;  /* 0x001000002bff7812 */ /* 0x000fe4000786c0ff */
[----:B0-----:R-:W-:-:S02]  /*6c60*/  PRMT R14, RZ, 0x7610, R14 ;  /* 0x00007610ff0e7816 */ /* 0x001fc4000000000e */
[----:B--2---:R-:W-:-:S04]  /*6c70*/  @!P1 SHF.R.U32.HI R10, RZ, 0x10, R13 ;  /* 0x00000010ff0a9819 */ /* 0x004fc8000001160d */
[----:B------:R-:W-:Y:S02]  /*6c80*/  @!P1 PRMT R41, R10, 0x7610, R41 ;  /* 0x000076100a299816 */ /* 0x000fe40000000029 */
[----:B---3--:R-:W-:-:S04]  /*6c90*/  @!P1 SHF.R.U32.HI R10, RZ, 0x10, R16 ;  /* 0x00000010ff0a9819 */ /* 0x008fc80000011610 */
[----:B------:R-:W-:Y:S01]  /*6ca0*/  @!P1 PRMT R40, R10, 0x7610, R40 ;  /* 0x000076100a289816 */ /* 0x000fe20000000028 */
[----:B------:R-:W-:-:S10]  /*6cb0*/  HFMA2.MMA R10, -RZ, RZ, 0, 0 ;  /* 0x00000000ff0a7435 */ /* 0x000fd400000001ff */
[----:B------:R-:W2:Y:S01]  /*6cc0*/  @!P3 LDG.E R10, desc[UR10][R30.64] ;  /* 0x0000000a1e0ab981 */ /* 0x000ea2000c1e1900 */
[----:B------:R-:W-:-:S05]  /*6cd0*/  @!P1 PRMT R14, R16, 0x7610, R14 ;  /* 0x00007610100e9816 */ /* 0x000fca000000000e */
[----:B------:R0:W-:Y:S02]  /*6ce0*/  STL.S16 [R1+0x270], R14 ;  /* 0x0002700e01007387 */ /* 0x0001e40000100600 */
[----:B0-----:R-:W-:-:S06]  /*6cf0*/  MOV R14, RZ ;  /* 0x000000ff000e7202 */ /* 0x001fcc0000000f00 */
[----:B------:R-:W3:Y:S01]  /*6d00*/  @!P3 LDG.E R14, desc[UR10][R32.64] ;  /* 0x0000000a200eb981 */ /* 0x000ee2000c1e1900 */
[----:B------:R-:W-:Y:S02]  /*6d10*/  PRMT R18, RZ, 0x7610, R18 ;  /* 0x00007610ff127816 */ /* 0x000fe40000000012 */
[----:B------:R-:W-:Y:S02]  /*6d20*/  LOP3.LUT P2, RZ, R43, 0x80000, RZ, 0xc0, !PT ;  /* 0x000800002bff7812 */ /* 0x000fe4000784c0ff */
[----:B------:R-:W-:Y:S02]  /*6d30*/  PRMT R15, RZ, 0x7610, R15 ;  /* 0x00007610ff0f7816 */ /* 0x000fe4000000000f */
[----:B--2---:R-:W-:-:S05]  /*6d40*/  @!P3 PRMT R18, R10, 0x7610, R18 ;  /* 0x000076100a12b816 */ /* 0x004fca0000000012 */
[----:B------:R0:W-:Y:S02]  /*6d50*/  STL.S16 [R1+0x258], R18 ;  /* 0x0002581201007387 */ /* 0x0001e40000100600 */
[----:B0-----:R-:W-:-:S06]  /*6d60*/  MOV R18, RZ ;  /* 0x000000ff00127202 */ /* 0x001fcc0000000f00 */
[----:B------:R-:W2:Y:S01]  /*6d70*/  @!P2 LDG.E R18, desc[UR10][R28.64] ;  /* 0x0000000a1c12a981 */ /* 0x000ea2000c1e1900 */
[----:B------:R-:W-:-:S03]  /*6d80*/  @!P1 PRMT R15, R13, 0x7610, R15 ;  /* 0x000076100d0f9816 */ /* 0x000fc6000000000f */
[----:B------:R0:W-:Y:S04]  /*6d90*/  STL.64 [R1+0xa00], R36 ;  /* 0x000a002401007387 */ /* 0x0001e80000100a00 */
[----:B------:R3:W-:Y:S01]  /*6da0*/  STL.S16 [R1+0x268], R15 ;  /* 0x0002680f01007387 */ /* 0x0007e20000100600 */
[----:B0-----:R-:W-:Y:S02]  /*6db0*/  PRMT R37, RZ, 0x7610, R37 ;  /* 0x00007610ff257816 */ /* 0x001fe40000000025 */
[----:B---3--:R-:W-:Y:S02]  /*6dc0*/  @!P3 SHF.R.U32.HI R15, RZ, 0x10, R14 ;  /* 0x00000010ff0fb819 */ /* 0x008fe4000001160e */
[----:B------:R-:W-:Y:S02]  /*6dd0*/  PRMT R36, RZ, 0x7610, R36 ;  /* 0x00007610ff247816 */ /* 0x000fe40000000024 */
[----:B------:R-:W-:-:S02]  /*6de0*/  @!P3 PRMT R37, R15, 0x7610, R37 ;  /* 0x000076100f25b816 */ /* 0x000fc40000000025 */
[----:B------:R-:W-:-:S04]  /*6df0*/  @!P3 SHF.R.U32.HI R15, RZ, 0x10, R10 ;  /* 0x00000010ff0fb819 */ /* 0x000fc8000001160a */
[----:B------:R-:W-:Y:S01]  /*6e00*/  @!P3 PRMT R36, R15, 0x7610, R36 ;  /* 0x000076100f24b816 */ /* 0x000fe20000000024 */
[----:B------:R-:W-:-:S10]  /*6e10*/  HFMA2.MMA R15, -RZ, RZ, 0, 0 ;  /* 0x00000000ff0f7435 */ /* 0x000fd400000001ff */
[----:B------:R-:W3:Y:S01]  /*6e20*/  @!P2 LDG.E R15, desc[UR10][R24.64] ;  /* 0x0000000a180fa981 */ /* 0x000ee2000c1e1900 */
[----:B------:R-:W-:-:S03]  /*6e30*/  PRMT R45, RZ, 0x7610, R45 ;  /* 0x00007610ff2d7816 */ /* 0x000fc6000000002d */
[----:B------:R-:W-:Y:S04]  /*6e40*/  STL.S16 [R1+0x26c], R41 ;  /* 0x00026c2901007387 */ /* 0x000fe80000100600 */
[----:B------:R0:W-:Y:S04]  /*6e50*/  STL.S16 [R1+0x3dc], R40 ;  /* 0x0003dc2801007387 */ /* 0x0001e80000100600 */
[----:B0-----:R-:W4:Y:S01]  /*6e60*/  LDL.LU.64 R40, [R1+0x210] ;  /* 0x0002100001287983 */ /* 0x001f220000300a00 */
[----:B--2---:R-:W-:-:S05]  /*6e70*/  @!P2 PRMT R45, R18, 0x7610, R45 ;  /* 0x00007610122da816 */ /* 0x004fca000000002d */
[----:B------:R0:W-:Y:S04]  /*6e80*/  STL.S16 [R1+0x238], R45 ;  /* 0x0002382d01007387 */ /* 0x0001e80000100600 */
[----:B0-----:R-:W2:Y:S01]  /*6e90*/  LDL.LU R45, [R1+0xa2c] ;  /* 0x000a2c00012d7983 */ /* 0x001ea20000300800 */
[----:B------:R-:W-:-:S04]  /*6ea0*/  PRMT R21, RZ, 0x7610, R21 ;  /* 0x00007610ff157816 */ /* 0x000fc80000000015 */
[----:B------:R-:W-:Y:S02]  /*6eb0*/  @!P3 PRMT R21, R14, 0x7610, R21 ;  /* 0x000076100e15b816 */ /* 0x000fe40000000015 */
[----:B------:R-:W-:-:S03]  /*6ec0*/  PRMT R27, RZ, 0x7610, R27 ;  /* 0x00007610ff1b7816 */ /* 0x000fc6000000001b */
[----:B------:R0:W-:Y:S01]  /*6ed0*/  STL.S16 [R1+0x244], R21 ;  /* 0x0002441501007387 */ /* 0x0001e20000100600 */
[----:B------:R-:W-:Y:S02]  /*6ee0*/  PRMT R26, RZ, 0x7610, R26 ;  /* 0x00007610ff1a7816 */ /* 0x000fe4000000001a */
[----:B0-----:R-:W-:-:S04]  /*6ef0*/  @!P2 SHF.R.U32.HI R21, RZ, 0x10, R18 ;  /* 0x00000010ff15a819 */ /* 0x001fc80000011612 */
[----:B------:R-:W-:Y:S02]  /*6f00*/  @!P2 PRMT R27, R21, 0x7610, R27 ;  /* 0x00007610151ba816 */ /* 0x000fe4000000001b */
[----:B---3--:R-:W-:-:S04]  /*6f10*/  @!P2 SHF.R.U32.HI R21, RZ, 0x10, R15 ;  /* 0x00000010ff15a819 */ /* 0x008fc8000001160f */
[----:B------:R-:W-:Y:S02]  /*6f20*/  @!P2 PRMT R26, R21, 0x7610, R26 ;  /* 0x00007610151aa816 */ /* 0x000fe4000000001a */
[----:B------:R-:W-:Y:S02]  /*6f30*/  PRMT R21, RZ, 0x7610, R21 ;  /* 0x00007610ff157816 */ /* 0x000fe40000000015 */
[----:B------:R-:W-:Y:S02]  /*6f40*/  LOP3.LUT P1, RZ, R43, 0x40000, RZ, 0xc0, !PT ;  /* 0x000400002bff7812 */ /* 0x000fe4000782c0ff */
[----:B------:R-:W-:Y:S01]  /*6f50*/  @!P2 PRMT R21, R15, 0x7610, R21 ;  /* 0x000076100f15a816 */ /* 0x000fe20000000015 */
[----:B------:R0:W-:Y:S04]  /*6f60*/  STL [R1+0x10], R4 ;  /* 0x0000100401007387 */ /* 0x0001e80000100800 */
[----:B------:R1:W-:Y:S01]  /*6f70*/  STL.S16 [R1+0x23c], R21 ;  /* 0x00023c1501007387 */ /* 0x0003e20000100600 */
[----:B0-----:R-:W-:Y:S01]  /*6f80*/  HFMA2.MMA R4, -RZ, RZ, 0, 0 ;  /* 0x00000000ff047435 */ /* 0x001fe200000001ff */
[----:B-1----:R-:W-:-:S09]  /*6f90*/  MOV R21, RZ ;  /* 0x000000ff00157202 */ /* 0x002fd20000000f00 */
[----:B----4-:R-:W3:Y:S04]  /*6fa0*/  @!P1 LDG.E R4, desc[UR10][R40.64] ;  /* 0x0000000a28049981 */ /* 0x010ee8000c1e1900 */
[----:B------:R-:W-:Y:S04]  /*6fb0*/  STL.S16 [R1+0x250], R37 ;  /* 0x0002502501007387 */ /* 0x000fe80000100600 */
[----:B------:R0:W-:Y:S04]  /*6fc0*/  STL.S16 [R1+0x418], R36 ;  /* 0x0004182401007387 */ /* 0x0001e80000100600 */
[----:B------:R-:W-:Y:S04]  /*6fd0*/  STL.S16 [R1+0x41c], R27 ;  /* 0x00041c1b01007387 */ /* 0x000fe80000100600 */
[----:B------:R1:W-:Y:S04]  /*6fe0*/  STL.S16 [R1+0x4bc], R26 ;  /* 0x0004bc1a01007387 */ /* 0x0003e80000100600 */
[----:B0-----:R-:W4:Y:S04]  /*6ff0*/  LDL.LU.64 R36, [R1+0x220] ;  /* 0x0002200001247983 */ /* 0x001f280000300a00 */
[----:B------:R-:W-:Y:S04]  /*7000*/  STL.64 [R1+0x920], R38 ;  /* 0x0009202601007387 */ /* 0x000fe80000100a00 */
[----:B-1----:R-:W3:Y:S04]  /*7010*/  LDL.LU.64 R26, [R1+0x4e0] ;  /* 0x0004e000011a7983 */ /* 0x002ee80000300a00 */
[----:B------:R-:W-:Y:S04]  /*7020*/  STL.64 [R1+0x940], R38 ;  /* 0x0009402601007387 */ /* 0x000fe80000100a00 */
[----:B------:R-:W-:Y:S04]  /*7030*/  STL.64 [R1+0x960], R38 ;  /* 0x0009602601007387 */ /* 0x000fe80000100a00 */
[----:B------:R-:W-:Y:S04]  /*7040*/  STL.64 [R1+0x980], R38 ;  /* 0x0009802601007387 */ /* 0x000fe80000100a00 */
[----:B------:R-:W-:Y:S04]  /*7050*/  STL.64 [R1+0x9a0], R38 ;  /* 0x0009a02601007387 */ /* 0x000fe80000100a00 */
[----:B------:R-:W-:Y:S04]  /*7060*/  STL.64 [R1+0x9c0], R38 ;  /* 0x0009c02601007387 */ /* 0x000fe80000100a00 */
[----:B------:R-:W-:Y:S04]  /*7070*/  STL.64 [R1+0x9e0], R38 ;  /* 0x0009e02601007387 */ /* 0x000fe80000100a00 */
[----:B------:R-:W-:Y:S04]  /*7080*/  STL.64 [R1+0x9f0], R38 ;  /* 0x0009f02601007387 */ /* 0x000fe80000100a00 */
[----:B------:R0:W-:Y:S04]  /*7090*/  STL.64 [R1+0xa10], R38 ;  /* 0x000a102601007387 */ /* 0x0001e80000100a00 */
[----:B------:R-:W-:Y:S01]  /*70a0*/  STL [R1+0x110], R22 ;  /* 0x0001101601007387 */ /* 0x000fe20000100800 */
[----:B------:R-:W-:-:S03]  /*70b0*/  LOP3.LUT P3, RZ, R43, 0x20000, RZ, 0xc0, !PT ;  /* 0x000200002bff7812 */ /* 0x000fc6000786c0ff */
[----:B------:R1:W-:Y:S04]  /*70c0*/  STL [R1+0x14], R5 ;  /* 0x0000140501007387 */ /* 0x0003e80000100800 */
[----:B--2---:R-:W2:Y:S01]  /*70d0*/  @!P1 LDG.E R21, desc[UR10][R44.64] ;  /* 0x0000000a2c159981 */ /* 0x004ea2000c1e1900 */
[----:B0-----:R-:W-:Y:S02]  /*70e0*/  PRMT R39, RZ, 0x7610, R39 ;  /* 0x00007610ff277816 */ /* 0x001fe40000000027 */
[----:B------:R-:W-:Y:S01]  /*70f0*/  PRMT R38, RZ, 0x7610, R38 ;  /* 0x00007610ff267816 */ /* 0x000fe20000000026 */
[----:B-1----:R-:W-:Y:S01]  /*7100*/  HFMA2.MMA R5, -RZ, RZ, 0, 0 ;  /* 0x00000000ff057435 */ /* 0x002fe200000001ff */
[----:B------:R-:W3:Y:S09]  /*7110*/  LDL.LU.64 R40, [R1+0x218] ;  /* 0x0002180001287983 */ /* 0x000ef20000300a00 */
[----:B----4-:R-:W4:Y:S01]  /*7120*/  @!P3 LDG.E R5, desc[UR10][R36.64] ;  /* 0x0000000a2405b981 */ /* 0x010f22000c1e1900 */
[----:B------:R-:W-:-:S03]  /*7130*/  LOP3.LUT P2, RZ, R43, 0x10000, RZ, 0xc0, !PT ;  /* 0x000100002bff7812 */ /* 0x000fc6000784c0ff */
[----:B------:R-:W-:Y:S01]  /*7140*/  STL [R1+0x18], R11 ;  /* 0x0000180b01007387 */ /* 0x000fe20000100800 */
[----:B------:R-:W-:-:S03]  /*7150*/  PRMT R24, RZ, 0x7610, R24 ;  /* 0x00007610ff187816 */ /* 0x000fc60000000018 */
[----:B------:R-:W-:Y:S04]  /*7160*/  STL [R1+0x114], R20 ;  /* 0x0001141401007387 */ /* 0x000fe80000100800 */
[----:B------:R-:W4:Y:S01]  /*7170*/  LDL.LU.64 R36, [R1+0x610] ;  /* 0x0006100001247983 */ /* 0x000f220000300a00 */
[----:B--2---:R-:W-:-:S04]  /*7180*/  @!P1 SHF.R.U32.HI R22, RZ, 0x10, R21 ;  /* 0x00000010ff169819 */ /* 0x004fc80000011615 */
[----:B------:R-:W-:Y:S02]  /*7190*/  @!P1 PRMT R39, R22, 0x7610, R39 ;  /* 0x0000761016279816 */ /* 0x000fe40000000027 */
[----:B---3--:R-:W-:-:S04]  /*71a0*/  @!P1 SHF.R.U32.HI R22, RZ, 0x10, R4 ;  /* 0x00000010ff169819 */ /* 0x008fc80000011604 */
[----:B------:R-:W-:Y:S02]  /*71b0*/  @!P1 PRMT R38, R22, 0x7610, R38 ;  /* 0x0000761016269816 */ /* 0x000fe40000000026 */
[----:B------:R-:W-:-:S04]  /*71c0*/  PRMT R22, RZ, 0x7610, R22 ;  /* 0x00007610ff167816 */ /* 0x000fc80000000016 */
[----:B------:R-:W-:-:S05]  /*71d0*/  @!P1 PRMT R22, R4, 0x7610, R22 ;  /* 0x0000761004169816 */ /* 0x000fca0000000016 */
[----:B------:R0:W-:Y:S02]  /*71e0*/  STL.S16 [R1+0x234], R22 ;  /* 0x0002341601007387 */ /* 0x0001e40000100600 */
[----:B0-----:R-:W-:-:S06]  /*71f0*/  MOV R22, RZ ;  /* 0x000000ff00167202 */ /* 0x001fcc0000000f00 */
[----:B------:R-:W2:Y:S04]  /*7200*/  @!P3 LDG.E R22, desc[UR10][R26.64] ;  /* 0x0000000a1a16b981 */ /* 0x000ea8000c1e1900 */
[----:B------:R-:W3:Y:S04]  /*7210*/  LDL.LU.64 R26, [R1+0xa20] ;  /* 0x000a2000011a7983 */ /* 0x000ee80000300a00 */
[----:B------:R-:W-:Y:S04]  /*7220*/  STL.S16 [R1+0x230], R39 ;  /* 0x0002302701007387 */ /* 0x000fe80000100600 */
[----:B------:R0:W-:Y:S04]  /*7230*/  STL.S16 [R1+0x240], R38 ;  /* 0x0002402601007387 */ /* 0x0001e80000100600 */
[----:B0-----:R-:W3:Y:S01]  /*7240*/  LDL.LU.64 R38, [R1+0x568] ;  /* 0x0005680001267983 */ /* 0x001ee20000300a00 */
[----:B------:R-:W-:-:S10]  /*7250*/  HFMA2.MMA R11, -RZ, RZ, 0, 0 ;  /* 0x00000000ff0b7435 */ /* 0x000fd400000001ff */
[----:B------:R-:W3:Y:S01]  /*7260*/  @!P2 LDG.E R11, desc[UR10][R40.64] ;  /* 0x0000000a280ba981 */ /* 0x000ee2000c1e1900 */
[----:B----4-:R-:W-:-:S05]  /*7270*/  @!P3 PRMT R24, R5, 0x7610, R24 ;  /* 0x000076100518b816 */ /* 0x010fca0000000018 */
[----:B------:R0:W-:Y:S01]  /*7280*/  STL.S16 [R1+0x228], R24 ;  /* 0x0002281801007387 */ /* 0x0001e20000100600 */
[----:B------:R-:W-:-:S03]  /*7290*/  PRMT R23, RZ, 0x7610, R23 ;  /* 0x00007610ff177816 */ /* 0x000fc60000000017 */
[----:B------:R-:W-:Y:S04]  /*72a0*/  STL [R1+0x1c], R12 ;  /* 0x00001c0c01007387 */ /* 0x000fe80000100800 */
[----:B------:R-:W-:Y:S01]  /*72b0*/  STL [R1+0x118], R19 ;  /* 0x0001181301007387 */ /* 0x000fe20000100800 */
[----:B0-----:R-:W-:-:S03]  /*72c0*/  MOV R24, RZ ;  /* 0x000000ff00187202 */ /* 0x001fc60000000f00 */
[----:B------:R-:W4:Y:S01]  /*72d0*/  LDL.LU.64 R40, [R1+0x5f0] ;  /* 0x0005f00001287983 */ /* 0x000f220000300a00 */
[----:B--2---:R-:W-:Y:S02]  /*72e0*/  @!P3 SHF.R.U32.HI R20, RZ, 0x10, R22 ;  /* 0x00000010ff14b819 */ /* 0x004fe40000011616 */
[----:B---3--:R-:W-:Y:S02]  /*72f0*/  PRMT R27, RZ, 0x7610, R27 ;  /* 0x00007610ff1b7816 */ /* 0x008fe4000000001b */
[----:B------:R-:W-:Y:S02]  /*7300*/  PRMT R26, RZ, 0x7610, R26 ;  /* 0x00007610ff1a7816 */ /* 0x000fe4000000001a */
[----:B------:R-:W-:Y:S02]  /*7310*/  @!P3 PRMT R27, R20, 0x7610, R27 ;  /* 0x00007610141bb816 */ /* 0x000fe4000000001b */
[----:B------:R-:W-:-:S04]  /*7320*/  @!P3 SHF.R.U32.HI R20, RZ, 0x10, R5 ;  /* 0x00000010ff14b819 */ /* 0x000fc80000011605 */
[----:B------:R-:W-:Y:S01]  /*7330*/  @!P3 PRMT R26, R20, 0x7610, R26 ;  /* 0x00007610141ab816 */ /* 0x000fe2000000001a */
[----:B------:R-:W-:Y:S04]  /*7340*/  STL.S16 [R1+0x4e0], R27 ;  /* 0x0004e01b01007387 */ /* 0x000fe80000100600 */
[----:B------:R0:W-:Y:S04]  /*7350*/  STL.S16 [R1+0x4e4], R26 ;  /* 0x0004e41a01007387 */ /* 0x0001e80000100600 */
[----:B------:R-:W2:Y:S04]  /*7360*/  @!P2 LDG.E R24, desc[UR10][R38.64] ;  /* 0x0000000a2618a981 */ /* 0x000ea8000c1e1900 */
[----:B0-----:R-:W3:Y:S04]  /*7370*/  LDL.LU.64 R26, [R1+0x608] ;  /* 0x00060800011a7983 */ /* 0x001ee80000300a00 */
[----:B------:R-:W4:Y:S01]  /*7380*/  LDL.LU.64 R38, [R1+0xa10] ;  /* 0x000a100001267983 */ /* 0x000f220000300a00 */
[----:B------:R-:W-:-:S02]  /*7390*/  PRMT R20, RZ, 0x7610, R20 ;  /* 0x00007610ff147816 */ /* 0x000fc40000000014 */
[----:B------:R-:W-:Y:S02]  /*73a0*/  @!P1 PRMT R23, R21, 0x7610, R23 ;  /* 0x0000761015179816 */ /* 0x000fe40000000017 */
[----:B------:R-:W-:Y:S02]  /*73b0*/  LOP3.LUT P1, RZ, R43, 0x8000, RZ, 0xc0, !PT ;  /* 0x000080002bff7812 */ /* 0x000fe4000782c0ff */
[----:B------:R-:W-:Y:S01]  /*73c0*/  @!P2 PRMT R20, R11, 0x7610, R20 ;  /* 0x000076100b14a816 */ /* 0x000fe20000000014 */
[----:B------:R-:W-:-:S04]  /*73d0*/  HFMA2.MMA R12, -RZ, RZ, 0, 0 ;  /* 0x00000000ff0c7435 */ /* 0x000fc800000001ff */
[----:B------:R0:W-:Y:S04]  /*73e0*/  STL.S16 [R1+0x220], R20 ;  /* 0x0002201401007387 */ /* 0x0001e80000100600 */
[----:B------:R1:W-:Y:S01]  /*73f0*/  STL.S16 [R1+0x22c], R23 ;  /* 0x00022c1701007387 */ /* 0x0003e20000100600 */
[----:B0-----:R-:W-:-:S03]  /*7400*/  MOV R20, RZ ;  /* 0x000000ff00147202 */ /* 0x001fc60000000f00 */
[----:B-1----:R-:W4:Y:S04]  /*7410*/  LDL.LU R23, [R1+0xa28] ;  /* 0x000a280001177983 */ /* 0x002f280000300800 */
[----:B------:R-:W4:Y:S04]  /*7420*/  @!P1 LDG.E R20, desc[UR10][R36.64] ;  /* 0x0000000a24149981 */ /* 0x000f28000c1e1900 */
[----:B------:R-:W-:Y:S04]  /*7430*/  STL.64 [R1+0x7b0], R28 ;  /* 0x0007b01c01007387 */ /* 0x000fe80000100a00 */
[----:B------:R-:W-:Y:S04]  /*7440*/  STL [R1+0x11c], R17 ;  /* 0x00011c1101007387 */ /* 0x000fe80000100800 */
[----:B------:R-:W-:Y:S01]  /*7450*/  STL [R1+0x20], R13 ;  /* 0x0000200d01007387 */ /* 0x000fe20000100800 */
[----:B--2---:R-:W-:-:S03]  /*7460*/  @!P2 SHF.R.U32.HI R19, RZ, 0x10, R24 ;  /* 0x00000010ff13a819 */ /* 0x004fc60000011618 */
[----:B------:R-:W-:Y:S04]  /*7470*/  STL [R1+0x7f0], R28 ;  /* 0x0007f01c01007387 */ /* 0x000fe80000100800 */
[----:B---3--:R-:W2:Y:S01]  /*7480*/  @!P1 LDG.E R12, desc[UR10][R26.64] ;  /* 0x0000000a1a0c9981 */ /* 0x008ea2000c1e1900 */
[----:B----4-:R-:W-:-:S03]  /*7490*/  PRMT R39, RZ, 0x7610, R39 ;  /* 0x00007610ff277816 */ /* 0x010fc60000000027 */
[----:B------:R-:W-:Y:S01]  /*74a0*/  STL [R1+0x120], R16 ;  /* 0x0001201001007387 */ /* 0x000fe20000100800 */
[----:B------:R-:W-:Y:S02]  /*74b0*/  PRMT R38, RZ, 0x7610, R38 ;  /* 0x00007610ff267816 */ /* 0x000fe40000000026 */
[----:B------:R-:W-:Y:S01]  /*74c0*/  @!P2 PRMT R39, R19, 0x7610, R39 ;  /* 0x000076101327a816 */ /* 0x000fe20000000027 */
[----:B------:R-:W-:Y:S01]  /*74d0*/  STL [R1+0x24], R14 ;  /* 0x0000240e01007387 */ /* 0x000fe20000100800 */
[----:B------:R-:W-:-:S03]  /*74e0*/  @!P2 SHF.R.U32.HI R19, RZ, 0x10, R11 ;  /* 0x00000010ff13a819 */ /* 0x000fc6000001160b */
[----:B------:R-:W3:Y:S01]  /*74f0*/  LDL.LU.64 R26, [R1+0x9f8] ;  /* 0x0009f800011a7983 */ /* 0x000ee20000300a00 */
[----:B------:R-:W-:-:S03]  /*7500*/  @!P2 PRMT R38, R19, 0x7610, R38 ;  /* 0x000076101326a816 */ /* 0x000fc60000000026 */
[----:B------:R-:W-:Y:S04]  /*7510*/  STL.S16 [R1+0x4b8], R39 ;  /* 0x0004b82701007387 */ /* 0x000fe80000100600 */
[----:B------:R0:W-:Y:S04]  /*7520*/  STL.S16 [R1+0x568], R38 ;  /* 0x0005682601007387 */ /* 0x0001e80000100600 */
[----:B------:R-:W-:Y:S04]  /*7530*/  STL [R1+0x28], R18 ;  /* 0x0000281201007387 */ /* 0x000fe80000100800 */
[----:B------:R-:W-:Y:S04]  /*7540*/  STL [R1+0x124], R10 ;  /* 0x0001240a01007387 */ /* 0x000fe80000100800 */
[----:B0-----:R-:W4:Y:S01]  /*7550*/  LDL.LU.64 R38, [R1+0x600] ;  /* 0x0006000001267983 */ /* 0x001f220000300a00 */
[----:B------:R-:W-:-:S02]  /*7560*/  PRMT R23, RZ, 0x7610, R23 ;  /* 0x00007610ff177816 */ /* 0x000fc40000000017 */
[----:B------:R-:W-:Y:S01]  /*7570*/  PRMT R29, RZ, 0x7610, R29 ;  /* 0x00007610ff1d7816 */ /* 0x000fe2000000001d */
[----:B------:R-:W-:Y:S01]  /*7580*/  STL [R1+0x128], R15 ;  /* 0x0001280f01007387 */ /* 0x000fe20000100800 */
[----:B------:R-:W-:Y:S02]  /*7590*/  @!P1 SHF.R.U32.HI R17, RZ, 0x10, R20 ;  /* 0x00000010ff119819 */ /* 0x000fe40000011614 */
[----:B------:R-:W-:Y:S02]  /*75a0*/  @!P3 PRMT R23, R22, 0x7610, R23 ;  /* 0x000076101617b816 */ /* 0x000fe40000000017 */
[----:B------:R-:W-:Y:S01]  /*75b0*/  PRMT R44, RZ, 0x7610, R44 ;  /* 0x00007610ff2c7816 */ /* 0x000fe2000000002c */
[----:B------:R-:W-:Y:S01]  /*75c0*/  STL [R1+0x2c], R21 ;  /* 0x00002c1501007387 */ /* 0x000fe20000100800 */
[----:B------:R-:W-:Y:S02]  /*75d0*/  LOP3.LUT P3, RZ, R43, 0x4000, RZ, 0xc0, !PT ;  /* 0x000040002bff7812 */ /* 0x000fe4000786c0ff */
[----:B------:R-:W-:Y:S01]  /*75e0*/  @!P1 PRMT R29, R17, 0x7610, R29 ;  /* 0x00007610111d9816 */ /* 0x000fe2000000001d */
[----:B------:R-:W-:Y:S01]  /*75f0*/  HFMA2.MMA R13, -RZ, RZ, 0, 0 ;  /* 0x00000000ff0d7435 */ /* 0x000fe200000001ff */
[----:B------:R0:W-:Y:S04]  /*7600*/  STL.S16 [R1+0x224], R23 ;  /* 0x0002241701007387 */ /* 0x0001e80000100600 */
[----:B------:R-:W-:Y:S04]  /*7610*/  STL [R1+0x12c], R4 ;  /* 0x00012c0401007387 */ /* 0x000fe80000100800 */
[----:B------:R-:W-:Y:S04]  /*7620*/  STL [R1+0x30], R22 ;  /* 0x0000301601007387 */ /* 0x000fe80000100800 */
[----:B------:R-:W4:Y:S04]  /*7630*/  @!P3 LDG.E R13, desc[UR10][R40.64] ;  /* 0x0000000a280db981 */ /* 0x000f28000c1e1900 */
[----:B0-----:R-:W4:Y:S01]  /*7640*/  LDL.LU R23, [R1+0xa18] ;  /* 0x000a180001177983 */ /* 0x001f220000300800 */
[----:B------:R-:W-:-:S03]  /*7650*/  PRMT R28, RZ, 0x7610, R28 ;  /* 0x00007610ff1c7816 */ /* 0x000fc6000000001c */
[----:B------:R-:W-:Y:S01]  /*7660*/  STL.S16 [R1+0x218], R29 ;  /* 0x0002181d01007387 */ /* 0x000fe20000100600 */
[----:B------:R-:W-:-:S03]  /*7670*/  MOV R14, RZ ;  /* 0x000000ff000e7202 */ /* 0x000fc60000000f00 */
[----:B------:R-:W4:Y:S04]  /*7680*/  LDL.LU.64 R40, [R1+0x590] ;  /* 0x0005900001287983 */ /* 0x000f280000300a00 */
[----:B------:R-:W-:Y:S04]  /*7690*/  STL [R1+0x130], R5 ;  /* 0x0001300501007387 */ /* 0x000fe80000100800 */
[----:B------:R-:W-:Y:S04]  /*76a0*/  STL [R1+0x34], R24 ;  /* 0x0000341801007387 */ /* 0x000fe80000100800 */
[----:B------:R-:W-:Y:S01]  /*76b0*/  STL [R1+0x134], R11 ;  /* 0x0001340b01007387 */ /* 0x000fe20000100800 */
[----:B------:R-:W-:-:S03]  /*76c0*/  PRMT R0, RZ, 0x7610, R0 ;  /* 0x00007610ff007816 */ /* 0x000fc60000000000 */
[----:B------:R-:W-:Y:S04]  /*76d0*/  STL.64 [R1+0x798], R34 ;  /* 0x0007982201007387 */ /* 0x000fe80000100a00 */
[----:B------:R-:W-:Y:S04]  /*76e0*/  STL [R1+0x7b8], R34 ;  /* 0x0007b82201007387 */ /* 0x000fe80000100800 */
[----:B------:R-:W-:Y:S04]  /*76f0*/  STL.64 [R1+0x7e0], R34 ;  /* 0x0007e02201007387 */ /* 0x000fe80000100a00 */
[----:B------:R-:W4:Y:S01]  /*7700*/  LDL.LU.64 R36, [R1+0xa00] ;  /* 0x000a000001247983 */ /* 0x000f220000300a00 */
[----:B--2---:R-:W-:-:S02]  /*7710*/  @!P1 SHF.R.U32.HI R17, RZ, 0x10, R12 ;  /* 0x00000010ff119819 */ /* 0x004fc4000001160c */
[----:B---3--:R-:W-:-:S04]  /*7720*/  PRMT R27, RZ, 0x7610, R27 ;  /* 0x00007610ff1b7816 */ /* 0x008fc8000000001b */
[----:B------:R-:W-:Y:S02]  /*7730*/  @!P1 PRMT R27, R17, 0x7610, R27 ;  /* 0x00007610111b9816 */ /* 0x000fe4000000001b */
[----:B------:R-:W-:-:S06]  /*7740*/  MOV R17, RZ ;  /* 0x000000ff00117202 */ /* 0x000fcc0000000f00 */
[----:B----4-:R-:W2:Y:S04]  /*7750*/  @!P3 LDG.E R17, desc[UR10][R38.64] ;  /* 0x0000000a2611b981 */ /* 0x010ea8000c1e1900 */
[----:B------:R-:W3:Y:S01]  /*7760*/  LDL.LU.64 R38, [R1+0x9f0] ;  /* 0x0009f00001267983 */ /* 0x000ee20000300a00 */
[----:B------:R-:W-:-:S05]  /*7770*/  @!P1 PRMT R28, R12, 0x7610, R28 ;  /* 0x000076100c1c9816 */ /* 0x000fca000000001c */
[----:B------:R0:W-:Y:S04]  /*7780*/  STL.S16 [R1+0x608], R28 ;  /* 0x0006081c01007387 */ /* 0x0001e80000100600 */
[----:B0-----:R-:W4:Y:S01]  /*7790*/  LDL.LU.64 R28, [R1+0x5e8] ;  /* 0x0005e800011c7983 */ /* 0x001f220000300a00 */
[----:B------:R-:W-:-:S04]  /*77a0*/  PRMT R26, RZ, 0x7610, R26 ;  /* 0x00007610ff1a7816 */ /* 0x000fc8000000001a */
[----:B------:R-:W-:Y:S01]  /*77b0*/  @!P1 PRMT R26, R20, 0x7610, R26 ;  /* 0x00007610141a9816 */ /* 0x000fe2000000001a */
[----:B------:R-:W-:Y:S04]  /*77c0*/  STL.S16 [R1+0x60c], R27 ;  /* 0x00060c1b01007387 */ /* 0x000fe80000100600 */
[----:B------:R0:W-:Y:S04]  /*77d0*/  STL.S16 [R1+0x214], R26 ;  /* 0x0002141a01007387 */ /* 0x0001e80000100600 */
[----:B0-----:R-:W4:Y:S01]  /*77e0*/  LDL.LU.64 R26, [R1+0x5f8] ;  /* 0x0005f800011a7983 */ /* 0x001f220000300a00 */
[----:B------:R-:W-:-:S04]  /*77f0*/  PRMT R23, RZ, 0x7610, R23 ;  /* 0x00007610ff177816 */ /* 0x000fc80000000017 */
[----:B------:R-:W-:Y:S02]  /*7800*/  @!P2 PRMT R23, R24, 0x7610, R23 ;  /* 0x000076101817a816 */ /* 0x000fe40000000017 */
[----:B------:R-:W-:Y:S02]  /*7810*/  LOP3.LUT P2, RZ, R43, 0x2000, RZ, 0xc0, !PT ;  /* 0x000020002bff7812 */ /* 0x000fe4000784c0ff */
[----:B--2---:R-:W-:Y:S02]  /*7820*/  @!P3 SHF.R.U32.HI R16, RZ, 0x10, R17 ;  /* 0x00000010ff10b819 */ /* 0x004fe40000011611 */
[----:B---3--:R-:W-:Y:S02]  /*7830*/  PRMT R39, RZ, 0x7610, R39 ;  /* 0x00007610ff277816 */ /* 0x008fe40000000027 */
[----:B------:R-:W-:Y:S02]  /*7840*/  PRMT R38, RZ, 0x7610, R38 ;  /* 0x00007610ff267816 */ /* 0x000fe40000000026 */
[----:B------:R-:W-:-:S02]  /*7850*/  @!P3 PRMT R39, R16, 0x7610, R39 ;  /* 0x000076101027b816 */ /* 0x000fc40000000027 */
[----:B------:R-:W-:-:S04]  /*7860*/  @!P3 SHF.R.U32.HI R16, RZ, 0x10, R13 ;  /* 0x00000010ff10b819 */ /* 0x000fc8000001160d */
[----:B------:R-:W-:Y:S02]  /*7870*/  @!P3 PRMT R38, R16, 0x7610, R38 ;  /* 0x000076101026b816 */ /* 0x000fe40000000026 */
[----:B------:R-:W-:-:S04]  /*7880*/  PRMT R16, RZ, 0x7610, R16 ;  /* 0x00007610ff107816 */ /* 0x000fc80000000010 */
[----:B------:R-:W-:-:S05]  /*7890*/  @!P3 PRMT R16, R13, 0x7610, R16 ;  /* 0x000076100d10b816 */ /* 0x000fca0000000010 */
[----:B------:R0:W-:Y:S02]  /*78a0*/  STL.S16 [R1+0x210], R16 ;  /* 0x0002101001007387 */ /* 0x0001e40000100600 */
[----:B0-----:R-:W-:Y:S02]  /*78b0*/  HFMA2.MMA R16, -RZ, RZ, 0, 0 ;  /* 0x00000000ff107435 */ /* 0x001fe400000001ff */
[----:B----4-:R0:W2:Y:S08]  /*78c0*/  @!P2 LDG.E R14, desc[UR10][R26.64] ;  /* 0x0000000a1a0ea981 */ /* 0x0100b0000c1e1900 */
[----:B------:R-:W3:Y:S04]  /*78d0*/  @!P2 LDG.E R16, desc[UR10][R28.64] ;  /* 0x0000000a1c10a981 */ /* 0x000ee8000c1e1900 */
[----:B------:R-:W-:Y:S04]  /*78e0*/  STL.S16 [R1+0x5f0], R39 ;  /* 0x0005f02701007387 */ /* 0x000fe80000100600 */
[----:B------:R1:W-:Y:S04]  /*78f0*/  STL.S16 [R1+0x5f4], R38 ;  /* 0x0005f42601007387 */ /* 0x0003e80000100600 */
[----:B------:R-:W0:Y:S01]  /*7900*/  LDL.LU.64 R26, [R1+0x9e8] ;  /* 0x0009e800011a7983 */ /* 0x000e220000300a00 */
[----:B------:R-:W-:-:S02]  /*7910*/  PRMT R19, RZ, 0x7610, R19 ;  /* 0x00007610ff137816 */ /* 0x000fc40000000013 */
[----:B------:R-:W-:Y:S01]  /*7920*/  LOP3.LUT P1, RZ, R43, 0x1000, RZ, 0xc0, !PT ;  /* 0x000010002bff7812 */ /* 0x000fe2000782c0ff */
[----:B------:R-:W4:Y:S04]  /*7930*/  LDL.LU.64 R28, [R1+0x5d0] ;  /* 0x0005d000011c7983 */ /* 0x000f280000300a00 */
[----:B-1----:R-:W2:Y:S01]  /*7940*/  LDL.LU.64 R38, [R1+0x5e0] ;  /* 0x0005e00001267983 */ /* 0x002ea20000300a00 */
[----:B---3--:R-:W-:-:S05]  /*7950*/  @!P2 PRMT R19, R16, 0x7610, R19 ;  /* 0x000076101013a816 */ /* 0x008fca0000000013 */
[----:B------:R1:W-:Y:S02]  /*7960*/  STL.S16 [R1+0x5ec], R19 ;  /* 0x0005ec1301007387 */ /* 0x0003e40000100600 */
[----:B-1----:R-:W-:-:S06]  /*7970*/  CS2R R18, SRZ ;  /* 0x0000000000127805 */ /* 0x002fcc000001ff00 */
[----:B--2---:R-:W2:Y:S04]  /*7980*/  @!P1 LDG.E R19, desc[UR10][R38.64] ;  /* 0x0000000a26139981 */ /* 0x004ea8000c1e1900 */
[----:B------:R-:W3:Y:S04]  /*7990*/  @!P1 LDG.E R18, desc[UR10][R40.64] ;  /* 0x0000000a28129981 */ /* 0x000ee8000c1e1900 */
[----:B------:R-:W4:Y:S01]  /*79a0*/  LDL.LU.64 R38, [R1+0x9e0] ;  /* 0x0009e00001267983 */ /* 0x000f220000300a00 */
[----:B0-----:R-:W-:Y:S02]  /*79b0*/  PRMT R27, RZ, 0x7610, R27 ;  /* 0x00007610ff1b7816 */ /* 0x001fe4000000001b */
[----:B------:R-:W-:Y:S01]  /*79c0*/  @!P2 SHF.R.U32.HI R10, RZ, 0x10, R14 ;  /* 0x00000010ff0aa819 */ /* 0x000fe2000001160e */
[----:B------:R-:W3:Y:S01]  /*79d0*/  LDL.LU.64 R40, [R1+0x5c0] ;  /* 0x0005c00001287983 */ /* 0x000ee20000300a00 */
[----:B------:R-:W-:-:S02]  /*79e0*/  PRMT R26, RZ, 0x7610, R26 ;  /* 0x00007610ff1a7816 */ /* 0x000fc4000000001a */
[----:B------:R-:W-:Y:S02]  /*79f0*/  @!P2 PRMT R27, R10, 0x7610, R27 ;  /* 0x000076100a1ba816 */ /* 0x000fe4000000001b */
[----:B------:R-:W-:-:S04]  /*7a00*/  @!P2 SHF.R.U32.HI R10, RZ, 0x10, R16 ;  /* 0x00000010ff0aa819 */ /* 0x000fc80000011610 */
[----:B------:R-:W-:Y:S01]  /*7a10*/  @!P2 PRMT R26, R10, 0x7610, R26 ;  /* 0x000076100a1aa816 */ /* 0x000fe2000000001a */
[----:B------:R-:W-:Y:S04]  /*7a20*/  STL.S16 [R1+0x5e8], R27 ;  /* 0x0005e81b01007387 */ /* 0x000fe80000100600 */
[----:B------:R0:W-:Y:S04]  /*7a30*/  STL.S16 [R1+0x5f8], R26 ;  /* 0x0005f81a01007387 */ /* 0x0001e80000100600 */
[----:B0-----:R-:W3:Y:S01]  /*7a40*/  LDL.LU.64 R26, [R1+0x5d8] ;  /* 0x0005d800011a7983 */ /* 0x001ee20000300a00 */
[----:B------:R-:W-:-:S02]  /*7a50*/  @!P3 PRMT R44, R17, 0x7610, R44 ;  /* 0x00007610112cb816 */ /* 0x000fc4000000002c */
[----:B------:R-:W-:Y:S02]  /*7a60*/  LOP3.LUT P3, RZ, R43, 0x800, RZ, 0xc0, !PT ;  /* 0x000008002bff7812 */ /* 0x000fe4000786c0ff */
[----:B------:R-:W-:Y:S01]  /*7a70*/  MOV R21, RZ ;  /* 0x000000ff00157202 */ /* 0x000fe20000000f00 */
[----:B------:R0:W-:Y:S04]  /*7a80*/  STL.S16 [R1+0x21c], R23 ;  /* 0x00021c1701007387 */ /* 0x0001e80000100600 */
[----:B0-----:R-:W3:Y:S01]  /*7a90*/  LDL.LU R23, [R1+0xa08] ;  /* 0x000a080001177983 */ /* 0x001ee20000300800 */
[----:B--2---:R-:W-:Y:S02]  /*7aa0*/  @!P1 SHF.R.U32.HI R15, RZ, 0x10, R19 ;  /* 0x00000010ff0f9819 */ /* 0x004fe40000011613 */
[----:B----4-:R-:W-:-:S02]  /*7ab0*/  PRMT R39, RZ, 0x7610, R39 ;  /* 0x00007610ff277816 */ /* 0x010fc40000000027 */
[----:B------:R-:W-:Y:S02]  /*7ac0*/  PRMT R38, RZ, 0x7610, R38 ;  /* 0x00007610ff267816 */ /* 0x000fe40000000026 */
[----:B------:R-:W-:Y:S02]  /*7ad0*/  @!P1 PRMT R39, R15, 0x7610, R39 ;  /* 0x000076100f279816 */ /* 0x000fe40000000027 */
[----:B---3--:R-:W-:-:S04]  /*7ae0*/  @!P1 SHF.R.U32.HI R15, RZ, 0x10, R18 ;  /* 0x00000010ff0f9819 */ /* 0x008fc80000011612 */
[----:B------:R-:W-:Y:S02]  /*7af0*/  @!P1 PRMT R38, R15, 0x7610, R38 ;  /* 0x000076100f269816 */ /* 0x000fe40000000026 */
[----:B------:R-:W-:-:S04]  /*7b00*/  PRMT R15, RZ, 0x7610, R15 ;  /* 0x00007610ff0f7816 */ /* 0x000fc8000000000f */
[----:B------:R-:W-:-:S05]  /*7b10*/  @!P1 PRMT R15, R18, 0x7610, R15 ;  /* 0x00007610120f9816 */ /* 0x000fca000000000f */
[----:B------:R0:W-:Y:S04]  /*7b20*/  STL.S16 [R1+0x25c], R15 ;  /* 0x00025c0f01007387 */ /* 0x0001e80000100600 */
[----:B------:R-:W2:Y:S01]  /*7b30*/  @!P3 LDG.E R21, desc[UR10][R26.64] ;  /* 0x0000000a1a15b981 */ /* 0x000ea2000c1e1900 */
[----:B0-----:R-:W-:-:S03]  /*7b40*/  HFMA2.MMA R15, -RZ, RZ, 0, 0 ;  /* 0x00000000ff0f7435 */ /* 0x001fc600000001ff */
[----:B------:R-:W3:Y:S07]  /*7b50*/  LDL.LU.64 R26, [R1+0x9d0] ;  /* 0x0009d000011a7983 */ /* 0x000eee0000300a00 */
[----:B------:R-:W4:Y:S04]  /*7b60*/  @!P3 LDG.E R15, desc[UR10][R28.64] ;  /* 0x0000000a1c0fb981 */ /* 0x000f28000c1e1900 */
[----:B------:R-:W-:Y:S04]  /*7b70*/  STL.S16 [R1+0x590], R39 ;  /* 0x0005902701007387 */ /* 0x000fe80000100600 */
[----:B------:R0:W-:Y:S01]  /*7b80*/  STL.S16 [R1+0x594], R38 ;  /* 0x0005942601007387 */ /* 0x0001e20000100600 */
[----:B------:R-:W-:-:S02]  /*7b90*/  PRMT R10, RZ, 0x7610, R10 ;  /* 0x00007610ff0a7816 */ /* 0x000fc4000000000a */
[----:B------:R-:W-:Y:S01]  /*7ba0*/  MOV R22, RZ ;  /* 0x000000ff00167202 */ /* 0x000fe20000000f00 */
[----:B------:R-:W4:Y:S04]  /*7bb0*/  LDL.LU.64 R28, [R1+0x5b0] ;  /* 0x0005b000011c7983 */ /* 0x000f280000300a00 */
[----:B0-----:R-:W4:Y:S01]  /*7bc0*/  LDL.LU.64 R38, [R1+0x5c8] ;  /* 0x0005c80001267983 */ /* 0x001f220000300a00 */
[----:B------:R-:W-:Y:S02]  /*7bd0*/  @!P2 PRMT R10, R14, 0x7610, R10 ;  /* 0x000076100e0aa816 */ /* 0x000fe4000000000a */
[----:B------:R-:W-:Y:S02]  /*7be0*/  LOP3.LUT P2, RZ, R43, 0x400, RZ, 0xc0, !PT ;  /* 0x000004002bff7812 */ /* 0x000fe4000784c0ff */
[----:B------:R-:W-:-:S04]  /*7bf0*/  PRMT R23, RZ, 0x7610, R23 ;  /* 0x00007610ff177816 */ /* 0x000fc80000000017 */
[----:B------:R-:W-:-:S05]  /*7c00*/  @!P1 PRMT R23, R19, 0x7610, R23 ;  /* 0x0000761013179816 */ /* 0x000fca0000000017 */
[----:B------:R0:W-:Y:S04]  /*7c10*/  STL.S16 [R1+0x254], R23 ;  /* 0x0002541701007387 */ /* 0x0001e80000100600 */
[----:B0-----:R-:W4:Y:S01]  /*7c20*/  LDL.LU R23, [R1+0x9d8] ;  /* 0x0009d80001177983 */ /* 0x001f220000300800 */
[----:B--2---:R-:W-:Y:S02]  /*7c30*/  @!P3 SHF.R.U32.HI R4, RZ, 0x10, R21 ;  /* 0x00000010ff04b819 */ /* 0x004fe40000011615 */
[----:B---3--:R-:W-:Y:S02]  /*7c40*/  PRMT R27, RZ, 0x7610, R27 ;  /* 0x00007610ff1b7816 */ /* 0x008fe4000000001b */
[----:B------:R-:W-:Y:S02]  /*7c50*/  PRMT R26, RZ, 0x7610, R26 ;  /* 0x00007610ff1a7816 */ /* 0x000fe4000000001a */
[----:B------:R-:W-:-:S02]  /*7c60*/  @!P3 PRMT R27, R4, 0x7610, R27 ;  /* 0x00007610041bb816 */ /* 0x000fc4000000001b */
[----:B----4-:R-:W-:-:S04]  /*7c70*/  @!P3 SHF.R.U32.HI R4, RZ, 0x10, R15 ;  /* 0x00000010ff04b819 */ /* 0x010fc8000001160f */
        /* <DEDUP_REMOVED lines=10> */
[----:B------:R-:W-:-:S02]  /*7d20*/  LOP3.LUT P1, RZ, R43, 0x200, RZ, 0xc0, !PT ;  /* 0x000002002bff7812 */ /* 0x000fc4000782c0ff */
[----:B------:R-:W-:Y:S01]  /*7d30*/  MOV R24, RZ ;  /* 0x000000ff00187202 */ /* 0x000fe20000000f00 */
[----:B------:R-:W4:Y:S04]  /*7d40*/  LDL.LU.64 R40, [R1+0x5a0] ;  /* 0x0005a00001287983 */ /* 0x000f280000300a00 */
[----:B0-----:R-:W4:Y:S01]  /*7d50*/  LDL.LU.64 R26, [R1+0x5b8] ;  /* 0x0005b800011a7983 */ /* 0x001f220000300a00 */
        /* <DEDUP_REMOVED lines=19> */
[----:B------:R-:W-:-:S03]  /*7e90*/  LOP3.LUT P3, RZ, R43, 0x100, RZ, 0xc0, !PT ;  /* 0x000001002bff7812 */ /* 0x000fc6000786c0ff */
[----:B------:R1:W-:Y:S04]  /*7ea0*/  STL [R1+0x38], R20 ;  /* 0x0000381401007387 */ /* 0x0003e80000100800 */
[----:B------:R-:W4:Y:S04]  /*7eb0*/  LDL.LU.64 R28, [R1+0x588] ;  /* 0x00058800011c7983 */ /* 0x000f280000300a00 */
[----:B0-----:R-:W4:Y:S01]  /*7ec0*/  LDL.LU.64 R38, [R1+0x5a8] ;  /* 0x0005a80001267983 */ /* 0x001f220000300a00 */
[----:B-1----:R-:W-:Y:S02]  /*7ed0*/  MOV R20, RZ ;  /* 0x000000ff00147202 */ /* 0x002fe40000000f00 */
        /* <DEDUP_REMOVED lines=18> */
[----:B------:R0:W-:Y:S04]  /*8000*/  STL.S16 [R1+0x5bc], R26 ;  /* 0x0005bc1a01007387 */ /* 0x0001e80000100600 */
[----:B------:R-:W-:Y:S01]  /*8010*/  STL [R1+0x138], R12 ;  /* 0x0001380c01007387 */ /* 0x000fe20000100800 */
[----:B------:R-:W-:-:S03]  /*8020*/  LOP3.LUT P2, RZ, R43, 0x80, RZ, 0xc0, !PT ;  /* 0x000000802bff7812 */ /* 0x000fc6000784c0ff */
[----:B------:R1:W-:Y:S04]  /*8030*/  STL [R1+0x3c], R17 ;  /* 0x00003c1101007387 */ /* 0x0003e80000100800 */
[----:B0-----:R-:W4:Y:S04]  /*8040*/  LDL.LU.64 R26, [R1+0x598] ;  /* 0x00059800011a7983 */ /* 0x001f280000300a00 */
[----:B------:R-:W4:Y:S01]  /*8050*/  LDL.LU.64 R40, [R1+0x578] ;  /* 0x0005780001287983 */ /* 0x000f220000300a00 */
        /* <DEDUP_REMOVED lines=25> */
[----:B-1----:R-:W-:-:S10]  /*81f0*/  HFMA2.MMA R14, -RZ, RZ, 0, 0 ;  /* 0x00000000ff0e7435 */ /* 0x002fd400000001ff */
[----:B------:R-:W4:Y:S01]  /*8200*/  @!P1 LDG.E R14, desc[UR10][R40.64] ;  /* 0x0000000a280e9981 */ /* 0x000f22000c1e1900 */
[----:B------:R-:W-:-:S04]  /*8210*/  PRMT R23, RZ, 0x7610, R23 ;  /* 0x00007610ff177816 */ /* 0x000fc80000000017 */
[----:B------:R-:W-:-:S05]  /*8220*/  @!P3 PRMT R23, R20, 0x7610, R23 ;  /* 0x000076101417b816 */ /* 0x000fca0000000017 */
[----:B------:R0:W-:Y:S04]  /*8230*/  STL.S16 [R1+0x5a0], R23 ;  /* 0x0005a01701007387 */ /* 0x0001e80000100600 */
[----:B------:R-:W-:Y:S04]  /*8240*/  STL [R1+0x140], R16 ;  /* 0x0001401001007387 */ /* 0x000fe80000100800 */
[----:B------:R-:W-:Y:S04]  /*8250*/  STL [R1+0x44], R19 ;  /* 0x0000441301007387 */ /* 0x000fe80000100800 */
[----:B0-----:R-:W4:Y:S01]  /*8260*/  LDL.LU R23, [R1+0x998] ;  /* 0x0009980001177983 */ /* 0x001f220000300800 */
[----:B--2---:R-:W-:-:S03]  /*8270*/  @!P2 SHF.R.U32.HI R13, RZ, 0x10, R17 ;  /* 0x00000010ff0da819 */ /* 0x004fc60000011611 */
[----:B------:R-:W2:Y:S01]  /*8280*/  LDL.LU.64 R40, [R1+0x550] ;  /* 0x0005500001287983 */ /* 0x000ea20000300a00 */
[----:B---3--:R-:W-:Y:S02]  /*8290*/  PRMT R27, RZ, 0x7610, R27 ;  /* 0x00007610ff1b7816 */ /* 0x008fe4000000001b */
[----:B------:R-:W-:Y:S02]  /*82a0*/  PRMT R26, RZ, 0x7610, R26 ;  /* 0x00007610ff1a7816 */ /* 0x000fe4000000001a */
[----:B------:R-:W-:Y:S02]  /*82b0*/  @!P2 PRMT R27, R13, 0x7610, R27 ;  /* 0x000076100d1ba816 */ /* 0x000fe4000000001b */
[----:B----4-:R-:W-:-:S04]  /*82c0*/  @!P2 SHF.R.U32.HI R13, RZ, 0x10, R12 ;  /* 0x00000010ff0da819 */ /* 0x010fc8000001160c */
[----:B------:R-:W-:Y:S02]  /*82d0*/  @!P2 PRMT R26, R13, 0x7610, R26 ;  /* 0x000076100d1aa816 */ /* 0x000fe4000000001a */
[----:B------:R-:W-:-:S04]  /*82e0*/  PRMT R13, RZ, 0x7610, R13 ;  /* 0x00007610ff0d7816 */ /* 0x000fc8000000000d */
[----:B------:R-:W-:-:S05]  /*82f0*/  @!P2 PRMT R13, R12, 0x7610, R13 ;  /* 0x000076100c0da816 */ /* 0x000fca000000000d */
[----:B------:R0:W-:Y:S02]  /*8300*/  STL.S16 [R1+0x598], R13 ;  /* 0x0005980d01007387 */ /* 0x0001e40000100600 */
[----:B0-----:R-:W-:-:S06]  /*8310*/  MOV R13, RZ ;  /* 0x000000ff000d7202 */ /* 0x001fcc0000000f00 */
[----:B------:R-:W3:Y:S04]  /*8320*/  @!P1 LDG.E R13, desc[UR10][R38.64] ;  /* 0x0000000a260d9981 */ /* 0x000ee8000c1e1900 */
[----:B------:R-:W4:Y:S04]  /*8330*/  LDL.LU.64 R38, [R1+0x980] ;  /* 0x0009800001267983 */ /* 0x000f280000300a00 */
[----:B------:R-:W-:Y:S04]  /*8340*/  STL.S16 [R1+0x58c], R27 ;  /* 0x00058c1b01007387 */ /* 0x000fe80000100600 */
[----:B------:R0:W-:Y:S04]  /*8350*/  STL.S16 [R1+0x59c], R26 ;  /* 0x00059c1a01007387 */ /* 0x0001e80000100600 */
[----:B0-----:R-:W2:Y:S01]  /*8360*/  LDL.LU.64 R26, [R1+0x570] ;  /* 0x00057000011a7983 */ /* 0x001ea20000300a00 */
[----:B------:R-:W-:Y:S01]  /*8370*/  LOP3.LUT P3, RZ, R43, 0x20, RZ, 0xc0, !PT ;  /* 0x000000202bff7812 */ /* 0x000fe2000786c0ff */
[----:B------:R-:W-:-:S12]  /*8380*/  HFMA2.MMA R19, -RZ, RZ, 0, 0 ;  /* 0x00000000ff137435 */ /* 0x000fd800000001ff */
[----:B------:R-:W2:Y:S01]  /*8390*/  @!P3 LDG.E R19, desc[UR10][R28.64] ;  /* 0x0000000a1c13b981 */ /* 0x000ea2000c1e1900 */
[----:B------:R-:W-:-:S04]  /*83a0*/  PRMT R23, RZ, 0x7610, R23 ;  /* 0x00007610ff177816 */ /* 0x000fc80000000017 */
[----:B------:R-:W-:-:S05]  /*83b0*/  @!P2 PRMT R23, R17, 0x7610, R23 ;  /* 0x000076101117a816 */ /* 0x000fca0000000017 */
[----:B------:R0:W-:Y:S04]  /*83c0*/  STL.S16 [R1+0x588], R23 ;  /* 0x0005881701007387 */ /* 0x0001e80000100600 */
[----:B------:R-:W-:Y:S04]  /*83d0*/  STL [R1+0x144], R18 ;  /* 0x0001441201007387 */ /* 0x000fe80000100800 */
[----:B------:R-:W-:Y:S04]  /*83e0*/  STL [R1+0x48], R21 ;  /* 0x0000481501007387 */ /* 0x000fe80000100800 */
[----:B0-----:R-:W2:Y:S01]  /*83f0*/  LDL.LU R23, [R1+0x988] ;  /* 0x0009880001177983 */ /* 0x001ea20000300800 */
[----:B---3--:R-:W-:-:S03]  /*8400*/  @!P1 SHF.R.U32.HI R16, RZ, 0x10, R13 ;  /* 0x00000010ff109819 */ /* 0x008fc6000001160d */
[----:B------:R-:W3:Y:S01]  /*8410*/  LDL.LU.64 R28, [R1+0x540] ;  /* 0x00054000011c7983 */ /* 0x000ee20000300a00 */
[----:B----4-:R-:W-:Y:S02]  /*8420*/  PRMT R39, RZ, 0x7610, R39 ;  /* 0x00007610ff277816 */ /* 0x010fe40000000027 */
[----:B------:R-:W-:Y:S02]  /*8430*/  PRMT R38, RZ, 0x7610, R38 ;  /* 0x00007610ff267816 */ /* 0x000fe40000000026 */
[----:B------:R-:W-:Y:S02]  /*8440*/  @!P1 PRMT R39, R16, 0x7610, R39 ;  /* 0x0000761010279816 */ /* 0x000fe40000000027 */
[----:B------:R-:W-:-:S04]  /*8450*/  @!P1 SHF.R.U32.HI R16, RZ, 0x10, R14 ;  /* 0x00000010ff109819 */ /* 0x000fc8000001160e */
[----:B------:R-:W-:Y:S02]  /*8460*/  @!P1 PRMT R38, R16, 0x7610, R38 ;  /* 0x0000761010269816 */ /* 0x000fe40000000026 */
[----:B------:R-:W-:-:S04]  /*8470*/  PRMT R16, RZ, 0x7610, R16 ;  /* 0x00007610ff107816 */ /* 0x000fc80000000010 */
[----:B------:R-:W-:-:S05]  /*8480*/  @!P1 PRMT R16, R14, 0x7610, R16 ;  /* 0x000076100e109816 */ /* 0x000fca0000000010 */
[----:B------:R0:W-:Y:S02]  /*8490*/  STL.S16 [R1+0x580], R16 ;  /* 0x0005801001007387 */ /* 0x0001e40000100600 */
[----:B0-----:R-:W-:-:S06]  /*84a0*/  MOV R16, RZ ;  /* 0x000000ff00107202 */ /* 0x001fcc0000000f00 */
[----:B--2---:R-:W2:Y:S04]  /*84b0*/  @!P3 LDG.E R16, desc[UR10][R26.64] ;  /* 0x0000000a1a10b981 */ /* 0x004ea8000c1e1900 */
[----:B------:R-:W4:Y:S04]  /*84c0*/  LDL.LU.64 R26, [R1+0x970] ;  /* 0x00097000011a7983 */ /* 0x000f280000300a00 */
[----:B------:R-:W-:Y:S04]  /*84d0*/  STL.S16 [R1+0x57c], R39 ;  /* 0x00057c2701007387 */ /* 0x000fe80000100600 */
[----:B------:R0:W-:Y:S04]  /*84e0*/  STL.S16 [R1+0x584], R38 ;  /* 0x0005842601007387 */ /* 0x0001e80000100600 */
[----:B0-----:R-:W3:Y:S01]  /*84f0*/  LDL.LU.64 R38, [R1+0x558] ;  /* 0x0005580001267983 */ /* 0x001ee20000300a00 */
[----:B------:R-:W-:-:S02]  /*8500*/  LOP3.LUT P2, RZ, R43, 0x10, RZ, 0xc0, !PT ;  /* 0x000000102bff7812 */ /* 0x000fc4000784c0ff */
[----:B------:R-:W-:Y:S02]  /*8510*/  MOV R21, RZ ;  /* 0x000000ff00157202 */ /* 0x000fe40000000f00 */
[----:B------:R-:W-:-:S04]  /*8520*/  PRMT R23, RZ, 0x7610, R23 ;  /* 0x00007610ff177816 */ /* 0x000fc80000000017 */
[----:B------:R-:W-:-:S05]  /*8530*/  @!P1 PRMT R23, R13, 0x7610, R23 ;  /* 0x000076100d179816 */ /* 0x000fca0000000017 */
[----:B------:R0:W-:Y:S04]  /*8540*/  STL.S16 [R1+0x578], R23 ;  /* 0x0005781701007387 */ /* 0x0001e80000100600 */
[----:B0-----:R-:W3:Y:S01]  /*8550*/  LDL.LU R23, [R1+0x978] ;  /* 0x0009780001177983 */ /* 0x001ee20000300800 */
[----:B--2---:R-:W-:Y:S02]  /*8560*/  @!P3 SHF.R.U32.HI R18, RZ, 0x10, R16 ;  /* 0x00000010ff12b819 */ /* 0x004fe40000011610 */
[----:B----4-:R-:W-:Y:S02]  /*8570*/  PRMT R27, RZ, 0x7610, R27 ;  /* 0x00007610ff1b7816 */ /* 0x010fe4000000001b */
[----:B------:R-:W-:Y:S02]  /*8580*/  PRMT R26, RZ, 0x7610, R26 ;  /* 0x00007610ff1a7816 */ /* 0x000fe4000000001a */
[----:B------:R-:W-:-:S02]  /*8590*/  @!P3 PRMT R27, R18, 0x7610, R27 ;  /* 0x00007610121bb816 */ /* 0x000fc4000000001b */
[----:B------:R-:W-:-:S04]  /*85a0*/  @!P3 SHF.R.U32.HI R18, RZ, 0x10, R19 ;  /* 0x00000010ff12b819 */ /* 0x000fc80000011613 */
[----:B------:R-:W-:Y:S02]  /*85b0*/  @!P3 PRMT R26, R18, 0x7610, R26 ;  /* 0x00007610121ab816 */ /* 0x000fe4000000001a */
[----:B------:R-:W-:-:S04]  /*85c0*/  PRMT R18, RZ, 0x7610, R18 ;  /* 0x00007610ff127816 */ /* 0x000fc80000000012 */
[----:B------:R-:W-:Y:S01]  /*85d0*/  @!P3 PRMT R18, R19, 0x7610, R18 ;  /* 0x000076101312b816 */ /* 0x000fe20000000012 */
[----:B---3--:R-:W2:Y:S04]  /*85e0*/  @!P2 LDG.E R21, desc[UR10][R38.64] ;  /* 0x0000000a2615a981 */ /* 0x008ea8000c1e1900 */
[----:B------:R0:W-:Y:S04]  /*85f0*/  STL.S16 [R1+0x570], R18 ;  /* 0x0005701201007387 */ /* 0x0001e80000100600 */
[----:B------:R-:W3:Y:S01]  /*8600*/  LDL.LU.64 R38, [R1+0x960] ;  /* 0x0009600001267983 */ /* 0x000ee20000300a00 */
[----:B0-----:R-:W-:-:S10]  /*8610*/  HFMA2.MMA R18, -RZ, RZ, 0, 0 ;  /* 0x00000000ff127435 */ /* 0x001fd400000001ff */
        /* <DEDUP_REMOVED lines=31> */
[----:B0-----:R-:W4:Y:S01]  /*8810*/  LDL.LU.64 R38, [R1+0x538] ;  /* 0x0005380001267983 */ /* 0x001f220000300a00 */
[----:B------:R-:W-:-:S03]  /*8820*/  PRMT R23, RZ, 0x7610, R23 ;  /* 0x00007610ff177816 */ /* 0x000fc60000000017 */
[----:B------:R-:W4:Y:S01]  /*8830*/  LDL.LU.64 R28, [R1+0x520] ;  /* 0x00052000011c7983 */ /* 0x000f220000300a00 */
[----:B-1----:R-:W-:Y:S02]  /*8840*/  MOV R24, RZ ;  /* 0x000000ff00187202 */ /* 0x002fe40000000f00 */
        /* <DEDUP_REMOVED lines=70> */
[----:B------:R-:W-:Y:S04]  /*8cb0*/  STL [R1+0x5c], R13 ;  /* 0x00005c0d01007387 */ /* 0x000fe80000100800 */
[----:B0-----:R-:W4:Y:S01]  /*8cc0*/  LDL.LU.64 R26, [R1+0x508] ;  /* 0x00050800011a7983 */ /* 0x001f220000300a00 */
[----:B------:R-:W-:-:S03]  /*8cd0*/  @!P2 PRMT R0, R20, 0x7610, R0 ;  /* 0x000076101400a816 */ /* 0x000fc60000000000 */
[----:B------:R-:W4:Y:S04]  /*8ce0*/  LDL.LU.64 R40, [R1+0x4f0] ;  /* 0x0004f00001287983 */ /* 0x000f280000300a00 */
[----:B------:R0:W-:Y:S04]  /*8cf0*/  STL.S16 [R1+0x520], R0 ;  /* 0x0005200001007387 */ /* 0x0001e80000100600 */
[----:B0-----:R-:W4:Y:S01]  /*8d00*/  LDL.LU R0, [R1+0x928] ;  /* 0x0009280001007983 */ /* 0x001f220000300800 */
[----:B--2---:R-:W-:Y:S02]  /*8d10*/  @!P1 SHF.R.U32.HI R12, RZ, 0x10, R17 ;  /* 0x00000010ff0c9819 */ /* 0x004fe40000011611 */
[----:B---3--:R-:W-:-:S02]  /*8d20*/  PRMT R39, RZ, 0x7610, R39 ;  /* 0x00007610ff277816 */ /* 0x008fc40000000027 */
[----:B------:R-:W-:Y:S02]  /*8d30*/  PRMT R38, RZ, 0x7610, R38 ;  /* 0x00007610ff267816 */ /* 0x000fe40000000026 */
[----:B------:R-:W-:Y:S02]  /*8d40*/  @!P1 PRMT R39, R12, 0x7610, R39 ;  /* 0x000076100c279816 */ /* 0x000fe40000000027 */
[----:B----4-:R-:W-:-:S04]  /*8d50*/  @!P1 SHF.R.U32.HI R12, RZ, 0x10, R11 ;  /* 0x00000010ff0c9819 */ /* 0x010fc8000001160b */
[----:B------:R-:W-:Y:S02]  /*8d60*/  @!P1 PRMT R38, R12, 0x7610, R38 ;  /* 0x000076100c269816 */ /* 0x000fe40000000026 */
[----:B------:R-:W-:-:S04]  /*8d70*/  PRMT R12, RZ, 0x7610, R12 ;  /* 0x00007610ff0c7816 */ /* 0x000fc8000000000c */
[----:B------:R-:W-:-:S05]  /*8d80*/  @!P1 PRMT R12, R11, 0x7610, R12 ;  /* 0x000076100b0c9816 */ /* 0x000fca000000000c */
[----:B------:R0:W-:Y:S02]  /*8d90*/  STL.S16 [R1+0x518], R12 ;  /* 0x0005180c01007387 */ /* 0x0001e40000100600 */
[----:B0-----:R-:W-:-:S06]  /*8da0*/  CS2R R12, SRZ ;  /* 0x00000000000c7805 */ /* 0x001fcc000001ff00 */
[----:B------:R-:W2:Y:S04]  /*8db0*/  @!P3 LDG.E R12, desc[UR10][R26.64] ;  /* 0x0000000a1a0cb981 */ /* 0x000ea8000c1e1900 */
[----:B------:R-:W3:Y:S04]  /*8dc0*/  @!P3 LDG.E R13, desc[UR10][R28.64] ;  /* 0x0000000a1c0db981 */ /* 0x000ee8000c1e1900 */
[----:B------:R-:W4:Y:S04]  /*8dd0*/  LDL.LU.64 R26, [R1+0x910] ;  /* 0x00091000011a7983 */ /* 0x000f280000300a00 */
[----:B------:R-:W-:Y:S04]  /*8de0*/  STL.S16 [R1+0x514], R39 ;  /* 0x0005142701007387 */ /* 0x000fe80000100600 */
[----:B------:R0:W-:Y:S04]  /*8df0*/  STL.S16 [R1+0x51c], R38 ;  /* 0x00051c2601007387 */ /* 0x0001e80000100600 */
[----:B0-----:R-:W3:Y:S04]  /*8e00*/  LDL.LU.64 R38, [R1+0x4f8] ;  /* 0x0004f80001267983 */ /* 0x001ee80000300a00 */
[----:B------:R-:W-:Y:S01]  /*8e10*/  STL [R1+0x15c], R14 ;  /* 0x00015c0e01007387 */ /* 0x000fe20000100800 */
[----:B------:R-:W-:-:S02]  /*8e20*/  PRMT R0, RZ, 0x7610, R0 ;  /* 0x00007610ff007816 */ /* 0x000fc40000000000 */
[----:B------:R-:W-:Y:S02]  /*8e30*/  LOP3.LUT P2, RZ, R23, 0x40000000, RZ, 0xc0, !PT ;  /* 0x4000000017ff7812 */ /* 0x000fe4000784c0ff */
[----:B------:R-:W-:Y:S01]  /*8e40*/  @!P1 PRMT R0, R17, 0x7610, R0 ;  /* 0x0000761011009816 */ /* 0x000fe20000000000 */
[----:B------:R-:W-:Y:S04]  /*8e50*/  STL.64 [R1+0x778], R44 ;  /* 0x0007782c01007387 */ /* 0x000fe80000100a00 */
[----:B------:R0:W-:Y:S04]  /*8e60*/  STL.S16 [R1+0x510], R0 ;  /* 0x0005100001007387 */ /* 0x0001e80000100600 */
[----:B------:R-:W-:Y:S04]  /*8e70*/  STL.64 [R1+0x7a8], R44 ;  /* 0x0007a82c01007387 */ /* 0x000fe80000100a00 */
[----:B------:R-:W-:Y:S04]  /*8e80*/  STL.64 [R1+0x7c0], R44 ;  /* 0x0007c02c01007387 */ /* 0x000fe80000100a00 */
[----:B0-----:R-:W3:Y:S04]  /*8e90*/  LDL.LU R0, [R1+0x918] ;  /* 0x0009180001007983 */ /* 0x001ee80000300800 */
[----:B------:R0:W-:Y:S02]  /*8ea0*/  STL [R1+0x60], R16 ;  /* 0x0000601001007387 */ /* 0x0001e40000100800 */
[----:B0-----:R-:W-:-:S10]  /*8eb0*/  HFMA2.MMA R16, -RZ, RZ, 0, 0 ;  /* 0x00000000ff107435 */ /* 0x001fd400000001ff */
[----:B------:R-:W3:Y:S01]  /*8ec0*/  @!P2 LDG.E R16, desc[UR10][R40.64] ;  /* 0x0000000a2810a981 */ /* 0x000ee2000c1e1900 */
[----:B--2---:R-:W-:Y:S02]  /*8ed0*/  @!P3 SHF.R.U32.HI R14, RZ, 0x10, R12 ;  /* 0x00000010ff0eb819 */ /* 0x004fe4000001160c */
[----:B----4-:R-:W-:Y:S02]  /*8ee0*/  PRMT R27, RZ, 0x7610, R27 ;  /* 0x00007610ff1b7816 */ /* 0x010fe4000000001b */
[----:B------:R-:W-:Y:S02]  /*8ef0*/  PRMT R26, RZ, 0x7610, R26 ;  /* 0x00007610ff1a7816 */ /* 0x000fe4000000001a */
[----:B------:R-:W-:Y:S02]  /*8f00*/  @!P3 PRMT R27, R14, 0x7610, R27 ;  /* 0x000076100e1bb816 */ /* 0x000fe4000000001b */
[----:B---3--:R-:W-:-:S04]  /*8f10*/  @!P3 SHF.R.U32.HI R14, RZ, 0x10, R13 ;  /* 0x00000010ff0eb819 */ /* 0x008fc8000001160d */
[----:B------:R-:W-:Y:S02]  /*8f20*/  @!P3 PRMT R26, R14, 0x7610, R26 ;  /* 0x000076100e1ab816 */ /* 0x000fe4000000001a */
[----:B------:R-:W-:Y:S01]  /*8f30*/  PRMT R14, RZ, 0x7610, R14 ;  /* 0x00007610ff0e7816 */ /* 0x000fe2000000000e */
[----:B------:R-:W-:Y:S03]  /*8f40*/  STL.S16 [R1+0x504], R27 ;  /* 0x0005041b01007387 */ /* 0x000fe60000100600 */
[----:B------:R-:W-:Y:S01]  /*8f50*/  @!P3 PRMT R14, R13, 0x7610, R14 ;  /* 0x000076100d0eb816 */ /* 0x000fe2000000000e */
[----:B------:R0:W-:Y:S04]  /*8f60*/  STL.S16 [R1+0x50c], R26 ;  /* 0x00050c1a01007387 */ /* 0x0001e80000100600 */
[----:B0-----:R-:W2:Y:S04]  /*8f70*/  LDL.LU.64 R26, [R1+0x4e8] ;  /* 0x0004e800011a7983 */ /* 0x001ea80000300a00 */
[----:B------:R0:W-:Y:S04]  /*8f80*/  STL.S16 [R1+0x508], R14 ;  /* 0x0005080e01007387 */ /* 0x0001e80000100600 */
[----:B------:R-:W3:Y:S04]  /*8f90*/  LDL.LU.64 R28, [R1+0x4d8] ;  /* 0x0004d800011c7983 */ /* 0x000ee80000300a00 */
[----:B------:R-:W-:Y:S01]  /*8fa0*/  STL [R1+0x160], R19 ;  /* 0x0001601301007387 */ /* 0x000fe20000100800 */
[----:B0-----:R-:W-:-:S02]  /*8fb0*/  MOV R14, RZ ;  /* 0x000000ff000e7202 */ /* 0x001fc40000000f00 */
[----:B------:R-:W-:Y:S01]  /*8fc0*/  LOP3.LUT P1, RZ, R23, 0x20000000, RZ, 0xc0, !PT ;  /* 0x2000000017ff7812 */ /* 0x000fe2000782c0ff */
[----:B------:R0:W-:Y:S04]  /*8fd0*/  STL [R1+0x64], R21 ;  /* 0x0000641501007387 */ /* 0x0001e80000100800 */
[----:B------:R-:W4:Y:S04]  /*8fe0*/  @!P2 LDG.E R14, desc[UR10][R38.64] ;  /* 0x0000000a260ea981 */ /* 0x000f28000c1e1900 */
[----:B------:R-:W2:Y:S04]  /*8ff0*/  LDL.LU.64 R40, [R1+0x4c8] ;  /* 0x0004c80001287983 */ /* 0x000ea80000300a00 */
[----:B------:R-:W2:Y:S01]  /*9000*/  LDL.LU.64 R38, [R1+0x900] ;  /* 0x0009000001267983 */ /* 0x000ea20000300a00 */
[----:B0-----:R-:W-:-:S10]  /*9010*/  HFMA2.MMA R21, -RZ, RZ, 0, 0 ;  /* 0x00000000ff157435 */ /* 0x001fd400000001ff */
[----:B---3--:R-:W3:Y:S04]  /*9020*/  @!P1 LDG.E R21, desc[UR10][R28.64] ;  /* 0x0000000a1c159981 */ /* 0x008ee8000c1e1900 */
[----:B------:R-:W-:Y:S01]  /*9030*/  STL [R1+0x164], R18 ;  /* 0x0001641201007387 */ /* 0x000fe20000100800 */
[----:B------:R-:W-:Y:S02]  /*9040*/  PRMT R0, RZ, 0x7610, R0 ;  /* 0x00007610ff007816 */ /* 0x000fe40000000000 */
[----:B----4-:R-:W-:Y:S01]  /*9050*/  @!P2 SHF.R.U32.HI R19, RZ, 0x10, R14 ;  /* 0x00000010ff13a819 */ /* 0x010fe2000001160e */
[----:B------:R-:W-:Y:S01]  /*9060*/  STL [R1+0x68], R22 ;  /* 0x0000681601007387 */ /* 0x000fe20000100800 */
[----:B--2---:R-:W-:-:S03]  /*9070*/  PRMT R39, RZ, 0x7610, R39 ;  /* 0x00007610ff277816 */ /* 0x004fc60000000027 */
[----:B------:R-:W2:Y:S01]  /*9080*/  LDL.LU.64 R28, [R1+0x4b0] ;  /* 0x0004b000011c7983 */ /* 0x000ea20000300a00 */
        /* <DEDUP_REMOVED lines=8> */
[----:B------:R-:W4:Y:S04]  /*9110*/  @!P1 LDG.E R19, desc[UR10][R26.64] ;  /* 0x0000000a1a139981 */ /* 0x000f28000c1e1900 */
[----:B------:R-:W3:Y:S04]  /*9120*/  LDL.LU.64 R26, [R1+0x8f0] ;  /* 0x0008f000011a7983 */ /* 0x000ee80000300a00 */
[----:B------:R-:W-:Y:S04]  /*9130*/  STL.S16 [R1+0x4f4], R39 ;  /* 0x0004f42701007387 */ /* 0x000fe80000100600 */
[----:B------:R0:W-:Y:S04]  /*9140*/  STL.S16 [R1+0x4fc], R38 ;  /* 0x0004fc2601007387 */ /* 0x0001e80000100600 */
[----:B0-----:R-:W2:Y:S01]  /*9150*/  LDL.LU.64 R38, [R1+0x4d0] ;  /* 0x0004d00001267983 */ /* 0x001ea20000300a00 */
[----:B------:R-:W-:-:S02]  /*9160*/  @!P3 PRMT R0, R12, 0x7610, R0 ;  /* 0x000076100c00b816 */ /* 0x000fc40000000000 */
[----:B------:R-:W-:Y:S02]  /*9170*/  LOP3.LUT P3, RZ, R23, 0x10000000, RZ, 0xc0, !PT ;  /* 0x1000000017ff7812 */ /* 0x000fe4000786c0ff */
[----:B------:R-:W-:Y:S01]  /*9180*/  MOV R22, RZ ;  /* 0x000000ff00167202 */ /* 0x000fe20000000f00 */
[----:B------:R0:W-:Y:S04]  /*9190*/  STL.S16 [R1+0x500], R0 ;  /* 0x0005000001007387 */ /* 0x0001e80000100600 */
[----:B0-----:R-:W2:Y:S01]  /*91a0*/  LDL.LU R0, [R1+0x908] ;  /* 0x0009080001007983 */ /* 0x001ea20000300800 */
[----:B----4-:R-:W-:Y:S02]  /*91b0*/  @!P1 SHF.R.U32.HI R18, RZ, 0x10, R19 ;  /* 0x00000010ff129819 */ /* 0x010fe40000011613 */
[----:B---3--:R-:W-:-:S02]  /*91c0*/  PRMT R27, RZ, 0x7610, R27 ;  /* 0x00007610ff1b7816 */ /* 0x008fc4000000001b */
[----:B------:R-:W-:Y:S02]  /*91d0*/  PRMT R26, RZ, 0x7610, R26 ;  /* 0x00007610ff1a7816 */ /* 0x000fe4000000001a */
[----:B------:R-:W-:Y:S02]  /*91e0*/  @!P1 PRMT R27, R18, 0x7610, R27 ;  /* 0x00007610121b9816 */ /* 0x000fe4000000001b */
[----:B------:R-:W-:-:S04]  /*91f0*/  @!P1 SHF.R.U32.HI R18, RZ, 0x10, R21 ;  /* 0x00000010ff129819 */ /* 0x000fc80000011615 */
[----:B------:R-:W-:Y:S02]  /*9200*/  @!P1 PRMT R26, R18, 0x7610, R26 ;  /* 0x00007610121a9816 */ /* 0x000fe4000000001a */
[----:B------:R-:W-:-:S04]  /*9210*/  PRMT R18, RZ, 0x7610, R18 ;  /* 0x00007610ff127816 */ /* 0x000fc80000000012 */
[----:B------:R-:W-:Y:S01]  /*9220*/  @!P1 PRMT R18, R21, 0x7610, R18 ;  /* 0x0000761015129816 */ /* 0x000fe20000000012 */
[----:B--2---:R-:W2:Y:S04]  /*9230*/  @!P3 LDG.E R22, desc[UR10][R38.64] ;  /* 0x0000000a2616b981 */ /* 0x004ea8000c1e1900 */
[----:B------:R0:W-:Y:S04]  /*9240*/  STL.S16 [R1+0x4e8], R18 ;  /* 0x0004e81201007387 */ /* 0x0001e80000100600 */
[----:B------:R-:W3:Y:S01]  /*9250*/  LDL.LU.64 R38, [R1+0x8e0] ;  /* 0x0008e00001267983 */ /* 0x000ee20000300a00 */
[----:B0-----:R-:W-:-:S10]  /*9260*/  HFMA2.MMA R18, -RZ, RZ, 0, 0 ;  /* 0x00000000ff127435 */ /* 0x001fd400000001ff */
[----:B------:R-:W4:Y:S04]  /*9270*/  @!P3 LDG.E R18, desc[UR10][R40.64] ;  /* 0x0000000a2812b981 */ /* 0x000f28000c1e1900 */
[----:B------:R-:W-:Y:S04]  /*9280*/  STL.S16 [R1+0x4dc], R27 ;  /* 0x0004dc1b01007387 */ /* 0x000fe80000100600 */
[----:B------:R0:W-:Y:S04]  /*9290*/  STL.S16 [R1+0x4ec], R26 ;  /* 0x0004ec1a01007387 */ /* 0x0001e80000100600 */
[----:B------:R-:W-:Y:S01]  /*92a0*/  STL [R1+0x168], R15 ;  /* 0x0001680f01007387 */ /* 0x000fe20000100800 */
[----:B------:R-:W-:-:S03]  /*92b0*/  PRMT R0, RZ, 0x7610, R0 ;  /* 0x00007610ff007816 */ /* 0x000fc60000000000 */
[----:B------:R1:W-:Y:S04]  /*92c0*/  STL [R1+0x6c], R24 ;  /* 0x00006c1801007387 */ /* 0x0003e80000100800 */
[----:B0-----:R-:W4:Y:S01]  /*92d0*/  LDL.LU.64 R26, [R1+0x4c0] ;  /* 0x0004c000011a7983 */ /* 0x001f220000300a00 */
[----:B------:R-:W-:Y:S02]  /*92e0*/  @!P2 PRMT R0, R14, 0x7610, R0 ;  /* 0x000076100e00a816 */ /* 0x000fe40000000000 */
[----:B------:R-:W-:Y:S01]  /*92f0*/  LOP3.LUT P2, RZ, R23, 0x8000000, RZ, 0xc0, !PT ;  /* 0x0800000017ff7812 */ /* 0x000fe2000784c0ff */
[----:B------:R-:W4:Y:S01]  /*9300*/  LDL.LU.64 R40, [R1+0x4a0] ;  /* 0x0004a00001287983 */ /* 0x000f220000300a00 */
[----:B-1----:R-:W-:-:S03]  /*9310*/  MOV R24, RZ ;  /* 0x000000ff00187202 */ /* 0x002fc60000000f00 */
        /* <DEDUP_REMOVED lines=74> */
[----:B-1----:R-:W-:-:S03]  /*97c0*/  HFMA2.MMA R12, -RZ, RZ, 0, 0 ;  /* 0x00000000ff0c7435 */ /* 0x002fc600000001ff */
[----:B------:R0:W-:Y:S08]  /*97d0*/  STL.S16 [R1+0x4b0], R0 ;  /* 0x0004b00001007387 */ /* 0x0001f00000100600 */
[----:B------:R-:W4:Y:S04]  /*97e0*/  @!P2 LDG.E R12, desc[UR10][R40.64] ;  /* 0x0000000a280ca981 */ /* 0x000f28000c1e1900 */
[----:B0-----:R-:W4:Y:S04]  /*97f0*/  LDL.LU R0, [R1+0x8c8] ;  /* 0x0008c80001007983 */ /* 0x001f280000300800 */
[----:B------:R-:W-:Y:S04]  /*9800*/  STL [R1+0x178], R13 ;  /* 0x0001780d01007387 */ /* 0x000fe80000100800 */
[----:B------:R-:W-:Y:S04]  /*9810*/  STL [R1+0x7c], R14 ;  /* 0x00007c0e01007387 */ /* 0x000fe80000100800 */
[----:B------:R-:W4:Y:S01]  /*9820*/  LDL.LU.64 R40, [R1+0x460] ;  /* 0x0004600001287983 */ /* 0x000f220000300a00 */
[----:B--2---:R-:W-:-:S02]  /*9830*/  @!P3 SHF.R.U32.HI R11, RZ, 0x10, R17 ;  /* 0x00000010ff0bb819 */ /* 0x004fc40000011611 */
        /* <DEDUP_REMOVED lines=13> */
[----:B0-----:R-:W4:Y:S01]  /*9910*/  LDL.LU.64 R26, [R1+0x478] ;  /* 0x00047800011a7983 */ /* 0x001f220000300a00 */
[----:B------:R-:W-:-:S04]  /*9920*/  PRMT R0, RZ, 0x7610, R0 ;  /* 0x00007610ff007816 */ /* 0x000fc80000000000 */
[----:B------:R-:W-:Y:S02]  /*9930*/  @!P1 PRMT R0, R20, 0x7610, R0 ;  /* 0x0000761014009816 */ /* 0x000fe40000000000 */
[----:B------:R-:W-:Y:S02]  /*9940*/  LOP3.LUT P1, RZ, R23, 0x800000, RZ, 0xc0, !PT ;  /* 0x0080000017ff7812 */ /* 0x000fe4000782c0ff */
[----:B------:R-:W-:Y:S01]  /*9950*/  MOV R14, RZ ;  /* 0x000000ff000e7202 */ /* 0x000fe20000000f00 */
[----:B------:R0:W-:Y:S10]  /*9960*/  STL.S16 [R1+0x4a0], R0 ;  /* 0x0004a00001007387 */ /* 0x0001f40000100600 */
        /* <DEDUP_REMOVED lines=9> */
[----:B------:R-:W-:-:S04]  /*9a00*/  @!P2 SHF.R.U32.HI R13, RZ, 0x10, R12 ;  /* 0x00000010ff0da819 */ /* 0x000fc8000001160c */
[----:B------:R-:W-:Y:S02]  /*9a10*/  @!P2 PRMT R38, R13, 0x7610, R38 ;  /* 0x000076100d26a816 */ /* 0x000fe40000000026 */
[----:B------:R-:W-:-:S04]  /*9a20*/  PRMT R13, RZ, 0x7610, R13 ;  /* 0x00007610ff0d7816 */ /* 0x000fc8000000000d */
[----:B------:R-:W-:-:S05]  /*9a30*/  @!P2 PRMT R13, R12, 0x7610, R13 ;  /* 0x000076100c0da816 */ /* 0x000fca000000000d */
[----:B------:R0:W-:Y:S02]  /*9a40*/  STL.S16 [R1+0x488], R13 ;  /* 0x0004880d01007387 */ /* 0x0001e40000100600 */
[----:B0-----:R-:W-:-:S06]  /*9a50*/  IMAD.MOV.U32 R13, RZ, RZ, RZ ;  /* 0x000000ffff0d7224 */ /* 0x001fcc00078e00ff */
[----:B----4-:R-:W2:Y:S04]  /*9a60*/  @!P1 LDG.E R13, desc[UR10][R26.64] ;  /* 0x0000000a1a0d9981 */ /* 0x010ea8000c1e1900 */
        /* <DEDUP_REMOVED lines=8> */
[----:B------:R0:W-:Y:S04]  /*9af0*/  STL.S16 [R1+0x490], R0 ;  /* 0x0004900001007387 */ /* 0x0001e80000100600 */
[----:B0-----:R-:W4:Y:S06]  /*9b00*/  LDL.LU R0, [R1+0x8a8] ;  /* 0x0008a80001007983 */ /* 0x001f2c0000300800 */
[----:B------:R-:W4:Y:S04]  /*9b10*/  @!P3 LDG.E R19, desc[UR10][R40.64] ;  /* 0x0000000a2813b981 */ /* 0x000f28000c1e1900 */
        /* <DEDUP_REMOVED lines=12> */
[----:B0-----:R-:W-:-:S10]  /*9be0*/  HFMA2.MMA R16, -RZ, RZ, 0, 0 ;  /* 0x00000000ff107435 */ /* 0x001fd400000001ff */
[----:B----4-:R-:W2:Y:S04]  /*9bf0*/  @!P3 LDG.E R16, desc[UR10][R38.64] ;  /* 0x0000000a2610b981 */ /* 0x010ea8000c1e1900 */
[----:B------:R-:W3:Y:S04]  /*9c00*/  LDL.LU.64 R38, [R1+0x880] ;  /* 0x0008800001267983 */ /* 0x000ee80000300a00 */
[----:B------:R-:W-:Y:S04]  /*9c10*/  STL.S16 [R1+0x474], R27 ;  /* 0x0004741b01007387 */ /* 0x000fe80000100600 */
[----:B------:R0:W-:Y:S04]  /*9c20*/  STL.S16 [R1+0x47c], R26 ;  /* 0x00047c1a01007387 */ /* 0x0001e80000100600 */
[----:B0-----:R-:W4:Y:S01]  /*9c30*/  LDL.LU.64 R26, [R1+0x458] ;  /* 0x00045800011a7983 */ /* 0x001f220000300a00 */
[----:B------:R-:W-:-:S04]  /*9c40*/  PRMT R0, RZ, 0x7610, R0 ;  /* 0x00007610ff007816 */ /* 0x000fc80000000000 */
[----:B------:R-:W-:Y:S02]  /*9c50*/  @!P2 PRMT R0, R11, 0x7610, R0 ;  /* 0x000076100b00a816 */ /* 0x000fe40000000000 */
[----:B------:R-:W-:Y:S01]  /*9c60*/  LOP3.LUT P2, RZ, R23, 0x200000, RZ, 0xc0, !PT ;  /* 0x0020000017ff7812 */ /* 0x000fe2000784c0ff */
[----:B------:R-:W-:Y:S02]  /*9c70*/  HFMA2.MMA R22, -RZ, RZ, 0, 0 ;  /* 0x00000000ff167435 */ /* 0x000fe400000001ff */
[----:B------:R0:W-:Y:S04]  /*9c80*/  STL.S16 [R1+0x480], R0 ;  /* 0x0004800001007387 */ /* 0x0001e80000100600 */
[----:B0-----:R-:W4:Y:S01]  /*9c90*/  LDL.LU R0, [R1+0x898] ;  /* 0x0008980001007983 */ /* 0x001f220000300800 */
[----:B--2---:R-:W-:-:S02]  /*9ca0*/  @!P3 SHF.R.U32.HI R21, RZ, 0x10, R16 ;  /* 0x00000010ff15b819 */ /* 0x004fc40000011610 */
[----:B---3--:R-:W-:Y:S02]  /*9cb0*/  PRMT R39, RZ, 0x7610, R39 ;  /* 0x00007610ff277816 */ /* 0x008fe40000000027 */
[----:B------:R-:W-:Y:S02]  /*9cc0*/  PRMT R38, RZ, 0x7610, R38 ;  /* 0x00007610ff267816 */ /* 0x000fe40000000026 */
[----:B------:R-:W-:Y:S02]  /*9cd0*/  @!P3 PRMT R39, R21, 0x7610, R39 ;  /* 0x000076101527b816 */ /* 0x000fe40000000027 */
[----:B------:R-:W-:-:S04]  /*9ce0*/  @!P3 SHF.R.U32.HI R21, RZ, 0x10, R19 ;  /* 0x00000010ff15b819 */ /* 0x000fc80000011613 */
[----:B------:R-:W-:Y:S02]  /*9cf0*/  @!P3 PRMT R38, R21, 0x7610, R38 ;  /* 0x000076101526b816 */ /* 0x000fe40000000026 */
[----:B------:R-:W-:-:S04]  /*9d00*/  PRMT R21, RZ, 0x7610, R21 ;  /* 0x00007610ff157816 */ /* 0x000fc80000000015 */
[----:B------:R-:W-:Y:S01]  /*9d10*/  @!P3 PRMT R21, R19, 0x7610, R21 ;  /* 0x000076101315b816 */ /* 0x000fe20000000015 */
[----:B----4-:R-:W2:Y:S04]  /*9d20*/  @!P2 LDG.E R22, desc[UR10][R26.64] ;  /* 0x0000000a1a16a981 */ /* 0x010ea8000c1e1900 */
[----:B------:R0:W-:Y:S04]  /*9d30*/  STL.S16 [R1+0x468], R21 ;  /* 0x0004681501007387 */ /* 0x0001e80000100600 */
[----:B------:R-:W3:Y:S01]  /*9d40*/  LDL.LU.64 R26, [R1+0x870] ;  /* 0x00087000011a7983 */ /* 0x000ee20000300a00 */
[----:B0-----:R-:W-:-:S06]  /*9d50*/  MOV R21, RZ ;  /* 0x000000ff00157202 */ /* 0x001fcc0000000f00 */
[----:B------:R-:W4:Y:S04]  /*9d60*/  @!P2 LDG.E R21, desc[UR10][R28.64] ;  /* 0x0000000a1c15a981 */ /* 0x000f28000c1e1900 */
[----:B------:R-:W-:Y:S04]  /*9d70*/  STL.S16 [R1+0x464], R39 ;  /* 0x0004642701007387 */ /* 0x000fe80000100600 */
[----:B------:R0:W-:Y:S01]  /*9d80*/  STL.S16 [R1+0x46c], R38 ;  /* 0x00046c2601007387 */ /* 0x0001e20000100600 */
[----:B------:R-:W-:-:S03]  /*9d90*/  PRMT R0, RZ, 0x7610, R0 ;  /* 0x00007610ff007816 */ /* 0x000fc60000000000 */
[----:B------:R-:W-:Y:S04]  /*9da0*/  STL [R1+0x184], R18 ;  /* 0x0001841201007387 */ /* 0x000fe80000100800 */
[----:B------:R1:W-:Y:S04]  /*9db0*/  STL [R1+0x88], R24 ;  /* 0x0000881801007387 */ /* 0x0003e80000100800 */
[----:B0-----:R-:W4:Y:S01]  /*9dc0*/  LDL.LU.64 R38, [R1+0x448] ;  /* 0x0004480001267983 */ /* 0x001f220000300a00 */
[----:B------:R-:W-:Y:S02]  /*9dd0*/  @!P1 PRMT R0, R13, 0x7610, R0 ;  /* 0x000076100d009816 */ /* 0x000fe40000000000 */
[----:B------:R-:W-:Y:S01]  /*9de0*/  LOP3.LUT P1, RZ, R23, 0x100000, RZ, 0xc0, !PT ;  /* 0x0010000017ff7812 */ /* 0x000fe2000782c0ff */
[----:B------:R-:W4:Y:S01]  /*9df0*/  LDL.LU.64 R28, [R1+0x430] ;  /* 0x00043000011c7983 */ /* 0x000f220000300a00 */
[----:B-1----:R-:W-:-:S03]  /*9e00*/  HFMA2.MMA R24, -RZ, RZ, 0, 0 ;  /* 0x00000000ff187435 */ /* 0x002fc600000001ff */
        /* <DEDUP_REMOVED lines=12> */
[----:B0-----:R-:W-:-:S03]  /*9ed0*/  MOV R18, RZ ;  /* 0x000000ff00127202 */ /* 0x001fc60000000f00 */
[----:B------:R-:W3:Y:S04]  /*9ee0*/  LDL.LU.64 R38, [R1+0x860] ;  /* 0x0008600001267983 */ /* 0x000ee80000300a00 */
        /* <DEDUP_REMOVED lines=76> */
[----:B0-----:R-:W-:-:S10]  /*a3b0*/  HFMA2.MMA R5, -RZ, RZ, 0, 0 ;  /* 0x00000000ff057435 */ /* 0x001fd400000001ff */
[----:B------:R-:W2:Y:S04]  /*a3c0*/  @!P1 LDG.E R5, desc[UR10][R26.64] ;  /* 0x0000000a1a059981 */ /* 0x000ea8000c1e1900 */
[----:B------:R-:W3:Y:S04]  /*a3d0*/  LDL.LU.64 R26, [R1+0x830] ;  /* 0x00083000011a7983 */ /* 0x000ee80000300a00 */
[----:B------:R-:W-:Y:S04]  /*a3e0*/  STL.S16 [R1+0x424], R39 ;  /* 0x0004242701007387 */ /* 0x000fe80000100600 */
[----:B------:R0:W-:Y:S04]  /*a3f0*/  STL.S16 [R1+0x42c], R38 ;  /* 0x00042c2601007387 */ /* 0x0001e80000100600 */
[----:B0-----:R-:W4:Y:S01]  /*a400*/  LDL.LU.64 R38, [R1+0x400] ;  /* 0x0004000001267983 */ /* 0x001f220000300a00 */
[----:B------:R-:W-:-:S04]  /*a410*/  PRMT R0, RZ, 0x7610, R0 ;  /* 0x00007610ff007816 */ /* 0x000fc80000000000 */
[----:B------:R-:W-:Y:S02]  /*a420*/  @!P3 PRMT R0, R20, 0x7610, R0 ;  /* 0x000076101400b816 */ /* 0x000fe40000000000 */
[----:B------:R-:W-:-:S03]  /*a430*/  LOP3.LUT P3, RZ, R23, 0x10000, RZ, 0xc0, !PT ;  /* 0x0001000017ff7812 */ /* 0x000fc6000786c0ff */
[----:B------:R0:W-:Y:S04]  /*a440*/  STL.S16 [R1+0x430], R0 ;  /* 0x0004300001007387 */ /* 0x0001e80000100600 */
[----:B0-----:R-:W4:Y:S01]  /*a450*/  LDL.LU R0, [R1+0x848] ;  /* 0x0008480001007983 */ /* 0x001f220000300800 */
        /* <DEDUP_REMOVED lines=9> */
[----:B0-----:R-:W-:-:S06]  /*a4f0*/  CS2R R12, SRZ ;  /* 0x00000000000c7805 */ /* 0x001fcc000001ff00 */
[----:B----4-:R-:W2:Y:S04]  /*a500*/  @!P3 LDG.E R12, desc[UR10][R38.64] ;  /* 0x0000000a260cb981 */ /* 0x010ea8000c1e1900 */
[----:B------:R-:W3:Y:S04]  /*a510*/  @!P3 LDG.E R13, desc[UR10][R40.64] ;  /* 0x0000000a280db981 */ /* 0x000ee8000c1e1900 */
[----:B------:R-:W4:Y:S04]  /*a520*/  LDL.LU.64 R38, [R1+0x820] ;  /* 0x0008200001267983 */ /* 0x000f280000300a00 */
[----:B------:R-:W-:Y:S04]  /*a530*/  STL.S16 [R1+0x40c], R27 ;  /* 0x00040c1b01007387 */ /* 0x000fe80000100600 */
[----:B------:R0:W-:Y:S04]  /*a540*/  STL.S16 [R1+0x414], R26 ;  /* 0x0004141a01007387 */ /* 0x0001e80000100600 */
[----:B------:R-:W-:Y:S01]  /*a550*/  STL [R1+0x198], R14 ;  /* 0x0001980e01007387 */ /* 0x000fe20000100800 */
[----:B------:R-:W-:-:S03]  /*a560*/  PRMT R0, RZ, 0x7610, R0 ;  /* 0x00007610ff007816 */ /* 0x000fc60000000000 */
[----:B------:R1:W-:Y:S04]  /*a570*/  STL [R1+0x9c], R16 ;  /* 0x00009c1001007387 */ /* 0x0003e80000100800 */
[----:B0-----:R-:W3:Y:S01]  /*a580*/  LDL.LU.64 R26, [R1+0x3f0] ;  /* 0x0003f000011a7983 */ /* 0x001ee20000300a00 */
[----:B------:R-:W-:Y:S02]  /*a590*/  @!P2 PRMT R0, R17, 0x7610, R0 ;  /* 0x000076101100a816 */ /* 0x000fe40000000000 */
[----:B------:R-:W-:Y:S01]  /*a5a0*/  LOP3.LUT P2, RZ, R23, 0x8000, RZ, 0xc0, !PT ;  /* 0x0000800017ff7812 */ /* 0x000fe2000784c0ff */
[----:B------:R-:W3:Y:S01]  /*a5b0*/  LDL.LU.64 R40, [R1+0x3d0] ;  /* 0x0003d00001287983 */ /* 0x000ee20000300a00 */
[----:B-1----:R-:W-:-:S03]  /*a5c0*/  MOV R16, RZ ;  /* 0x000000ff00107202 */ /* 0x002fc60000000f00 */
[----:B------:R0:W-:Y:S08]  /*a5d0*/  STL.S16 [R1+0x420], R0 ;  /* 0x0004200001007387 */ /* 0x0001f00000100600 */
[----:B------:R-:W3:Y:S04]  /*a5e0*/  @!P2 LDG.E R16, desc[UR10][R28.64] ;  /* 0x0000000a1c10a981 */ /* 0x000ee8000c1e1900 */
[----:B0-----:R-:W3:Y:S04]  /*a5f0*/  LDL.LU R0, [R1+0x838] ;  /* 0x0008380001007983 */ /* 0x001ee80000300800 */
[----:B------:R-:W-:Y:S04]  /*a600*/  STL [R1+0x19c], R19 ;  /* 0x00019c1301007387 */ /* 0x000fe80000100800 */
[----:B------:R-:W-:Y:S04]  /*a610*/  STL [R1+0xa0], R22 ;  /* 0x0000a01601007387 */ /* 0x000fe80000100800 */
[----:B------:R-:W3:Y:S01]  /*a620*/  LDL.LU.64 R28, [R1+0x3b8] ;  /* 0x0003b800011c7983 */ /* 0x000ee20000300a00 */
[----:B--2---:R-:W-:-:S02]  /*a630*/  @!P3 SHF.R.U32.HI R14, RZ, 0x10, R12 ;  /* 0x00000010ff0eb819 */ /* 0x004fc4000001160c */
[----:B----4-:R-:W-:Y:S02]  /*a640*/  PRMT R39, RZ, 0x7610, R39 ;  /* 0x00007610ff277816 */ /* 0x010fe40000000027 */
[----:B------:R-:W-:Y:S02]  /*a650*/  PRMT R38, RZ, 0x7610, R38 ;  /* 0x00007610ff267816 */ /* 0x000fe40000000026 */
[----:B------:R-:W-:Y:S02]  /*a660*/  @!P3 PRMT R39, R14, 0x7610, R39 ;  /* 0x000076100e27b816 */ /* 0x000fe40000000027 */
[----:B---3--:R-:W-:-:S04]  /*a670*/  @!P3 SHF.R.U32.HI R14, RZ, 0x10, R13 ;  /* 0x00000010ff0eb819 */ /* 0x008fc8000001160d */
        /* <DEDUP_REMOVED lines=13> */
[----:B------:R0:W-:Y:S01]  /*a750*/  STL.S16 [R1+0x408], R0 ;  /* 0x0004080001007387 */ /* 0x0001e20000100600 */
[----:B------:R-:W-:-:S03]  /*a760*/  MOV R22, RZ ;  /* 0x000000ff00167202 */ /* 0x000fc60000000f00 */
[----:B0-----:R-:W4:Y:S06]  /*a770*/  LDL.LU R0, [R1+0x828] ;  /* 0x0008280001007983 */ /* 0x001f2c0000300800 */
[----:B------:R-:W4:Y:S01]  /*a780*/  @!P1 LDG.E R22, desc[UR10][R40.64] ;  /* 0x0000000a28169981 */ /* 0x000f22000c1e1900 */
[----:B------:R-:W-:Y:S02]  /*a790*/  PRMT R30, RZ, 0x7610, R30 ;  /* 0x00007610ff1e7816 */ /* 0x000fe4000000001e */
[----:B------:R-:W-:Y:S01]  /*a7a0*/  PRMT R25, RZ, 0x7610, R25 ;  /* 0x00007610ff197816 */ /* 0x000fe20000000019 */
[----:B------:R-:W-:Y:S04]  /*a7b0*/  STL [R1+0x1a0], R21 ;  /* 0x0001a01501007387 */ /* 0x000fe80000100800 */
[----:B------:R-:W4:Y:S01]  /*a7c0*/  LDL.LU.64 R40, [R1+0x3a8] ;  /* 0x0003a80001287983 */ /* 0x000f220000300a00 */
[----:B--2---:R-:W-:-:S02]  /*a7d0*/  @!P2 SHF.R.U32.HI R19, RZ, 0x10, R14 ;  /* 0x00000010ff13a819 */ /* 0x004fc4000001160e */
[----:B---3--:R-:W-:Y:S02]  /*a7e0*/  PRMT R27, RZ, 0x7610, R27 ;  /* 0x00007610ff1b7816 */ /* 0x008fe4000000001b */
[----:B------:R-:W-:Y:S02]  /*a7f0*/  PRMT R26, RZ, 0x7610, R26 ;  /* 0x00007610ff1a7816 */ /* 0x000fe4000000001a */
[----:B------:R-:W-:Y:S02]  /*a800*/  @!P2 PRMT R27, R19, 0x7610, R27 ;  /* 0x00007610131ba816 */ /* 0x000fe4000000001b */
[----:B------:R-:W-:-:S04]  /*a810*/  @!P2 SHF.R.U32.HI R19, RZ, 0x10, R16 ;  /* 0x00000010ff13a819 */ /* 0x000fc80000011610 */
[----:B------:R-:W-:Y:S01]  /*a820*/  @!P2 PRMT R26, R19, 0x7610, R26 ;  /* 0x00007610131aa816 */ /* 0x000fe2000000001a */
[----:B------:R-:W-:-:S10]  /*a830*/  HFMA2.MMA R19, -RZ, RZ, 0, 0 ;  /* 0x00000000ff137435 */ /* 0x000fd400000001ff */
        /* <DEDUP_REMOVED lines=8> */
[----:B------:R-:W-:-:S05]  /*a8c0*/  @!P1 PRMT R25, R22, 0x7610, R25 ;  /* 0x0000761016199816 */ /* 0x000fca0000000019 */
[----:B------:R0:W-:Y:S02]  /*a8d0*/  STL.S16 [R1+0x3e0], R25 ;  /* 0x0003e01901007387 */ /* 0x0001e40000100600 */
[----:B0-----:R-:W-:Y:S01]  /*a8e0*/  HFMA2.MMA R25, -RZ, RZ, 0, 0 ;  /* 0x00000000ff197435 */ /* 0x001fe200000001ff */
[----:B--2---:R-:W-:-:S05]  /*a8f0*/  @!P1 PRMT R30, R19, 0x7610, R30 ;  /* 0x00007610131e9816 */ /* 0x004fca000000001e */
[----:B------:R0:W-:Y:S01]  /*a900*/  STL.S16 [R1+0x3d0], R30 ;  /* 0x0003d01e01007387 */ /* 0x0001e20000100600 */
[----:B------:R-:W-:Y:S02]  /*a910*/  @!P1 SHF.R.U32.HI R21, RZ, 0x10, R19 ;  /* 0x00000010ff159819 */ /* 0x000fe40000011613 */
[----:B0-----:R-:W-:Y:S02]  /*a920*/  MOV R30, RZ ;  /* 0x000000ff001e7202 */ /* 0x001fe40000000f00 */
[----:B---3--:R-:W-:-:S04]  /*a930*/  PRMT R39, RZ, 0x7610, R39 ;  /* 0x00007610ff277816 */ /* 0x008fc80000000027 */
[----:B------:R-:W2:Y:S01]  /*a940*/  @!P3 LDG.E R30, desc[UR10][R28.64] ;  /* 0x0000000a1c1eb981 */ /* 0x000ea2000c1e1900 */
[----:B------:R-:W-:Y:S02]  /*a950*/  @!P1 PRMT R39, R21, 0x7610, R39 ;  /* 0x0000761015279816 */ /* 0x000fe40000000027 */
[----:B------:R-:W-:Y:S02]  /*a960*/  PRMT R38, RZ, 0x7610, R38 ;  /* 0x00007610ff267816 */ /* 0x000fe40000000026 */
[----:B------:R-:W-:Y:S01]  /*a970*/  @!P1 SHF.R.U32.HI R21, RZ, 0x10, R22 ;  /* 0x00000010ff159819 */ /* 0x000fe20000011616 */
[----:B----4-:R-:W3:Y:S03]  /*a980*/  @!P3 LDG.E R25, desc[UR10][R26.64] ;  /* 0x0000000a1a19b981 */ /* 0x010ee6000c1e1900 */
[----:B------:R-:W-:Y:S01]  /*a990*/  @!P1 PRMT R38, R21, 0x7610, R38 ;  /* 0x0000761015269816 */ /* 0x000fe20000000026 */
[----:B------:R-:W-:Y:S04]  /*a9a0*/  STL.S16 [R1+0x3d4], R39 ;  /* 0x0003d42701007387 */ /* 0x000fe80000100600 */
[----:B------:R0:W-:Y:S04]  /*a9b0*/  STL.S16 [R1+0x3e4], R38 ;  /* 0x0003e42601007387 */ /* 0x0001e80000100600 */
[----:B------:R-:W4:Y:S01]  /*a9c0*/  LDL.LU.64 R26, [R1+0x800] ;  /* 0x00080000011a7983 */ /* 0x000f220000300a00 */
[----:B------:R-:W-:-:S02]  /*a9d0*/  PRMT R33, RZ, 0x7610, R33 ;  /* 0x00007610ff217816 */ /* 0x000fc40000000021 */
[----:B------:R-:W-:Y:S02]  /*a9e0*/  PRMT R45, RZ, 0x7610, R45 ;  /* 0x00007610ff2d7816 */ /* 0x000fe4000000002d */
[----:B------:R-:W-:Y:S01]  /*a9f0*/  PRMT R42, RZ, 0x7610, R42 ;  /* 0x00007610ff2a7816 */ /* 0x000fe2000000002a */
[----:B0-----:R-:W4:Y:S01]  /*aa00*/  LDL.LU.64 R38, [R1+0x3b0] ;  /* 0x0003b00001267983 */ /* 0x001f220000300a00 */
[----:B------:R-:W-:Y:S02]  /*aa10*/  @!P2 PRMT R45, R14, 0x7610, R45 ;  /* 0x000076100e2da816 */ /* 0x000fe4000000002d */
[----:B------:R-:W-:Y:S02]  /*aa20*/  @!P2 PRMT R42, R16, 0x7610, R42 ;  /* 0x00007610102aa816 */ /* 0x000fe4000000002a */
[----:B------:R-:W-:Y:S01]  /*aa30*/  PRMT R36, RZ, 0x7610, R36 ;  /* 0x00007610ff247816 */ /* 0x000fe20000000024 */
[----:B------:R-:W-:Y:S01]  /*aa40*/  STL [R1+0x1a4], R18 ;  /* 0x0001a41201007387 */ /* 0x000fe20000100800 */
[----:B------:R-:W-:-:S03]  /*aa50*/  LOP3.LUT P2, RZ, R23, 0x1000, RZ, 0xc0, !PT ;  /* 0x0000100017ff7812 */ /* 0x000fc6000784c0ff */
[----:B------:R-:W4:Y:S01]  /*aa60*/  LDL.LU.64 R28, [R1+0x3a0] ;  /* 0x0003a000011c7983 */ /* 0x000f220000300a00 */
[----:B--2---:R-:W-:-:S05]  /*aa70*/  @!P3 PRMT R33, R30, 0x7610, R33 ;  /* 0x000076101e21b816 */ /* 0x004fca0000000021 */
[----:B------:R0:W-:Y:S01]  /*aa80*/  STL.S16 [R1+0x3c8], R33 ;  /* 0x0003c82101007387 */ /* 0x0001e20000100600 */
[----:B---3--:R-:W-:Y:S01]  /*aa90*/  @!P3 PRMT R36, R25, 0x7610, R36 ;  /* 0x000076101924b816 */ /* 0x008fe20000000024 */
[----:B0-----:R-:W-:-:S04]  /*aaa0*/  HFMA2.MMA R33, -RZ, RZ, 0, 0 ;  /* 0x00000000ff217435 */ /* 0x001fc800000001ff */
[----:B------:R0:W-:Y:S01]  /*aab0*/  STL.S16 [R1+0x3b8], R36 ;  /* 0x0003b82401007387 */ /* 0x0001e20000100600 */
[----:B------:R-:W-:Y:S02]  /*aac0*/  @!P3 SHF.R.U32.HI R18, RZ, 0x10, R25 ;  /* 0x00000010ff12b819 */ /* 0x000fe40000011619 */
[----:B----4-:R-:W-:-:S03]  /*aad0*/  PRMT R27, RZ, 0x7610, R27 ;  /* 0x00007610ff1b7816 */ /* 0x010fc6000000001b */
[----:B------:R1:W2:Y:S01]  /*aae0*/  @!P2 LDG.E R33, desc[UR10][R38.64] ;  /* 0x0000000a2621a981 */ /* 0x0002a2000c1e1900 */
[----:B0-----:R-:W-:Y:S02]  /*aaf0*/  MOV R36, RZ ;  /* 0x000000ff00247202 */ /* 0x001fe40000000f00 */
[----:B------:R-:W-:-:S04]  /*ab00*/  @!P3 PRMT R27, R18, 0x7610, R27 ;  /* 0x00007610121bb816 */ /* 0x000fc8000000001b */
[----:B------:R-:W3:Y:S04]  /*ab10*/  @!P2 LDG.E R36, desc[UR10][R40.64] ;  /* 0x0000000a2824a981 */ /* 0x000ee8000c1e1900 */
[----:B------:R-:W1:Y:S01]  /*ab20*/  LDL.LU.64 R38, [R1+0x7f8] ;  /* 0x0007f80001267983 */ /* 0x000e620000300a00 */
[----:B------:R-:W-:Y:S02]  /*ab30*/  PRMT R26, RZ, 0x7610, R26 ;  /* 0x00007610ff1a7816 */ /* 0x000fe4000000001a */
[----:B------:R-:W-:Y:S01]  /*ab40*/  @!P3 SHF.R.U32.HI R18, RZ, 0x10, R30 ;  /* 0x00000010ff12b819 */ /* 0x000fe2000001161e */
[----:B------:R-:W-:Y:S03]  /*ab50*/  STL.S16 [R1+0x3bc], R27 ;  /* 0x0003bc1b01007387 */ /* 0x000fe60000100600 */
[----:B------:R-:W-:Y:S01]  /*ab60*/  @!P3 PRMT R26, R18, 0x7610, R26 ;  /* 0x00007610121ab816 */ /* 0x000fe2000000001a */
[----:B------:R-:W4:Y:S04]  /*ab70*/  LDL.LU R40, [R1+0x7f4] ;  /* 0x0007f40001287983 */ /* 0x000f280000300800 */
[----:B------:R0:W-:Y:S04]  /*ab80*/  STL.S16 [R1+0x3cc], R26 ;  /* 0x0003cc1a01007387 */ /* 0x0001e80000100600 */
[----:B0-----:R-:W2:Y:S01]  /*ab90*/  LDL.LU.64 R26, [R1+0x398] ;  /* 0x00039800011a7983 */ /* 0x001ea20000300a00 */
[----:B------:R-:W-:-:S03]  /*aba0*/  LOP3.LUT P1, RZ, R23, 0x800, RZ, 0xc0, !PT ;  /* 0x0000080017ff7812 */ /* 0x000fc6000782c0ff */
[----:B------:R0:W-:Y:S02]  /*abb0*/  STL.S16 [R1+0x3f0], R42 ;  /* 0x0003f02a01007387 */ /* 0x0001e40000100600 */
[----:B0-----:R-:W-:Y:S02]  /*abc0*/  MOV R42, RZ ;  /* 0x000000ff002a7202 */ /* 0x001fe40000000f00 */
[----:B------:R-:W-:Y:S01]  /*abd0*/  STL [R1+0x1a8], R15 ;  /* 0x0001a80f01007387 */ /* 0x000fe20000100800 */
[----:B------:R-:W-:Y:S02]  /*abe0*/  PRMT R35, RZ, 0x7610, R35 ;  /* 0x00007610ff237816 */ /* 0x000fe40000000023 */
[----:B------:R-:W-:Y:S02]  /*abf0*/  PRMT R34, RZ, 0x7610, R34 ;  /* 0x00007610ff227816 */ /* 0x000fe40000000022 */
[----:B-1----:R-:W-:-:S04]  /*ac00*/  PRMT R39, RZ, 0x7610, R39 ;  /* 0x00007610ff277816 */ /* 0x002fc80000000027 */
[----:B---3--:R-:W-:-:S05]  /*ac10*/  @!P2 PRMT R39, R36, 0x7610, R39 ;  /* 0x000076102427a816 */ /* 0x008fca0000000027 */
[----:B------:R0:W-:Y:S02]  /*ac20*/  STL.S16 [R1+0x5e0], R39 ;  /* 0x0005e02701007387 */ /* 0x0001e40000100600 */
[----:B0-----:R-:W-:Y:S02]  /*ac30*/  HFMA2.MMA R39, -RZ, RZ, 0, 0 ;  /* 0x00000000ff277435 */ /* 0x001fe400000001ff */
[----:B--2---:R0:W2:Y:S08]  /*ac40*/  @!P1 LDG.E R42, desc[UR10][R26.64] ;  /* 0x0000000a1a2a9981 */ /* 0x0040b0000c1e1900 */
[----:B------:R-:W3:Y:S04]  /*ac50*/  @!P1 LDG.E R39, desc[UR10][R28.64] ;  /* 0x0000000a1c279981 */ /* 0x000ee8000c1e1900 */
[----:B------:R-:W0:Y:S01]  /*ac60*/  LDL.LU.64 R26, [R1+0x7e8] ;  /* 0x0007e800011a7983 */ /* 0x000e220000300a00 */
[----:B------:R-:W-:-:S04]  /*ac70*/  @!P2 SHF.R.U32.HI R15, RZ, 0x10, R33 ;  /* 0x00000010ff0fa819 */ /* 0x000fc80000011621 */
[----:B------:R-:W-:Y:S01]  /*ac80*/  @!P2 PRMT R35, R15, 0x7610, R35 ;  /* 0x000076100f23a816 */ /* 0x000fe20000000023 */
[----:B------:R-:W2:Y:S01]  /*ac90*/  LDL.LU R28, [R1+0x7f0] ;  /* 0x0007f000011c7983 */ /* 0x000ea20000300800 */
[----:B------:R-:W-:Y:S02]  /*aca0*/  @!P2 SHF.R.U32.HI R15, RZ, 0x10, R36 ;  /* 0x00000010ff0fa819 */ /* 0x000fe40000011624 */
[----:B----4-:R-:W-:Y:S02]  /*acb0*/  PRMT R40, RZ, 0x7610, R40 ;  /* 0x00007610ff287816 */ /* 0x010fe40000000028 */
[----:B------:R-:W-:Y:S01]  /*acc0*/  @!P2 PRMT R34, R15, 0x7610, R34 ;  /* 0x000076100f22a816 */ /* 0x000fe20000000022 */
[----:B------:R-:W-:Y:S01]  /*acd0*/  STL.S16 [R1+0x5dc], R35 ;  /* 0x0005dc2301007387 */ /* 0x000fe20000100600 */
[----:B------:R-:W-:-:S03]  /*ace0*/  @!P2 PRMT R40, R33, 0x7610, R40 ;  /* 0x000076102128a816 */ /* 0x000fc60000000028 */
[----:B------:R1:W-:Y:S04]  /*acf0*/  STL.S16 [R1+0x5e4], R34 ;  /* 0x0005e42201007387 */ /* 0x0003e80000100600 */
[----:B------:R4:W-:Y:S04]  /*ad00*/  STL.S16 [R1+0x3b4], R40 ;  /* 0x0003b42801007387 */ /* 0x0009e80000100600 */
[----:B-1----:R-:W2:Y:S04]  /*ad10*/  LDL.LU.64 R34, [R1+0x390] ;  /* 0x0003900001227983 */ /* 0x002ea80000300a00 */
[----:B----4-:R-:W4:Y:S04]  /*ad20*/  LDL.LU.64 R40, [R1+0x388] ;  /* 0x0003880001287983 */ /* 0x010f280000300a00 */
[----:B------:R3:W-:Y:S01]  /*ad30*/  STL [R1+0x1ac], R4 ;  /* 0x0001ac0401007387 */ /* 0x0007e20000100800 */
[----:B------:R-:W-:-:S03]  /*ad40*/  LOP3.LUT P3, RZ, R23, 0x400, RZ, 0xc0, !PT ;  /* 0x0000040017ff7812 */ /* 0x000fc6000786c0ff */
[----:B------:R-:W-:Y:S01]  /*ad50*/  STL [R1+0xb0], R5 ;  /* 0x0000b00501007387 */ /* 0x000fe20000100800 */
[----:B---3--:R-:W-:Y:S02]  /*ad60*/  @!P1 SHF.R.U32.HI R4, RZ, 0x10, R39 ;  /* 0x00000010ff049819 */ /* 0x008fe40000011627 */
[----:B0-----:R-:W-:Y:S02]  /*ad70*/  PRMT R27, RZ, 0x7610, R27 ;  /* 0x00007610ff1b7816 */ /* 0x001fe4000000001b */
[----:B------:R-:W-:Y:S02]  /*ad80*/  PRMT R26, RZ, 0x7610, R26 ;  /* 0x00007610ff1a7816 */ /* 0x000fe4000000001a */
[----:B------:R-:W-:Y:S02]  /*ad90*/  @!P1 PRMT R27, R4, 0x7610, R27 ;  /* 0x00007610041b9816 */ /* 0x000fe4000000001b */
[----:B--2---:R-:W-:-:S04]  /*ada0*/  @!P1 SHF.R.U32.HI R4, RZ, 0x10, R42 ;  /* 0x00000010ff049819 */ /* 0x004fc8000001162a */
[----:B------:R-:W-:Y:S02]  /*adb0*/  @!P1 PRMT R26, R4, 0x7610, R26 ;  /* 0x00007610041a9816 */ /* 0x000fe4000000001a */
[----:B------:R-:W-:-:S04]  /*adc0*/  PRMT R4, RZ, 0x7610, R4 ;  /* 0x00007610ff047816 */ /* 0x000fc80000000004 */
[----:B------:R-:W-:-:S05]  /*add0*/  @!P1 PRMT R4, R42, 0x7610, R4 ;  /* 0x000076102a049816 */ /* 0x000fca0000000004 */
[----:B------:R0:W-:Y:S02]  /*ade0*/  STL.S16 [R1+0x604], R4 ;  /* 0x0006040401007387 */ /* 0x0001e40000100600 */
[----:B0-----:R-:W-:-:S06]  /*adf0*/  CS2R R4, SRZ ;  /* 0x0000000000047805 */ /* 0x001fcc000001ff00 */
[----:B------:R-:W2:Y:S04]  /*ae00*/  @!P3 LDG.E R4, desc[UR10][R34.64] ;  /* 0x0000000a2204b981 */ /* 0x000ea8000c1e1900 */
[----:B----4-:R-:W3:Y:S01]  /*ae10*/  @!P3 LDG.E R5, desc[UR10][R40.64] ;  /* 0x0000000a2805b981 */ /* 0x010ee2000c1e1900 */
[----:B------:R-:W-:-:S03]  /*ae20*/  PRMT R28, RZ, 0x7610, R28 ;  /* 0x00007610ff1c7816 */ /* 0x000fc6000000001c */
[----:B------:R-:W-:Y:S04]  /*ae30*/  STL.S16 [R1+0x600], R27 ;  /* 0x0006001b01007387 */ /* 0x000fe80000100600 */
[----:B------:R0:W-:Y:S04]  /*ae40*/  STL.S16 [R1+0x610], R26 ;  /* 0x0006101a01007387 */ /* 0x0001e80000100600 */
[----:B------:R-:W4:Y:S01]  /*ae50*/  LDL.LU.64 R40, [R1+0x7d8] ;  /* 0x0007d80001287983 */ /* 0x000f220000300a00 */
[----:B------:R-:W-:Y:S02]  /*ae60*/  @!P1 PRMT R28, R39, 0x7610, R28 ;  /* 0x00007610271c9816 */ /* 0x000fe4000000001c */
[----:B------:R-:W-:Y:S01]  /*ae70*/  PRMT R44, RZ, 0x7610, R44 ;  /* 0x00007610ff2c7816 */ /* 0x000fe2000000002c */
[----:B------:R-:W-:Y:S04]  /*ae80*/  STL [R1+0x1b0], R11 ;  /* 0x0001b00b01007387 */ /* 0x000fe80000100800 */
[----:B0-----:R-:W4:Y:S04]  /*ae90*/  LDL.LU.64 R26, [R1+0x380] ;  /* 0x00038000011a7983 */ /* 0x001f280000300a00 */
[----:B------:R0:W-:Y:S01]  /*aea0*/  STL.S16 [R1+0x5fc], R28 ;  /* 0x0005fc1c01007387 */ /* 0x0001e20000100600 */
[----:B------:R-:W-:-:S03]  /*aeb0*/  LOP3.LUT P2, RZ, R23, 0x200, RZ, 0xc0, !PT ;  /* 0x0000020017ff7812 */ /* 0x000fc6000784c0ff */
[----:B------:R1:W-:Y:S04]  /*aec0*/  STL [R1+0xb4], R12 ;  /* 0x0000b40c01007387 */ /* 0x0003e80000100800 */
[----:B------:R1:W-:Y:S04]  /*aed0*/  STL.S16 [R1+0x3f8], R0 ;  /* 0x0003f80001007387 */ /* 0x0003e80000100600 */
[----:B0-----:R-:W4:Y:S01]  /*aee0*/  LDL.LU.64 R28, [R1+0x378] ;  /* 0x00037800011c7983 */ /* 0x001f220000300a00 */
[----:B-1----:R-:W-:-:S03]  /*aef0*/  MOV R12, RZ ;  /* 0x000000ff000c7202 */ /* 0x002fc60000000f00 */
[----:B------:R-:W4:Y:S04]  /*af00*/  LDL.LU.64 R34, [R1+0x7e0] ;  /* 0x0007e00001227983 */ /* 0x000f280000300a00 */
[----:B------:R-:W4:Y:S04]  /*af10*/  LDL.LU R0, [R1+0x818] ;  /* 0x0008180001007983 */ /* 0x000f280000300800 */
[----:B------:R-:W-:Y:S01]  /*af20*/  STL.S16 [R1+0x3e8], R45 ;  /* 0x0003e82d01007387 */ /* 0x000fe20000100600 */
[----:B--2---:R-:W-:-:S04]  /*af30*/  @!P3 SHF.R.U32.HI R11, RZ, 0x10, R4 ;  /* 0x00000010ff0bb819 */ /* 0x004fc80000011604 */
[----:B------:R-:W-:Y:S02]  /*af40*/  @!P3 PRMT R44, R11, 0x7610, R44 ;  /* 0x000076100b2cb816 */ /* 0x000fe4000000002c */
[----:B---3--:R-:W-:Y:S02]  /*af50*/  @!P3 SHF.R.U32.HI R11, RZ, 0x10, R5 ;  /* 0x00000010ff0bb819 */ /* 0x008fe40000011605 */
[----:B----4-:R-:W-:-:S04]  /*af60*/  PRMT R41, RZ, 0x7610, R41 ;  /* 0x00007610ff297816 */ /* 0x010fc80000000029 */
[----:B------:R-:W-:Y:S02]  /*af70*/  @!P3 PRMT R41, R11, 0x7610, R41 ;  /* 0x000076100b29b816 */ /* 0x000fe40000000029 */
[----:B------:R-:W-:-:S04]  /*af80*/  PRMT R11, RZ, 0x7610, R11 ;  /* 0x00007610ff0b7816 */ /* 0x000fc8000000000b */
[----:B------:R-:W-:-:S05]  /*af90*/  @!P3 PRMT R11, R5, 0x7610, R11 ;  /* 0x00007610050bb816 */ /* 0x000fca000000000b */
[----:B------:R0:W-:Y:S04]  /*afa0*/  STL.S16 [R1+0x624], R11 ;  /* 0x0006240b01007387 */ /* 0x0001e80000100600 */
[----:B------:R-:W2:Y:S01]  /*afb0*/  @!P2 LDG.E R12, desc[UR10][R28.64] ;  /* 0x0000000a1c0ca981 */ /* 0x000ea2000c1e1900 */
[----:B0-----:R-:W-:Y:S01]  /*afc0*/  HFMA2.MMA R11, -RZ, RZ, 0, 0 ;  /* 0x00000000ff0b7435 */ /* 0x001fe200000001ff */
[----:B------:R-:W-:Y:S02]  /*afd0*/  PRMT R40, RZ, 0x7610, R40 ;  /* 0x00007610ff287816 */ /* 0x000fe40000000028 */
[----:B------:R0:W-:Y:S04]  /*afe0*/  STL.S16 [R1+0x620], R44 ;  /* 0x0006202c01007387 */ /* 0x0001e80000100600 */
[----:B------:R-:W-:Y:S04]  /*aff0*/  STL.S16 [R1+0x628], R41 ;  /* 0x0006282901007387 */ /* 0x000fe80000100600 */
[----:B------:R-:W3:Y:S01]  /*b000*/  @!P2 LDG.E R11, desc[UR10][R26.64] ;  /* 0x0000000a1a0ba981 */ /* 0x000ee2000c1e1900 */
[----:B------:R-:W-:-:S03]  /*b010*/  @!P3 PRMT R40, R4, 0x7610, R40 ;  /* 0x000076100428b816 */ /* 0x000fc60000000028 */
[----:B0-----:R-:W4:Y:S04]  /*b020*/  LDL.LU.64 R44, [R1+0x370] ;  /* 0x00037000012c7983 */ /* 0x001f280000300a00 */
[----:B------:R0:W-:Y:S01]  /*b030*/  STL.S16 [R1+0x614], R40 ;  /* 0x0006142801007387 */ /* 0x0001e20000100600 */
[----:B------:R-:W-:-:S03]  /*b040*/  PRMT R0, RZ, 0x7610, R0 ;  /* 0x00007610ff007816 */ /* 0x000fc60000000000 */
[----:B------:R-:W-:Y:S01]  /*b050*/  STL [R1+0x1b4], R13 ;  /* 0x0001b40d01007387 */ /* 0x000fe20000100800 */
[----:B------:R-:W-:Y:S02]  /*b060*/  PRMT R35, RZ, 0x7610, R35 ;  /* 0x00007610ff237816 */ /* 0x000fe40000000023 */
[----:B------:R-:W-:Y:S01]  /*b070*/  LOP3.LUT P1, RZ, R23, 0x100, RZ, 0xc0, !PT ;  /* 0x0000010017ff7812 */ /* 0x000fe2000782c0ff */
[----:B------:R1:W-:Y:S04]  /*b080*/  STL [R1+0xb8], R14 ;  /* 0x0000b80e01007387 */ /* 0x0003e80000100800 */
[----:B0-----:R-:W4:Y:S04]  /*b090*/  LDL.LU.64 R40, [R1+0x360] ;  /* 0x0003600001287983 */ /* 0x001f280000300a00 */
[----:B------:R-:W4:Y:S01]  /*b0a0*/  LDL.LU.64 R26, [R1+0x7d0] ;  /* 0x0007d000011a7983 */ /* 0x000f220000300a00 */
[----:B-1----:R-:W-:-:S03]  /*b0b0*/  MOV R14, RZ ;  /* 0x000000ff000e7202 */ /* 0x002fc60000000f00 */
[----:B------:R-:W4:Y:S01]  /*b0c0*/  LDL.LU.64 R28, [R1+0x358] ;  /* 0x00035800011c7983 */ /* 0x000f220000300a00 */
[----:B---3--:R-:W-:-:S04]  /*b0d0*/  @!P2 SHF.R.U32.HI R13, RZ, 0x10, R11 ;  /* 0x00000010ff0da819 */ /* 0x008fc8000001160b */
[----:B------:R-:W-:Y:S02]  /*b0e0*/  @!P2 PRMT R0, R13, 0x7610, R0 ;  /* 0x000076100d00a816 */ /* 0x000fe40000000000 */
[----:B--2---:R-:W-:-:S04]  /*b0f0*/  @!P2 SHF.R.U32.HI R13, RZ, 0x10, R12 ;  /* 0x00000010ff0da819 */ /* 0x004fc8000001160c */
[----:B------:R-:W-:Y:S01]  /*b100*/  @!P2 PRMT R35, R13, 0x7610, R35 ;  /* 0x000076100d23a816 */ /* 0x000fe20000000023 */
[----:B------:R-:W-:Y:S01]  /*b110*/  HFMA2.MMA R13, -RZ, RZ, 0, 0 ;  /* 0x00000000ff0d7435 */ /* 0x000fe200000001ff */
[----:B------:R0:W-:Y:S04]  /*b120*/  STL.S16 [R1+0x630], R0 ;  /* 0x0006300001007387 */ /* 0x0001e80000100600 */
[----:B----4-:R-:W2:Y:S04]  /*b130*/  @!P1 LDG.E R14, desc[UR10][R40.64] ;  /* 0x0000000a280e9981 */ /* 0x010ea8000c1e1900 */
[----:B0-----:R-:W3:Y:S04]  /*b140*/  LDL.LU R0, [R1+0x7cc] ;  /* 0x0007cc0001007983 */ /* 0x001ee80000300800 */
[----:B------:R-:W4:Y:S01]  /*b150*/  @!P1 LDG.E R13, desc[UR10][R44.64] ;  /* 0x0000000a2c0d9981 */ /* 0x000f22000c1e1900 */
[----:B------:R-:W-:-:S02]  /*b160*/  PRMT R15, RZ, 0x7610, R15 ;  /* 0x00007610ff0f7816 */ /* 0x000fc4000000000f */
[----:B------:R-:W-:Y:S02]  /*b170*/  PRMT R27, RZ, 0x7610, R27 ;  /* 0x00007610ff1b7816 */ /* 0x000fe4000000001b */
[----:B------:R-:W-:Y:S02]  /*b180*/  LOP3.LUT P3, RZ, R23, 0x80, RZ, 0xc0, !PT ;  /* 0x0000008017ff7812 */ /* 0x000fe4000786c0ff */
[----:B------:R-:W-:Y:S01]  /*b190*/  PRMT R34, RZ, 0x7610, R34 ;  /* 0x00007610ff227816 */ /* 0x000fe20000000022 */
[----:B------:R-:W-:Y:S01]  /*b1a0*/  STL.S16 [R1+0x638], R35 ;  /* 0x0006382301007387 */ /* 0x000fe20000100600 */
[----:B------:R-:W-:-:S03]  /*b1b0*/  @!P2 PRMT R15, R12, 0x7610, R15 ;  /* 0x000076100c0fa816 */ /* 0x000fc6000000000f */
[----:B------:R-:W2:Y:S04]  /*b1c0*/  LDL.LU.64 R44, [R1+0x348] ;  /* 0x00034800012c7983 */ /* 0x000ea80000300a00 */
[----:B------:R-:W-:Y:S01]  /*b1d0*/  STL.S16 [R1+0x634], R15 ;  /* 0x0006340f01007387 */ /* 0x000fe20000100600 */
[----:B------:R-:W-:-:S03]  /*b1e0*/  @!P2 PRMT R34, R11, 0x7610, R34 ;  /* 0x000076100b22a816 */ /* 0x000fc60000000022 */
[----:B------:R-:W-:Y:S04]  /*b1f0*/  STL [R1+0xac], R17 ;  /* 0x0000ac1101007387 */ /* 0x000fe80000100800 */
[----:B------:R0:W-:Y:S01]  /*b200*/  STL.S16 [R1+0x62c], R34 ;  /* 0x00062c2201007387 */ /* 0x0001e20000100600 */
[----:B------:R-:W-:Y:S02]  /*b210*/  PRMT R18, RZ, 0x7610, R18 ;  /* 0x00007610ff127816 */ /* 0x000fe40000000012 */
[----:B------:R-:W-:Y:S01]  /*b220*/  LOP3.LUT P4, RZ, R23, 0x40, RZ, 0xc0, !PT ;  /* 0x0000004017ff7812 */ /* 0x000fe2000788c0ff */
[----:B------:R1:W-:Y:S04]  /*b230*/  STL [R1+0x1b8], R16 ;  /* 0x0001b81001007387 */ /* 0x0003e80000100800 */
[----:B------:R-:W2:Y:S04]  /*b240*/  LDL.LU.64 R40, [R1+0x340] ;  /* 0x0003400001287983 */ /* 0x000ea80000300a00 */
[----:B0-----:R-:W2:Y:S01]  /*b250*/  LDL.LU.64 R34, [R1+0x350] ;  /* 0x0003500001227983 */ /* 0x001ea20000300a00 */
[----:B---3--:R-:W-:-:S02]  /*b260*/  PRMT R0, RZ, 0x7610, R0 ;  /* 0x00007610ff007816 */ /* 0x008fc40000000000 */
[----:B----4-:R-:W-:-:S04]  /*b270*/  @!P1 SHF.R.U32.HI R15, RZ, 0x10, R13 ;  /* 0x00000010ff0f9819 */ /* 0x010fc8000001160d */
[----:B------:R-:W-:Y:S02]  /*b280*/  @!P1 PRMT R0, R15, 0x7610, R0 ;  /* 0x000076100f009816 */ /* 0x000fe40000000000 */
[----:B--2---:R-:W-:-:S04]  /*b290*/  @!P1 SHF.R.U32.HI R15, RZ, 0x10, R14 ;  /* 0x00000010ff0f9819 */ /* 0x004fc8000001160e */
[----:B------:R-:W-:Y:S01]  /*b2a0*/  @!P1 PRMT R27, R15, 0x7610, R27 ;  /* 0x000076100f1b9816 */ /* 0x000fe2000000001b */
[----:B------:R-:W-:-:S10]  /*b2b0*/  HFMA2.MMA R15, -RZ, RZ, 0, 0 ;  /* 0x00000000ff0f7435 */ /* 0x000fd400000001ff */
[----:B------:R-:W2:Y:S01]  /*b2c0*/  @!P3 LDG.E R15, desc[UR10][R28.64] ;  /* 0x0000000a1c0fb981 */ /* 0x000ea2000c1e1900 */
[----:B------:R-:W-:-:S04]  /*b2d0*/  PRMT R17, RZ, 0x7610, R17 ;  /* 0x00007610ff117816 */ /* 0x000fc80000000011 */
[----:B------:R-:W-:-:S05]  /*b2e0*/  @!P1 PRMT R17, R14, 0x7610, R17 ;  /* 0x000076100e119816 */ /* 0x000fca0000000011 */
[----:B------:R-:W-:Y:S01]  /*b2f0*/  STL.S16 [R1+0x644], R17 ;  /* 0x0006441101007387 */ /* 0x000fe20000100600 */
[----:B-1----:R-:W-:Y:S02]  /*b300*/  MOV R16, RZ ;  /* 0x000000ff00107202 */ /* 0x002fe40000000f00 */
[----:B------:R-:W-:Y:S01]  /*b310*/  PRMT R26, RZ, 0x7610, R26 ;  /* 0x00007610ff1a7816 */ /* 0x000fe2000000001a */
[----:B------:R-:W3:Y:S04]  /*b320*/  LDL.LU.64 R28, [R1+0x338] ;  /* 0x00033800011c7983 */ /* 0x000ee80000300a00 */
[----:B------:R-:W4:Y:S01]  /*b330*/  @!P3 LDG.E R16, desc[UR10][R34.64] ;  /* 0x0000000a2210b981 */ /* 0x000f22000c1e1900 */
[----:B------:R-:W-:-:S03]  /*b340*/  @!P1 PRMT R26, R13, 0x7610, R26 ;  /* 0x000076100d1a9816 */ /* 0x000fc6000000001a */
[----:B------:R-:W-:Y:S04]  /*b350*/  STL.S16 [R1+0x648], R27 ;  /* 0x0006481b01007387 */ /* 0x000fe80000100600 */
[----:B------:R0:W-:Y:S01]  /*b360*/  STL.S16 [R1+0x63c], R26 ;  /* 0x00063c1a01007387 */ /* 0x0001e20000100600 */
[----:B------:R-:W-:-:S03]  /*b370*/  LOP3.LUT P5, RZ, R23, 0x20, RZ, 0xc0, !PT ;  /* 0x0000002017ff7812 */ /* 0x000fc600078ac0ff */
[----:B------:R1:W-:Y:S04]  /*b380*/  STL [R1+0xa8], R20 ;  /* 0x0000a81401007387 */ /* 0x0003e80000100800 */
[----:B------:R-:W-:Y:S04]  /*b390*/  STL [R1+0xbc], R19 ;  /* 0x0000bc1301007387 */ /* 0x000fe80000100800 */
[----:B0-----:R-:W3:Y:S01]  /*b3a0*/  LDL.LU.64 R26, [R1+0x330] ;  /* 0x00033000011a7983 */ /* 0x001ee20000300a00 */
[----:B--2---:R-:W-:-:S03]  /*b3b0*/  @!P3 SHF.R.U32.HI R17, RZ, 0x10, R15 ;  /* 0x00000010ff11b819 */ /* 0x004fc6000001160f */
[----:B------:R-:W2:Y:S01]  /*b3c0*/  LDL.LU.64 R34, [R1+0x328] ;  /* 0x0003280001227983 */ /* 0x000ea20000300a00 */
[----:B------:R-:W-:Y:S01]  /*b3d0*/  @!P3 PRMT R18, R17, 0x7610, R18 ;  /* 0x000076101112b816 */ /* 0x000fe20000000012 */
[----:B------:R-:W-:-:S10]  /*b3e0*/  HFMA2.MMA R17, -RZ, RZ, 0, 0 ;  /* 0x00000000ff117435 */ /* 0x000fd400000001ff */
[----:B------:R0:W2:Y:S04]  /*b3f0*/  @!P4 LDG.E R17, desc[UR10][R44.64] ;  /* 0x0000000a2c11c981 */ /* 0x0000a8000c1e1900 */
[----:B------:R-:W0:Y:S04]  /*b400*/  LDL.LU.64 R44, [R1+0x7c0] ;  /* 0x0007c000012c7983 */ /* 0x000e280000300a00 */
[----:B------:R4:W-:Y:S01]  /*b410*/  STL.S16 [R1+0x650], R18 ;  /* 0x0006501201007387 */ /* 0x0009e20000100600 */
[----:B-1----:R-:W-:Y:S02]  /*b420*/  PRMT R20, RZ, 0x7610, R20 ;  /* 0x00007610ff147816 */ /* 0x002fe40000000014 */
[----:B----4-:R-:W-:Y:S01]  /*b430*/  @!P3 SHF.R.U32.HI R18, RZ, 0x10, R16 ;  /* 0x00000010ff12b819 */ /* 0x010fe20000011610 */
[----:B------:R-:W-:Y:S01]  /*b440*/  HFMA2.MMA R19, -RZ, RZ, 0, 0 ;  /* 0x00000000ff137435 */ /* 0x000fe200000001ff */
[----:B------:R-:W-:-:S02]  /*b450*/  @!P3 PRMT R20, R16, 0x7610, R20 ;  /* 0x000076101014b816 */ /* 0x000fc40000000014 */
[----:B------:R-:W-:-:S03]  /*b460*/  PRMT R21, RZ, 0x7610, R21 ;  /* 0x00007610ff157816 */ /* 0x000fc60000000015 */
[----:B------:R2:W-:Y:S04]  /*b470*/  STL.S16 [R1+0x654], R20 ;  /* 0x0006541401007387 */ /* 0x0005e80000100600 */
[----:B---3--:R-:W3:Y:S04]  /*b480*/  @!P5 LDG.E R19, desc[UR10][R28.64] ;  /* 0x0000000a1c13d981 */ /* 0x008ee8000c1e1900 */
[----:B------:R-:W4:Y:S01]  /*b490*/  LDL.LU.64 R28, [R1+0x318] ;  /* 0x00031800011c7983 */ /* 0x000f220000300a00 */
[----:B0-----:R-:W-:-:S04]  /*b4a0*/  PRMT R45, RZ, 0x7610, R45 ;  /* 0x00007610ff2d7816 */ /* 0x001fc8000000002d */
[----:B------:R-:W-:Y:S02]  /*b4b0*/  @!P3 PRMT R45, R18, 0x7610, R45 ;  /* 0x00007610122db816 */ /* 0x000fe4000000002d */
[----:B------:R-:W-:-:S06]  /*b4c0*/  MOV R18, RZ ;  /* 0x000000ff00127202 */ /* 0x000fcc0000000f00 */
[----:B------:R-:W3:Y:S01]  /*b4d0*/  @!P4 LDG.E R18, desc[UR10][R40.64] ;  /* 0x0000000a2812c981 */ /* 0x000ee2000c1e1900 */
[----:B--2---:R-:W-:-:S03]  /*b4e0*/  @!P4 SHF.R.U32.HI R20, RZ, 0x10, R17 ;  /* 0x00000010ff14c819 */ /* 0x004fc60000011611 */
[----:B------:R-:W2:Y:S01]  /*b4f0*/  LDL.LU R40, [R1+0x7bc] ;  /* 0x0007bc0001287983 */ /* 0x000ea20000300800 */
[----:B------:R-:W-:Y:S02]  /*b500*/  @!P4 PRMT R21, R20, 0x7610, R21 ;  /* 0x000076101415c816 */ /* 0x000fe40000000015 */
[----:B------:R-:W-:-:S06]  /*b510*/  MOV R20, RZ ;  /* 0x000000ff00147202 */ /* 0x000fcc0000000f00 */
[----:B------:R-:W4:Y:S04]  /*b520*/  @!P5 LDG.E R20, desc[UR10][R26.64] ;  /* 0x0000000a1a14d981 */ /* 0x000f28000c1e1900 */
[----:B------:R-:W4:Y:S01]  /*b530*/  LDL.LU.64 R26, [R1+0x310] ;  /* 0x00031000011a7983 */ /* 0x000f220000300a00 */
[----:B------:R-:W-:-:S03]  /*b540*/  LOP3.LUT P2, RZ, R23, 0x10, RZ, 0xc0, !PT ;  /* 0x0000001017ff7812 */ /* 0x000fc6000784c0ff */
[----:B------:R0:W-:Y:S01]  /*b550*/  STL.64 [R1+0x780], R38 ;  /* 0x0007802601007387 */ /* 0x0001e20000100a00 */
[----:B------:R-:W-:-:S03]  /*b560*/  PRMT R44, RZ, 0x7610, R44 ;  /* 0x00007610ff2c7816 */ /* 0x000fc6000000002c */
[----:B------:R-:W-:Y:S01]  /*b570*/  STL.S16 [R1+0x664], R21 ;  /* 0x0006641501007387 */ /* 0x000fe20000100600 */
[C---:B------:R-:W-:Y:S02]  /*b580*/  LOP3.LUT P1, RZ, R23.reuse, 0x8, RZ, 0xc0, !PT ;  /* 0x0000000817ff7812 */ /* 0x040fe4000782c0ff */
[----:B0-----:R-:W-:Y:S02]  /*b590*/  PRMT R39, RZ, 0x7610, R39 ;  /* 0x00007610ff277816 */ /* 0x001fe40000000027 */
[----:B------:R-:W-:Y:S01]  /*b5a0*/  PRMT R38, RZ, 0x7610, R38 ;  /* 0x00007610ff267816 */ /* 0x000fe20000000026 */
[----:B------:R0:W-:Y:S01]  /*b5b0*/  STL [R1+0xa4], R24 ;  /* 0x0000a41801007387 */ /* 0x0001e20000100800 */
[----:B------:R-:W-:Y:S02]  /*b5c0*/  LOP3.LUT P0, RZ, R23, 0x1, RZ, 0xc0, !PT ;  /* 0x0000000117ff7812 */ /* 0x000fe4000780c0ff */
[----:B------:R-:W-:Y:S01]  /*b5d0*/  @!P4 PRMT R38, R17, 0x7610, R38 ;  /* 0x000076101126c816 */ /* 0x000fe20000000026 */
[----:B------:R1:W-:Y:S01]  /*b5e0*/  STL.S16 [R1+0x640], R0 ;  /* 0x0006400001007387 */ /* 0x0003e20000100600 */
[----:B0-----:R-:W-:-:S03]  /*b5f0*/  PRMT R24, RZ, 0x7610, R24 ;  /* 0x00007610ff187816 */ /* 0x001fc60000000018 */
[----:B------:R0:W-:Y:S04]  /*b600*/  STL.64 [R1+0x790], R36 ;  /* 0x0007902401007387 */ /* 0x0001e80000100a00 */
[----:B-1----:R-:W4:Y:S04]  /*b610*/  LDL.LU R0, [R1+0x7c8] ;  /* 0x0007c80001007983 */ /* 0x002f280000300800 */
[----:B------:R-:W-:Y:S01]  /*b620*/  STL.S16 [R1+0x658], R45 ;  /* 0x0006582d01007387 */ /* 0x000fe20000100600 */
[----:B0-----:R-:W-:Y:S02]  /*b630*/  PRMT R37, RZ, 0x7610, R37 ;  /* 0x00007610ff257816 */ /* 0x001fe40000000025 */
[----:B---3--:R-:W-:-:S02]  /*b640*/  @!P4 SHF.R.U32.HI R21, RZ, 0x10, R18 ;  /* 0x00000010ff15c819 */ /* 0x008fc40000011612 */
[----:B------:R-:W-:Y:S02]  /*b650*/  @!P4 PRMT R44, R18, 0x7610, R44 ;  /* 0x00007610122cc816 */ /* 0x000fe4000000002c */
[----:B------:R-:W-:Y:S01]  /*b660*/  @!P4 PRMT R39, R21, 0x7610, R39 ;  /* 0x000076101527c816 */ /* 0x000fe20000000027 */
[----:B------:R-:W-:Y:S01]  /*b670*/  HFMA2.MMA R21, -RZ, RZ, 0, 0 ;  /* 0x00000000ff157435 */ /* 0x000fe200000001ff */
[----:B--2---:R-:W-:Y:S02]  /*b680*/  PRMT R40, RZ, 0x7610, R40 ;  /* 0x00007610ff287816 */ /* 0x004fe40000000028 */
[----:B------:R-:W-:Y:S02]  /*b690*/  LOP3.LUT P4, RZ, R23, 0x2, RZ, 0xc0, !PT ;  /* 0x0000000217ff7812 */ /* 0x000fe4000788c0ff */
[----:B------:R-:W-:-:S05]  /*b6a0*/  @!P3 PRMT R40, R15, 0x7610, R40 ;  /* 0x000076100f28b816 */ /* 0x000fca0000000028 */
[----:B------:R-:W2:Y:S01]  /*b6b0*/  @!P2 LDG.E R21, desc[UR10][R34.64] ;  /* 0x0000000a2215a981 */ /* 0x000ea2000c1e1900 */
[----:B------:R-:W-:Y:S02]  /*b6c0*/  LOP3.LUT P3, RZ, R23, 0x4, RZ, 0xc0, !PT ;  /* 0x0000000417ff7812 */ /* 0x000fe4000786c0ff */
[----:B------:R-:W-:Y:S01]  /*b6d0*/  @!P5 SHF.R.U32.HI R23, RZ, 0x10, R19 ;  /* 0x00000010ff17d819 */ /* 0x000fe20000011613 */
[----:B------:R0:W-:Y:S03]  /*b6e0*/  STL.S16 [R1+0x64c], R40 ;  /* 0x00064c2801007387 */ /* 0x0001e60000100600 */
[----:B------:R-:W-:Y:S01]  /*b6f0*/  @!P5 PRMT R24, R23, 0x7610, R24 ;  /* 0x000076101718d816 */ /* 0x000fe20000000018 */
[----:B0-----:R-:W3:Y:S04]  /*b700*/  LDL.LU.64 R40, [R1+0x320] ;  /* 0x0003200001287983 */ /* 0x001ee80000300a00 */
[----:B------:R-:W2:Y:S04]  /*b710*/  LDL.LU R34, [R1+0x7b8] ;  /* 0x0007b80001227983 */ /* 0x000ea80000300800 */
[----:B------:R4:W-:Y:S01]  /*b720*/  STL.S16 [R1+0x670], R24 ;  /* 0x0006701801007387 */ /* 0x0009e20000100600 */
[----:B------:R-:W-:-:S03]  /*b730*/  HFMA2.MMA R23, -RZ, RZ, 0, 0 ;  /* 0x00000000ff177435 */ /* 0x000fc600000001ff */
[----:B------:R-:W2:Y:S01]  /*b740*/  LDL.LU R35, [R1+0x618] ;  /* 0x0006180001237983 */ /* 0x000ea20000300800 */
[----:B----4-:R-:W-:-:S06]  /*b750*/  @!P5 SHF.R.U32.HI R24, RZ, 0x10, R20 ;  /* 0x00000010ff18d819 */ /* 0x010fcc0000011614 */
[----:B------:R-:W4:Y:S01]  /*b760*/  @!P1 LDG.E R23, desc[UR10][R28.64] ;  /* 0x0000000a1c179981 */ /* 0x000f22000c1e1900 */
[----:B------:R-:W-:Y:S02]  /*b770*/  @!P5 PRMT R37, R24, 0x7610, R37 ;  /* 0x000076101825d816 */ /* 0x000fe40000000025 */
[----:B------:R-:W-:Y:S01]  /*b780*/  MOV R24, RZ ;  /* 0x000000ff00187202 */ /* 0x000fe20000000f00 */
[----:B------:R-:W4:Y:S05]  /*b790*/  LDL.LU.64 R28, [R1+0x7b0] ;  /* 0x0007b000011c7983 */ /* 0x000f2a0000300a00 */
[----:B------:R0:W4:Y:S02]  /*b7a0*/  @!P1 LDG.E R24, desc[UR10][R26.64] ;  /* 0x0000000a1a189981 */ /* 0x000124000c1e1900 */
[----:B0-----:R-:W-:-:S02]  /*b7b0*/  MOV R26, R6 ;  /* 0x00000006001a7202 */ /* 0x001fc40000000f00 */
[----:B------:R-:W-:Y:S02]  /*b7c0*/  MOV R27, R7 ;  /* 0x00000007001b7202 */ /* 0x000fe40000000f00 */
[----:B------:R-:W4:Y:S04]  /*b7d0*/  LDL.LU.64 R6, [R1+0x2f0] ;  /* 0x0002f00001067983 */ /* 0x000f280000300a00 */
[----:B------:R0:W-:Y:S04]  /*b7e0*/  STL [R1+0x1bc], R22 ;  /* 0x0001bc1601007387 */ /* 0x0001e80000100800 */
[----:B------:R1:W-:Y:S01]  /*b7f0*/  STL [R1+0x1c0], R30 ;  /* 0x0001c01e01007387 */ /* 0x0003e20000100800 */
[----:B0-----:R-:W-:-:S02]  /*b800*/  MOV R22, RZ ;  /* 0x000000ff00167202 */ /* 0x001fc40000000f00 */
[----:B-1----:R-:W-:Y:S01]  /*b810*/  MOV R30, RZ ;  /* 0x000000ff001e7202 */ /* 0x002fe20000000f00 */
[----:B------:R0:W-:Y:S04]  /*b820*/  STL.S16 [R1+0x660], R44 ;  /* 0x0006602c01007387 */ /* 0x0001e80000100600 */
[----:B0-----:R-:W4:Y:S04]  /*b830*/  LDL.LU.64 R44, [R1+0x300] ;  /* 0x00030000012c7983 */ /* 0x001f280000300a00 */
[----:B------:R-:W-:Y:S04]  /*b840*/  STL.S16 [R1+0x668], R39 ;  /* 0x0006682701007387 */ /* 0x000fe80000100600 */
[----:B------:R0:W-:Y:S04]  /*b850*/  STL.S16 [R1+0x65c], R38 ;  /* 0x00065c2601007387 */ /* 0x0001e80000100600 */
[----:B0-----:R-:W4:Y:S04]  /*b860*/  LDL.LU.64 R38, [R1+0x308] ;  /* 0x0003080001267983 */ /* 0x001f280000300a00 */
[----:B---3--:R-:W3:Y:S01]  /*b870*/  @!P2 LDG.E R22, desc[UR10][R40.64] ;  /* 0x0000000a2816a981 */ /* 0x008ee2000c1e1900 */
[----:B--2---:R-:W-:-:S04]  /*b880*/  PRMT R34, RZ, 0x7610, R34 ;  /* 0x00007610ff227816 */ /* 0x004fc80000000022 */
[----:B------:R-:W-:Y:S02]  /*b890*/  @!P5 PRMT R34, R19, 0x7610, R34 ;  /* 0x000076101322d816 */ /* 0x000fe40000000022 */
[----:B------:R-:W-:Y:S01]  /*b8a0*/  PRMT R31, RZ, 0x7610, R31 ;  /* 0x00007610ff1f7816 */ /* 0x000fe2000000001f */
[----:B------:R-:W-:Y:S04]  /*b8b0*/  STL [R1+0xc0], R25 ;  /* 0x0000c01901007387 */ /* 0x000fe80000100800 */
[----:B------:R0:W-:Y:S01]  /*b8c0*/  STL.S16 [R1+0x66c], R34 ;  /* 0x00066c2201007387 */ /* 0x0001e20000100600 */
[----:B------:R-:W-:-:S03]  /*b8d0*/  PRMT R36, RZ, 0x7610, R36 ;  /* 0x00007610ff247816 */ /* 0x000fc60000000024 */
[----:B------:R-:W-:Y:S01]  /*b8e0*/  STL.S16 [R1+0x678], R37 ;  /* 0x0006782501007387 */ /* 0x000fe20000100600 */
[----:B----4-:R-:W-:-:S03]  /*b8f0*/  PRMT R28, RZ, 0x7610, R28 ;  /* 0x00007610ff1c7816 */ /* 0x010fc6000000001c */
[----:B------:R-:W2:Y:S01]  /*b900*/  LDL.LU.64 R40, [R1+0x2f8] ;  /* 0x0002f80001287983 */ /* 0x000ea20000300a00 */
[----:B------:R-:W-:-:S03]  /*b910*/  @!P5 PRMT R28, R20, 0x7610, R28 ;  /* 0x00007610141cd816 */ /* 0x000fc6000000001c */
[----:B------:R1:W4:Y:S04]  /*b920*/  @!P4 LDG.E R30, desc[UR10][R6.64] ;  /* 0x0000000a061ec981 */ /* 0x000328000c1e1900 */
[----:B------:R-:W1:Y:S01]  /*b930*/  LDL.LU R6, [R1+0x7a0] ;  /* 0x0007a00001067983 */ /* 0x000e620000300800 */
[----:B------:R-:W-:-:S03]  /*b940*/  LOP3.LUT P5, RZ, R35, 0x1, RZ, 0xc0, !PT ;  /* 0x0000000123ff7812 */ /* 0x000fc600078ac0ff */
[----:B0-----:R-:W2:Y:S01]  /*b950*/  LDL.LU.64 R34, [R1+0x2e8] ;  /* 0x0002e80001227983 */ /* 0x001ea20000300a00 */
[----:B------:R-:W-:-:S03]  /*b960*/  PRMT R29, RZ, 0x7610, R29 ;  /* 0x00007610ff1d7816 */ /* 0x000fc6000000001d */
[----:B------:R0:W-:Y:S01]  /*b970*/  STL.S16 [R1+0x674], R28 ;  /* 0x0006741c01007387 */ /* 0x0001e20000100600 */
[----:B------:R-:W-:Y:S01]  /*b980*/  HFMA2.MMA R25, -RZ, RZ, 0, 0 ;  /* 0x00000000ff197435 */ /* 0x000fe200000001ff */
[----:B0-----:R-:W-:-:S04]  /*b990*/  @!P2 SHF.R.U32.HI R28, RZ, 0x10, R21 ;  /* 0x00000010ff1ca819 */ /* 0x001fc80000011615 */
[----:B------:R-:W-:Y:S02]  /*b9a0*/  @!P2 PRMT R29, R28, 0x7610, R29 ;  /* 0x000076101c1da816 */ /* 0x000fe4000000001d */
[----:B------:R-:W-:-:S06]  /*b9b0*/  MOV R28, RZ ;  /* 0x000000ff001c7202 */ /* 0x000fcc0000000f00 */
[----:B------:R0:W4:Y:S04]  /*b9c0*/  @!P3 LDG.E R28, desc[UR10][R44.64] ;  /* 0x0000000a2c1cb981 */ /* 0x000128000c1e1900 */
[----:B------:R-:W4:Y:S04]  /*b9d0*/  @!P3 LDG.E R25, desc[UR10][R38.64] ;  /* 0x0000000a2619b981 */ /* 0x000f28000c1e1900 */
[----:B------:R-:W0:Y:S04]  /*b9e0*/  LDL.LU.64 R44, [R1+0x7a8] ;  /* 0x0007a800012c7983 */ /* 0x000e280000300a00 */
[----:B------:R-:W-:Y:S04]  /*b9f0*/  STL.S16 [R1+0x680], R29 ;  /* 0x0006801d01007387 */ /* 0x000fe80000100600 */
[----:B------:R-:W4:Y:S01]  /*ba00*/  LDL.LU.64 R38, [R1+0x2e0] ;  /* 0x0002e00001267983 */ /* 0x000f220000300a00 */
[----:B---3--:R-:W-:-:S05]  /*ba10*/  @!P2 PRMT R31, R22, 0x7610, R31 ;  /* 0x00007610161fa816 */ /* 0x008fca000000001f */
[----:B------:R3:W-:Y:S02]  /*ba20*/  STL.S16 [R1+0x67c], R31 ;  /* 0x00067c1f01007387 */ /* 0x0007e40000100600 */
[----:B---3--:R-:W-:Y:S02]  /*ba30*/  @!P1 SHF.R.U32.HI R31, RZ, 0x10, R23 ;  /* 0x00000010ff1f9819 */ /* 0x008fe40000011617 */
[----:B------:R-:W-:-:S04]  /*ba40*/  @!P2 SHF.R.U32.HI R29, RZ, 0x10, R22 ;  /* 0x00000010ff1da819 */ /* 0x000fc80000011616 */
[----:B------:R-:W-:Y:S02]  /*ba50*/  @!P2 PRMT R36, R29, 0x7610, R36 ;  /* 0x000076101d24a816 */ /* 0x000fe40000000024 */
[----:B-1----:R-:W-:-:S04]  /*ba60*/  PRMT R6, RZ, 0x7610, R6 ;  /* 0x00007610ff067816 */ /* 0x002fc80000000006 */
[----:B------:R-:W-:Y:S01]  /*ba70*/  @!P1 PRMT R6, R31, 0x7610, R6 ;  /* 0x000076101f069816 */ /* 0x000fe20000000006 */
[----:B------:R-:W-:-:S10]  /*ba80*/  HFMA2.MMA R31, -RZ, RZ, 0, 0 ;  /* 0x00000000ff1f7435 */ /* 0x000fd400000001ff */
[----:B--2---:R1:W2:Y:S04]  /*ba90*/  @!P0 LDG.E R31, desc[UR10][R34.64] ;  /* 0x0000000a221f8981 */ /* 0x0042a8000c1e1900 */
[----:B------:R-:W1:Y:S04]  /*baa0*/  LDL.LU.64 R34, [R1+0x798] ;  /* 0x0007980001227983 */ /* 0x000e680000300a00 */
[----:B------:R3:W-:Y:S04]  /*bab0*/  STL.S16 [R1+0x684], R36 ;  /* 0x0006842401007387 */ /* 0x0007e80000100600 */
[----:B---3--:R-:W3:Y:S01]  /*bac0*/  LDL.LU.64 R36, [R1+0x2c8] ;  /* 0x0002c80001247983 */ /* 0x008ee20000300a00 */
[----:B------:R-:W-:-:S04]  /*bad0*/  PRMT R32, RZ, 0x7610, R32 ;  /* 0x00007610ff207816 */ /* 0x000fc80000000020 */
[----:B------:R-:W-:Y:S02]  /*bae0*/  @!P2 PRMT R32, R21, 0x7610, R32 ;  /* 0x000076101520a816 */ /* 0x000fe40000000020 */
[----:B0-----:R-:W-:Y:S02]  /*baf0*/  PRMT R45, RZ, 0x7610, R45 ;  /* 0x00007610ff2d7816 */ /* 0x001fe4000000002d */
[----:B------:R-:W-:Y:S01]  /*bb00*/  PRMT R44, RZ, 0x7610, R44 ;  /* 0x00007610ff2c7816 */ /* 0x000fe2000000002c */
[----:B------:R0:W-:Y:S03]  /*bb10*/  STL.S16 [R1+0x618], R32 ;  /* 0x0006182001007387 */ /* 0x0001e60000100600 */
[----:B------:R-:W-:Y:S02]  /*bb20*/  @!P1 PRMT R44, R23, 0x7610, R44 ;  /* 0x00007610172c9816 */ /* 0x000fe4000000002c */
[----:B0-----:R-:W-:-:S04]  /*bb30*/  @!P1 SHF.R.U32.HI R32, RZ, 0x10, R24 ;  /* 0x00000010ff209819 */ /* 0x001fc80000011618 */
[----:B------:R-:W-:Y:S02]  /*bb40*/  @!P1 PRMT R45, R32, 0x7610, R45 ;  /* 0x00007610202d9816 */ /* 0x000fe4000000002d */
[----:B------:R-:W-:-:S06]  /*bb50*/  MOV R32, RZ ;  /* 0x000000ff00207202 */ /* 0x000fcc0000000f00 */
[----:B----4-:R-:W4:Y:S04]  /*bb60*/  @!P0 LDG.E R32, desc[UR10][R38.64] ;  /* 0x0000000a26208981 */ /* 0x010f28000c1e1900 */
[----:B------:R-:W2:Y:S01]  /*bb70*/  LDL.LU.64 R38, [R1+0x2a8] ;  /* 0x0002a80001267983 */ /* 0x000ea20000300a00 */
[----:B-1----:R-:W-:-:S04]  /*bb80*/  PRMT R34, RZ, 0x7610, R34 ;  /* 0x00007610ff227816 */ /* 0x002fc80000000022 */
[----:B------:R-:W-:Y:S02]  /*bb90*/  @!P1 PRMT R34, R24, 0x7610, R34 ;  /* 0x0000761018229816 */ /* 0x000fe40000000022 */
[----:B------:R-:W-:Y:S02]  /*bba0*/  LOP3.LUT P1, RZ, R43, 0x40000000, RZ, 0xc0, !PT ;  /* 0x400000002bff7812 */ /* 0x000fe4000782c0ff */
[----:B------:R-:W-:Y:S01]  /*bbb0*/  PRMT R35, RZ, 0x7610, R35 ;  /* 0x00007610ff237816 */ /* 0x000fe20000000023 */
[----:B------:R0:W-:Y:S02]  /*bbc0*/  STL.S16 [R1+0x690], R34 ;  /* 0x0006902201007387 */ /* 0x0001e40000100600 */
[----:B0-----:R-:W-:-:S04]  /*bbd0*/  @!P3 SHF.R.U32.HI R34, RZ, 0x10, R25 ;  /* 0x00000010ff22b819 */ /* 0x001fc80000011619 */
[----:B------:R-:W-:Y:S02]  /*bbe0*/  @!P3 PRMT R35, R34, 0x7610, R35 ;  /* 0x000076102223b816 */ /* 0x000fe40000000023 */
[----:B------:R-:W-:-:S06]  /*bbf0*/  MOV R34, RZ ;  /* 0x000000ff00227202 */ /* 0x000fcc0000000f00 */
[----:B---3--:R0:W3:Y:S04]  /*bc00*/  @!P1 LDG.E R34, desc[UR10][R36.64] ;  /* 0x0000000a24229981 */ /* 0x0080e8000c1e1900 */
[----:B------:R-:W4:Y:S01]  /*bc10*/  LDL.LU.64 R36, [R1+0x790] ;  /* 0x0007900001247983 */ /* 0x000f220000300a00 */
[----:B------:R-:W-:Y:S01]  /*bc20*/  LOP3.LUT P2, RZ, R43, 0x80000000, RZ, 0xc0, !PT ;  /* 0x800000002bff7812 */ /* 0x000fe2000784c0ff */
[----:B------:R-:W-:Y:S02]  /*bc30*/  HFMA2.MMA R29, -RZ, RZ, 0, 0 ;  /* 0x00000000ff1d7435 */ /* 0x000fe400000001ff */
[----:B------:R1:W-:Y:S08]  /*bc40*/  STL.S16 [R1+0x68c], R6 ;  /* 0x00068c0601007387 */ /* 0x0003f00000100600 */
[----:B------:R-:W3:Y:S04]  /*bc50*/  @!P4 LDG.E R29, desc[UR10][R40.64] ;  /* 0x0000000a281dc981 */ /* 0x000ee8000c1e1900 */
[----:B-1----:R-:W3:Y:S04]  /*bc60*/  LDL.LU.64 R6, [R1+0x2b8] ;  /* 0x0002b80001067983 */ /* 0x002ee80000300a00 */
[----:B------:R-:W3:Y:S04]  /*bc70*/  LDL.LU.64 R40, [R1+0x2d0] ;  /* 0x0002d00001287983 */ /* 0x000ee80000300a00 */
[----:B----4-:R0:W-:Y:S02]  /*bc80*/  STL [R1+0x1c4], R36 ;  /* 0x0001c42401007387 */ /* 0x0101e40000100800 */
[----:B0-----:R-:W-:-:S06]  /*bc90*/  MOV R36, RZ ;  /* 0x000000ff00247202 */ /* 0x001fcc0000000f00 */
[----:B--2---:R0:W2:Y:S04]  /*bca0*/  @!P2 LDG.E R36, desc[UR10][R38.64] ;  /* 0x0000000a2624a981 */ /* 0x0040a8000c1e1900 */
[----:B------:R-:W0:Y:S01]  /*bcb0*/  LDL.LU.64 R38, [R1+0x780] ;  /* 0x0007800001267983 */ /* 0x000e220000300a00 */
[----:B------:R-:W-:-:S03]  /*bcc0*/  PRMT R37, RZ, 0x7610, R37 ;  /* 0x00007610ff257816 */ /* 0x000fc60000000025 */
[----:B------:R1:W-:Y:S02]  /*bcd0*/  STL.S16 [R1+0x6a0], R35 ;  /* 0x0006a02301007387 */ /* 0x0003e40000100600 */
[----:B-1----:R-:W-:-:S04]  /*bce0*/  @!P3 SHF.R.U32.HI R35, RZ, 0x10, R28 ;  /* 0x00000010ff23b819 */ /* 0x002fc8000001161c */
[----:B------:R-:W-:Y:S01]  /*bcf0*/  @!P3 PRMT R37, R35, 0x7610, R37 ;  /* 0x000076102325b816 */ /* 0x000fe20000000025 */
[----:B------:R-:W-:Y:S01]  /*bd00*/  HFMA2.MMA R35, -RZ, RZ, 0, 0 ;  /* 0x00000000ff237435 */ /* 0x000fe200000001ff */
[----:B------:R1:W-:Y:S09]  /*bd10*/  STL [R1+0xc4], R33 ;  /* 0x0000c42101007387 */ /* 0x0003f20000100800 */
[----:B---3--:R3:W4:Y:S01]  /*bd20*/  @!P2 LDG.E R35, desc[UR10][R6.64] ;  /* 0x0000000a0623a981 */ /* 0x008722000c1e1900 */
[----:B-1----:R-:W-:-:S03]  /*bd30*/  HFMA2.MMA R33, -RZ, RZ, 0, 0 ;  /* 0x00000000ff217435 */ /* 0x002fc600000001ff */
[----:B------:R-:W3:Y:S04]  /*bd40*/  LDL.LU.64 R6, [R1+0x788] ;  /* 0x0007880001067983 */ /* 0x000ee80000300a00 */
[----:B------:R1:W-:Y:S01]  /*bd50*/  STL.S16 [R1+0x6a4], R37 ;  /* 0x0006a42501007387 */ /* 0x0003e20000100600 */
[----:B------:R-:W-:-:S03]  /*bd60*/  PRMT R0, RZ, 0x7610, R0 ;  /* 0x00007610ff007816 */ /* 0x000fc60000000000 */
[----:B------:R-:W2:Y:S01]  /*bd70*/  @!P1 LDG.E R33, desc[UR10][R40.64] ;  /* 0x0000000a28219981 */ /* 0x000ea2000c1e1900 */
[----:B-1----:R-:W-:-:S03]  /*bd80*/  @!P4 SHF.R.U32.HI R37, RZ, 0x10, R29 ;  /* 0x00000010ff25c819 */ /* 0x002fc6000001161d */
[----:B------:R-:W4:Y:S01]  /*bd90*/  LDL.LU.64 R40, [R1+0x290] ;  /* 0x0002900001287983 */ /* 0x000f220000300a00 */
[----:B0-----:R-:W-:-:S04]  /*bda0*/  PRMT R38, RZ, 0x7610, R38 ;  /* 0x00007610ff267816 */ /* 0x001fc80000000026 */
[----:B------:R-:W-:-:S05]  /*bdb0*/  @!P4 PRMT R38, R37, 0x7610, R38 ;  /* 0x000076102526c816 */ /* 0x000fca0000000026 */
[----:B------:R0:W-:Y:S02]  /*bdc0*/  STL.S16 [R1+0x6a8], R38 ;  /* 0x0006a82601007387 */ /* 0x0001e40000100600 */
[----:B0-----:R-:W-:-:S04]  /*bdd0*/  @!P4 SHF.R.U32.HI R38, RZ, 0x10, R30 ;  /* 0x00000010ff26c819 */ /* 0x001fc8000001161e */
[----:B------:R-:W-:-:S05]  /*bde0*/  @!P4 PRMT R0, R38, 0x7610, R0 ;  /* 0x000076102600c816 */ /* 0x000fca0000000000 */
[----:B------:R0:W-:Y:S04]  /*bdf0*/  STL.S16 [R1+0x6b0], R0 ;  /* 0x0006b00001007387 */ /* 0x0001e80000100600 */
[----:B0-----:R-:W2:Y:S01]  /*be00*/  LDL.LU R0, [R1+0x770] ;  /* 0x0007700001007983 */ /* 0x001ea20000300800 */
[----:B---3--:R-:W-:Y:S02]  /*be10*/  PRMT R7, RZ, 0x7610, R7 ;  /* 0x00007610ff077816 */ /* 0x008fe40000000007 */
[----:B------:R-:W-:Y:S02]  /*be20*/  PRMT R6, RZ, 0x7610, R6 ;  /* 0x00007610ff067816 */ /* 0x000fe40000000006 */
[----:B------:R-:W-:Y:S02]  /*be30*/  @!P3 PRMT R7, R25, 0x7610, R7 ;  /* 0x000076101907b816 */ /* 0x000fe40000000007 */
[----:B------:R-:W-:-:S02]  /*be40*/  @!P3 PRMT R6, R28, 0x7610, R6 ;  /* 0x000076101c06b816 */ /* 0x000fc40000000006 */
[----:B------:R-:W-:Y:S02]  /*be50*/  LOP3.LUT P3, RZ, R43, 0x20000000, RZ, 0xc0, !PT ;  /* 0x200000002bff7812 */ /* 0x000fe4000786c0ff */
[----:B------:R-:W-:-:S11]  /*be60*/  MOV R38, RZ ;  /* 0x000000ff00267202 */ /* 0x000fd60000000f00 */
[----:B----4-:R0:W3:Y:S04]  /*be70*/  @!P3 LDG.E R38, desc[UR10][R40.64] ;  /* 0x0000000a2826b981 */ /* 0x0100e8000c1e1900 */
[----:B------:R-:W0:Y:S04]  /*be80*/  LDL.LU.64 R40, [R1+0x768] ;  /* 0x0007680001287983 */ /* 0x000e280000300a00 */
[----:B------:R-:W-:Y:S04]  /*be90*/  STL.S16 [R1+0x694], R45 ;  /* 0x0006942d01007387 */ /* 0x000fe80000100600 */
[----:B------:R1:W-:Y:S04]  /*bea0*/  STL.S16 [R1+0x688], R44 ;  /* 0x0006882c01007387 */ /* 0x0003e80000100600 */
[----:B-1----:R-:W4:Y:S01]  /*beb0*/  LDL.LU.64 R44, [R1+0x298] ;  /* 0x00029800012c7983 */ /* 0x002f220000300a00 */
[----:B--2---:R-:W-:-:S04]  /*bec0*/  PRMT R0, RZ, 0x7610, R0 ;  /* 0x00007610ff007816 */ /* 0x004fc80000000000 */
[----:B------:R-:W-:-:S05]  /*bed0*/  @!P4 PRMT R0, R29, 0x7610, R0 ;  /* 0x000076101d00c816 */ /* 0x000fca0000000000 */
[----:B------:R1:W-:Y:S04]  /*bee0*/  STL.S16 [R1+0x29c], R0 ;  /* 0x00029c0001007387 */ /* 0x0003e80000100600 */
[----:B-1----:R-:W2:Y:S01]  /*bef0*/  LDL.LU R0, [R1+0x760] ;  /* 0x0007600001007983 */ /* 0x002ea20000300800 */
[----:B0-----:R-:W-:-:S04]  /*bf00*/  PRMT R40, RZ, 0x7610, R40 ;  /* 0x00007610ff287816 */ /* 0x001fc80000000028 */
[----:B------:R-:W-:Y:S02]  /*bf10*/  @!P4 PRMT R40, R30, 0x7610, R40 ;  /* 0x000076101e28c816 */ /* 0x000fe40000000028 */
[----:B------:R-:W-:-:S03]  /*bf20*/  PRMT R41, RZ, 0x7610, R41 ;  /* 0x00007610ff297816 */ /* 0x000fc60000000029 */
[----:B------:R0:W-:Y:S01]  /*bf30*/  STL.S16 [R1+0x6ac], R40 ;  /* 0x0006ac2801007387 */ /* 0x0001e20000100600 */
[----:B------:R-:W-:Y:S01]  /*bf40*/  HFMA2.MMA R37, -RZ, RZ, 0, 0 ;  /* 0x00000000ff257435 */ /* 0x000fe200000001ff */
[----:B0-----:R-:W-:-:S09]  /*bf50*/  @!P0 SHF.R.U32.HI R40, RZ, 0x10, R31 ;  /* 0x00000010ff288819 */ /* 0x001fd2000001161f */
[----:B----4-:R0:W4:Y:S01]  /*bf60*/  @!P3 LDG.E R37, desc[UR10][R44.64] ;  /* 0x0000000a2c25b981 */ /* 0x010122000c1e1900 */
[----:B------:R-:W-:-:S05]  /*bf70*/  @!P0 PRMT R41, R40, 0x7610, R41 ;  /* 0x0000761028298816 */ /* 0x000fca0000000029 */
[----:B------:R1:W-:Y:S01]  /*bf80*/  STL.S16 [R1+0x6c4], R41 ;  /* 0x0006c42901007387 */ /* 0x0003e20000100600 */
[----:B------:R-:W-:-:S03]  /*bf90*/  LOP3.LUT P4, RZ, R43, 0x10000000, RZ, 0xc0, !PT ;  /* 0x100000002bff7812 */ /* 0x000fc6000788c0ff */
[----:B------:R-:W0:Y:S01]  /*bfa0*/  LDL.LU.64 R44, [R1+0x778] ;  /* 0x00077800012c7983 */ /* 0x000e220000300a00 */
[----:B-1----:R-:W-:Y:S02]  /*bfb0*/  @!P0 SHF.R.U32.HI R41, RZ, 0x10, R32 ;  /* 0x00000010ff298819 */ /* 0x002fe40000011620 */
[----:B------:R-:W-:-:S07]  /*bfc0*/  MOV R40, RZ ;  /* 0x000000ff00287202 */ /* 0x000fce0000000f00 */
[----:B------:R-:W3:Y:S04]  /*bfd0*/  @!P4 LDG.E R40, desc[UR10][R2.64] ;  /* 0x0000000a0228c981 */ /* 0x000ee8000c1e1900 */
[----:B------:R-:W4:Y:S04]  /*bfe0*/  LDL.LU.64 R2, [R1+0x750] ;  /* 0x0007500001027983 */ /* 0x000f280000300a00 */
[----:B------:R-:W-:Y:S04]  /*bff0*/  STL.S16 [R1+0x69c], R6 ;  /* 0x00069c0601007387 */ /* 0x000fe80000100600 */
[----:B------:R1:W-:Y:S04]  /*c000*/  STL.S16 [R1+0x698], R7 ;  /* 0x0006980701007387 */ /* 0x0003e80000100600 */
[----:B-1----:R-:W3:Y:S04]  /*c010*/  LDL.LU.64 R6, [R1+0x260] ;  /* 0x0002600001067983 */ /* 0x002ee80000300a00 */
[----:B------:R1:W-:Y:S02]  /*c020*/  STL [R1+0xc8], R39 ;  /* 0x0000c82701007387 */ /* 0x0003e40000100800 */
[----:B-1----:R-:W-:-:S10]  /*c030*/  HFMA2.MMA R39, -RZ, RZ, 0, 0 ;  /* 0x00000000ff277435 */ /* 0x002fd400000001ff */
[----:B------:R-:W4:Y:S04]  /*c040*/  @!P4 LDG.E R39, desc[UR10][R26.64] ;  /* 0x0000000a1a27c981 */ /* 0x000f28000c1e1900 */
[----:B------:R-:W4:Y:S01]  /*c050*/  LDL.LU.64 R26, [R1+0x758] ;  /* 0x00075800011a7983 */ /* 0x000f220000300a00 */
[----:B--2---:R-:W-:-:S04]  /*c060*/  PRMT R0, RZ, 0x7610, R0 ;  /* 0x00007610ff007816 */ /* 0x004fc80000000000 */
[----:B------:R-:W-:-:S05]  /*c070*/  @!P0 PRMT R0, R41, 0x7610, R0 ;  /* 0x0000761029008816 */ /* 0x000fca0000000000 */
[----:B------:R1:W-:Y:S04]  /*c080*/  STL.S16 [R1+0x6d0], R0 ;  /* 0x0006d00001007387 */ /* 0x0003e80000100600 */
[----:B-1----:R-:W2:Y:S01]  /*c090*/  LDL.LU R0, [R1+0x748] ;  /* 0x0007480001007983 */ /* 0x002ea20000300800 */
[----:B------:R-:W-:-:S03]  /*c0a0*/  UIMAD.WIDE UR6, UR5, 0x8, UR6 ;  /* 0x00000008050678a5 */ /* 0x000fc6000f8e0206 */
[----:B------:R-:W-:Y:S01]  /*c0b0*/  STL [R1+0x1c8], R42 ;  /* 0x0001c82a01007387 */ /* 0x000fe20000100800 */
[----:B0-----:R-:W-:-:S04]  /*c0c0*/  PRMT R45, RZ, 0x7610, R45 ;  /* 0x00007610ff2d7816 */ /* 0x001fc8000000002d */
[----:B------:R-:W-:Y:S01]  /*c0d0*/  @!P0 PRMT R45, R32, 0x7610, R45 ;  /* 0x00007610202d8816 */ /* 0x000fe2000000002d */
[----:B------:R-:W-:-:S04]  /*c0e0*/  HFMA2.MMA R41, -RZ, RZ, 0, 0 ;  /* 0x00000000ff297435 */ /* 0x000fc800000001ff */
[----:B------:R0:W-:Y:S02]  /*c0f0*/  STL.S16 [R1+0x6c0], R45 ;  /* 0x0006c02d01007387 */ /* 0x0001e40000100600 */
[----:B0-----:R-:W-:-:S04]  /*c100*/  MOV R45, RZ ;  /* 0x000000ff002d7202 */ /* 0x001fc80000000f00 */
[----:B---3--:R-:W3:Y:S04]  /*c110*/  @!P5 LDG.E R41, desc[UR10][R6.64] ;  /* 0x0000000a0629d981 */ /* 0x008ee8000c1e1900 */
[----:B------:R-:W5:Y:S04]  /*c120*/  LDL.LU.64 R6, [R1+0x740] ;  /* 0x0007400001067983 */ /* 0x000f680000300a00 */
[----:B----4-:R-:W4:Y:S01]  /*c130*/  @!P6 LDG.E R45, desc[UR10][R26.64] ;  /* 0x0000000a1a2de981 */ /* 0x010f22000c1e1900 */
[----:B--2---:R-:W-:-:S04]  /*c140*/  PRMT R0, RZ, 0x7610, R0 ;  /* 0x00007610ff007816 */ /* 0x004fc80000000000 */
[----:B------:R-:W-:Y:S02]  /*c150*/  @!P0 PRMT R0, R31, 0x7610, R0 ;  /* 0x000076101f008816 */ /* 0x000fe40000000000 */
[----:B------:R-:W-:Y:S02]  /*c160*/  LOP3.LUT P0, RZ, R43, 0x8000000, RZ, 0xc0, !PT ;  /* 0x080000002bff7812 */ /* 0x000fe4000780c0ff */
[----:B------:R-:W-:-:S06]  /*c170*/  CS2R R42, SRZ ;  /* 0x00000000002a7805 */ /* 0x000fcc000001ff00 */
[----:B------:R0:W2:Y:S04]  /*c180*/  @!P6 LDG.E R43, desc[UR10][R2.64] ;  /* 0x0000000a022be981 */ /* 0x0000a8000c1e1900 */
[----:B------:R-:W4:Y:S01]  /*c190*/  @!P5 LDG.E R42, desc[UR10][R8.64] ;  /* 0x0000000a082ad981 */ /* 0x000f22000c1e1900 */
[----:B0-----:R-:W-:Y:S02]  /*c1a0*/  MOV R2, UR6 ;  /* 0x0000000600027c02 */ /* 0x001fe40008000f00 */
[----:B------:R-:W-:Y:S01]  /*c1b0*/  MOV R3, UR7 ;  /* 0x0000000700037c02 */ /* 0x000fe20008000f00 */
[----:B------:R0:W-:Y:S04]  /*c1c0*/  STL.S16 [R1+0x6b4], R0 ;  /* 0x0006b40001007387 */ /* 0x0001e80000100600 */
[----:B------:R1:W5:Y:S04]  /*c1d0*/  LDL.LU.64 R8, [R1+0x730] ;  /* 0x0007300001087983 */ /* 0x0003680000300a00 */
[----:B------:R-:W2:Y:S04]  /*c1e0*/  LDG.E.64 R2, desc[UR10][R2.64] ;  /* 0x0000000a02027981 */ /* 0x000ea8000c1e1b00 */
[----:B0-----:R1:W5:Y:S04]  /*c1f0*/  LDL.LU R0, [R1+0x738] ;  /* 0x0007380001007983 */ /* 0x0013680000300800 */
[----:B------:R0:W-:Y:S04]  /*c200*/  STL [R1+0xe4], R21 ;  /* 0x0000e41501007387 */ /* 0x0001e80000100800 */
[----:B------:R1:W-:Y:S01]  /*c210*/  STL [R1+0xe0], R19 ;  /* 0x0000e01301007387 */ /* 0x0003e20000100800 */
[----:B0-----:R-:W-:-:S03]  /*c220*/  PRMT R21, RZ, 0x7610, R21 ;  /* 0x00007610ff157816 */ /* 0x001fc60000000015 */
[----:B------:R0:W-:Y:S01]  /*c230*/  STL [R1+0x1ec], R28 ;  /* 0x0001ec1c01007387 */ /* 0x0001e20000100800 */
[----:B-1----:R-:W-:-:S03]  /*c240*/  PRMT R19, RZ, 0x7610, R19 ;  /* 0x00007610ff137816 */ /* 0x002fc60000000013 */
[----:B------:R1:W-:Y:S01]  /*c250*/  STL [R1+0xcc], R4 ;  /* 0x0000cc0401007387 */ /* 0x0003e20000100800 */
[----:B------:R-:W-:Y:S02]  /*c260*/  PRMT R27, RZ, 0x7610, R27 ;  /* 0x00007610ff1b7816 */ /* 0x000fe4000000001b */
[----:B0-----:R-:W-:Y:S01]  /*c270*/  PRMT R28, RZ, 0x7610, R28 ;  /* 0x00007610ff1c7816 */ /* 0x001fe2000000001c */
[----:B------:R0:W-:Y:S03]  /*c280*/  STL [R1+0xf0], R29 ;  /* 0x0000f01d01007387 */ /* 0x0001e60000100800 */
[----:B------:R-:W-:Y:S01]  /*c290*/  @!P1 PRMT R28, R34, 0x7610, R28 ;  /* 0x00007610221c9816 */ /* 0x000fe2000000001c */
[----:B------:R3:W-:Y:S01]  /*c2a0*/  STL [R1+0x1f0], R30 ;  /* 0x0001f01e01007387 */ /* 0x0007e20000100800 */
[----:B-1----:R-:W-:-:S03]  /*c2b0*/  @!P1 SHF.R.U32.HI R4, RZ, 0x10, R33 ;  /* 0x00000010ff049819 */ /* 0x002fc60000011621 */
[----:B------:R1:W-:Y:S01]  /*c2c0*/  STL [R1+0x1f8], R34 ;  /* 0x0001f82201007387 */ /* 0x0003e20000100800 */
[----:B0-----:R-:W-:Y:S02]  /*c2d0*/  PRMT R29, RZ, 0x7610, R29 ;  /* 0x00007610ff1d7816 */ /* 0x001fe4000000001d */
[----:B---3--:R-:W-:Y:S02]  /*c2e0*/  PRMT R30, RZ, 0x7610, R30 ;  /* 0x00007610ff1e7816 */ /* 0x008fe4000000001e */
[----:B-1----:R-:W-:Y:S02]  /*c2f0*/  @!P1 SHF.R.U32.HI R34, RZ, 0x10, R34 ;  /* 0x00000010ff229819 */ /* 0x002fe40000011622 */
[----:B------:R-:W-:Y:S02]  /*c300*/  @!P1 PRMT R30, R33, 0x7610, R30 ;  /* 0x00007610211e9816 */ /* 0x000fe4000000001e */
[----:B------:R-:W-:Y:S02]  /*c310*/  @!P1 PRMT R29, R4, 0x7610, R29 ;  /* 0x00007610041d9816 */ /* 0x000fe4000000001d */
[----:B------:R-:W-:Y:S01]  /*c320*/  @!P1 PRMT R27, R34, 0x7610, R27 ;  /* 0x00007610221b9816 */ /* 0x000fe2000000001b */
[----:B------:R0:W-:Y:S01]  /*c330*/  STL [R1+0x1d0], R12 ;  /* 0x0001d00c01007387 */ /* 0x0001e20000100800 */
[----:B------:R-:W-:-:S03]  /*c340*/  @!P2 SHF.R.U32.HI R4, RZ, 0x10, R35 ;  /* 0x00000010ff04a819 */ /* 0x000fc60000011623 */
[----:B------:R1:W-:Y:S04]  /*c350*/  STL [R1+0x1d4], R14 ;  /* 0x0001d40e01007387 */ /* 0x0003e80000100800 */
[----:B------:R3:W-:Y:S01]  /*c360*/  STL [R1+0x1d8], R16 ;  /* 0x0001d81001007387 */ /* 0x0007e20000100800 */
[----:B0-----:R-:W-:-:S03]  /*c370*/  PRMT R12, RZ, 0x7610, R12 ;  /* 0x00007610ff0c7816 */ /* 0x001fc6000000000c */
[----:B------:R0:W-:Y:S01]  /*c380*/  STL [R1+0x1dc], R18 ;  /* 0x0001dc1201007387 */ /* 0x0001e20000100800 */
[----:B-1----:R-:W-:-:S03]  /*c390*/  PRMT R14, RZ, 0x7610, R14 ;  /* 0x00007610ff0e7816 */ /* 0x002fc6000000000e */
[----:B------:R1:W-:Y:S01]  /*c3a0*/  STL [R1+0xec], R25 ;  /* 0x0000ec1901007387 */ /* 0x0003e20000100800 */
[----:B---3--:R-:W-:Y:S02]  /*c3b0*/  PRMT R16, RZ, 0x7610, R16 ;  /* 0x00007610ff107816 */ /* 0x008fe40000000010 */
[----:B0-----:R-:W-:Y:S02]  /*c3c0*/  PRMT R18, RZ, 0x7610, R18 ;  /* 0x00007610ff127816 */ /* 0x001fe40000000012 */
[----:B-1----:R-:W-:Y:S01]  /*c3d0*/  PRMT R25, RZ, 0x7610, R25 ;  /* 0x00007610ff197816 */ /* 0x002fe20000000019 */
[----:B------:R0:W-:Y:S01]  /*c3e0*/  STL [R1+0xd0], R11 ;  /* 0x0000d00b01007387 */ /* 0x0001e20000100800 */
[----:B------:R-:W-:Y:S02]  /*c3f0*/  @!P4 PRMT R18, R39, 0x7610, R18 ;  /* 0x000076102712c816 */ /* 0x000fe40000000012 */
[----:B------:R-:W-:Y:S01]  /*c400*/  @!P2 PRMT R25, R4, 0x7610, R25 ;  /* 0x000076100419a816 */ /* 0x000fe20000000019 */
[----:B------:R1:W-:Y:S01]  /*c410*/  STL [R1+0xd4], R13 ;  /* 0x0000d40d01007387 */ /* 0x0003e20000100800 */
[----:B------:R-:W-:-:S02]  /*c420*/  @!P4 PRMT R16, R40, 0x7610, R16 ;  /* 0x000076102810c816 */ /* 0x000fc40000000010 */
[----:B------:R-:W-:Y:S01]  /*c430*/  @!P5 PRMT R14, R41, 0x7610, R14 ;  /* 0x00007610290ed816 */ /* 0x000fe2000000000e */
[----:B------:R3:W-:Y:S01]  /*c440*/  STL [R1+0xd8], R15 ;  /* 0x0000d80f01007387 */ /* 0x0007e20000100800 */
[----:B------:R-:W-:Y:S02]  /*c450*/  PRMT R26, RZ, 0x7610, R26 ;  /* 0x00007610ff1a7816 */ /* 0x000fe4000000001a */
[----:B------:R-:W-:Y:S01]  /*c460*/  @!P2 SHF.R.U32.HI R4, RZ, 0x10, R36 ;  /* 0x00000010ff04a819 */ /* 0x000fe20000011624 */
[----:B------:R3:W-:Y:S01]  /*c470*/  STL [R1+0xdc], R17 ;  /* 0x0000dc1101007387 */ /* 0x0007e20000100800 */
[----:B0-----:R-:W-:Y:S02]  /*c480*/  PRMT R11, RZ, 0x7610, R11 ;  /* 0x00007610ff0b7816 */ /* 0x001fe4000000000b */
[----:B-1----:R-:W-:Y:S01]  /*c490*/  PRMT R13, RZ, 0x7610, R13 ;  /* 0x00007610ff0d7816 */ /* 0x002fe2000000000d */
[----:B------:R0:W-:Y:S01]  /*c4a0*/  STL [R1+0x1e0], R20 ;  /* 0x0001e01401007387 */ /* 0x0001e20000100800 */
[----:B---3--:R-:W-:-:S03]  /*c4b0*/  PRMT R15, RZ, 0x7610, R15 ;  /* 0x00007610ff0f7816 */ /* 0x008fc6000000000f */
[----:B------:R1:W-:Y:S01]  /*c4c0*/  STL [R1+0x1e4], R22 ;  /* 0x0001e41601007387 */ /* 0x0003e20000100800 */
[----:B------:R-:W-:-:S03]  /*c4d0*/  PRMT R17, RZ, 0x7610, R17 ;  /* 0x00007610ff117816 */ /* 0x000fc60000000011 */
[----:B------:R3:W-:Y:S01]  /*c4e0*/  STL [R1+0xe8], R23 ;  /* 0x0000e81701007387 */ /* 0x0007e20000100800 */
[----:B0-----:R-:W-:-:S03]  /*c4f0*/  PRMT R20, RZ, 0x7610, R20 ;  /* 0x00007610ff147816 */ /* 0x001fc60000000014 */
[----:B------:R0:W-:Y:S01]  /*c500*/  STL [R1+0x1e8], R24 ;  /* 0x0001e81801007387 */ /* 0x0001e20000100800 */
[----:B-1----:R-:W-:-:S03]  /*c510*/  PRMT R22, RZ, 0x7610, R22 ;  /* 0x00007610ff167816 */ /* 0x002fc60000000016 */
[----:B------:R1:W-:Y:S01]  /*c520*/  STL [R1+0x104], R39 ;  /* 0x0001042701007387 */ /* 0x0003e20000100800 */
[----:B---3--:R-:W-:-:S03]  /*c530*/  PRMT R23, RZ, 0x7610, R23 ;  /* 0x00007610ff177816 */ /* 0x008fc60000000017 */
[----:B------:R3:W-:Y:S01]  /*c540*/  STL [R1+0x204], R40 ;  /* 0x0002042801007387 */ /* 0x0007e20000100800 */
[----:B0-----:R-:W-:-:S03]  /*c550*/  PRMT R24, RZ, 0x7610, R24 ;  /* 0x00007610ff187816 */ /* 0x001fc60000000018 */
[----:B------:R0:W-:Y:S01]  /*c560*/  STL [R1+0x108], R41 ;  /* 0x0001082901007387 */ /* 0x0001e20000100800 */
[----:B-1----:R-:W-:Y:S02]  /*c570*/  @!P4 SHF.R.U32.HI R39, RZ, 0x10, R39 ;  /* 0x00000010ff27c819 */ /* 0x002fe40000011627 */
[----:B---3--:R-:W-:Y:S02]  /*c580*/  @!P4 SHF.R.U32.HI R40, RZ, 0x10, R40 ;  /* 0x00000010ff28c819 */ /* 0x008fe40000011628 */
[----:B0-----:R-:W-:Y:S02]  /*c590*/  @!P5 SHF.R.U32.HI R41, RZ, 0x10, R41 ;  /* 0x00000010ff29d819 */ /* 0x001fe40000011629 */
[----:B------:R-:W-:Y:S02]  /*c5a0*/  @!P2 PRMT R26, R35, 0x7610, R26 ;  /* 0x00007610231aa816 */ /* 0x000fe4000000001a */
[----:B------:R-:W-:Y:S02]  /*c5b0*/  @!P2 PRMT R24, R36, 0x7610, R24 ;  /* 0x000076102418a816 */ /* 0x000fe40000000018 */
[----:B------:R-:W-:-:S02]  /*c5c0*/  @!P2 PRMT R23, R4, 0x7610, R23 ;  /* 0x000076100417a816 */ /* 0x000fc40000000017 */
[----:B------:R-:W-:Y:S02]  /*c5d0*/  @!P3 PRMT R22, R37, 0x7610, R22 ;  /* 0x000076102516b816 */ /* 0x000fe40000000016 */
[----:B------:R-:W-:Y:S02]  /*c5e0*/  @!P3 PRMT R20, R38, 0x7610, R20 ;  /* 0x000076102614b816 */ /* 0x000fe40000000014 */
[----:B------:R-:W-:Y:S02]  /*c5f0*/  @!P4 PRMT R17, R39, 0x7610, R17 ;  /* 0x000076102711c816 */ /* 0x000fe40000000011 */
[----:B------:R-:W-:Y:S02]  /*c600*/  @!P4 PRMT R15, R40, 0x7610, R15 ;  /* 0x00007610280fc816 */ /* 0x000fe4000000000f */
[----:B------:R-:W-:Y:S01]  /*c610*/  @!P5 PRMT R13, R41, 0x7610, R13 ;  /* 0x00007610290dd816 */ /* 0x000fe2000000000d */
[----:B------:R-:W-:Y:S04]  /*c620*/  STL [R1+0xf4], R31 ;  /* 0x0000f41f01007387 */ /* 0x000fe80000100800 */
[----:B------:R-:W-:Y:S04]  /*c630*/  STL [R1+0x1f4], R32 ;  /* 0x0001f42001007387 */ /* 0x000fe80000100800 */
[----:B------:R-:W-:Y:S04]  /*c640*/  STL [R1+0xf8], R33 ;  /* 0x0000f82101007387 */ /* 0x000fe80000100800 */
[----:B------:R-:W-:Y:S04]  /*c650*/  STL.S16 [R1+0x6b8], R30 ;  /* 0x0006b81e01007387 */ /* 0x000fe80000100600 */
[----:B------:R-:W-:Y:S04]  /*c660*/  STL.S16 [R1+0x6bc], R29 ;  /* 0x0006bc1d01007387 */ /* 0x000fe80000100600 */
[----:B------:R-:W-:Y:S04]  /*c670*/  STL.S16 [R1+0x6cc], R28 ;  /* 0x0006cc1c01007387 */ /* 0x000fe80000100600 */
[----:B------:R-:W-:Y:S04]  /*c680*/  STL [R1+0xfc], R35 ;  /* 0x0000fc2301007387 */ /* 0x000fe80000100800 */
[----:B------:R-:W-:Y:S04]  /*c690*/  STL.S16 [R1+0x6c8], R27 ;  /* 0x0006c81b01007387 */ /* 0x000fe80000100600 */
[----:B------:R-:W-:Y:S04]  /*c6a0*/  STL.S16 [R1+0x6d4], R26 ;  /* 0x0006d41a01007387 */ /* 0x000fe80000100600 */
[----:B------:R-:W-:Y:S04]  /*c6b0*/  STL.S16 [R1+0x6d8], R25 ;  /* 0x0006d81901007387 */ /* 0x000fe80000100600 */
[----:B------:R-:W-:Y:S04]  /*c6c0*/  STL [R1+0x1fc], R36 ;  /* 0x0001fc2401007387 */ /* 0x000fe80000100800 */
[----:B------:R-:W-:Y:S04]  /*c6d0*/  STL.S16 [R1+0x6dc], R24 ;  /* 0x0006dc1801007387 */ /* 0x000fe80000100600 */
[----:B------:R-:W-:Y:S04]  /*c6e0*/  STL.S16 [R1+0x6e0], R23 ;  /* 0x0006e01701007387 */ /* 0x000fe80000100600 */
[----:B------:R-:W-:Y:S04]  /*c6f0*/  STL [R1+0x100], R37 ;  /* 0x0001002501007387 */ /* 0x000fe80000100800 */
[----:B------:R-:W-:Y:S04]  /*c700*/  STL.S16 [R1+0x6e4], R22 ;  /* 0x0006e41601007387 */ /* 0x000fe80000100600 */
[----:B------:R-:W-:Y:S04]  /*c710*/  STL [R1+0x200], R38 ;  /* 0x0002002601007387 */ /* 0x000fe80000100800 */
[----:B------:R-:W-:Y:S04]  /*c720*/  STL.S16 [R1+0x6ec], R20 ;  /* 0x0006ec1401007387 */ /* 0x000fe80000100600 */
[----:B------:R-:W-:Y:S04]  /*c730*/  STL.S16 [R1+0x6f8], R18 ;  /* 0x0006f81201007387 */ /* 0x000fe80000100600 */
[----:B------:R-:W-:Y:S04]  /*c740*/  STL.S16 [R1+0x6f4], R17 ;  /* 0x0006f41101007387 */ /* 0x000fe80000100600 */
[----:B------:R-:W-:Y:S04]  /*c750*/  STL.S16 [R1+0x6fc], R16 ;  /* 0x0006fc1001007387 */ /* 0x000fe80000100600 */
[----:B------:R-:W-:Y:S01]  /*c760*/  STL.S16 [R1+0x700], R15 ;  /* 0x0007000f01007387 */ /* 0x000fe20000100600 */
[----:B--2---:R-:W-:-:S02]  /*c770*/  R2UR UR16, R2 ;  /* 0x00000000021072ca */ /* 0x004fc400000e0000 */
[----:B------:R-:W-:-:S04]  /*c780*/  @!P3 SHF.R.U32.HI R2, RZ, 0x10, R37 ;  /* 0x00000010ff02b819 */ /* 0x000fc80000011625 */
[----:B------:R-:W-:Y:S02]  /*c790*/  @!P3 PRMT R21, R2, 0x7610, R21 ;  /* 0x000076100215b816 */ /* 0x000fe40000000015 */
[----:B------:R-:W-:-:S04]  /*c7a0*/  @!P3 SHF.R.U32.HI R2, RZ, 0x10, R38 ;  /* 0x00000010ff02b819 */ /* 0x000fc80000011626 */
[----:B------:R-:W-:Y:S01]  /*c7b0*/  @!P3 PRMT R19, R2, 0x7610, R19 ;  /* 0x000076100213b816 */ /* 0x000fe20000000013 */
[----:B------:R-:W-:-:S04]  /*c7c0*/  IMAD.U32 R2, RZ, RZ, UR16 ;  /* 0x00000010ff027e24 */ /* 0x000fc8000f8e00ff */
[----:B------:R-:W-:-:S05]  /*c7d0*/  FFMA.FTZ R2, -R2, UR16, R3 ;  /* 0x0000001002027c23 */ /* 0x000fca0008010103 */
[----:B------:R-:W-:-:S13]  /*c7e0*/  FSETP.GTU.FTZ.AND P1, PT, R2, RZ, PT ;  /* 0x000000ff0200720b */ /* 0x000fda0003f3c000 */
[----:B------:R-:W-:Y:S01]  /*c7f0*/  VOTEU.ANY UP0, P1 ;  /* 0x00000000003f7886 */ /* 0x000fe20000800100 */
[----:B------:R-:W-:-:S04]  /*c800*/  PLOP3.LUT P1, PT, PT, PT, UP0, 0x80, 0x0 ;  /* 0x000000000000781c */ /* 0x000fc80003f2f008 */
[----:B------:R-:W-:-:S09]  /*c810*/  @UP0 ULDC UR6, c[0x0][0x250] ;  /* 0x0000940000060ab9 */ /* 0x000fd20000000800 */
[----:B------:R-:W-:Y:S01]  /*c820*/  @P1 FADD.FTZ R2, R2, UR6 ;  /* 0x0000000602021e21 */ /* 0x000fe20008010000 */
[----:B----4-:R-:W-:Y:S01]  /*c830*/  @!P5 PRMT R12, R42, 0x7610, R12 ;  /* 0x000076102a0cd816 */ /* 0x010fe2000000000c */
[----:B------:R0:W-:Y:S04]  /*c840*/  STL [R1+0x208], R42 ;  /* 0x0002082a01007387 */ /* 0x0001e80000100800 */
[----:B------:R-:W1:Y:S01]  /*c850*/  @P1 MUFU.RSQ R2, R2 ;  /* 0x0000000200021308 */ /* 0x000e620000001400 */
[----:B0-----:R-:W-:-:S04]  /*c860*/  @!P5 SHF.R.U32.HI R42, RZ, 0x10, R42 ;  /* 0x00000010ff2ad819 */ /* 0x001fc8000001162a */
[----:B------:R-:W-:Y:S01]  /*c870*/  @!P5 PRMT R11, R42, 0x7610, R11 ;  /* 0x000076102a0bd816 */ /* 0x000fe2000000000b */
[----:B------:R-:W-:Y:S04]  /*c880*/  STL.S16 [R1+0x6e8], R21 ;  /* 0x0006e81501007387 */ /* 0x000fe80000100600 */
[----:B------:R-:W-:Y:S04]  /*c890*/  STL.S16 [R1+0x6f0], R19 ;  /* 0x0006f01301007387 */ /* 0x000fe80000100600 */
[----:B------:R-:W-:Y:S04]  /*c8a0*/  STL.S16 [R1+0x704], R14 ;  /* 0x0007040e01007387 */ /* 0x000fe80000100600 */
[----:B------:R-:W-:Y:S04]  /*c8b0*/  STL.S16 [R1+0x708], R13 ;  /* 0x0007080d01007387 */ /* 0x000fe80000100600 */
[----:B------:R-:W-:Y:S04]  /*c8c0*/  STL.S16 [R1+0x710], R12 ;  /* 0x0007100c01007387 */ /* 0x000fe80000100600 */
[----:B------:R-:W-:Y:S01]  /*c8d0*/  STL.S16 [R1+0x70c], R11 ;  /* 0x00070c0b01007387 */ /* 0x000fe20000100600 */
[----:B-1----:R-:W-:-:S02]  /*c8e0*/  @P1 R2UR UR6, R2 ;  /* 0x00000000020612ca */ /* 0x002fc400000e0000 */
[----:B------:R-:W-:Y:S01]  /*c8f0*/  PRMT R3, RZ, 0x7610, R3 ;  /* 0x00007610ff037816 */ /* 0x000fe20000000003 */
[----:B------:R0:W-:Y:S01]  /*c900*/  STL [R1+0x1cc], R5 ;  /* 0x0001cc0501007387 */ /* 0x0001e20000100800 */
[----:B------:R-:W-:Y:S02]  /*c910*/  PRMT R4, RZ, 0x7610, R4 ;  /* 0x00007610ff047816 */ /* 0x000fe40000000004 */
[----:B------:R-:W-:Y:S01]  /*c920*/  @!P6 PRMT R3, R45, 0x7610, R3 ;  /* 0x000076102d03e816 */ /* 0x000fe20000000003 */
[----:B------:R1:W-:Y:S01]  /*c930*/  STL [R1+0x10c], R43 ;  /* 0x00010c2b01007387 */ /* 0x0003e20000100800 */
[----:B------:R-:W-:Y:S02]  /*c940*/  PRMT R2, RZ, 0x7610, R2 ;  /* 0x00007610ff027816 */ /* 0x000fe40000000002 */
[----:B0-----:R-:W-:Y:S01]  /*c950*/  PRMT R5, RZ, 0x7610, R5 ;  /* 0x00007610ff057816 */ /* 0x001fe20000000005 */
[----:B------:R0:W-:Y:S03]  /*c960*/  STL [R1+0x20c], R45 ;  /* 0x00020c2d01007387 */ /* 0x0001e60000100800 */
[----:B------:R-:W-:-:S02]  /*c970*/  @!P6 PRMT R5, R43, 0x7610, R5 ;  /* 0x000076102b05e816 */ /* 0x000fc40000000005 */
[----:B-1----:R-:W-:Y:S02]  /*c980*/  @!P6 SHF.R.U32.HI R43, RZ, 0x10, R43 ;  /* 0x00000010ff2be819 */ /* 0x002fe4000001162b */
[----:B0-----:R-:W-:Y:S02]  /*c990*/  @!P6 SHF.R.U32.HI R45, RZ, 0x10, R45 ;  /* 0x00000010ff2de819 */ /* 0x001fe4000001162d */
[----:B------:R-:W-:Y:S02]  /*c9a0*/  @!P6 PRMT R4, R43, 0x7610, R4 ;  /* 0x000076102b04e816 */ /* 0x000fe40000000004 */
[----:B------:R-:W-:Y:S01]  /*c9b0*/  @!P6 PRMT R2, R45, 0x7610, R2 ;  /* 0x000076102d02e816 */ /* 0x000fe20000000002 */
[----:B------:R-:W-:Y:S01]  /*c9c0*/  UMOV UR12, 0x3f800000 ;  /* 0x3f800000000c7882 */ /* 0x000fe20000000000 */
[----:B------:R-:W-:Y:S01]  /*c9d0*/  @UP0 UMOV UR12, UR6 ;  /* 0x00000006000c0c82 */ /* 0x000fe20008000000 */
[----:B------:R-:W-:Y:S01]  /*c9e0*/  BSSY B0, `(.L_x_304) ;  /* 0x0000014000007945 */ /* 0x000fe20003800000 */
[----:B------:R-:W-:Y:S04]  /*c9f0*/  STL.S16 [R1+0x714], R5 ;  /* 0x0007140501007387 */ /* 0x000fe80000100600 */
[----:B------:R0:W-:Y:S04]  /*ca00*/  STL.S16 [R1+0x718], R4 ;  /* 0x0007180401007387 */ /* 0x0001e80000100600 */
[----:B------:R-:W-:Y:S04]  /*ca10*/  STL.S16 [R1+0x71c], R3 ;  /* 0x00071c0301007387 */ /* 0x000fe80000100600 */
[----:B------:R1:W-:Y:S01]  /*ca20*/  STL.S16 [R1+0x720], R2 ;  /* 0x0007200201007387 */ /* 0x0003e20000100600 */
[----:B0-----:R-:W-:-:S02]  /*ca30*/  CS2R R4, SRZ ;  /* 0x0000000000047805 */ /* 0x001fc4000001ff00 */
[----:B-1----:R-:W-:Y:S01]  /*ca40*/  CS2R R2, SRZ ;  /* 0x0000000000027805 */ /* 0x002fe2000001ff00 */
[----:B------:R-:W-:Y:S06]  /*ca50*/  @P0 BRA `(.L_x_305) ;  /* 0x0000000000300947 */ /* 0x000fec0003800000 */
[----:B------:R-:W2:Y:S01]  /*ca60*/  LDL R27, [R1+0x724] ;  /* 0x00072400011b7983 */ /* 0x000ea20000100800 */
[----:B------:R-:W-:Y:S01]  /*ca70*/  ISETP.NE.AND P1, PT, RZ, UR15, PT ;  /* 0x0000000fff007c0c */ /* 0x000fe2000bf25270 */
[----:B------:R-:W0:Y:S01]  /*ca80*/  LDC.64 R12, c[0x0][0x238] ;  /* 0x00008e00ff0c7b82 */ /* 0x000e220000000a00 */
[----:B------:R-:W-:-:S11]  /*ca90*/  MOV R11, UR9 ;  /* 0x00000009000b7c02 */ /* 0x000fd60008000f00 */
[----:B------:R-:W1:Y:S01]  /*caa0*/  @P1 LDC.64 R2, c[0x0][0x240] ;  /* 0x00009000ff021b82 */ /* 0x000e620000000a00 */
[----:B--2---:R-:W-:-:S04]  /*cab0*/  IMAD R11, R11, 0xa0, R27 ;  /* 0x000000a00b0b7824 */ /* 0x004fc800078e021b */
[C---:B0-----:R-:W-:Y:S01]  /*cac0*/  IMAD.WIDE R12, R11.reuse, 0x4, R12 ;  /* 0x000000040b0c7825 */ /* 0x041fe200078e020c */
[----:B-1----:R-:W-:Y:S02]  /*cad0*/  @P1 LEA R2, P2, R11, R2, 0x2 ;  /* 0x000000020b021211 */ /* 0x002fe400078410ff */
[----:B------:R-:W-:-:S04]  /*cae0*/  @P1 SHF.R.S32.HI R14, RZ, 0x1f, R11 ;  /* 0x0000001fff0e1819 */ /* 0x000fc8000001140b */
[----:B------:R-:W-:-:S05]  /*caf0*/  @P1 LEA.HI.X R3, R11, R3, R14, 0x2, P2 ;  /* 0x000000030b031211 */ /* 0x000fca00010f140e */
[----:B------:R0:W5:Y:S04]  /*cb00*/  @P1 LDG.E.64 R4, desc[UR10][R2.64] ;  /* 0x0000000a02041981 */ /* 0x000168000c1e1b00 */
[----:B------:R0:W5:Y:S02]  /*cb10*/  LDG.E.64 R2, desc[UR10][R12.64] ;  /* 0x0000000a0c027981 */ /* 0x000164000c1e1b00 */
.L_x_305:
[----:B------:R-:W-:Y:S05]  /*cb20*/  BSYNC B0 ;  /* 0x0000000000007941 */ /* 0x000fea0003800000 */
.L_x_304:
[----:B0-----:R-:W2:Y:S01]  /*cb30*/  LDL.LU R13, [R1+0x2b4] ;  /* 0x0002b400010d7983 */ /* 0x001ea20000300800 */
[----:B------:R-:W-:-:S03]  /*cb40*/  ULDC.U8 UR15, c[0x0][0x2a4] ;  /* 0x0000a900000f7ab9 */ /* 0x000fc60000000000 */
[----:B------:R-:W3:Y:S04]  /*cb50*/  LDL.LU R12, [R1+0x2d8] ;  /* 0x0002d800010c7983 */ /* 0x000ee80000300800 */
[----:B------:R-:W4:Y:S04]  /*cb60*/  LDL.LU R11, [R1+0x2c0] ;  /* 0x0002c000010b7983 */ /* 0x000f280000300800 */
[----:B------:R-:W4:Y:S01]  /*cb70*/  LDL.LU R14, [R1+0x2c4] ;  /* 0x0002c400010e7983 */ /* 0x000f220000300800 */
[----:B------:R-:W-:Y:S02]  /*cb80*/  ISETP.NE.AND P1, PT, RZ, UR15, PT ;  /* 0x0000000fff007c0c */ /* 0x000fe4000bf25270 */
[----:B--2---:R-:W-:-:S02]  /*cb90*/  SHF.L.U32 R13, R13, 0x10, RZ ;  /* 0x000000100d0d7819 */ /* 0x004fc400000006ff */
[----:B---3--:R-:W-:-:S03]  /*cba0*/  SHF.L.U32 R12, R12, 0x10, RZ ;  /* 0x000000100c0c7819 */ /* 0x008fc600000006ff */
[----:B------:R-:W-:Y:S01]  /*cbb0*/  FADD.FTZ R13, R13, -UR16 ;  /* 0x800000100d0d7e21 */ /* 0x000fe20008010000 */
[----:B----4-:R-:W-:Y:S01]  /*cbc0*/  SHF.L.U32 R11, R11, 0x10, RZ ;  /* 0x000000100b0b7819 */ /* 0x010fe200000006ff */
[----:B------:R-:W-:Y:S02]  /*cbd0*/  FADD.FTZ R12, R12, -UR16 ;  /* 0x800000100c0c7e21 */ /* 0x000fe40008010000 */
[----:B------:R-:W-:Y:S01]  /*cbe0*/  FMUL.FTZ R13, R13, UR12 ;  /* 0x0000000c0d0d7c20 */ /* 0x000fe20008410000 */
[----:B------:R-:W-:Y:S01]  /*cbf0*/  SHF.L.U32 R14, R14, 0x10, RZ ;  /* 0x000000100e0e7819 */ /* 0x000fe200000006ff */
[----:B------:R-:W-:Y:S01]  /*cc00*/  FMUL.FTZ R12, R12, UR12 ;  /* 0x0000000c0c0c7c20 */ /* 0x000fe20008410000 */
[----:B------:R-:W-:Y:S06]  /*cc10*/  @!P1 BRA `(.L_x_306) ;  /* 0x0000000000489947 */ /* 0x000fec0003800000 */
[----:B-----5:R-:W-:-:S04]  /*cc20*/  FFMA.FTZ R15, R13, R2, R4 ;  /* 0x000000020d0f7223 */ /* 0x020fc80000010004 */
        /* <DEDUP_REMOVED lines=17> */
.L_x_306:
[----:B------:R-:W2:Y:S04]  /*cd40*/  LDL.LU R16, [R1+0x28c] ;  /* 0x00028c0001107983 */ /* 0x000ea80000300800 */
[----:B------:R-:W3:Y:S04]  /*cd50*/  LDL.LU R17, [R1+0x2b0] ;  /* 0x0002b00001117983 */ /* 0x000ee80000300800 */
[----:B------:R-:W4:Y:S04]  /*cd60*/  LDL.LU R20, [R1+0x2a0] ;  /* 0x0002a00001147983 */ /* 0x000f280000300800 */
[----:B------:R-:W4:Y:S01]  /*cd70*/  LDL.LU R18, [R1+0x2a4] ;  /* 0x0002a40001127983 */ /* 0x000f220000300800 */
[----:B-----5:R-:W-:-:S04]  /*cd80*/  FMUL.FTZ R15, R11, R2 ;  /* 0x000000020b0f7220 */ /* 0x020fc80000410000 */
[C---:B------:R-:W-:Y:S01]  /*cd90*/  FFMA.FTZ R15, R13.reuse, R15, RZ ;  /* 0x0000000f0d0f7223 */ /* 0x040fe200000100ff */
[----:B------:R-:W-:Y:S01]  /*cda0*/  FFMA.FTZ R13, R13, R11, RZ ;  /* 0x0000000b0d0d7223 */ /* 0x000fe200000100ff */
[----:B--2---:R-:W-:Y:S01]  /*cdb0*/  SHF.L.U32 R19, R16, 0x10, RZ ;  /* 0x0000001010137819 */ /* 0x004fe200000006ff */
[----:B------:R-:W-:Y:S01]  /*cdc0*/  FMUL.FTZ R16, R14, R3 ;  /* 0x000000030e107220 */ /* 0x000fe20000410000 */
[----:B---3--:R-:W-:-:S03]  /*cdd0*/  SHF.L.U32 R17, R17, 0x10, RZ ;  /* 0x0000001011117819 */ /* 0x008fc600000006ff */
[----:B------:R-:W-:Y:S01]  /*cde0*/  FADD.FTZ R19, R19, -UR16 ;  /* 0x8000001013137e21 */ /* 0x000fe20008010000 */
[----:B------:R-:W-:Y:S01]  /*cdf0*/  FFMA.FTZ R15, R12, R16, R15 ;  /* 0x000000100c0f7223 */ /* 0x000fe2000001000f */
[----:B----4-:R-:W-:Y:S01]  /*ce00*/  SHF.L.U32 R16, R20, 0x10, RZ ;  /* 0x0000001014107819 */ /* 0x010fe200000006ff */
[----:B------:R-:W-:Y:S01]  /*ce10*/  FADD.FTZ R17, R17, -UR16 ;  /* 0x8000001011117e21 */ /* 0x000fe20008010000 */
[----:B------:R-:W-:Y:S01]  /*ce20*/  FMUL.FTZ R19, R19, UR12 ;  /* 0x0000000c13137c20 */ /* 0x000fe20008410000 */
[----:B------:R-:W-:Y:S02]  /*ce30*/  SHF.L.U32 R18, R18, 0x10, RZ ;  /* 0x0000001012127819 */ /* 0x000fe400000006ff */
        /* <DEDUP_REMOVED lines=20> */
.L_x_307:
[----:B------:R-:W2:Y:S04]  /*cf80*/  LDL.LU R24, [R1+0x274] ;  /* 0x0002740001187983 */ /* 0x000ea80000300800 */
[----:B------:R-:W3:Y:S04]  /*cf90*/  LDL.LU R21, [R1+0x2dc] ;  /* 0x0002dc0001157983 */ /* 0x000ee80000300800 */
[----:B------:R-:W4:Y:S04]  /*cfa0*/  LDL.LU R23, [R1+0x288] ;  /* 0x0002880001177983 */ /* 0x000f280000300800 */
[----:B------:R-:W5:Y:S01]  /*cfb0*/  LDL.LU R22, [R1+0x368] ;  /* 0x0003680001167983 */ /* 0x000f620000300800 */
[----:B------:R-:W-:Y:S01]  /*cfc0*/  FMUL.FTZ R20, R16, R2 ;  /* 0x0000000210147220 */ /* 0x000fe20000410000 */
[----:B------:R-:W-:Y:S01]  /*cfd0*/  FFMA.FTZ R13, R19, R16, R13 ;  /* 0x00000010130d7223 */ /* 0x000fe2000001000d */
[----:B------:R-:W-:-:S02]  /*cfe0*/  FFMA.FTZ R12, R12, R14, RZ ;  /* 0x0000000e0c0c7223 */ /* 0x000fc400000100ff */
[----:B------:R-:W-:Y:S01]  /*cff0*/  FFMA.FTZ R15, R19, R20, R15 ;  /* 0x00000014130f7223 */ /* 0x000fe2000001000f */
[----:B------:R-:W-:Y:S01]  /*d000*/  FADD.FTZ R19, RZ, R11 ;  /* 0x0000000bff137221 */ /* 0x000fe20000010000 */
[----:B------:R-:W-:Y:S01]  /*d010*/  FFMA.FTZ R11, R11, R2, RZ ;  /* 0x000000020b0b7223 */ /* 0x000fe200000100ff */
[----:B------:R-:W-:Y:S02]  /*d020*/  FFMA.FTZ R12, R17, R18, R12 ;  /* 0x00000012110c7223 */ /* 0x000fe4000001000c */
[----:B------:R-:W-:Y:S01]  /*d030*/  FADD.FTZ R16, R19, R16 ;  /* 0x0000001013107221 */ /* 0x000fe20000010000 */
[-C--:B------:R-:W-:Y:S01]  /*d040*/  FFMA.FTZ R11, R14, R3.reuse, R11 ;  /* 0x000000030e0b7223 */ /* 0x080fe2000001000b */
[----:B------:R-:W-:Y:S01]  /*d050*/  FADD.FTZ R19, RZ, R14 ;  /* 0x0000000eff137221 */ /* 0x000fe20000010000 */
[----:B------:R-:W-:Y:S02]  /*d060*/  FMUL.FTZ R14, R18, R3 ;  /* 0x00000003120e7220 */ /* 0x000fe40000410000 */
[----:B------:R-:W-:Y:S01]  /*d070*/  FADD.FTZ R11, R11, R20 ;  /* 0x000000140b0b7221 */ /* 0x000fe20000010000 */
[----:B------:R-:W-:Y:S01]  /*d080*/  FADD.FTZ R19, R19, R18 ;  /* 0x0000001213137221 */ /* 0x000fe20000010000 */
[----:B------:R-:W-:Y:S01]  /*d090*/  FFMA.FTZ R15, R17, R14, R15 ;  /* 0x0000000e110f7223 */ /* 0x000fe2000001000f */
[----:B--2---:R-:W-:-:S02]  /*d0a0*/  SHF.L.U32 R17, R24, 0x10, RZ ;  /* 0x0000001018117819 */ /* 0x004fc400000006ff */
[----:B---3--:R-:W-:-:S03]  /*d0b0*/  SHF.L.U32 R18, R21, 0x10, RZ ;  /* 0x0000001015127819 */ /* 0x008fc600000006ff */
[----:B------:R-:W-:Y:S02]  /*d0c0*/  FADD.FTZ R17, R17, -UR16 ;  /* 0x8000001011117e21 */ /* 0x000fe40008010000 */
[----:B------:R-:W-:Y:S02]  /*d0d0*/  FADD.FTZ R21, R18, -UR16 ;  /* 0x8000001012157e21 */ /* 0x000fe40008010000 */
[----:B------:R-:W-:Y:S01]  /*d0e0*/  FMUL.FTZ R20, R17, UR12 ;  /* 0x0000000c11147c20 */ /* 0x000fe20008410000 */
[----:B----4-:R-:W-:Y:S02]  /*d0f0*/  SHF.L.U32 R18, R23, 0x10, RZ ;  /* 0x0000001017127819 */ /* 0x010fe400000006ff */
[----:B-----5:R-:W-:Y:S01]  /*d100*/  SHF.L.U32 R22, R22, 0x10, RZ ;  /* 0x0000001016167819 */ /* 0x020fe200000006ff */
        /* <DEDUP_REMOVED lines=20> */
.L_x_308:
[----:B------:R-:W2:Y:S04]  /*d250*/  LDL.LU R25, [R1+0x36c] ;  /* 0x00036c0001197983 */ /* 0x000ea80000300800 */
[----:B------:R-:W3:Y:S04]  /*d260*/  LDL.LU R24, [R1+0x3d8] ;  /* 0x0003d80001187983 */ /* 0x000ee80000300800 */
[----:B------:R-:W4:Y:S04]  /*d270*/  LDL.LU R23, [R1+0x3c0] ;  /* 0x0003c00001177983 */ /* 0x000f280000300800 */
[----:B------:R-:W5:Y:S01]  /*d280*/  LDL.LU R21, [R1+0x3c4] ;  /* 0x0003c40001157983 */ /* 0x000f620000300800 */
[----:B------:R-:W-:Y:S01]  /*d290*/  FADD.FTZ R16, R16, R18 ;  /* 0x0000001210107221 */ /* 0x000fe20000010000 */
[----:B------:R-:W-:Y:S01]  /*d2a0*/  FFMA.FTZ R13, R20, R18, R13 ;  /* 0x00000012140d7223 */ /* 0x000fe2000001000d */
[----:B------:R-:W-:Y:S01]  /*d2b0*/  FMUL.FTZ R18, R18, R2 ;  /* 0x0000000212127220 */ /* 0x000fe20000410000 */
[----:B------:R-:W-:Y:S01]  /*d2c0*/  FADD.FTZ R14, R14, R11 ;  /* 0x0000000b0e0e7221 */ /* 0x000fe20000010000 */
[----:B------:R-:W-:-:S02]  /*d2d0*/  FADD.FTZ R11, R19, R22 ;  /* 0x00000016130b7221 */ /* 0x000fc40000010000 */
[----:B------:R-:W-:Y:S01]  /*d2e0*/  FFMA.FTZ R20, R20, R18, R15 ;  /* 0x0000001214147223 */ /* 0x000fe2000001000f */
[----:B------:R-:W-:Y:S01]  /*d2f0*/  FMUL.FTZ R15, R22, R3 ;  /* 0x00000003160f7220 */ /* 0x000fe20000410000 */
[C---:B------:R-:W-:Y:S01]  /*d300*/  FFMA.FTZ R22, R17.reuse, R22, R12 ;  /* 0x0000001611167223 */ /* 0x040fe2000001000c */
[----:B------:R-:W-:Y:S02]  /*d310*/  FADD.FTZ R14, R14, R18 ;  /* 0x000000120e0e7221 */ /* 0x000fe40000010000 */
[----:B------:R-:W-:Y:S02]  /*d320*/  FFMA.FTZ R19, R17, R15, R20 ;  /* 0x0000000f11137223 */ /* 0x000fe40000010014 */
[----:B------:R-:W-:Y:S01]  /*d330*/  FADD.FTZ R15, R15, R14 ;  /* 0x0000000e0f0f7221 */ /* 0x000fe20000010000 */
[----:B--2---:R-:W-:Y:S02]  /*d340*/  SHF.L.U32 R12, R25, 0x10, RZ ;  /* 0x00000010190c7819 */ /* 0x004fe400000006ff */
[----:B---3--:R-:W-:-:S03]  /*d350*/  SHF.L.U32 R17, R24, 0x10, RZ ;  /* 0x0000001018117819 */ /* 0x008fc600000006ff */
[----:B------:R-:W-:Y:S01]  /*d360*/  FADD.FTZ R20, R12, -UR16 ;  /* 0x800000100c147e21 */ /* 0x000fe20008010000 */
[----:B----4-:R-:W-:Y:S01]  /*d370*/  SHF.L.U32 R18, R23, 0x10, RZ ;  /* 0x0000001017127819 */ /* 0x010fe200000006ff */
[----:B------:R-:W-:Y:S02]  /*d380*/  FADD.FTZ R17, R17, -UR16 ;  /* 0x8000001011117e21 */ /* 0x000fe40008010000 */
[----:B------:R-:W-:Y:S01]  /*d390*/  FMUL.FTZ R20, R20, UR12 ;  /* 0x0000000c14147c20 */ /* 0x000fe20008410000 */
        /* <DEDUP_REMOVED lines=21> */
.L_x_309:
[----:B------:R-:W2:Y:S04]  /*d4f0*/  LDL.LU R26, [R1+0x268] ;  /* 0x00026800011a7983 */ /* 0x000ea80000300800 */
[----:B------:R-:W3:Y:S04]  /*d500*/  LDL.LU R25, [R1+0x26c] ;  /* 0x00026c0001197983 */ /* 0x000ee80000300800 */
[----:B------:R-:W4:Y:S04]  /*d510*/  LDL.LU R23, [R1+0x270] ;  /* 0x0002700001177983 */ /* 0x000f280000300800 */
[----:B------:R-:W5:Y:S01]  /*d520*/  LDL.LU R24, [R1+0x3dc] ;  /* 0x0003dc0001187983 */ /* 0x000f620000300800 */
[----:B------:R-:W-:Y:S01]  /*d530*/  FMUL.FTZ R21, R18, R2 ;  /* 0x0000000212157220 */ /* 0x000fe20000410000 */
[----:B------:R-:W-:Y:S01]  /*d540*/  FADD.FTZ R14, R16, R18 ;  /* 0x00000012100e7221 */ /* 0x000fe20000010000 */
[----:B------:R-:W-:-:S02]  /*d550*/  FFMA.FTZ R13, R20, R18, R13 ;  /* 0x00000012140d7223 */ /* 0x000fc4000001000d */
[----:B------:R-:W-:Y:S01]  /*d560*/  FFMA.FTZ R19, R20, R21, R19 ;  /* 0x0000001514137223 */ /* 0x000fe20000010013 */
[----:B------:R-:W-:Y:S01]  /*d570*/  FADD.FTZ R16, R15, R21 ;  /* 0x000000150f107221 */ /* 0x000fe20000010000 */
[----:B------:R-:W-:-:S04]  /*d580*/  FMUL.FTZ R20, R12, R3 ;  /* 0x000000030c147220 */ /* 0x000fc80000410000 */
[----:B------:R-:W-:Y:S01]  /*d590*/  FFMA.FTZ R15, R17, R20, R19 ;  /* 0x00000014110f7223 */ /* 0x000fe20000010013 */
        /* <DEDUP_REMOVED lines=28> */
.L_x_310:
[----:B------:R-:W2:Y:S04]  /*d760*/  LDL.LU R29, [R1+0x244] ;  /* 0x00024400011d7983 */ /* 0x000ea80000300800 */
[----:B------:R-:W3:Y:S04]  /*d770*/  LDL.LU R21, [R1+0x250] ;  /* 0x0002500001157983 */ /* 0x000ee80000300800 */
[----:B------:R-:W4:Y:S04]  /*d780*/  LDL.LU R28, [R1+0x258] ;  /* 0x00025800011c7983 */ /* 0x000f280000300800 */
[----:B------:R-:W5:Y:S01]  /*d790*/  LDL.LU R24, [R1+0x418] ;  /* 0x0004180001187983 */ /* 0x000f620000300800 */
[----:B------:R-:W-:Y:S01]  /*d7a0*/  FMUL.FTZ R18, R23, R2 ;  /* 0x0000000217127220 */ /* 0x000fe20000410000 */
[----:B------:R-:W-:-:S03]  /*d7b0*/  FMUL.FTZ R27, R19, R3 ;  /* 0x00000003131b7220 */ /* 0x000fc60000410000 */
[----:B------:R-:W-:Y:S01]  /*d7c0*/  FFMA.FTZ R26, R25, R18, R15 ;  /* 0x00000012191a7223 */ /* 0x000fe2000001000f */
[----:B------:R-:W-:-:S03]  /*d7d0*/  FADD.FTZ R16, R16, R18 ;  /* 0x0000001210107221 */ /* 0x000fc60000010000 */
[----:B------:R-:W-:Y:S01]  /*d7e0*/  FFMA.FTZ R26, R20, R27, R26 ;  /* 0x0000001b141a7223 */ /* 0x000fe2000001001a */
[----:B------:R-:W-:Y:S01]  /*d7f0*/  FADD.FTZ R27, R27, R16 ;  /* 0x000000101b1b7221 */ /* 0x000fe20000010000 */
[----:B--2---:R-:W-:Y:S02]  /*d800*/  SHF.L.U32 R15, R29, 0x10, RZ ;  /* 0x000000101d0f7819 */ /* 0x004fe400000006ff */
[----:B---3--:R-:W-:-:S03]  /*d810*/  SHF.L.U32 R18, R21, 0x10, RZ ;  /* 0x0000001015127819 */ /* 0x008fc600000006ff */
[----:B------:R-:W-:Y:S02]  /*d820*/  FADD.FTZ R21, R15, -UR16 ;  /* 0x800000100f157e21 */ /* 0x000fe40008010000 */
[----:B------:R-:W-:Y:S01]  /*d830*/  FADD.FTZ R16, R18, -UR16 ;  /* 0x8000001012107e21 */ /* 0x000fe20008010000 */
[----:B----4-:R-:W-:Y:S01]  /*d840*/  SHF.L.U32 R18, R28, 0x10, RZ ;  /* 0x000000101c127819 */ /* 0x010fe200000006ff */
        /* <DEDUP_REMOVED lines=22> */
.L_x_311:
[----:B------:R-:W2:Y:S04]  /*d9b0*/  LDL.LU R32, [R1+0x238] ;  /* 0x0002380001207983 */ /* 0x000ea80000300800 */
[----:B------:R-:W3:Y:S04]  /*d9c0*/  LDL.LU R31, [R1+0x41c] ;  /* 0x00041c00011f7983 */ /* 0x000ee80000300800 */
[----:B------:R-:W4:Y:S04]  /*d9d0*/  LDL.LU R30, [R1+0x23c] ;  /* 0x00023c00011e7983 */ /* 0x000f280000300800 */
[----:B------:R-:W5:Y:S01]  /*d9e0*/  LDL.LU R29, [R1+0x4bc] ;  /* 0x0004bc00011d7983 */ /* 0x000f620000300800 */
[----:B------:R-:W-:Y:S01]  /*d9f0*/  FFMA.FTZ R22, R17, R12, R22 ;  /* 0x0000000c11167223 */ /* 0x000fe20000010016 */
[----:B------:R-:W-:Y:S01]  /*da00*/  FADD.FTZ R24, R11, R12 ;  /* 0x0000000c0b187221 */ /* 0x000fe20000010000 */
[----:B------:R-:W-:Y:S01]  /*da10*/  FMUL.FTZ R28, R18, R2 ;  /* 0x00000002121c7220 */ /* 0x000fe20000410000 */
[----:B------:R-:W-:Y:S01]  /*da20*/  FMUL.FTZ R11, R15, R3 ;  /* 0x000000030f0b7220 */ /* 0x000fe20000410000 */
[----:B------:R-:W-:-:S02]  /*da30*/  FFMA.FTZ R25, R25, R23, R13 ;  /* 0x0000001719197223 */ /* 0x000fc4000001000d */
[----:B------:R-:W-:Y:S01]  /*da40*/  FFMA.FTZ R26, R21, R28, R26 ;  /* 0x0000001c151a7223 */ /* 0x000fe2000001001a */
[----:B------:R-:W-:-:S03]  /*da50*/  FADD.FTZ R27, R27, R28 ;  /* 0x0000001c1b1b7221 */ /* 0x000fc60000010000 */
        /* <DEDUP_REMOVED lines=29> */
.L_x_312:
[----:B------:R-:W2:Y:S04]  /*dc30*/  LDL.LU R29, [R1+0x22c] ;  /* 0x00022c00011d7983 */ /* 0x000ea80000300800 */
[----:B------:R-:W3:Y:S04]  /*dc40*/  LDL.LU R32, [R1+0x230] ;  /* 0x0002300001207983 */ /* 0x000ee80000300800 */
[----:B------:R-:W4:Y:S04]  /*dc50*/  LDL.LU R31, [R1+0x234] ;  /* 0x00023400011f7983 */ /* 0x000f280000300800 */
[----:B------:R-:W5:Y:S01]  /*dc60*/  LDL.LU R30, [R1+0x240] ;  /* 0x00024000011e7983 */ /* 0x000f620000300800 */
        /* <DEDUP_REMOVED lines=10> */
[----:B------:R-:W-:Y:S01]  /*dd10*/  FMUL.FTZ R29, R11, R3 ;  /* 0x000000030b1d7220 */ /* 0x000fe20000410000 */
        /* <DEDUP_REMOVED lines=21> */
.L_x_313:
[----:B------:R-:W2:Y:S04]  /*de70*/  LDL.LU R33, [R1+0x224] ;  /* 0x0002240001217983 */ /* 0x000ea80000300800 */
[----:B------:R-:W3:Y:S04]  /*de80*/  LDL.LU R32, [R1+0x4e0] ;  /* 0x0004e00001207983 */ /* 0x000ee80000300800 */
[----:B------:R-:W4:Y:S04]  /*de90*/  LDL.LU R31, [R1+0x228] ;  /* 0x00022800011f7983 */ /* 0x000f280000300800 */
[----:B------:R-:W5:Y:S01]  /*dea0*/  LDL.LU R30, [R1+0x4e4] ;  /* 0x0004e400011e7983 */ /* 0x000f620000300800 */
[----:B------:R-:W-:Y:S01]  /*deb0*/  FFMA.FTZ R26, R12, R29, R26 ;  /* 0x0000001d0c1a7223 */ /* 0x000fe2000001001a */
[----:B------:R-:W-:Y:S01]  /*dec0*/  FMUL.FTZ R28, R37, R2 ;  /* 0x00000002251c7220 */ /* 0x000fe20000410000 */
[----:B------:R-:W-:Y:S01]  /*ded0*/  FADD.FTZ R27, R29, R27 ;  /* 0x0000001b1d1b7221 */ /* 0x000fe20000010000 */
[----:B------:R-:W-:Y:S01]  /*dee0*/  FFMA.FTZ R22, R20, R19, R22 ;  /* 0x0000001314167223 */ /* 0x000fe20000010016 */
[----:B------:R-:W-:Y:S01]  /*def0*/  FADD.FTZ R24, R24, R19 ;  /* 0x0000001318187221 */ /* 0x000fe20000010000 */
[----:B------:R-:W-:Y:S01]  /*df00*/  FFMA.FTZ R26, R14, R28, R26 ;  /* 0x0000001c0e1a7223 */ /* 0x000fe2000001001a */
[----:B------:R-:W-:Y:S01]  /*df10*/  FADD.FTZ R27, R27, R28 ;  /* 0x0000001c1b1b7221 */ /* 0x000fe20000010000 */
[----:B------:R-:W-:Y:S01]  /*df20*/  FMUL.FTZ R19, R35, R3 ;  /* 0x0000000323137220 */ /* 0x000fe20000410000 */
[----:B------:R-:W-:-:S03]  /*df30*/  FFMA.FTZ R25, R21, R18, R25 ;  /* 0x0000001215197223 */ /* 0x000fc60000010019 */
        /* <DEDUP_REMOVED lines=29> */
.L_x_314:
[----:B------:R-:W2:Y:S04]  /*e110*/  LDL.LU R20, [R1+0x21c] ;  /* 0x00021c0001147983 */ /* 0x000ea80000300800 */
[----:B------:R-:W3:Y:S04]  /*e120*/  LDL.LU R21, [R1+0x4b8] ;  /* 0x0004b80001157983 */ /* 0x000ee80000300800 */
[----:B------:R-:W4:Y:S04]  /*e130*/  LDL.LU R29, [R1+0x220] ;  /* 0x00022000011d7983 */ /* 0x000f280000300800 */
[----:B------:R-:W5:Y:S01]  /*e140*/  LDL.LU R28, [R1+0x568] ;  /* 0x00056800011c7983 */ /* 0x000f620000300800 */
[----:B------:R-:W-:Y:S01]  /*e150*/  FMUL.FTZ R19, R33, R2 ;  /* 0x0000000221137220 */ /* 0x000fe20000410000 */
        /* <DEDUP_REMOVED lines=31> */
.L_x_315:
[----:B------:R-:W2:Y:S04]  /*e350*/  LDL.LU R38, [R1+0x214] ;  /* 0x0002140001267983 */ /* 0x000ea80000300800 */
[----:B------:R-:W3:Y:S04]  /*e360*/  LDL.LU R28, [R1+0x218] ;  /* 0x00021800011c7983 */ /* 0x000ee80000300800 */
[----:B------:R-:W4:Y:S04]  /*e370*/  LDL.LU R39, [R1+0x608] ;  /* 0x0006080001277983 */ /* 0x000f280000300800 */
[----:B------:R-:W5:Y:S01]  /*e380*/  LDL.LU R36, [R1+0x60c] ;  /* 0x00060c0001247983 */ /* 0x000f620000300800 */
[----:B------:R-:W-:Y:S01]  /*e390*/  FFMA.FTZ R18, R31, R21, R18 ;  /* 0x000000151f127223 */ /* 0x000fe20000010012 */
[----:B------:R-:W-:Y:S01]  /*e3a0*/  FADD.FTZ R19, R21, R19 ;  /* 0x0000001315137221 */ /* 0x000fe20000010000 */
[----:B------:R-:W-:Y:S01]  /*e3b0*/  FFMA.FTZ R16, R16, R15, R22 ;  /* 0x0000000f10107223 */ /* 0x000fe20000010016 */
[----:B------:R-:W-:Y:S01]  /*e3c0*/  FMUL.FTZ R20, R29, R2 ;  /* 0x000000021d147220 */ /* 0x000fe20000410000 */
[----:B------:R-:W-:-:S03]  /*e3d0*/  FADD.FTZ R15, R24, R15 ;  /* 0x0000000f180f7221 */ /* 0x000fc60000010000 */
[----:B------:R-:W-:Y:S01]  /*e3e0*/  FFMA.FTZ R18, R32, R20, R18 ;  /* 0x0000001420127223 */ /* 0x000fe20000010012 */
[----:B------:R-:W-:Y:S01]  /*e3f0*/  FADD.FTZ R19, R19, R20 ;  /* 0x0000001413137221 */ /* 0x000fe20000010000 */
[----:B------:R-:W-:-:S04]  /*e400*/  FMUL.FTZ R20, R27, R3 ;  /* 0x000000031b147220 */ /* 0x000fc80000410000 */
[----:B------:R-:W-:Y:S01]  /*e410*/  FFMA.FTZ R18, R26, R20, R18 ;  /* 0x000000141a127223 */ /* 0x000fe20000010012 */
[----:B------:R-:W-:Y:S01]  /*e420*/  FADD.FTZ R19, R20, R19 ;  /* 0x0000001314137221 */ /* 0x000fe20000010000 */
[----:B--2---:R-:W-:Y:S01]  /*e430*/  SHF.L.U32 R21, R38, 0x10, RZ ;  /* 0x0000001026157819 */ /* 0x004fe200000006ff */
[----:B------:R-:W-:Y:S01]  /*e440*/  FFMA.FTZ R38, R17, R13, R25 ;  /* 0x0000000d11267223 */ /* 0x000fe20000010019 */
        /* <DEDUP_REMOVED lines=26> */
.L_x_316:
[----:B------:R-:W2:Y:S04]  /*e5f0*/  LDL.LU R20, [R1+0x5f0] ;  /* 0x0005f00001147983 */ /* 0x000ea80000300800 */
[----:B------:R-:W3:Y:S04]  /*e600*/  LDL.LU R36, [R1+0x5f4] ;  /* 0x0005f40001247983 */ /* 0x000ee80000300800 */
[----:B------:R-:W4:Y:S01]  /*e610*/  LDL.LU R39, [R1+0x210] ;  /* 0x0002100001277983 */ /* 0x000f220000300800 */
[----:B------:R-:W-:Y:S01]  /*e620*/  FMUL.FTZ R17, R25, R2 ;  /* 0x0000000219117220 */ /* 0x000fe20000410000 */
[----:B------:R-:W-:Y:S01]  /*e630*/  SHF.L.U32 R44, R44, 0x10, RZ ;  /* 0x000000102c2c7819 */ /* 0x000fe200000006ff */
[----:B------:R-:W-:-:S04]  /*e640*/  FADD.FTZ R13, R23, R13 ;  /* 0x0000000d170d7221 */ /* 0x000fc80000010000 */
[----:B------:R-:W-:Y:S01]  /*e650*/  FADD.FTZ R44, R44, -UR16 ;  /* 0x800000102c2c7e21 */ /* 0x000fe20008010000 */
[----:B--2---:R-:W-:Y:S01]  /*e660*/  SHF.L.U32 R24, R20, 0x10, RZ ;  /* 0x0000001014187819 */ /* 0x004fe200000006ff */
[----:B------:R-:W-:Y:S01]  /*e670*/  FFMA.FTZ R20, R28, R17, R18 ;  /* 0x000000111c147223 */ /* 0x000fe20000010012 */
[----:B------:R-:W-:-:S03]  /*e680*/  FADD.FTZ R17, R19, R17 ;  /* 0x0000001113117221 */ /* 0x000fc60000010000 */
[----:B------:R-:W-:Y:S01]  /*e690*/  FADD.FTZ R19, R24, -UR16 ;  /* 0x8000001018137e21 */ /* 0x000fe20008010000 */
[----:B---3--:R-:W-:Y:S01]  /*e6a0*/  SHF.L.U32 R18, R36, 0x10, RZ ;  /* 0x0000001024127819 */ /* 0x008fe200000006ff */
[----:B------:R-:W-:Y:S01]  /*e6b0*/  FMUL.FTZ R24, R44, UR12 ;  /* 0x0000000c2c187c20 */ /* 0x000fe20008410000 */
[----:B----4-:R-:W-:Y:S01]  /*e6c0*/  SHF.L.U32 R23, R39, 0x10, RZ ;  /* 0x0000001027177819 */ /* 0x010fe200000006ff */
        /* <DEDUP_REMOVED lines=21> */
.L_x_317:
[----:B------:R-:W2:Y:S04]  /*e820*/  LDL.LU R43, [R1+0x5e8] ;  /* 0x0005e800012b7983 */ /* 0x000ea80000300800 */
[----:B------:R-:W3:Y:S04]  /*e830*/  LDL.LU R42, [R1+0x5ec] ;  /* 0x0005ec00012a7983 */ /* 0x000ee80000300800 */
[----:B------:R-:W4:Y:S01]  /*e840*/  LDL.LU R41, [R1+0x5f8] ;  /* 0x0005f80001297983 */ /* 0x000f220000300800 */
[----:B------:R-:W-:Y:S01]  /*e850*/  FFMA.FTZ R20, R22, R36, R20 ;  /* 0x0000002416147223 */ /* 0x000fe20000010014 */
[----:B------:R-:W-:Y:S01]  /*e860*/  FADD.FTZ R17, R36, R17 ;  /* 0x0000001124117221 */ /* 0x000fe20000010000 */
[----:B------:R-:W-:Y:S01]  /*e870*/  FADD.FTZ R36, R15, R11 ;  /* 0x0000000b0f247221 */ /* 0x000fe20000010000 */
[----:B------:R-:W-:Y:S01]  /*e880*/  FMUL.FTZ R39, R23, R2 ;  /* 0x0000000217277220 */ /* 0x000fe20000410000 */
[----:B------:R-:W-:Y:S01]  /*e890*/  FFMA.FTZ R12, R12, R11, R16 ;  /* 0x0000000b0c0c7223 */ /* 0x000fe20000010010 */
[----:B------:R-:W-:Y:S01]  /*e8a0*/  SHF.L.U32 R15, R10, 0x10, RZ ;  /* 0x000000100a0f7819 */ /* 0x000fe200000006ff */
[----:B------:R-:W-:Y:S01]  /*e8b0*/  FMUL.FTZ R11, R18, R3 ;  /* 0x00000003120b7220 */ /* 0x000fe20000410000 */
[----:B------:R-:W-:Y:S01]  /*e8c0*/  FFMA.FTZ R20, R24, R39, R20 ;  /* 0x0000002718147223 */ /* 0x000fe20000010014 */
[----:B------:R-:W-:Y:S01]  /*e8d0*/  FADD.FTZ R17, R17, R39 ;  /* 0x0000002711117221 */ /* 0x000fe20000010000 */
[----:B------:R-:W-:Y:S01]  /*e8e0*/  FFMA.FTZ R38, R14, R37, R38 ;  /* 0x000000250e267223 */ /* 0x000fe20000010026 */
[----:B------:R-:W-:Y:S01]  /*e8f0*/  FADD.FTZ R15, R15, -UR16 ;  /* 0x800000100f0f7e21 */ /* 0x000fe20008010000 */
[----:B------:R-:W-:Y:S01]  /*e900*/  FFMA.FTZ R10, R19, R11, R20 ;  /* 0x0000000b130a7223 */ /* 0x000fe20000010014 */
[----:B------:R-:W-:-:S02]  /*e910*/  FADD.FTZ R11, R11, R17 ;  /* 0x000000110b0b7221 */ /* 0x000fc40000010000 */
[----:B------:R-:W-:Y:S01]  /*e920*/  FMUL.FTZ R20, R15, UR12 ;  /* 0x0000000c0f147c20 */ /* 0x000fe20008410000 */
[----:B--2---:R-:W-:Y:S02]  /*e930*/  SHF.L.U32 R16, R43, 0x10, RZ ;  /* 0x000000102b107819 */ /* 0x004fe400000006ff */
[----:B---3--:R-:W-:-:S03]  /*e940*/  SHF.L.U32 R17, R42, 0x10, RZ ;  /* 0x000000102a117819 */ /* 0x008fc600000006ff */
[----:B------:R-:W-:Y:S01]  /*e950*/  FADD.FTZ R16, R16, -UR16 ;  /* 0x8000001010107e21 */ /* 0x000fe20008010000 */
[----:B----4-:R-:W-:-:S03]  /*e960*/  SHF.L.U32 R14, R41, 0x10, RZ ;  /* 0x00000010290e7819 */ /* 0x010fc600000006ff */
        /* <DEDUP_REMOVED lines=20> */
.L_x_318:
[----:B------:R-:W2:Y:S04]  /*eab0*/  LDL.LU R41, [R1+0x254] ;  /* 0x0002540001297983 */ /* 0x000ea80000300800 */
[----:B------:R-:W3:Y:S04]  /*eac0*/  LDL.LU R39, [R1+0x590] ;  /* 0x0005900001277983 */ /* 0x000ee80000300800 */
[----:B------:R-:W4:Y:S04]  /*ead0*/  LDL.LU R43, [R1+0x594] ;  /* 0x00059400012b7983 */ /* 0x000f280000300800 */
[----:B------:R-:W5:Y:S01]  /*eae0*/  LDL.LU R44, [R1+0x25c] ;  /* 0x00025c00012c7983 */ /* 0x000f620000300800 */
[----:B------:R-:W-:Y:S01]  /*eaf0*/  FADD.FTZ R37, R13, R37 ;  /* 0x000000250d257221 */ /* 0x000fe20000010000 */
[----:B------:R-:W-:-:S04]  /*eb00*/  FMUL.FTZ R16, R17, R2 ;  /* 0x0000000211107220 */ /* 0x000fc80000410000 */
[----:B------:R-:W-:Y:S01]  /*eb10*/  FADD.FTZ R42, R11, R16 ;  /* 0x000000100b2a7221 */ /* 0x000fe20000010000 */
[----:B--2---:R-:W-:Y:S02]  /*eb20*/  SHF.L.U32 R41, R41, 0x10, RZ ;  /* 0x0000001029297819 */ /* 0x004fe400000006ff */
[----:B---3--:R-:W-:Y:S01]  /*eb30*/  SHF.L.U32 R13, R39, 0x10, RZ ;  /* 0x00000010270d7819 */ /* 0x008fe200000006ff */
[----:B------:R-:W-:Y:S02]  /*eb40*/  FFMA.FTZ R39, R20, R16, R10 ;  /* 0x0000001014277223 */ /* 0x000fe4000001000a */
[----:B------:R-:W-:Y:S02]  /*eb50*/  FADD.FTZ R16, R41, -UR16 ;  /* 0x8000001029107e21 */ /* 0x000fe40008010000 */
[----:B------:R-:W-:Y:S01]  /*eb60*/  FADD.FTZ R10, R13, -UR16 ;  /* 0x800000100d0a7e21 */ /* 0x000fe20008010000 */
[----:B----4-:R-:W-:Y:S01]  /*eb70*/  SHF.L.U32 R13, R43, 0x10, RZ ;  /* 0x000000102b0d7819 */ /* 0x010fe200000006ff */
[----:B------:R-:W-:Y:S01]  /*eb80*/  FMUL.FTZ R16, R16, UR12 ;  /* 0x0000000c10107c20 */ /* 0x000fe20008410000 */
[----:B-----5:R-:W-:Y:S01]  /*eb90*/  SHF.L.U32 R11, R44, 0x10, RZ ;  /* 0x000000102c0b7819 */ /* 0x020fe200000006ff */
        /* <DEDUP_REMOVED lines=21> */
.L_x_319:
[----:B------:R-:W-:Y:S01]  /*ecf0*/  FFMA.FTZ R39, R15, R43, R39 ;  /* 0x0000002b0f277223 */ /* 0x000fe20000010027 */
[----:B------:R-:W-:Y:S01]  /*ed00*/  FADD.FTZ R42, R43, R42 ;  /* 0x0000002a2b2a7221 */ /* 0x000fe20000010000 */
[----:B------:R-:W2:Y:S04]  /*ed10*/  LDL.LU R44, [R1+0x5d4] ;  /* 0x0005d400012c7983 */ /* 0x000ea80000300800 */
[----:B------:R-:W3:Y:S01]  /*ed20*/  LDL.LU R43, [R1+0x5d0] ;  /* 0x0005d000012b7983 */ /* 0x000ee20000300800 */
[----:B------:R-:W-:Y:S01]  /*ed30*/  FMUL.FTZ R41, R11, R2 ;  /* 0x000000020b297220 */ /* 0x000fe20000410000 */
[----:B------:R-:W-:Y:S01]  /*ed40*/  FFMA.FTZ R40, R40, R35, R12 ;  /* 0x0000002328287223 */ /* 0x000fe2000001000c */
[----:B------:R-:W-:Y:S01]  /*ed50*/  FADD.FTZ R35, R36, R35 ;  /* 0x0000002324237221 */ /* 0x000fe20000010000 */
[----:B------:R-:W4:Y:S01]  /*ed60*/  LDL.LU R45, [R1+0x5d8] ;  /* 0x0005d800012d7983 */ /* 0x000f220000300800 */
[----:B------:R-:W-:-:S03]  /*ed70*/  FFMA.FTZ R36, R16, R41, R39 ;  /* 0x0000002910247223 */ /* 0x000fc60000010027 */
[----:B------:R-:W5:Y:S01]  /*ed80*/  LDL.LU R39, [R1+0x56c] ;  /* 0x00056c0001277983 */ /* 0x000f620000300800 */
[----:B------:R-:W-:Y:S01]  /*ed90*/  FADD.FTZ R41, R42, R41 ;  /* 0x000000292a297221 */ /* 0x000fe20000010000 */
[----:B------:R-:W-:Y:S01]  /*eda0*/  FMUL.FTZ R12, R13, R3 ;  /* 0x000000030d0c7220 */ /* 0x000fe20000410000 */
[----:B------:R-:W-:-:S03]  /*edb0*/  FFMA.FTZ R34, R34, R33, R38 ;  /* 0x0000002122227223 */ /* 0x000fc60000010026 */
[----:B------:R-:W-:Y:S01]  /*edc0*/  FFMA.FTZ R36, R10, R12, R36 ;  /* 0x0000000c0a247223 */ /* 0x000fe20000010024 */
[----:B------:R-:W-:Y:S01]  /*edd0*/  FADD.FTZ R41, R12, R41 ;  /* 0x000000290c297221 */ /* 0x000fe20000010000 */
[----:B---3--:R-:W-:-:S05]  /*ede0*/  SHF.L.U32 R42, R43, 0x10, RZ ;  /* 0x000000102b2a7819 */ /* 0x008fca00000006ff */
[----:B------:R-:W-:-:S04]  /*edf0*/  FADD.FTZ R42, R42, -UR16 ;  /* 0x800000102a2a7e21 */ /* 0x000fc80008010000 */
[----:B------:R-:W-:-:S05]  /*ee00*/  FMUL.FTZ R42, R42, UR12 ;  /* 0x0000000c2a2a7c20 */ /* 0x000fca0008410000 */
[----:B------:R0:W-:Y:S01]  /*ee10*/  STL [R1+0x210], R42 ;  /* 0x0002102a01007387 */ /* 0x0001e20000100800 */
[----:B-----5:R-:W-:-:S04]  /*ee20*/  IMAD.U32 R39, R39, 0x10000, RZ ;  /* 0x0001000027277824 */ /* 0x020fc800078e00ff */
[----:B------:R-:W-:Y:S01]  /*ee30*/  FADD.FTZ R43, R39, -UR16 ;  /* 0x80000010272b7e21 */ /* 0x000fe20008010000 */
[----:B--2---:R-:W-:Y:S02]  /*ee40*/  SHF.L.U32 R44, R44, 0x10, RZ ;  /* 0x000000102c2c7819 */ /* 0x004fe400000006ff */
[----:B----4-:R-:W-:Y:S01]  /*ee50*/  SHF.L.U32 R39, R45, 0x10, RZ ;  /* 0x000000102d277819 */ /* 0x010fe200000006ff */
[----:B------:R-:W-:Y:S01]  /*ee60*/  FMUL.FTZ R43, R43, UR12 ;  /* 0x0000000c2b2b7c20 */ /* 0x000fe20008410000 */
[----:B0-----:R-:W-:Y:S06]  /*ee70*/  @!P1 BRA `(.L_x_320) ;  /* 0x0000000000489947 */ /* 0x001fec0003800000 */
        /* <DEDUP_REMOVED lines=18> */
.L_x_320:
[----:B------:R-:W-:Y:S01]  /*efa0*/  FADD.FTZ R33, R37, R33 ;  /* 0x0000002125217221 */ /* 0x000fe20000010000 */
[----:B------:R-:W2:Y:S04]  /*efb0*/  LDL.LU R42, [R1+0x5c0] ;  /* 0x0005c000012a7983 */ /* 0x000ea80000300800 */
[----:B------:R-:W3:Y:S04]  /*efc0*/  LDL.LU R37, [R1+0x5c4] ;  /* 0x0005c40001257983 */ /* 0x000ee80000300800 */
[----:B------:R-:W4:Y:S04]  /*efd0*/  LDL.LU R45, [R1+0x5c8] ;  /* 0x0005c800012d7983 */ /* 0x000f280000300800 */
[----:B------:R-:W5:Y:S01]  /*efe0*/  LDL.LU R38, [R1+0x5cc] ;  /* 0x0005cc0001267983 */ /* 0x000f620000300800 */
[----:B------:R-:W-:-:S04]  /*eff0*/  FMUL.FTZ R12, R44, R2 ;  /* 0x000000022c0c7220 */ /* 0x000fc80000410000 */
[----:B------:R-:W-:Y:S01]  /*f000*/  FFMA.FTZ R36, R43, R12, R36 ;  /* 0x0000000c2b247223 */ /* 0x000fe20000010024 */
[----:B------:R-:W-:Y:S01]  /*f010*/  FADD.FTZ R41, R41, R12 ;  /* 0x0000000c29297221 */ /* 0x000fe20000010000 */
[----:B--2---:R-:W-:Y:S02]  /*f020*/  SHF.L.U32 R42, R42, 0x10, RZ ;  /* 0x000000102a2a7819 */ /* 0x004fe400000006ff */
[----:B---3--:R-:W-:-:S03]  /*f030*/  SHF.L.U32 R37, R37, 0x10, RZ ;  /* 0x0000001025257819 */ /* 0x008fc600000006ff */
[----:B------:R-:W-:Y:S02]  /*f040*/  FADD.FTZ R42, R42, -UR16 ;  /* 0x800000102a2a7e21 */ /* 0x000fe40008010000 */
[----:B------:R-:W-:Y:S01]  /*f050*/  FADD.FTZ R37, R37, -UR16 ;  /* 0x8000001025257e21 */ /* 0x000fe20008010000 */
[----:B----4-:R-:W-:Y:S01]  /*f060*/  SHF.L.U32 R12, R45, 0x10, RZ ;  /* 0x000000102d0c7819 */ /* 0x010fe200000006ff */
[----:B------:R-:W-:Y:S02]  /*f070*/  FMUL.FTZ R45, R42, UR12 ;  /* 0x0000000c2a2d7c20 */ /* 0x000fe40008410000 */
[----:B------:R-:W-:-:S03]  /*f080*/  FMUL.FTZ R37, R37, UR12 ;  /* 0x0000000c25257c20 */ /* 0x000fc60008410000 */
[----:B------:R0:W-:Y:S04]  /*f090*/  STL [R1+0x214], R45 ;  /* 0x0002142d01007387 */ /* 0x0001e80000100800 */
[----:B------:R0:W-:Y:S01]  /*f0a0*/  STL [R1+0x218], R37 ;  /* 0x0002182501007387 */ /* 0x0001e20000100800 */
[----:B-----5:R-:W-:Y:S01]  /*f0b0*/  SHF.L.U32 R38, R38, 0x10, RZ ;  /* 0x0000001026267819 */ /* 0x020fe200000006ff */
[----:B------:R-:W-:Y:S01]  /*f0c0*/  FMUL.FTZ R42, R39, R3 ;  /* 0x00000003272a7220 */ /* 0x000fe20000410000 */
[----:B------:R-:W-:Y:S06]  /*f0d0*/  @!P1 BRA `(.L_x_321) ;  /* 0x00000000004c9947 */ /* 0x000fec0003800000 */
[----:B0-----:R-:W-:-:S04]  /*f0e0*/  FFMA.FTZ R37, R45, R2, R4 ;  /* 0x000000022d257223 */ /* 0x001fc80000010004 */
[----:B------:R-:W-:-:S06]  /*f0f0*/  FMUL.FTZ R45, R37, -1.4426950216293334961 ;  /* 0xbfb8aa3b252d7820 */ /* 0x000fcc0000410000 */
[----:B------:R-:W0:Y:S02]  /*f100*/  MUFU.EX2 R45, R45 ;  /* 0x0000002d002d7308 */ /* 0x000e240000000800 */
[----:B0-----:R-:W-:-:S06]  /*f110*/  FADD.FTZ R45, R45, 1 ;  /* 0x3f8000002d2d7421 */ /* 0x001fcc0000010000 */
[----:B------:R-:W0:Y:S02]  /*f120*/  MUFU.RCP R45, R45 ;  /* 0x0000002d002d7308 */ /* 0x000e240000001000 */
[----:B0-----:R-:W-:Y:S01]  /*f130*/  FMUL.FTZ R12, R12, R45 ;  /* 0x0000002d0c0c7220 */ /* 0x001fe20000410000 */
[----:B------:R-:W-:-:S04]  /*f140*/  FADD.FTZ R45, -R45, 1 ;  /* 0x3f8000002d2d7421 */ /* 0x000fc80000010100 */
[----:B------:R-:W-:Y:S02]  /*f150*/  FFMA.FTZ R45, R37, R45, 1 ;  /* 0x3f800000252d7423 */ /* 0x000fe4000001002d */
[----:B------:R-:W2:Y:S02]  /*f160*/  LDL R37, [R1+0x218] ;  /* 0x0002180001257983 */ /* 0x000ea40000100800 */
[----:B------:R-:W-:Y:S01]  /*f170*/  FMUL.FTZ R12, R12, R45 ;  /* 0x0000002d0c0c7220 */ /* 0x000fe20000410000 */
[----:B--2---:R-:W-:-:S04]  /*f180*/  FFMA.FTZ R37, R37, R3, R5 ;  /* 0x0000000325257223 */ /* 0x004fc80000010005 */
        /* <DEDUP_REMOVED lines=8> */
.L_x_321:
[----:B0-----:R-:W2:Y:S01]  /*f210*/  LDL R37, [R1+0x210] ;  /* 0x0002100001257983 */ /* 0x001ea20000100800 */
[----:B------:R-:W-:Y:S01]  /*f220*/  FADD.FTZ R41, R42, R41 ;  /* 0x000000292a297221 */ /* 0x000fe20000010000 */
[----:B------:R-:W-:Y:S01]  /*f230*/  FFMA.FTZ R31, R31, R30, R40 ;  /* 0x0000001e1f1f7223 */ /* 0x000fe20000010028 */
[----:B------:R-:W-:Y:S01]  /*f240*/  FADD.FTZ R35, R35, R30 ;  /* 0x0000001e23237221 */ /* 0x000fe20000010000 */
[----:B------:R-:W3:Y:S04]  /*f250*/  LDL.LU R40, [R1+0x5b4] ;  /* 0x0005b40001287983 */ /* 0x000ee80000300800 */
[----:B------:R-:W4:Y:S04]  /*f260*/  LDL.LU R30, [R1+0x5b0] ;  /* 0x0005b000011e7983 */ /* 0x000f280000300800 */
[----:B------:R-:W5:Y:S01]  /*f270*/  LDL.LU R45, [R1+0x5bc] ;  /* 0x0005bc00012d7983 */ /* 0x000f620000300800 */
[----:B--2---:R-:W-:Y:S01]  /*f280*/  FFMA.FTZ R36, R37, R42, R36 ;  /* 0x0000002a25247223 */ /* 0x004fe20000010024 */
[----:B------:R-:W-:-:S02]  /*f290*/  FMUL.FTZ R37, R12, R2 ;  /* 0x000000020c257220 */ /* 0x000fc40000410000 */
[----:B------:R-:W2:Y:S02]  /*f2a0*/  LDL R42, [R1+0x214] ;  /* 0x00021400012a7983 */ /* 0x000ea40000100800 */
[----:B------:R-:W-:Y:S01]  /*f2b0*/  FADD.FTZ R41, R41, R37 ;  /* 0x0000002529297221 */ /* 0x000fe20000010000 */
[----:B--2---:R-:W-:Y:S01]  /*f2c0*/  FFMA.FTZ R36, R42, R37, R36 ;  /* 0x000000252a247223 */ /* 0x004fe20000010024 */
[----:B----4-:R-:W-:Y:S01]  /*f2d0*/  SHF.L.U32 R37, R30, 0x10, RZ ;  /* 0x000000101e257819 */ /* 0x010fe200000006ff */
[----:B------:R-:W-:Y:S02]  /*f2e0*/  FFMA.FTZ R30, R32, R29, R34 ;  /* 0x0000001d201e7223 */ /* 0x000fe40000010022 */
[----:B------:R-:W2:Y:S04]  /*f2f0*/  LDL R34, [R1+0x218] ;  /* 0x0002180001227983 */ /* 0x000ea80000100800 */
[----:B------:R-:W4:Y:S01]  /*f300*/  LDL.LU R32, [R1+0x5b8] ;  /* 0x0005b80001207983 */ /* 0x000f220000300800 */
[----:B------:R-:W-:Y:S01]  /*f310*/  FMUL.FTZ R42, R38, R3 ;  /* 0x00000003262a7220 */ /* 0x000fe20000410000 */
[----:B---3--:R-:W-:Y:S01]  /*f320*/  SHF.L.U32 R40, R40, 0x10, RZ ;  /* 0x0000001028287819 */ /* 0x008fe200000006ff */
[----:B------:R-:W-:-:S02]  /*f330*/  FADD.FTZ R37, R37, -UR16 ;  /* 0x8000001025257e21 */ /* 0x000fc40008010000 */
[----:B------:R-:W-:Y:S02]  /*f340*/  FADD.FTZ R41, R42, R41 ;  /* 0x000000292a297221 */ /* 0x000fe40000010000 */
[----:B------:R-:W-:-:S05]  /*f350*/  FMUL.FTZ R37, R37, UR12 ;  /* 0x0000000c25257c20 */ /* 0x000fca0008410000 */
[----:B------:R0:W-:Y:S01]  /*f360*/  STL [R1+0x224], R37 ;  /* 0x0002242501007387 */ /* 0x0001e20000100800 */
[----:B--2---:R-:W-:Y:S01]  /*f370*/  FFMA.FTZ R36, R34, R42, R36 ;  /* 0x0000002a22247223 */ /* 0x004fe20000010024 */
[----:B------:R-:W-:-:S04]  /*f380*/  FADD.FTZ R34, R40, -UR16 ;  /* 0x8000001028227e21 */ /* 0x000fc80008010000 */
[----:B------:R-:W-:-:S05]  /*f390*/  FMUL.FTZ R42, R34, UR12 ;  /* 0x0000000c222a7c20 */ /* 0x000fca0008410000 */
[----:B------:R0:W-:Y:S01]  /*f3a0*/  STL [R1+0x22c], R42 ;  /* 0x00022c2a01007387 */ /* 0x0001e20000100800 */
[----:B----4-:R-:W-:Y:S02]  /*f3b0*/  SHF.L.U32 R40, R32, 0x10, RZ ;  /* 0x0000001020287819 */ /* 0x010fe400000006ff */
[----:B-----5:R-:W-:Y:S01]  /*f3c0*/  SHF.L.U32 R32, R45, 0x10, RZ ;  /* 0x000000102d207819 */ /* 0x020fe200000006ff */
        /* <DEDUP_REMOVED lines=19> */
.L_x_322:
[----:B------:R-:W2:Y:S01]  /*f500*/  LDL.LU R34, [R1+0x5a0] ;  /* 0x0005a00001227983 */ /* 0x000ea20000300800 */
[----:B------:R-:W-:-:S03]  /*f510*/  FADD.FTZ R29, R33, R29 ;  /* 0x0000001d211d7221 */ /* 0x000fc60000010000 */
[----:B------:R-:W3:Y:S04]  /*f520*/  LDL R33, [R1+0x224] ;  /* 0x0002240001217983 */ /* 0x000ee80000100800 */
[----:B0-----:R-:W4:Y:S04]  /*f530*/  LDL.LU R42, [R1+0x5a4] ;  /* 0x0005a400012a7983 */ /* 0x001f280000300800 */
[----:B------:R-:W5:Y:S01]  /*f540*/  LDL.LU R45, [R1+0x5a8] ;  /* 0x0005a800012d7983 */ /* 0x000f620000300800 */
[----:B------:R-:W-:-:S04]  /*f550*/  FMUL.FTZ R37, R40, R2 ;  /* 0x0000000228257220 */ /* 0x000fc80000410000 */
[----:B------:R-:W-:Y:S01]  /*f560*/  FADD.FTZ R41, R41, R37 ;  /* 0x0000002529297221 */ /* 0x000fe20000010000 */
[----:B--2---:R-:W-:Y:S01]  /*f570*/  SHF.L.U32 R34, R34, 0x10, RZ ;  /* 0x0000001022227819 */ /* 0x004fe200000006ff */
[----:B---3--:R-:W-:-:S04]  /*f580*/  FFMA.FTZ R36, R33, R37, R36 ;  /* 0x0000002521247223 */ /* 0x008fc80000010024 */
[----:B------:R-:W-:Y:S02]  /*f590*/  FADD.FTZ R37, R34, -UR16 ;  /* 0x8000001022257e21 */ /* 0x000fe40008010000 */
[----:B------:R-:W2:Y:S01]  /*f5a0*/  LDL.LU R34, [R1+0x5ac] ;  /* 0x0005ac0001227983 */ /* 0x000ea20000300800 */
[----:B----4-:R-:W-:Y:S02]  /*f5b0*/  SHF.L.U32 R42, R42, 0x10, RZ ;  /* 0x000000102a2a7819 */ /* 0x010fe400000006ff */
[----:B-----5:R-:W-:-:S03]  /*f5c0*/  SHF.L.U32 R33, R45, 0x10, RZ ;  /* 0x000000102d217819 */ /* 0x020fc600000006ff */
[----:B------:R-:W-:Y:S01]  /*f5d0*/  FADD.FTZ R45, R42, -UR16 ;  /* 0x800000102a2d7e21 */ /* 0x000fe20008010000 */
[----:B------:R-:W-:-:S03]  /*f5e0*/  FMUL.FTZ R37, R37, UR12 ;  /* 0x0000000c25257c20 */ /* 0x000fc60008410000 */
[----:B------:R-:W-:Y:S02]  /*f5f0*/  FMUL.FTZ R45, R45, UR12 ;  /* 0x0000000c2d2d7c20 */ /* 0x000fe40008410000 */
[----:B------:R0:W-:Y:S04]  /*f600*/  STL [R1+0x228], R37 ;  /* 0x0002282501007387 */ /* 0x0001e80000100800 */
[----:B------:R0:W-:Y:S01]  /*f610*/  STL [R1+0x238], R45 ;  /* 0x0002382d01007387 */ /* 0x0001e20000100800 */
[----:B------:R-:W-:Y:S01]  /*f620*/  FMUL.FTZ R42, R32, R3 ;  /* 0x00000003202a7220 */ /* 0x000fe20000410000 */
[----:B--2---:R-:W-:Y:S01]  /*f630*/  SHF.L.U32 R34, R34, 0x10, RZ ;  /* 0x0000001022227819 */ /* 0x004fe200000006ff */
        /* <DEDUP_REMOVED lines=20> */
.L_x_323:
[----:B------:R-:W2:Y:S04]  /*f780*/  LDL R37, [R1+0x22c] ;  /* 0x00022c0001257983 */ /* 0x000ea80000100800 */
[----:B------:R0:W-:Y:S04]  /*f790*/  STL [R1+0x72c], R0 ;  /* 0x00072c0001007387 */ /* 0x0001e80000100800 */
[----:B------:R-:W3:Y:S04]  /*f7a0*/  LDL.LU R45, [R1+0x59c] ;  /* 0x00059c00012d7983 */ /* 0x000ee80000300800 */
[----:B0-----:R-:W4:Y:S01]  /*f7b0*/  LDL R0, [R1+0x228] ;  /* 0x0002280001007983 */ /* 0x001f220000100800 */
[----:B------:R-:W-:Y:S01]  /*f7c0*/  FFMA.FTZ R26, R26, R27, R31 ;  /* 0x0000001b1a1a7223 */ /* 0x000fe2000001001f */
[----:B------:R-:W-:-:S02]  /*f7d0*/  FADD.FTZ R27, R35, R27 ;  /* 0x0000001b231b7221 */ /* 0x000fc40000010000 */
[----:B------:R-:W3:Y:S01]  /*f7e0*/  LDL.LU R31, [R1+0x588] ;  /* 0x00058800011f7983 */ /* 0x000ee20000300800 */
[----:B------:R-:W-:-:S03]  /*f7f0*/  FFMA.FTZ R30, R28, R25, R30 ;  /* 0x000000191c1e7223 */ /* 0x000fc6000001001e */
[----:B------:R-:W3:Y:S01]  /*f800*/  LDL.LU R35, [R1+0x58c] ;  /* 0x00058c0001237983 */ /* 0x000ee20000300800 */
[----:B------:R-:W-:-:S03]  /*f810*/  FADD.FTZ R41, R42, R41 ;  /* 0x000000292a297221 */ /* 0x000fc60000010000 */
[----:B------:R-:W3:Y:S01]  /*f820*/  LDL R28, [R1+0x238] ;  /* 0x00023800011c7983 */ /* 0x000ee20000100800 */
[----:B--2---:R-:W-:-:S03]  /*f830*/  FFMA.FTZ R36, R37, R42, R36 ;  /* 0x0000002a25247223 */ /* 0x004fc60000010024 */
[----:B------:R-:W2:Y:S01]  /*f840*/  LDL.LU R42, [R1+0x598] ;  /* 0x00059800012a7983 */ /* 0x000ea20000300800 */
[----:B------:R-:W-:-:S04]  /*f850*/  FMUL.FTZ R37, R33, R2 ;  /* 0x0000000221257220 */ /* 0x000fc80000410000 */
[----:B----4-:R-:W-:Y:S02]  /*f860*/  FFMA.FTZ R36, R0, R37, R36 ;  /* 0x0000002500247223 */ /* 0x010fe40000010024 */
[----:B------:R0:W5:Y:S01]  /*f870*/  LDL.LU R0, [R1+0x72c] ;  /* 0x00072c0001007983 */ /* 0x0001620000300800 */
[----:B------:R-:W-:Y:S01]  /*f880*/  FADD.FTZ R41, R41, R37 ;  /* 0x0000002529297221 */ /* 0x000fe20000010000 */
[----:B------:R-:W-:Y:S01]  /*f890*/  FMUL.FTZ R37, R34, R3 ;  /* 0x0000000322257220 */ /* 0x000fe20000410000 */
[----:B---3--:R-:W-:Y:S02]  /*f8a0*/  SHF.L.U32 R31, R31, 0x10, RZ ;  /* 0x000000101f1f7819 */ /* 0x008fe400000006ff */
[----:B------:R-:W-:Y:S01]  /*f8b0*/  SHF.L.U32 R35, R35, 0x10, RZ ;  /* 0x0000001023237819 */ /* 0x000fe200000006ff */
[----:B------:R-:W-:Y:S02]  /*f8c0*/  FADD.FTZ R41, R37, R41 ;  /* 0x0000002925297221 */ /* 0x000fe40000010000 */
[----:B------:R-:W-:Y:S01]  /*f8d0*/  FADD.FTZ R31, R31, -UR16 ;  /* 0x800000101f1f7e21 */ /* 0x000fe20008010000 */
[----:B------:R-:W-:Y:S01]  /*f8e0*/  FFMA.FTZ R28, R28, R37, R36 ;  /* 0x000000251c1c7223 */ /* 0x000fe20000010024 */
[----:B------:R-:W-:Y:S01]  /*f8f0*/  FADD.FTZ R37, R35, -UR16 ;  /* 0x8000001023257e21 */ /* 0x000fe20008010000 */
[----:B------:R-:W-:-:S03]  /*f900*/  SHF.L.U32 R36, R45, 0x10, RZ ;  /* 0x000000102d247819 */ /* 0x000fc600000006ff */
[----:B------:R-:W-:-:S05]  /*f910*/  FMUL.FTZ R45, R37, UR12 ;  /* 0x0000000c252d7c20 */ /* 0x000fca0008410000 */
[----:B------:R0:W-:Y:S01]  /*f920*/  STL [R1+0x23c], R45 ;  /* 0x00023c2d01007387 */ /* 0x0001e20000100800 */
[----:B--2---:R-:W-:Y:S01]  /*f930*/  SHF.L.U32 R35, R42, 0x10, RZ ;  /* 0x000000102a237819 */ /* 0x004fe200000006ff */
[----:B------:R-:W-:-:S05]  /*f940*/  FMUL.FTZ R42, R31, UR12 ;  /* 0x0000000c1f2a7c20 */ /* 0x000fca0008410000 */
[----:B------:R0:W-:Y:S01]  /*f950*/  STL [R1+0x230], R42 ;  /* 0x0002302a01007387 */ /* 0x0001e20000100800 */
[----:B------:R-:W-:Y:S05]  /*f960*/  @!P1 BRA `(.L_x_324) ;  /* 0x0000000000489947 */ /* 0x000fea0003800000 */
        /* <DEDUP_REMOVED lines=18> */
.L_x_324:
[----:B------:R-:W-:Y:S01]  /*fa90*/  FADD.FTZ R25, R29, R25 ;  /* 0x000000191d197221 */ /* 0x000fe20000010000 */
[----:B------:R-:W2:Y:S04]  /*faa0*/  LDL.LU R31, [R1+0x578] ;  /* 0x00057800011f7983 */ /* 0x000ea80000300800 */
[----:B------:R-:W3:Y:S04]  /*fab0*/  LDL.LU R29, [R1+0x57c] ;  /* 0x00057c00011d7983 */ /* 0x000ee80000300800 */
[----:B0-----:R-:W4:Y:S01]  /*fac0*/  LDL.LU R45, [R1+0x584] ;  /* 0x00058400012d7983 */ /* 0x001f220000300800 */
[----:B------:R-:W-:-:S04]  /*fad0*/  FMUL.FTZ R37, R35, R2 ;  /* 0x0000000223257220 */ /* 0x000fc80000410000 */
[----:B------:R-:W-:Y:S01]  /*fae0*/  FFMA.FTZ R28, R42, R37, R28 ;  /* 0x000000252a1c7223 */ /* 0x000fe2000001001c */
[----:B------:R-:W-:Y:S02]  /*faf0*/  FADD.FTZ R41, R41, R37 ;  /* 0x0000002529297221 */ /* 0x000fe40000010000 */
[----:B------:R-:W4:Y:S01]  /*fb00*/  LDL.LU R37, [R1+0x580] ;  /* 0x0005800001257983 */ /* 0x000f220000300800 */
        /* <DEDUP_REMOVED lines=9> */
[----:B------:R-:W-:Y:S01]  /*fba0*/  SHF.L.U32 R37, R37, 0x10, RZ ;  /* 0x0000001025257819 */ /* 0x000fe200000006ff */
        /* <DEDUP_REMOVED lines=21> */
.L_x_325:
[----:B0-----:R-:W2:Y:S01]  /*fd00*/  LDL R29, [R1+0x23c] ;  /* 0x00023c00011d7983 */ /* 0x001ea20000100800 */
[----:B------:R-:W-:-:S03]  /*fd10*/  FFMA.FTZ R26, R22, R21, R26 ;  /* 0x00000015161a7223 */ /* 0x000fc6000001001a */
[----:B------:R-:W3:Y:S01]  /*fd20*/  LDL R22, [R1+0x234] ;  /* 0x0002340001167983 */ /* 0x000ee20000100800 */
[----:B------:R-:W-:-:S03]  /*fd30*/  FADD.FTZ R21, R27, R21 ;  /* 0x000000151b157221 */ /* 0x000fc60000010000 */
[----:B------:R-:W4:Y:S01]  /*fd40*/  LDL.LU R27, [R1+0x560] ;  /* 0x00056000011b7983 */ /* 0x000f220000300800 */
[----:B------:R-:W-:Y:S01]  /*fd50*/  FFMA.FTZ R24, R24, R23, R30 ;  /* 0x0000001718187223 */ /* 0x000fe2000001001e */
[----:B------:R-:W-:Y:S02]  /*fd60*/  FADD.FTZ R41, R42, R41 ;  /* 0x000000292a297221 */ /* 0x000fe40000010000 */
[----:B------:R-:W4:Y:S04]  /*fd70*/  LDL R30, [R1+0x240] ;  /* 0x00024000011e7983 */ /* 0x000f280000100800 */
[----:B------:R-:W4:Y:S01]  /*fd80*/  LDL.LU R45, [R1+0x574] ;  /* 0x00057400012d7983 */ /* 0x000f220000300800 */
[----:B--2---:R-:W-:Y:S01]  /*fd90*/  FFMA.FTZ R28, R29, R42, R28 ;  /* 0x0000002a1d1c7223 */ /* 0x004fe2000001001c */
[----:B------:R-:W-:-:S02]  /*fda0*/  FMUL.FTZ R29, R37, R2 ;  /* 0x00000002251d7220 */ /* 0x000fc40000410000 */
[----:B------:R-:W2:Y:S02]  /*fdb0*/  LDL.LU R42, [R1+0x570] ;  /* 0x00057000012a7983 */ /* 0x000ea40000300800 */
[----:B---3--:R-:W-:Y:S02]  /*fdc0*/  FFMA.FTZ R22, R22, R29, R28 ;  /* 0x0000001d16167223 */ /* 0x008fe4000001001c */
[----:B------:R-:W3:Y:S01]  /*fdd0*/  LDL.LU R28, [R1+0x564] ;  /* 0x00056400011c7983 */ /* 0x000ee20000300800 */
[----:B----4-:R-:W-:Y:S01]  /*fde0*/  SHF.L.U32 R27, R27, 0x10, RZ ;  /* 0x000000101b1b7819 */ /* 0x010fe200000006ff */
[----:B------:R-:W-:Y:S01]  /*fdf0*/  FADD.FTZ R41, R41, R29 ;  /* 0x0000001d29297221 */ /* 0x000fe20000010000 */
[----:B------:R-:W-:-:S03]  /*fe00*/  FMUL.FTZ R29, R31, R3 ;  /* 0x000000031f1d7220 */ /* 0x000fc60000410000 */
[----:B------:R-:W-:Y:S01]  /*fe10*/  FADD.FTZ R27, R27, -UR16 ;  /* 0x800000101b1b7e21 */ /* 0x000fe20008010000 */
[----:B------:R-:W-:Y:S01]  /*fe20*/  FFMA.FTZ R22, R30, R29, R22 ;  /* 0x0000001d1e167223 */ /* 0x000fe20000010016 */
[----:B------:R-:W-:Y:S01]  /*fe30*/  FADD.FTZ R41, R29, R41 ;  /* 0x000000291d297221 */ /* 0x000fe20000010000 */
[----:B------:R-:W-:Y:S02]  /*fe40*/  SHF.L.U32 R29, R45, 0x10, RZ ;  /* 0x000000102d1d7819 */ /* 0x000fe400000006ff */
[----:B---3--:R-:W-:Y:S02]  /*fe50*/  SHF.L.U32 R28, R28, 0x10, RZ ;  /* 0x000000101c1c7819 */ /* 0x008fe400000006ff */
[----:B--2---:R-:W-:-:S03]  /*fe60*/  SHF.L.U32 R30, R42, 0x10, RZ ;  /* 0x000000102a1e7819 */ /* 0x004fc600000006ff */
[----:B------:R-:W-:Y:S01]  /*fe70*/  FADD.FTZ R28, R28, -UR16 ;  /* 0x800000101c1c7e21 */ /* 0x000fe20008010000 */
[----:B------:R-:W-:-:S03]  /*fe80*/  FMUL.FTZ R42, R27, UR12 ;  /* 0x0000000c1b2a7c20 */ /* 0x000fc60008410000 */
[----:B------:R-:W-:Y:S02]  /*fe90*/  FMUL.FTZ R45, R28, UR12 ;  /* 0x0000000c1c2d7c20 */ /* 0x000fe40008410000 */
[----:B------:R0:W-:Y:S04]  /*fea0*/  STL [R1+0x220], R42 ;  /* 0x0002202a01007387 */ /* 0x0001e80000100800 */
        /* <DEDUP_REMOVED lines=20> */
.L_x_326:
        /* <DEDUP_REMOVED lines=39> */
.L_x_327:
[----:B0-----:R-:W2:Y:S01]  /*10260*/  LDL R23, [R1+0x244] ;  /* 0x0002440001177983 */ /* 0x001ea20000100800 */
[----:B------:R-:W-:-:S03]  /*10270*/  FFMA.FTZ R19, R19, R18, R26 ;  /* 0x0000001213137223 */ /* 0x000fc6000001001a */
[----:B------:R-:W3:Y:S01]  /*10280*/  LDL R26, [R1+0x21c] ;  /* 0x00021c00011a7983 */ /* 0x000ee20000100800 */
[----:B------:R-:W-:Y:S01]  /*10290*/  FADD.FTZ R41, R42, R41 ;  /* 0x000000292a297221 */ /* 0x000fe20000010000 */
[----:B------:R-:W-:Y:S01]  /*102a0*/  FADD.FTZ R21, R21, R18 ;  /* 0x0000001215157221 */ /* 0x000fe20000010000 */
[----:B------:R-:W-:Y:S01]  /*102b0*/  FFMA.FTZ R20, R20, R17, R24 ;  /* 0x0000001114147223 */ /* 0x000fe20000010018 */
[----:B------:R-:W4:Y:S04]  /*102c0*/  LDL.LU R45, [R1+0x54c] ;  /* 0x00054c00012d7983 */ /* 0x000f280000300800 */
[----:B------:R-:W4:Y:S01]  /*102d0*/  LDL R24, [R1+0x250] ;  /* 0x0002500001187983 */ /* 0x000f220000100800 */
[----:B--2---:R-:W-:Y:S01]  /*102e0*/  FFMA.FTZ R22, R23, R42, R22 ;  /* 0x0000002a17167223 */ /* 0x004fe20000010016 */
[----:B------:R-:W-:-:S02]  /*102f0*/  FMUL.FTZ R23, R28, R2 ;  /* 0x000000021c177220 */ /* 0x000fc40000410000 */
[----:B------:R-:W2:Y:S02]  /*10300*/  LDL.LU R42, [R1+0x548] ;  /* 0x00054800012a7983 */ /* 0x000ea40000300800 */
[----:B---3--:R-:W-:Y:S01]  /*10310*/  FFMA.FTZ R18, R26, R23, R22 ;  /* 0x000000171a127223 */ /* 0x008fe20000010016 */
[----:B------:R-:W-:Y:S01]  /*10320*/  FADD.FTZ R41, R41, R23 ;  /* 0x0000001729297221 */ /* 0x000fe20000010000 */
[----:B------:R-:W3:Y:S04]  /*10330*/  LDL.LU R22, [R1+0x540] ;  /* 0x0005400001167983 */ /* 0x000ee80000300800 */
[----:B------:R-:W2:Y:S01]  /*10340*/  LDL.LU R23, [R1+0x544] ;  /* 0x0005440001177983 */ /* 0x000ea20000300800 */
[----:B------:R-:W-:-:S04]  /*10350*/  FMUL.FTZ R26, R27, R3 ;  /* 0x000000031b1a7220 */ /* 0x000fc80000410000 */
[----:B----4-:R-:W-:Y:S01]  /*10360*/  FFMA.FTZ R18, R24, R26, R18 ;  /* 0x0000001a18127223 */ /* 0x010fe20000010012 */
[----:B------:R-:W-:Y:S01]  /*10370*/  FADD.FTZ R41, R26, R41 ;  /* 0x000000291a297221 */ /* 0x000fe20000010000 */
[----:B---3--:R-:W-:Y:S02]  /*10380*/  SHF.L.U32 R22, R22, 0x10, RZ ;  /* 0x0000001016167819 */ /* 0x008fe400000006ff */
[----:B--2---:R-:W-:-:S03]  /*10390*/  SHF.L.U32 R23, R23, 0x10, RZ ;  /* 0x0000001017177819 */ /* 0x004fc600000006ff */
[----:B------:R-:W-:Y:S01]  /*103a0*/  FADD.FTZ R22, R22, -UR16 ;  /* 0x8000001016167e21 */ /* 0x000fe20008010000 */
[----:B------:R-:W-:Y:S01]  /*103b0*/  SHF.L.U32 R26, R42, 0x10, RZ ;  /* 0x000000102a1a7819 */ /* 0x000fe200000006ff */
[----:B------:R-:W-:Y:S02]  /*103c0*/  FADD.FTZ R24, R23, -UR16 ;  /* 0x8000001017187e21 */ /* 0x000fe40008010000 */
[----:B------:R-:W-:Y:S02]  /*103d0*/  FMUL.FTZ R22, R22, UR12 ;  /* 0x0000000c16167c20 */ /* 0x000fe40008410000 */
[----:B------:R-:W-:-:S03]  /*103e0*/  FMUL.FTZ R42, R24, UR12 ;  /* 0x0000000c182a7c20 */ /* 0x000fc60008410000 */
[----:B------:R0:W-:Y:S04]  /*103f0*/  STL [R1+0x248], R22 ;  /* 0x0002481601007387 */ /* 0x0001e80000100800 */
[----:B------:R0:W-:Y:S01]  /*10400*/  STL [R1+0x258], R42 ;  /* 0x0002582a01007387 */ /* 0x0001e20000100800 */
[----:B------:R-:W-:Y:S01]  /*10410*/  SHF.L.U32 R23, R45, 0x10, RZ ;  /* 0x000000102d177819 */ /* 0x000fe200000006ff */
        /* <DEDUP_REMOVED lines=19> */
.L_x_328:
[----:B-----5:R1:W-:Y:S04]  /*10550*/  STL [R1+0x72c], R0 ;  /* 0x00072c0001007387 */ /* 0x0203e80000100800 */
[----:B0-----:R-:W2:Y:S04]  /*10560*/  LDL.LU R22, [R1+0x530] ;  /* 0x0005300001167983 */ /* 0x001ea80000300800 */
[----:B------:R-:W3:Y:S04]  /*10570*/  LDL.LU R45, [R1+0x538] ;  /* 0x00053800012d7983 */ /* 0x000ee80000300800 */
[----:B-1----:R-:W4:Y:S01]  /*10580*/  LDL R0, [R1+0x248] ;  /* 0x0002480001007983 */ /* 0x002f220000100800 */
[----:B------:R-:W-:-:S03]  /*10590*/  FADD.FTZ R17, R25, R17 ;  /* 0x0000001119117221 */ /* 0x000fc60000010000 */
[----:B------:R-:W3:Y:S01]  /*105a0*/  LDL.LU R25, [R1+0x534] ;  /* 0x0005340001197983 */ /* 0x000ee20000300800 */
[----:B------:R-:W-:-:S03]  /*105b0*/  FMUL.FTZ R24, R26, R2 ;  /* 0x000000021a187220 */ /* 0x000fc60000410000 */
[----:B------:R-:W3:Y:S01]  /*105c0*/  LDL.LU R42, [R1+0x53c] ;  /* 0x00053c00012a7983 */ /* 0x000ee20000300800 */
[----:B------:R-:W-:Y:S01]  /*105d0*/  FADD.FTZ R41, R41, R24 ;  /* 0x0000001829297221 */ /* 0x000fe20000010000 */
[----:B----4-:R-:W-:Y:S02]  /*105e0*/  FFMA.FTZ R18, R0, R24, R18 ;  /* 0x0000001800127223 */ /* 0x010fe40000010012 */
[----:B------:R0:W5:Y:S01]  /*105f0*/  LDL.LU R0, [R1+0x72c] ;  /* 0x00072c0001007983 */ /* 0x0001620000300800 */
[----:B--2---:R-:W-:Y:S02]  /*10600*/  SHF.L.U32 R22, R22, 0x10, RZ ;  /* 0x0000001016167819 */ /* 0x004fe400000006ff */
[----:B---3--:R-:W-:Y:S02]  /*10610*/  SHF.L.U32 R25, R25, 0x10, RZ ;  /* 0x0000001019197819 */ /* 0x008fe400000006ff */
[----:B------:R-:W-:Y:S01]  /*10620*/  SHF.L.U32 R24, R45, 0x10, RZ ;  /* 0x000000102d187819 */ /* 0x000fe200000006ff */
[----:B------:R-:W-:-:S02]  /*10630*/  FADD.FTZ R22, R22, -UR16 ;  /* 0x8000001016167e21 */ /* 0x000fc40008010000 */
[----:B------:R-:W-:Y:S02]  /*10640*/  FADD.FTZ R45, R25, -UR16 ;  /* 0x80000010192d7e21 */ /* 0x000fe40008010000 */
        /* <DEDUP_REMOVED lines=26> */
.L_x_329:
[----:B0-----:R-:W2:Y:S01]  /*107f0*/  LDL R22, [R1+0x258] ;  /* 0x0002580001167983 */ /* 0x001ea20000100800 */
[----:B------:R-:W-:Y:S01]  /*10800*/  FFMA.FTZ R15, R15, R14, R19 ;  /* 0x0000000e0f0f7223 */ /* 0x000fe20000010013 */
[----:B------:R-:W-:Y:S02]  /*10810*/  FADD.FTZ R21, R21, R14 ;  /* 0x0000000e15157221 */ /* 0x000fe40000010000 */
[----:B------:R-:W3:Y:S01]  /*10820*/  LDL R14, [R1+0x254] ;  /* 0x00025400010e7983 */ /* 0x000ee20000100800 */
[----:B------:R-:W-:-:S03]  /*10830*/  FFMA.FTZ R16, R16, R11, R20 ;  /* 0x0000000b10107223 */ /* 0x000fc60000010014 */
[----:B------:R-:W4:Y:S01]  /*10840*/  LDL.LU R19, [R1+0x524] ;  /* 0x0005240001137983 */ /* 0x000f220000300800 */
[----:B------:R-:W-:-:S03]  /*10850*/  FADD.FTZ R41, R42, R41 ;  /* 0x000000292a297221 */ /* 0x000fc60000010000 */
[----:B------:R-:W4:Y:S04]  /*10860*/  LDL R20, [R1+0x260] ;  /* 0x0002600001147983 */ /* 0x000f280000100800 */
[----:B------:R-:W4:Y:S01]  /*10870*/  LDL.LU R45, [R1+0x52c] ;  /* 0x00052c00012d7983 */ /* 0x000f220000300800 */
[----:B--2---:R-:W-:Y:S01]  /*10880*/  FFMA.FTZ R18, R22, R42, R18 ;  /* 0x0000002a16127223 */ /* 0x004fe20000010012 */
[----:B------:R-:W-:Y:S02]  /*10890*/  FMUL.FTZ R22, R24, R2 ;  /* 0x0000000218167220 */ /* 0x000fe40000410000 */
[----:B------:R-:W2:Y:S02]  /*108a0*/  LDL.LU R42, [R1+0x528] ;  /* 0x00052800012a7983 */ /* 0x000ea40000300800 */
[----:B---3--:R-:W-:-:S02]  /*108b0*/  FFMA.FTZ R14, R14, R22, R18 ;  /* 0x000000160e0e7223 */ /* 0x008fc40000010012 */
[----:B------:R-:W3:Y:S01]  /*108c0*/  LDL.LU R18, [R1+0x520] ;  /* 0x0005200001127983 */ /* 0x000ee20000300800 */
[----:B------:R-:W-:Y:S01]  /*108d0*/  FADD.FTZ R41, R41, R22 ;  /* 0x0000001629297221 */ /* 0x000fe20000010000 */
[----:B------:R-:W-:Y:S01]  /*108e0*/  FMUL.FTZ R22, R25, R3 ;  /* 0x0000000319167220 */ /* 0x000fe20000410000 */
[----:B----4-:R-:W-:-:S03]  /*108f0*/  SHF.L.U32 R19, R19, 0x10, RZ ;  /* 0x0000001013137819 */ /* 0x010fc600000006ff */
[----:B------:R-:W-:Y:S02]  /*10900*/  FFMA.FTZ R14, R20, R22, R14 ;  /* 0x00000016140e7223 */ /* 0x000fe4000001000e */
[----:B------:R-:W-:Y:S01]  /*10910*/  FADD.FTZ R19, R19, -UR16 ;  /* 0x8000001013137e21 */ /* 0x000fe20008010000 */
[----:B------:R-:W-:Y:S01]  /*10920*/  FADD.FTZ R41, R22, R41 ;  /* 0x0000002916297221 */ /* 0x000fe20000010000 */
[----:B---3--:R-:W-:Y:S02]  /*10930*/  SHF.L.U32 R18, R18, 0x10, RZ ;  /* 0x0000001012127819 */ /* 0x008fe400000006ff */
[----:B--2---:R-:W-:-:S03]  /*10940*/  SHF.L.U32 R22, R42, 0x10, RZ ;  /* 0x000000102a167819 */ /* 0x004fc600000006ff */
[----:B------:R-:W-:Y:S01]  /*10950*/  FADD.FTZ R20, R18, -UR16 ;  /* 0x8000001012147e21 */ /* 0x000fe20008010000 */
[----:B------:R-:W-:Y:S01]  /*10960*/  SHF.L.U32 R18, R45, 0x10, RZ ;  /* 0x000000102d127819 */ /* 0x000fe200000006ff */
[----:B------:R-:W-:Y:S02]  /*10970*/  FMUL.FTZ R45, R19, UR12 ;  /* 0x0000000c132d7c20 */ /* 0x000fe40008410000 */
[----:B------:R-:W-:-:S03]  /*10980*/  FMUL.FTZ R42, R20, UR12 ;  /* 0x0000000c142a7c20 */ /* 0x000fc60008410000 */
        /* <DEDUP_REMOVED lines=21> */
.L_x_330:
[----:B------:R-:W-:Y:S01]  /*10ae0*/  FADD.FTZ R11, R17, R11 ;  /* 0x0000000b110b7221 */ /* 0x000fe20000010000 */
[----:B------:R-:W2:Y:S01]  /*10af0*/  LDL.LU R19, [R1+0x510] ;  /* 0x0005100001137983 */ /* 0x000ea20000300800 */
[----:B------:R-:W-:-:S03]  /*10b00*/  FMUL.FTZ R20, R22, R2 ;  /* 0x0000000216147220 */ /* 0x000fc60000410000 */
[----:B------:R-:W3:Y:S01]  /*10b10*/  LDL.LU R17, [R1+0x514] ;  /* 0x0005140001117983 */ /* 0x000ee20000300800 */
[----:B------:R-:W-:Y:S01]  /*10b20*/  FFMA.FTZ R14, R42, R20, R14 ;  /* 0x000000142a0e7223 */ /* 0x000fe2000001000e */
[----:B------:R-:W-:Y:S02]  /*10b30*/  FADD.FTZ R41, R41, R20 ;  /* 0x0000001429297221 */ /* 0x000fe40000010000 */
[----:B------:R-:W4:Y:S04]  /*10b40*/  LDL.LU R20, [R1+0x518] ;  /* 0x0005180001147983 */ /* 0x000f280000300800 */
[----:B0-----:R-:W4:Y:S01]  /*10b50*/  LDL.LU R45, [R1+0x51c] ;  /* 0x00051c00012d7983 */ /* 0x001f220000300800 */
[----:B--2---:R-:W-:Y:S02]  /*10b60*/  SHF.L.U32 R19, R19, 0x10, RZ ;  /* 0x0000001013137819 */ /* 0x004fe400000006ff */
[----:B---3--:R-:W-:-:S03]  /*10b70*/  SHF.L.U32 R17, R17, 0x10, RZ ;  /* 0x0000001011117819 */ /* 0x008fc600000006ff */
[----:B------:R-:W-:Y:S02]  /*10b80*/  FADD.FTZ R42, R19, -UR16 ;  /* 0x80000010132a7e21 */ /* 0x000fe40008010000 */
[----:B------:R-:W-:Y:S01]  /*10b90*/  FADD.FTZ R17, R17, -UR16 ;  /* 0x8000001011117e21 */ /* 0x000fe20008010000 */
[----:B----4-:R-:W-:Y:S02]  /*10ba0*/  SHF.L.U32 R19, R20, 0x10, RZ ;  /* 0x0000001014137819 */ /* 0x010fe400000006ff */
[----:B------:R-:W-:Y:S01]  /*10bb0*/  SHF.L.U32 R20, R45, 0x10, RZ ;  /* 0x000000102d147819 */ /* 0x000fe200000006ff */
[----:B------:R-:W-:Y:S01]  /*10bc0*/  FMUL.FTZ R45, R42, UR12 ;  /* 0x0000000c2a2d7c20 */ /* 0x000fe20008410000 */
[----:B------:R-:W-:-:S04]  /*10bd0*/  FMUL.FTZ R17, R17, UR12 ;  /* 0x0000000c11117c20 */ /* 0x000fc80008410000 */
[----:B------:R0:W-:Y:S04]  /*10be0*/  STL [R1+0x264], R45 ;  /* 0x0002642d01007387 */ /* 0x0001e80000100800 */
[----:B------:R0:W-:Y:S01]  /*10bf0*/  STL [R1+0x270], R17 ;  /* 0x0002701101007387 */ /* 0x0001e20000100800 */
        /* <DEDUP_REMOVED lines=21> */
.L_x_331:
[----:B0-----:R-:W2:Y:S01]  /*10d50*/  LDL R17, [R1+0x268] ;  /* 0x0002680001117983 */ /* 0x001ea20000100800 */
[----:B------:R-:W-:Y:S01]  /*10d60*/  FADD.FTZ R41, R42, R41 ;  /* 0x000000292a297221 */ /* 0x000fe20000010000 */
[----:B------:R-:W-:Y:S02]  /*10d70*/  FFMA.FTZ R10, R10, R13, R15 ;  /* 0x0000000d0a0a7223 */ /* 0x000fe4000001000f */
[----:B------:R-:W3:Y:S01]  /*10d80*/  LDL.LU R45, [R1+0x50c] ;  /* 0x00050c00012d7983 */ /* 0x000ee20000300800 */
[----:B--2---:R-:W-:Y:S01]  /*10d90*/  FFMA.FTZ R14, R17, R42, R14 ;  /* 0x0000002a110e7223 */ /* 0x004fe2000001000e */
[----:B------:R-:W-:Y:S02]  /*10da0*/  FMUL.FTZ R17, R19, R2 ;  /* 0x0000000213117220 */ /* 0x000fe40000410000 */
[----:B------:R-:W2:Y:S01]  /*10db0*/  LDL R42, [R1+0x264] ;  /* 0x00026400012a7983 */ /* 0x000ea20000100800 */
[----:B------:R-:W-:Y:S01]  /*10dc0*/  FADD.FTZ R13, R21, R13 ;  /* 0x0000000d150d7221 */ /* 0x000fe20000010000 */
[----:B------:R-:W-:-:S02]  /*10dd0*/  FADD.FTZ R15, R41, R17 ;  /* 0x00000011290f7221 */ /* 0x000fc40000010000 */
[----:B------:R-:W4:Y:S04]  /*10de0*/  LDL.LU R21, [R1+0x504] ;  /* 0x0005040001157983 */ /* 0x000f280000300800 */
[----:B------:R-:W3:Y:S01]  /*10df0*/  LDL R41, [R1+0x270] ;  /* 0x0002700001297983 */ /* 0x000ee20000100800 */
[----:B--2---:R-:W-:-:S03]  /*10e00*/  FFMA.FTZ R14, R42, R17, R14 ;  /* 0x000000112a0e7223 */ /* 0x004fc6000001000e */
[----:B------:R-:W2:Y:S01]  /*10e10*/  LDL.LU R17, [R1+0x500] ;  /* 0x0005000001117983 */ /* 0x000ea20000300800 */
[----:B------:R-:W-:-:S04]  /*10e20*/  FMUL.FTZ R42, R20, R3 ;  /* 0x00000003142a7220 */ /* 0x000fc80000410000 */
[----:B------:R-:W-:Y:S01]  /*10e30*/  FADD.FTZ R15, R42, R15 ;  /* 0x0000000f2a0f7221 */ /* 0x000fe20000010000 */
[----:B---3--:R-:W-:Y:S02]  /*10e40*/  FFMA.FTZ R41, R41, R42, R14 ;  /* 0x0000002a29297223 */ /* 0x008fe4000001000e */
[----:B------:R-:W3:Y:S01]  /*10e50*/  LDL.LU R42, [R1+0x508] ;  /* 0x00050800012a7983 */ /* 0x000ee20000300800 */
[----:B----4-:R-:W-:Y:S01]  /*10e60*/  SHF.L.U32 R21, R21, 0x10, RZ ;  /* 0x0000001015157819 */ /* 0x010fe200000006ff */
[----:B------:R-:W-:-:S04]  /*10e70*/  FFMA.FTZ R43, R43, R44, R16 ;  /* 0x0000002c2b2b7223 */ /* 0x000fc80000010010 */
[----:B------:R-:W-:Y:S01]  /*10e80*/  FADD.FTZ R16, R21, -UR16 ;  /* 0x8000001015107e21 */ /* 0x000fe20008010000 */
[----:B--2---:R-:W-:-:S05]  /*10e90*/  SHF.L.U32 R17, R17, 0x10, RZ ;  /* 0x0000001011117819 */ /* 0x004fca00000006ff */
[----:B------:R-:W-:Y:S01]  /*10ea0*/  FADD.FTZ R14, R17, -UR16 ;  /* 0x80000010110e7e21 */ /* 0x000fe20008010000 */
[----:B---3--:R-:W-:-:S03]  /*10eb0*/  SHF.L.U32 R21, R42, 0x10, RZ ;  /* 0x000000102a157819 */ /* 0x008fc600000006ff */
[----:B------:R-:W-:Y:S01]  /*10ec0*/  FMUL.FTZ R14, R14, UR12 ;  /* 0x0000000c0e0e7c20 */ /* 0x000fe20008410000 */
[----:B------:R-:W-:-:S04]  /*10ed0*/  FMUL.FTZ R42, R16, UR12 ;  /* 0x0000000c102a7c20 */ /* 0x000fc80008410000 */
        /* <DEDUP_REMOVED lines=22> */
.L_x_332:
[----:B------:R-:W-:Y:S01]  /*11040*/  FADD.FTZ R44, R11, R44 ;  /* 0x0000002c0b2c7221 */ /* 0x000fe20000010000 */
[----:B0-----:R-:W2:Y:S04]  /*11050*/  LDL.LU R14, [R1+0x4f0] ;  /* 0x0004f000010e7983 */ /* 0x001ea80000300800 */
[----:B------:R-:W3:Y:S01]  /*11060*/  LDL R11, [R1+0x26c] ;  /* 0x00026c00010b7983 */ /* 0x000ee20000100800 */
[----:B------:R-:W-:-:S03]  /*11070*/  FMUL.FTZ R16, R21, R2 ;  /* 0x0000000215107220 */ /* 0x000fc60000410000 */
[----:B------:R-:W4:Y:S04]  /*11080*/  LDL.LU R42, [R1+0x4f4] ;  /* 0x0004f400012a7983 */ /* 0x000f280000300800 */
[----:B------:R-:W4:Y:S01]  /*11090*/  LDL.LU R45, [R1+0x4fc] ;  /* 0x0004fc00012d7983 */ /* 0x000f220000300800 */
[----:B--2---:R-:W-:Y:S01]  /*110a0*/  SHF.L.U32 R14, R14, 0x10, RZ ;  /* 0x000000100e0e7819 */ /* 0x004fe200000006ff */
[----:B---3--:R-:W-:Y:S01]  /*110b0*/  FFMA.FTZ R41, R11, R16, R41 ;  /* 0x000000100b297223 */ /* 0x008fe20000010029 */
[----:B------:R-:W-:Y:S02]  /*110c0*/  FADD.FTZ R11, R15, R16 ;  /* 0x000000100f0b7221 */ /* 0x000fe40000010000 */
[----:B------:R-:W2:Y:S01]  /*110d0*/  LDL.LU R16, [R1+0x4f8] ;  /* 0x0004f80001107983 */ /* 0x000ea20000300800 */
[----:B----4-:R-:W-:Y:S01]  /*110e0*/  SHF.L.U32 R42, R42, 0x10, RZ ;  /* 0x000000102a2a7819 */ /* 0x010fe200000006ff */
[----:B------:R-:W-:-:S04]  /*110f0*/  FADD.FTZ R14, R14, -UR16 ;  /* 0x800000100e0e7e21 */ /* 0x000fc80008010000 */
[----:B------:R-:W-:-:S04]  /*11100*/  FADD.FTZ R42, R42, -UR16 ;  /* 0x800000102a2a7e21 */ /* 0x000fc80008010000 */
[----:B------:R-:W-:-:S05]  /*11110*/  FMUL.FTZ R42, R42, UR12 ;  /* 0x0000000c2a2a7c20 */ /* 0x000fca0008410000 */
[----:B------:R0:W-:Y:S01]  /*11120*/  STL [R1+0x288], R42 ;  /* 0x0002882a01007387 */ /* 0x0001e20000100800 */
[----:B--2---:R-:W-:Y:S02]  /*11130*/  SHF.L.U32 R15, R16, 0x10, RZ ;  /* 0x00000010100f7819 */ /* 0x004fe400000006ff */
[----:B------:R-:W-:Y:S01]  /*11140*/  SHF.L.U32 R16, R45, 0x10, RZ ;  /* 0x000000102d107819 */ /* 0x000fe200000006ff */
[----:B------:R-:W-:-:S05]  /*11150*/  FMUL.FTZ R45, R14, UR12 ;  /* 0x0000000c0e2d7c20 */ /* 0x000fca0008410000 */
        /* <DEDUP_REMOVED lines=22> */
.L_x_333:
[----:B0-----:R-:W2:Y:S04]  /*112c0*/  LDL R42, [R1+0x278] ;  /* 0x00027800012a7983 */ /* 0x001ea80000100800 */
[----:B-----5:R0:W-:Y:S04]  /*112d0*/  STL [R1+0x72c], R0 ;  /* 0x00072c0001007387 */ /* 0x0201e80000100800 */
[----:B------:R1:W-:Y:S04]  /*112e0*/  STL [R1+0x730], R4 ;  /* 0x0007300401007387 */ /* 0x0003e80000100800 */
[----:B------:R-:W3:Y:S04]  /*112f0*/  LDL.LU R45, [R1+0x4ec] ;  /* 0x0004ec00012d7983 */ /* 0x000ee80000300800 */
[----:B0-----:R-:W4:Y:S01]  /*11300*/  LDL.LU R0, [R1+0x214] ;  /* 0x0002140001007983 */ /* 0x001f220000300800 */
[----:B------:R-:W-:-:S03]  /*11310*/  FADD.FTZ R11, R14, R11 ;  /* 0x0000000b0e0b7221 */ /* 0x000fc60000010000 */
[----:B-1----:R-:W3:Y:S01]  /*11320*/  LDL.LU R4, [R1+0x210] ;  /* 0x0002100001047983 */ /* 0x002ee20000300800 */
[----:B--2---:R-:W-:-:S03]  /*11330*/  FFMA.FTZ R41, R42, R14, R41 ;  /* 0x0000000e2a297223 */ /* 0x004fc60000010029 */
[----:B------:R-:W2:Y:S01]  /*11340*/  LDL R14, [R1+0x274] ;  /* 0x00027400010e7983 */ /* 0x000ea20000100800 */
[----:B----4-:R-:W-:Y:S01]  /*11350*/  FFMA.FTZ R43, R0, R12, R43 ;  /* 0x0000000c002b7223 */ /* 0x010fe2000001002b */
[----:B------:R-:W-:Y:S02]  /*11360*/  FMUL.FTZ R42, R15, R2 ;  /* 0x000000020f2a7220 */ /* 0x000fe40000410000 */
[----:B------:R0:W5:Y:S04]  /*11370*/  LDL.LU R0, [R1+0x72c] ;  /* 0x00072c0001007983 */ /* 0x0001680000300800 */
[----:B------:R1:W-:Y:S04]  /*11380*/  STL [R1+0x210], R43 ;  /* 0x0002102b01007387 */ /* 0x0003e80000100800 */
[----:B-1----:R-:W4:Y:S01]  /*11390*/  LDL R43, [R1+0x288] ;  /* 0x00028800012b7983 */ /* 0x002f220000100800 */
[----:B---3--:R-:W-:Y:S01]  /*113a0*/  FFMA.FTZ R10, R4, R39, R10 ;  /* 0x00000027040a7223 */ /* 0x008fe2000001000a */
[----:B------:R-:W-:-:S02]  /*113b0*/  FADD.FTZ R39, R13, R39 ;  /* 0x000000270d277221 */ /* 0x000fc40000010000 */
[----:B------:R-:W3:Y:S04]  /*113c0*/  LDL.LU R13, [R1+0x4dc] ;  /* 0x0004dc00010d7983 */ /* 0x000ee80000300800 */
[----:B------:R0:W5:Y:S01]  /*113d0*/  LDL.LU R4, [R1+0x730] ;  /* 0x0007300001047983 */ /* 0x0001620000300800 */
[----:B--2---:R-:W-:Y:S01]  /*113e0*/  FFMA.FTZ R41, R14, R42, R41 ;  /* 0x0000002a0e297223 */ /* 0x004fe20000010029 */
[----:B------:R-:W-:Y:S02]  /*113f0*/  FADD.FTZ R42, R11, R42 ;  /* 0x0000002a0b2a7221 */ /* 0x000fe40000010000 */
[----:B------:R-:W2:Y:S01]  /*11400*/  LDL.LU R11, [R1+0x4d8] ;  /* 0x0004d800010b7983 */ /* 0x000ea20000300800 */
[----:B------:R-:W-:-:S04]  /*11410*/  FMUL.FTZ R14, R16, R3 ;  /* 0x00000003100e7220 */ /* 0x000fc80000410000 */
[----:B------:R-:W-:Y:S01]  /*11420*/  FADD.FTZ R42, R14, R42 ;  /* 0x0000002a0e2a7221 */ /* 0x000fe20000010000 */
[----:B----4-:R-:W-:Y:S02]  /*11430*/  FFMA.FTZ R41, R43, R14, R41 ;  /* 0x0000000e2b297223 */ /* 0x010fe40000010029 */
[----:B------:R-:W4:Y:S01]  /*11440*/  LDL.LU R14, [R1+0x4e8] ;  /* 0x0004e800010e7983 */ /* 0x000f220000300800 */
[----:B---3--:R-:W-:-:S05]  /*11450*/  SHF.L.U32 R13, R13, 0x10, RZ ;  /* 0x000000100d0d7819 */ /* 0x008fca00000006ff */
[----:B------:R-:W-:Y:S01]  /*11460*/  FADD.FTZ R43, R13, -UR16 ;  /* 0x800000100d2b7e21 */ /* 0x000fe20008010000 */
[----:B------:R-:W-:-:S03]  /*11470*/  SHF.L.U32 R13, R45, 0x10, RZ ;  /* 0x000000102d0d7819 */ /* 0x000fc600000006ff */
[----:B------:R-:W-:-:S05]  /*11480*/  FMUL.FTZ R45, R43, UR12 ;  /* 0x0000000c2b2d7c20 */ /* 0x000fca0008410000 */
[----:B------:R0:W-:Y:S01]  /*11490*/  STL [R1+0x298], R45 ;  /* 0x0002982d01007387 */ /* 0x0001e20000100800 */
[----:B--2---:R-:W-:-:S05]  /*114a0*/  SHF.L.U32 R11, R11, 0x10, RZ ;  /* 0x000000100b0b7819 */ /* 0x004fca00000006ff */
[----:B------:R-:W-:-:S04]  /*114b0*/  FADD.FTZ R11, R11, -UR16 ;  /* 0x800000100b0b7e21 */ /* 0x000fc80008010000 */
[----:B------:R-:W-:-:S05]  /*114c0*/  FMUL.FTZ R11, R11, UR12 ;  /* 0x0000000c0b0b7c20 */ /* 0x000fca0008410000 */
[----:B------:R0:W-:Y:S01]  /*114d0*/  STL [R1+0x27c], R11 ;  /* 0x00027c0b01007387 */ /* 0x0001e20000100800 */
[----:B----4-:R-:W-:Y:S01]  /*114e0*/  IMAD.U32 R14, R14, 0x10000, RZ ;  /* 0x000100000e0e7824 */ /* 0x010fe200078e00ff */
[----:B0-----:R-:W-:Y:S06]  /*114f0*/  @!P1 BRA `(.L_x_334) ;  /* 0x0000000000489947 */ /* 0x001fec0003800000 */
        /* <DEDUP_REMOVED lines=18> */
.L_x_334:
[----:B-----5:R0:W-:Y:S04]  /*11620*/  STL [R1+0x72c], R0 ;  /* 0x00072c0001007387 */ /* 0x0201e80000100800 */
[----:B------:R-:W2:Y:S04]  /*11630*/  LDL.LU R43, [R1+0x4c8] ;  /* 0x0004c800012b7983 */ /* 0x000ea80000300800 */
[----:B------:R-:W3:Y:S04]  /*11640*/  LDL.LU R45, [R1+0x4d4] ;  /* 0x0004d400012d7983 */ /* 0x000ee80000300800 */
[----:B0-----:R-:W4:Y:S01]  /*11650*/  LDL R0, [R1+0x27c] ;  /* 0x00027c0001007983 */ /* 0x001f220000100800 */
[----:B------:R-:W-:-:S03]  /*11660*/  FADD.FTZ R12, R44, R12 ;  /* 0x0000000c2c0c7221 */ /* 0x000fc60000010000 */
[----:B------:R-:W3:Y:S01]  /*11670*/  LDL.LU R44, [R1+0x4cc] ;  /* 0x0004cc00012c7983 */ /* 0x000ee20000300800 */
[----:B------:R-:W-:-:S03]  /*11680*/  FMUL.FTZ R11, R14, R2 ;  /* 0x000000020e0b7220 */ /* 0x000fc60000410000 */
[----:B------:R0:W-:Y:S04]  /*11690*/  STL [R1+0x214], R12 ;  /* 0x0002140c01007387 */ /* 0x0001e80000100800 */
[----:B0-----:R-:W3:Y:S01]  /*116a0*/  LDL.LU R12, [R1+0x4d0] ;  /* 0x0004d000010c7983 */ /* 0x001ee20000300800 */
[----:B------:R-:W-:Y:S01]  /*116b0*/  FADD.FTZ R42, R42, R11 ;  /* 0x0000000b2a2a7221 */ /* 0x000fe20000010000 */
[----:B----4-:R-:W-:Y:S02]  /*116c0*/  FFMA.FTZ R41, R0, R11, R41 ;  /* 0x0000000b00297223 */ /* 0x010fe40000010029 */
[----:B------:R0:W5:Y:S01]  /*116d0*/  LDL.LU R0, [R1+0x72c] ;  /* 0x00072c0001007983 */ /* 0x0001620000300800 */
[----:B--2---:R-:W-:Y:S02]  /*116e0*/  SHF.L.U32 R43, R43, 0x10, RZ ;  /* 0x000000102b2b7819 */ /* 0x004fe400000006ff */
[----:B---3--:R-:W-:-:S03]  /*116f0*/  SHF.L.U32 R44, R44, 0x10, RZ ;  /* 0x000000102c2c7819 */ /* 0x008fc600000006ff */
[----:B------:R-:W-:Y:S02]  /*11700*/  FADD.FTZ R43, R43, -UR16 ;  /* 0x800000102b2b7e21 */ /* 0x000fe40008010000 */
[----:B------:R-:W-:Y:S01]  /*11710*/  FADD.FTZ R44, R44, -UR16 ;  /* 0x800000102c2c7e21 */ /* 0x000fe20008010000 */
[----:B------:R-:W-:Y:S01]  /*11720*/  SHF.L.U32 R11, R45, 0x10, RZ ;  /* 0x000000102d0b7819 */ /* 0x000fe200000006ff */
        /* <DEDUP_REMOVED lines=26> */
.L_x_335:
[----:B0-----:R-:W2:Y:S04]  /*118d0*/  LDL R44, [R1+0x298] ;  /* 0x00029800012c7983 */ /* 0x001ea80000100800 */
[----:B------:R0:W-:Y:S04]  /*118e0*/  STL [R1+0x730], R4 ;  /* 0x0007300401007387 */ /* 0x0001e80000100800 */
[----:B------:R-:W3:Y:S04]  /*118f0*/  LDL R45, [R1+0x388] ;  /* 0x00038800012d7983 */ /* 0x000ee80000100800 */
[----:B0-----:R-:W4:Y:S01]  /*11900*/  LDL.LU R4, [R1+0x218] ;  /* 0x0002180001047983 */ /* 0x001f220000300800 */
[----:B------:R-:W-:-:S03]  /*11910*/  FADD.FTZ R42, R43, R42 ;  /* 0x0000002a2b2a7221 */ /* 0x000fc60000010000 */
[----:B-----5:R0:W-:Y:S04]  /*11920*/  STL [R1+0x72c], R0 ;  /* 0x00072c0001007387 */ /* 0x0201e80000100800 */
[----:B0-----:R-:W3:Y:S01]  /*11930*/  LDL.LU R0, [R1+0x210] ;  /* 0x0002100001007983 */ /* 0x001ee20000300800 */
[----:B--2---:R-:W-:-:S03]  /*11940*/  FFMA.FTZ R41, R44, R43, R41 ;  /* 0x0000002b2c297223 */ /* 0x004fc60000010029 */
[----:B------:R-:W2:Y:S01]  /*11950*/  LDL R43, [R1+0x28c] ;  /* 0x00028c00012b7983 */ /* 0x000ea20000100800 */
[----:B----4-:R-:W-:Y:S01]  /*11960*/  FFMA.FTZ R10, R4, R38, R10 ;  /* 0x00000026040a7223 */ /* 0x010fe2000001000a */
[----:B------:R-:W-:Y:S02]  /*11970*/  FMUL.FTZ R44, R12, R2 ;  /* 0x000000020c2c7220 */ /* 0x000fe40000410000 */
[----:B------:R0:W5:Y:S04]  /*11980*/  LDL.LU R4, [R1+0x730] ;  /* 0x0007300001047983 */ /* 0x0001680000300800 */
[----:B------:R1:W-:Y:S01]  /*11990*/  STL [R1+0x218], R10 ;  /* 0x0002180a01007387 */ /* 0x0003e20000100800 */
[----:B------:R-:W-:-:S03]  /*119a0*/  FADD.FTZ R38, R39, R38 ;  /* 0x0000002627267221 */ /* 0x000fc60000010000 */
[----:B------:R-:W4:Y:S04]  /*119b0*/  LDL.LU R39, [R1+0x224] ;  /* 0x0002240001277983 */ /* 0x000f280000300800 */
[----:B-1----:R-:W4:Y:S01]  /*119c0*/  LDL.LU R10, [R1+0x4b0] ;  /* 0x0004b000010a7983 */ /* 0x002f220000300800 */
[----:B--2---:R-:W-:Y:S01]  /*119d0*/  FFMA.FTZ R41, R43, R44, R41 ;  /* 0x0000002c2b297223 */ /* 0x004fe20000010029 */
[----:B------:R-:W-:Y:S01]  /*119e0*/  FADD.FTZ R44, R42, R44 ;  /* 0x0000002c2a2c7221 */ /* 0x000fe20000010000 */
[----:B------:R-:W-:Y:S01]  /*119f0*/  FMUL.FTZ R43, R11, R3 ;  /* 0x000000030b2b7220 */ /* 0x000fe20000410000 */
[----:B------:R-:W2:Y:S03]  /*11a00*/  LDL.LU R42, [R1+0x4b4] ;  /* 0x0004b400012a7983 */ /* 0x000ea60000300800 */
[----:B---3--:R-:W-:Y:S01]  /*11a10*/  FFMA.FTZ R45, R45, R43, R41 ;  /* 0x0000002b2d2d7223 */ /* 0x008fe20000010029 */
[----:B------:R-:W-:-:S02]  /*11a20*/  FADD.FTZ R41, R43, R44 ;  /* 0x0000002c2b297221 */ /* 0x000fc40000010000 */
[----:B------:R-:W3:Y:S01]  /*11a30*/  LDL.LU R44, [R1+0x4c4] ;  /* 0x0004c400012c7983 */ /* 0x000ee20000300800 */
[----:B----4-:R-:W-:Y:S01]  /*11a40*/  SHF.L.U32 R10, R10, 0x10, RZ ;  /* 0x000000100a0a7819 */ /* 0x010fe200000006ff */
[----:B------:R-:W-:Y:S02]  /*11a50*/  FFMA.FTZ R39, R39, R40, R0 ;  /* 0x0000002827277223 */ /* 0x000fe40000010000 */
[----:B------:R0:W5:Y:S02]  /*11a60*/  LDL.LU R0, [R1+0x72c] ;  /* 0x00072c0001007983 */ /* 0x0001640000300800 */
[----:B------:R-:W-:Y:S02]  /*11a70*/  FADD.FTZ R43, R10, -UR16 ;  /* 0x800000100a2b7e21 */ /* 0x000fe40008010000 */
[----:B------:R-:W4:Y:S02]  /*11a80*/  LDL.LU R10, [R1+0x4c0] ;  /* 0x0004c000010a7983 */ /* 0x000f240000300800 */
[----:B------:R-:W-:-:S05]  /*11a90*/  FMUL.FTZ R43, R43, UR12 ;  /* 0x0000000c2b2b7c20 */ /* 0x000fca0008410000 */
[----:B------:R-:W-:Y:S01]  /*11aa0*/  STL [R1+0x374], R43 ;  /* 0x0003742b01007387 */ /* 0x000fe20000100800 */
[----:B--2---:R-:W-:Y:S02]  /*11ab0*/  SHF.L.U32 R42, R42, 0x10, RZ ;  /* 0x000000102a2a7819 */ /* 0x004fe400000006ff */
[----:B---3--:R-:W-:-:S03]  /*11ac0*/  SHF.L.U32 R44, R44, 0x10, RZ ;  /* 0x000000102c2c7819 */ /* 0x008fc600000006ff */
[----:B------:R-:W-:Y:S02]  /*11ad0*/  FADD.FTZ R42, R42, -UR16 ;  /* 0x800000102a2a7e21 */ /* 0x000fe40008010000 */
[----:B------:R1:W-:Y:S02]  /*11ae0*/  STL [R1+0x24c], R44 ;  /* 0x00024c2c01007387 */ /* 0x0003e40000100800 */
[----:B-1----:R-:W-:-:S05]  /*11af0*/  FMUL.FTZ R44, R42, UR12 ;  /* 0x0000000c2a2c7c20 */ /* 0x002fca0008410000 */
[----:B------:R0:W-:Y:S01]  /*11b00*/  STL [R1+0x390], R44 ;  /* 0x0003902c01007387 */ /* 0x0001e20000100800 */
[----:B----4-:R-:W-:Y:S01]  /*11b10*/  SHF.L.U32 R10, R10, 0x10, RZ ;  /* 0x000000100a0a7819 */ /* 0x010fe200000006ff */
[----:B------:R-:W-:Y:S06]  /*11b20*/  @!P1 BRA `(.L_x_336) ;  /* 0x0000000000509947 */ /* 0x000fec0003800000 */
[----:B-----5:R-:W-:-:S04]  /*11b30*/  FFMA.FTZ R42, R43, R2, R4 ;  /* 0x000000022b2a7223 */ /* 0x020fc80000010004 */
        /* <DEDUP_REMOVED lines=12> */
[----:B0-----:R0:W1:Y:S02]  /*11c00*/  MUFU.RCP R44, R42 ;  /* 0x0000002a002c7308 */ /* 0x0010640000001000 */
[----:B0-----:R-:W1:Y:S02]  /*11c10*/  LDL.LU R42, [R1+0x24c] ;  /* 0x00024c00012a7983 */ /* 0x001e640000300800 */
[----:B-1----:R-:W-:Y:S01]  /*11c20*/  FMUL.FTZ R42, R42, R44 ;  /* 0x0000002c2a2a7220 */ /* 0x002fe20000410000 */
[----:B------:R-:W-:-:S04]  /*11c30*/  FADD.FTZ R44, -R44, 1 ;  /* 0x3f8000002c2c7421 */ /* 0x000fc80000010100 */
[----:B------:R-:W-:-:S04]  /*11c40*/  FFMA.FTZ R44, R43, R44, 1 ;  /* 0x3f8000002b2c7423 */ /* 0x000fc8000001002c */
[----:B------:R-:W-:-:S05]  /*11c50*/  FMUL.FTZ R42, R42, R44 ;  /* 0x0000002c2a2a7220 */ /* 0x000fca0000410000 */
[----:B------:R1:W-:Y:S02]  /*11c60*/  STL [R1+0x24c], R42 ;  /* 0x00024c2a01007387 */ /* 0x0003e40000100800 */
.L_x_336:
[----:B-----5:R2:W-:Y:S04]  /*11c70*/  STL [R1+0x730], R4 ;  /* 0x0007300401007387 */ /* 0x0205e80000100800 */
[----:B------:R3:W-:Y:S04]  /*11c80*/  STL [R1+0x734], R5 ;  /* 0x0007340501007387 */ /* 0x0007e80000100800 */
[----:B-1----:R-:W4:Y:S04]  /*11c90*/  LDL.LU R42, [R1+0x4a0] ;  /* 0x0004a000012a7983 */ /* 0x002f280000300800 */
[----:B--2---:R-:W2:Y:S04]  /*11ca0*/  LDL R4, [R1+0x374] ;  /* 0x0003740001047983 */ /* 0x004ea80000100800 */
[----:B------:R1:W-:Y:S04]  /*11cb0*/  STL [R1+0x72c], R0 ;  /* 0x00072c0001007387 */ /* 0x0003e80000100800 */
[----:B---3--:R-:W3:Y:S04]  /*11cc0*/  LDL.LU R5, [R1+0x214] ;  /* 0x0002140001057983 */ /* 0x008ee80000300800 */
[----:B------:R-:W4:Y:S04]  /*11cd0*/  LDL.LU R43, [R1+0x4a4] ;  /* 0x0004a400012b7983 */ /* 0x000f280000300800 */
[----:B-1----:R-:W4:Y:S01]  /*11ce0*/  LDL.LU R0, [R1+0x4a8] ;  /* 0x0004a80001007983 */ /* 0x002f220000300800 */
[----:B0-----:R-:W-:-:S04]  /*11cf0*/  FMUL.FTZ R44, R10, R2 ;  /* 0x000000020a2c7220 */ /* 0x001fc80000410000 */
[----:B------:R-:W-:Y:S01]  /*11d00*/  FADD.FTZ R41, R41, R44 ;  /* 0x0000002c29297221 */ /* 0x000fe20000010000 */
[----:B--2---:R-:W-:Y:S02]  /*11d10*/  FFMA.FTZ R45, R4, R44, R45 ;  /* 0x0000002c042d7223 */ /* 0x004fe4000001002d */
[----:B------:R-:W2:Y:S04]  /*11d20*/  LDL.LU R44, [R1+0x4ac] ;  /* 0x0004ac00012c7983 */ /* 0x000ea80000300800 */
[----:B------:R0:W-:Y:S01]  /*11d30*/  STL [R1+0x210], R45 ;  /* 0x0002102d01007387 */ /* 0x0001e20000100800 */
[----:B---3--:R-:W-:-:S03]  /*11d40*/  FADD.FTZ R40, R5, R40 ;  /* 0x0000002805287221 */ /* 0x008fc60000010000 */
[----:B------:R1:W5:Y:S04]  /*11d50*/  LDL.LU R5, [R1+0x734] ;  /* 0x0007340001057983 */ /* 0x0003680000300800 */
[----:B------:R1:W5:Y:S01]  /*11d60*/  LDL.LU R4, [R1+0x730] ;  /* 0x0007300001047983 */ /* 0x0003620000300800 */
[----:B----4-:R-:W-:-:S03]  /*11d70*/  SHF.L.U32 R0, R0, 0x10, RZ ;  /* 0x0000001000007819 */ /* 0x010fc600000006ff */
[----:B0-----:R-:W3:Y:S04]  /*11d80*/  LDL R45, [R1+0x24c] ;  /* 0x00024c00012d7983 */ /* 0x001ee80000100800 */
[----:B------:R0:W-:Y:S04]  /*11d90*/  STL [R1+0x224], R0 ;  /* 0x0002240001007387 */ /* 0x0001e80000100800 */
[----:B0-----:R1:W5:Y:S01]  /*11da0*/  LDL.LU R0, [R1+0x72c] ;  /* 0x00072c0001007983 */ /* 0x0013620000300800 */
[----:B------:R-:W-:Y:S02]  /*11db0*/  SHF.L.U32 R42, R42, 0x10, RZ ;  /* 0x000000102a2a7819 */ /* 0x000fe400000006ff */
[----:B------:R-:W-:-:S03]  /*11dc0*/  SHF.L.U32 R43, R43, 0x10, RZ ;  /* 0x000000102b2b7819 */ /* 0x000fc600000006ff */
[----:B------:R-:W-:Y:S02]  /*11dd0*/  FADD.FTZ R42, R42, -UR16 ;  /* 0x800000102a2a7e21 */ /* 0x000fe40008010000 */
[----:B------:R-:W-:-:S04]  /*11de0*/  FADD.FTZ R43, R43, -UR16 ;  /* 0x800000102b2b7e21 */ /* 0x000fc80008010000 */
[----:B------:R-:W-:-:S05]  /*11df0*/  FMUL.FTZ R43, R43, UR12 ;  /* 0x0000000c2b2b7c20 */ /* 0x000fca0008410000 */
[----:B------:R-:W-:Y:S01]  /*11e00*/  STL [R1+0x3a4], R43 ;  /* 0x0003a42b01007387 */ /* 0x000fe20000100800 */
[----:B--2---:R-:W-:-:S05]  /*11e10*/  SHF.L.U32 R44, R44, 0x10, RZ ;  /* 0x000000102c2c7819 */ /* 0x004fca00000006ff */
[----:B------:R0:W-:Y:S02]  /*11e20*/  STL [R1+0x318], R44 ;  /* 0x0003182c01007387 */ /* 0x0001e40000100800 */
[----:B0-----:R-:W-:-:S05]  /*11e30*/  FMUL.FTZ R44, R42, UR12 ;  /* 0x0000000c2a2c7c20 */ /* 0x001fca0008410000 */
[----:B------:R1:W-:Y:S01]  /*11e40*/  STL [R1+0x38c], R44 ;  /* 0x00038c2c01007387 */ /* 0x0003e20000100800 */
[----:B---3--:R-:W-:Y:S01]  /*11e50*/  FMUL.FTZ R42, R45, R3 ;  /* 0x000000032d2a7220 */ /* 0x008fe20000410000 */
[----:B------:R-:W-:Y:S06]  /*11e60*/  @!P1 BRA `(.L_x_337) ;  /* 0x00000000005c9947 */ /* 0x000fec0003800000 */
[----:B-1---5:R-:W-:-:S04]  /*11e70*/  FFMA.FTZ R44, R44, R2, R4 ;  /* 0x000000022c2c7223 */ /* 0x022fc80000010004 */
[----:B------:R-:W-:-:S06]  /*11e80*/  FMUL.FTZ R43, R44, -1.4426950216293334961 ;  /* 0xbfb8aa3b2c2b7820 */ /* 0x000fcc0000410000 */
[----:B------:R-:W0:Y:S02]  /*11e90*/  MUFU.EX2 R43, R43 ;  /* 0x0000002b002b7308 */ /* 0x000e240000000800 */
[----:B0-----:R-:W-:-:S06]  /*11ea0*/  FADD.FTZ R43, R43, 1 ;  /* 0x3f8000002b2b7421 */ /* 0x001fcc0000010000 */
[----:B------:R0:W1:Y:S02]  /*11eb0*/  MUFU.RCP R45, R43 ;  /* 0x0000002b002d7308 */ /* 0x0000640000001000 */
[----:B0-----:R-:W1:Y:S02]  /*11ec0*/  LDL.LU R43, [R1+0x224] ;  /* 0x00022400012b7983 */ /* 0x001e640000300800 */
[----:B-1----:R-:W-:Y:S01]  /*11ed0*/  FMUL.FTZ R43, R43, R45 ;  /* 0x0000002d2b2b7220 */ /* 0x002fe20000410000 */
[----:B------:R-:W-:-:S04]  /*11ee0*/  FADD.FTZ R45, -R45, 1 ;  /* 0x3f8000002d2d7421 */ /* 0x000fc80000010100 */
[----:B------:R-:W-:Y:S02]  /*11ef0*/  FFMA.FTZ R45, R44, R45, 1 ;  /* 0x3f8000002c2d7423 */ /* 0x000fe4000001002d */
[----:B------:R-:W2:Y:S02]  /*11f00*/  LDL R44, [R1+0x3a4] ;  /* 0x0003a400012c7983 */ /* 0x000ea40000100800 */
[----:B------:R-:W-:-:S05]  /*11f10*/  FMUL.FTZ R45, R43, R45 ;  /* 0x0000002d2b2d7220 */ /* 0x000fca0000410000 */
[----:B------:R0:W-:Y:S01]  /*11f20*/  STL [R1+0x224], R45 ;  /* 0x0002242d01007387 */ /* 0x0001e20000100800 */
[----:B--2---:R-:W-:-:S04]  /*11f30*/  FFMA.FTZ R44, R44, R3, R5 ;  /* 0x000000032c2c7223 */ /* 0x004fc80000010005 */
        /* <DEDUP_REMOVED lines=10> */
.L_x_337:
[----:B------:R2:W-:Y:S04]  /*11fe0*/  STL [R1+0x740], R8 ;  /* 0x0007400801007387 */ /* 0x0005e80000100800 */
[----:B0-----:R-:W3:Y:S04]  /*11ff0*/  LDL R43, [R1+0x390] ;  /* 0x00039000012b7983 */ /* 0x001ee80000100800 */
[----:B------:R0:W-:Y:S04]  /*12000*/  STL [R1+0x73c], R7 ;  /* 0x00073c0701007387 */ /* 0x0001e80000100800 */
[----:B--2---:R-:W3:Y:S01]  /*12010*/  LDL.LU R8, [R1+0x210] ;  /* 0x0002100001087983 */ /* 0x004ee20000300800 */
[----:B------:R-:W-:-:S03]  /*12020*/  FADD.FTZ R41, R42, R41 ;  /* 0x000000292a297221 */ /* 0x000fc60000010000 */
[----:B-1----:R-:W2:Y:S04]  /*12030*/  LDL R44, [R1+0x224] ;  /* 0x00022400012c7983 */ /* 0x002ea80000100800 */
[----:B0-----:R-:W4:Y:S04]  /*12040*/  LDL.LU R7, [R1+0x218] ;  /* 0x0002180001077983 */ /* 0x001f280000300800 */
[----:B------:R0:W-:Y:S01]  /*12050*/  STL [R1+0x738], R6 ;  /* 0x0007380601007387 */ /* 0x0001e20000100800 */
[----:B------:R-:W-:-:S03]  /*12060*/  FADD.FTZ R38, R38, R32 ;  /* 0x0000002026267221 */ /* 0x000fc60000010000 */
[----:B-----5:R1:W-:Y:S04]  /*12070*/  STL [R1+0x730], R4 ;  /* 0x0007300401007387 */ /* 0x0203e80000100800 */
[----:B------:R-:W4:Y:S04]  /*12080*/  LDL.LU R45, [R1+0x494] ;  /* 0x00049400012d7983 */ /* 0x000f280000300800 */
[----:B0-----:R-:W4:Y:S04]  /*12090*/  LDL R6, [R1+0x38c] ;  /* 0x00038c0001067983 */ /* 0x001f280000100800 */
[----:B-1----:R-:W4:Y:S01]  /*120a0*/  LDL R4, [R1+0x3a4] ;  /* 0x0003a40001047983 */ /* 0x002f220000100800 */
[----:B---3--:R-:W-:-:S03]  /*120b0*/  FFMA.FTZ R43, R43, R42, R8 ;  /* 0x0000002a2b2b7223 */ /* 0x008fc60000010008 */
[----:B------:R-:W4:Y:S04]  /*120c0*/  LDL.LU R42, [R1+0x22c] ;  /* 0x00022c00012a7983 */ /* 0x000f280000300800 */
[----:B------:R0:W-:Y:S04]  /*120d0*/  STL [R1+0x72c], R0 ;  /* 0x00072c0001007387 */ /* 0x0001e80000100800 */
[----:B------:R1:W-:Y:S01]  /*120e0*/  STL [R1+0x734], R5 ;  /* 0x0007340501007387 */ /* 0x0003e20000100800 */
[----:B--2---:R-:W-:-:S03]  /*120f0*/  FMUL.FTZ R44, R44, R2 ;  /* 0x000000022c2c7220 */ /* 0x004fc60000410000 */
[----:B------:R2:W5:Y:S04]  /*12100*/  LDL.LU R8, [R1+0x740] ;  /* 0x0007400001087983 */ /* 0x0005680000300800 */
[----:B0-----:R-:W3:Y:S04]  /*12110*/  LDL.LU R0, [R1+0x498] ;  /* 0x0004980001007983 */ /* 0x001ee80000300800 */
[----:B-1----:R-:W2:Y:S01]  /*12120*/  LDL.LU R5, [R1+0x228] ;  /* 0x0002280001057983 */ /* 0x002ea20000300800 */
[----:B----4-:R-:W-:-:S03]  /*12130*/  FFMA.FTZ R42, R42, R32, R7 ;  /* 0x000000202a2a7223 */ /* 0x010fc60000010007 */
[----:B------:R-:W4:Y:S01]  /*12140*/  LDL R32, [R1+0x318] ;  /* 0x0003180001207983 */ /* 0x000f220000100800 */
[----:B------:R-:W-:Y:S01]  /*12150*/  FFMA.FTZ R43, R6, R44, R43 ;  /* 0x0000002c062b7223 */ /* 0x000fe2000001002b */
[----:B------:R-:W-:Y:S02]  /*12160*/  FADD.FTZ R41, R41, R44 ;  /* 0x0000002c29297221 */ /* 0x000fe40000010000 */
[----:B------:R-:W4:Y:S04]  /*12170*/  LDL.LU R44, [R1+0x490] ;  /* 0x00049000012c7983 */ /* 0x000f280000300800 */
[----:B------:R0:W5:Y:S04]  /*12180*/  LDL.LU R7, [R1+0x73c] ;  /* 0x00073c0001077983 */ /* 0x0001680000300800 */
[----:B------:R0:W5:Y:S01]  /*12190*/  LDL.LU R6, [R1+0x738] ;  /* 0x0007380001067983 */ /* 0x0001620000300800 */
[----:B---3--:R-:W-:Y:S01]  /*121a0*/  SHF.L.U32 R0, R0, 0x10, RZ ;  /* 0x0000001000007819 */ /* 0x008fe200000006ff */
[----:B--2---:R-:W-:-:S04]  /*121b0*/  FFMA.FTZ R39, R5, R33, R39 ;  /* 0x0000002105277223 */ /* 0x004fc80000010027 */
[----:B------:R1:W-:Y:S04]  /*121c0*/  STL [R1+0x228], R0 ;  /* 0x0002280001007387 */ /* 0x0003e80000100800 */
[----:B------:R0:W5:Y:S04]  /*121d0*/  LDL.LU R5, [R1+0x734] ;  /* 0x0007340001057983 */ /* 0x0001680000300800 */
[----:B-1----:R0:W5:Y:S01]  /*121e0*/  LDL.LU R0, [R1+0x72c] ;  /* 0x00072c0001007983 */ /* 0x0021620000300800 */
[----:B----4-:R-:W-:-:S04]  /*121f0*/  FMUL.FTZ R32, R32, R3 ;  /* 0x0000000320207220 */ /* 0x010fc80000410000 */
[----:B------:R-:W-:Y:S01]  /*12200*/  FFMA.FTZ R43, R4, R32, R43 ;  /* 0x00000020042b7223 */ /* 0x000fe2000001002b */
[----:B------:R-:W-:Y:S01]  /*12210*/  FADD.FTZ R41, R32, R41 ;  /* 0x0000002920297221 */ /* 0x000fe20000010000 */
[----:B------:R0:W5:Y:S04]  /*12220*/  LDL.LU R4, [R1+0x730] ;  /* 0x0007300001047983 */ /* 0x0001680000300800 */
[----:B------:R-:W2:Y:S01]  /*12230*/  LDL.LU R32, [R1+0x49c] ;  /* 0x00049c0001207983 */ /* 0x000ea20000300800 */
[----:B------:R-:W-:Y:S02]  /*12240*/  SHF.L.U32 R44, R44, 0x10, RZ ;  /* 0x000000102c2c7819 */ /* 0x000fe400000006ff */
[----:B------:R-:W-:-:S03]  /*12250*/  SHF.L.U32 R45, R45, 0x10, RZ ;  /* 0x000000102d2d7819 */ /* 0x000fc600000006ff */
[----:B------:R-:W-:Y:S02]  /*12260*/  FADD.FTZ R44, R44, -UR16 ;  /* 0x800000102c2c7e21 */ /* 0x000fe40008010000 */
[----:B------:R-:W-:Y:S01]  /*12270*/  FADD.FTZ R45, R45, -UR16 ;  /* 0x800000102d2d7e21 */ /* 0x000fe20008010000 */
[----:B--2---:R-:W-:-:S05]  /*12280*/  SHF.L.U32 R32, R32, 0x10, RZ ;  /* 0x0000001020207819 */ /* 0x004fca00000006ff */
[----:B------:R1:W-:Y:S02]  /*12290*/  STL [R1+0x330], R32 ;  /* 0x0003302001007387 */ /* 0x0003e40000100800 */
[----:B-1----:R-:W-:Y:S01]  /*122a0*/  FMUL.FTZ R32, R44, UR12 ;  /* 0x0000000c2c207c20 */ /* 0x002fe20008410000 */
[----:B------:R-:W-:-:S04]  /*122b0*/  FMUL.FTZ R44, R45, UR12 ;  /* 0x0000000c2d2c7c20 */ /* 0x000fc80008410000 */
[----:B------:R0:W-:Y:S04]  /*122c0*/  STL [R1+0x22c], R32 ;  /* 0x00022c2001007387 */ /* 0x0001e80000100800 */
[----:B------:R0:W-:Y:S01]  /*122d0*/  STL [R1+0x3b0], R44 ;  /* 0x0003b02c01007387 */ /* 0x0001e20000100800 */
[----:B------:R-:W-:Y:S05]  /*122e0*/  @!P1 BRA `(.L_x_338) ;  /* 0x00000000005c9947 */ /* 0x000fea0003800000 */
[----:B0----5:R-:W-:-:S04]  /*122f0*/  FFMA.FTZ R44, R32, R2, R4 ;  /* 0x00000002202c7223 */ /* 0x021fc80000010004 */
        /* <DEDUP_REMOVED lines=22> */
.L_x_338:
[----:B01----:R-:W2:Y:S04]  /*12460*/  LDL R32, [R1+0x228] ;  /* 0x0002280001207983 */ /* 0x003ea80000100800 */
[----:B-----5:R0:W-:Y:S04]  /*12470*/  STL [R1+0x730], R4 ;  /* 0x0007300401007387 */ /* 0x0201e80000100800 */
[----:B------:R1:W-:Y:S04]  /*12480*/  STL [R1+0x72c], R0 ;  /* 0x00072c0001007387 */ /* 0x0003e80000100800 */
[----:B------:R-:W3:Y:S04]  /*12490*/  LDL.LU R44, [R1+0x480] ;  /* 0x00048000012c7983 */ /* 0x000ee80000300800 */
[----:B0-----:R-:W4:Y:S04]  /*124a0*/  LDL R4, [R1+0x22c] ;  /* 0x00022c0001047983 */ /* 0x001f280000100800 */
[----:B-1----:R-:W4:Y:S01]  /*124b0*/  LDL.LU R0, [R1+0x488] ;  /* 0x0004880001007983 */ /* 0x002f220000300800 */
[----:B------:R-:W-:-:S03]  /*124c0*/  FADD.FTZ R40, R40, R33 ;  /* 0x0000002128287221 */ /* 0x000fc60000010000 */
[----:B------:R-:W4:Y:S04]  /*124d0*/  LDL.LU R33, [R1+0x484] ;  /* 0x0004840001217983 */ /* 0x000f280000300800 */
[----:B------:R-:W4:Y:S01]  /*124e0*/  LDL R45, [R1+0x330] ;  /* 0x00033000012d7983 */ /* 0x000f220000100800 */
[----:B--2---:R-:W-:-:S04]  /*124f0*/  FMUL.FTZ R32, R32, R2 ;  /* 0x0000000220207220 */ /* 0x004fc80000410000 */
[----:B------:R-:W-:Y:S01]  /*12500*/  FADD.FTZ R41, R41, R32 ;  /* 0x0000002029297221 */ /* 0x000fe20000010000 */
[----:B---3--:R-:W-:Y:S01]  /*12510*/  SHF.L.U32 R44, R44, 0x10, RZ ;  /* 0x000000102c2c7819 */ /* 0x008fe200000006ff */
[----:B----4-:R-:W-:Y:S02]  /*12520*/  FFMA.FTZ R43, R4, R32, R43 ;  /* 0x00000020042b7223 */ /* 0x010fe4000001002b */
[----:B------:R-:W2:Y:S01]  /*12530*/  LDL.LU R32, [R1+0x48c] ;  /* 0x00048c0001207983 */ /* 0x000ea20000300800 */
[----:B------:R-:W-:-:S03]  /*12540*/  SHF.L.U32 R0, R0, 0x10, RZ ;  /* 0x0000001000007819 */ /* 0x000fc600000006ff */
[----:B------:R0:W5:Y:S04]  /*12550*/  LDL.LU R4, [R1+0x730] ;  /* 0x0007300001047983 */ /* 0x0001680000300800 */
[----:B------:R1:W-:Y:S04]  /*12560*/  STL [R1+0x320], R0 ;  /* 0x0003200001007387 */ /* 0x0003e80000100800 */
[----:B-1----:R0:W5:Y:S01]  /*12570*/  LDL.LU R0, [R1+0x72c] ;  /* 0x00072c0001007983 */ /* 0x0021620000300800 */
[----:B------:R-:W-:Y:S01]  /*12580*/  SHF.L.U32 R33, R33, 0x10, RZ ;  /* 0x0000001021217819 */ /* 0x000fe200000006ff */
[----:B------:R-:W-:-:S04]  /*12590*/  FADD.FTZ R44, R44, -UR16 ;  /* 0x800000102c2c7e21 */ /* 0x000fc80008010000 */
[----:B------:R-:W-:Y:S01]  /*125a0*/  FADD.FTZ R33, R33, -UR16 ;  /* 0x8000001021217e21 */ /* 0x000fe20008010000 */
[----:B------:R-:W-:-:S03]  /*125b0*/  FMUL.FTZ R44, R44, UR12 ;  /* 0x0000000c2c2c7c20 */ /* 0x000fc60008410000 */
[----:B------:R-:W-:Y:S02]  /*125c0*/  FMUL.FTZ R33, R33, UR12 ;  /* 0x0000000c21217c20 */ /* 0x000fe40008410000 */
[----:B------:R-:W-:Y:S04]  /*125d0*/  STL [R1+0x3a8], R44 ;  /* 0x0003a82c01007387 */ /* 0x000fe80000100800 */
[----:B------:R-:W-:Y:S01]  /*125e0*/  STL [R1+0x3ac], R33 ;  /* 0x0003ac2101007387 */ /* 0x000fe20000100800 */
[----:B--2---:R-:W-:-:S05]  /*125f0*/  SHF.L.U32 R32, R32, 0x10, RZ ;  /* 0x0000001020207819 */ /* 0x004fca00000006ff */
[----:B------:R1:W-:Y:S02]  /*12600*/  STL [R1+0x328], R32 ;  /* 0x0003282001007387 */ /* 0x0003e40000100800 */
[----:B-1----:R-:W-:Y:S01]  /*12610*/  FMUL.FTZ R32, R45, R3 ;  /* 0x000000032d207220 */ /* 0x002fe20000410000 */
[----:B0-----:R-:W-:Y:S06]  /*12620*/  @!P1 BRA `(.L_x_339) ;  /* 0x00000000005c9947 */ /* 0x001fec0003800000 */
[----:B-----5:R-:W-:-:S04]  /*12630*/  FFMA.FTZ R44, R44, R2, R4 ;  /* 0x000000022c2c7223 */ /* 0x020fc80000010004 */
        /* <DEDUP_REMOVED lines=22> */
.L_x_339:
[----:B------:R1:W-:Y:S04]  /*127a0*/  STL [R1+0x73c], R7 ;  /* 0x00073c0701007387 */ /* 0x0003e80000100800 */
[----:B0-----:R-:W2:Y:S04]  /*127b0*/  LDL R33, [R1+0x320] ;  /* 0x0003200001217983 */ /* 0x001ea80000100800 */
[----:B------:R0:W-:Y:S04]  /*127c0*/  STL [R1+0x734], R5 ;  /* 0x0007340501007387 */ /* 0x0001e80000100800 */
[----:B-1----:R-:W3:Y:S04]  /*127d0*/  LDL R7, [R1+0x3b0] ;  /* 0x0003b00001077983 */ /* 0x002ee80000100800 */
[----:B------:R1:W-:Y:S04]  /*127e0*/  STL [R1+0x738], R6 ;  /* 0x0007380601007387 */ /* 0x0003e80000100800 */
[----:B0-----:R-:W4:Y:S04]  /*127f0*/  LDL R5, [R1+0x3a8] ;  /* 0x0003a80001057983 */ /* 0x001f280000100800 */
[----:B-----5:R0:W-:Y:S04]  /*12800*/  STL [R1+0x72c], R0 ;  /* 0x00072c0001007387 */ /* 0x0201e80000100800 */
[----:B-1----:R-:W4:Y:S01]  /*12810*/  LDL.LU R6, [R1+0x238] ;  /* 0x0002380001067983 */ /* 0x002f220000300800 */
[----:B------:R-:W-:-:S03]  /*12820*/  FADD.FTZ R41, R32, R41 ;  /* 0x0000002920297221 */ /* 0x000fc60000010000 */
[----:B------:R-:W4:Y:S04]  /*12830*/  LDL.LU R45, [R1+0x47c] ;  /* 0x00047c00012d7983 */ /* 0x000f280000300800 */
[----:B0-----:R-:W4:Y:S04]  /*12840*/  LDL R0, [R1+0x3ac] ;  /* 0x0003ac0001007983 */ /* 0x001f280000100800 */
[----:B------:R0:W-:Y:S04]  /*12850*/  STL [R1+0x730], R4 ;  /* 0x0007300401007387 */ /* 0x0001e80000100800 */
[----:B------:R-:W4:Y:S04]  /*12860*/  LDL.LU R44, [R1+0x478] ;  /* 0x00047800012c7983 */ /* 0x000f280000300800 */
[----:B0-----:R-:W4:Y:S01]  /*12870*/  LDL.LU R4, [R1+0x230] ;  /* 0x0002300001047983 */ /* 0x001f220000300800 */
[----:B---3--:R-:W-:-:S03]  /*12880*/  FFMA.FTZ R43, R7, R32, R43 ;  /* 0x00000020072b7223 */ /* 0x008fc6000001002b */
[----:B------:R-:W3:Y:S01]  /*12890*/  LDL R32, [R1+0x328] ;  /* 0x0003280001207983 */ /* 0x000ee20000100800 */
[----:B--2---:R-:W-:Y:S01]  /*128a0*/  FMUL.FTZ R33, R33, R2 ;  /* 0x0000000221217220 */ /* 0x004fe20000410000 */
[----:B------:R-:W-:Y:S02]  /*128b0*/  FADD.FTZ R38, R38, R34 ;  /* 0x0000002226267221 */ /* 0x000fe40000010000 */
[----:B------:R0:W5:Y:S01]  /*128c0*/  LDL.LU R7, [R1+0x73c] ;  /* 0x00073c0001077983 */ /* 0x0001620000300800 */
[----:B------:R-:W-:Y:S01]  /*128d0*/  FADD.FTZ R41, R41, R33 ;  /* 0x0000002129297221 */ /* 0x000fe20000010000 */
[----:B----4-:R-:W-:Y:S02]  /*128e0*/  FFMA.FTZ R43, R5, R33, R43 ;  /* 0x00000021052b7223 */ /* 0x010fe4000001002b */
[----:B------:R-:W2:Y:S04]  /*128f0*/  LDL.LU R33, [R1+0x470] ;  /* 0x0004700001217983 */ /* 0x000ea80000300800 */
[----:B------:R0:W5:Y:S01]  /*12900*/  LDL.LU R5, [R1+0x734] ;  /* 0x0007340001057983 */ /* 0x0001620000300800 */
[----:B------:R-:W-:-:S03]  /*12910*/  FFMA.FTZ R42, R6, R34, R42 ;  /* 0x00000022062a7223 */ /* 0x000fc6000001002a */
[----:B------:R-:W4:Y:S04]  /*12920*/  LDL.LU R34, [R1+0x474] ;  /* 0x0004740001227983 */ /* 0x000f280000300800 */
[----:B------:R0:W5:Y:S01]  /*12930*/  LDL.LU R6, [R1+0x738] ;  /* 0x0007380001067983 */ /* 0x0001620000300800 */
[----:B------:R-:W-:-:S03]  /*12940*/  FFMA.FTZ R39, R4, R35, R39 ;  /* 0x0000002304277223 */ /* 0x000fc60000010027 */
[----:B------:R0:W5:Y:S01]  /*12950*/  LDL.LU R4, [R1+0x730] ;  /* 0x0007300001047983 */ /* 0x0001620000300800 */
[----:B---3--:R-:W-:-:S04]  /*12960*/  FMUL.FTZ R32, R32, R3 ;  /* 0x0000000320207220 */ /* 0x008fc80000410000 */
[----:B------:R-:W-:Y:S01]  /*12970*/  FFMA.FTZ R43, R0, R32, R43 ;  /* 0x00000020002b7223 */ /* 0x000fe2000001002b */
[----:B------:R-:W-:Y:S01]  /*12980*/  FADD.FTZ R41, R32, R41 ;  /* 0x0000002920297221 */ /* 0x000fe20000010000 */
[----:B------:R-:W-:Y:S01]  /*12990*/  SHF.L.U32 R32, R45, 0x10, RZ ;  /* 0x000000102d207819 */ /* 0x000fe200000006ff */
[----:B------:R0:W5:Y:S04]  /*129a0*/  LDL.LU R0, [R1+0x72c] ;  /* 0x00072c0001007983 */ /* 0x0001680000300800 */
[----:B------:R1:W-:Y:S04]  /*129b0*/  STL [R1+0x31c], R32 ;  /* 0x00031c2001007387 */ /* 0x0003e80000100800 */
[----:B------:R0:W5:Y:S01]  /*129c0*/  LDL R45, [R1+0x31c] ;  /* 0x00031c00012d7983 */ /* 0x0001620000100800 */
[----:B--2---:R-:W-:-:S02]  /*129d0*/  SHF.L.U32 R33, R33, 0x10, RZ ;  /* 0x0000001021217819 */ /* 0x004fc400000006ff */
[----:B----4-:R-:W-:-:S03]  /*129e0*/  SHF.L.U32 R34, R34, 0x10, RZ ;  /* 0x0000001022227819 */ /* 0x010fc600000006ff */
[----:B------:R-:W-:Y:S02]  /*129f0*/  FADD.FTZ R33, R33, -UR16 ;  /* 0x8000001021217e21 */ /* 0x000fe40008010000 */
[----:B------:R-:W-:Y:S01]  /*12a00*/  FADD.FTZ R34, R34, -UR16 ;  /* 0x8000001022227e21 */ /* 0x000fe20008010000 */
[----:B------:R-:W-:Y:S01]  /*12a10*/  SHF.L.U32 R44, R44, 0x10, RZ ;  /* 0x000000102c2c7819 */ /* 0x000fe200000006ff */
[----:B-1----:R-:W-:Y:S02]  /*12a20*/  FMUL.FTZ R32, R33, UR12 ;  /* 0x0000000c21207c20 */ /* 0x002fe40008410000 */
[----:B------:R-:W-:Y:S02]  /*12a30*/  FMUL.FTZ R33, R34, UR12 ;  /* 0x0000000c22217c20 */ /* 0x000fe40008410000 */
[----:B------:R0:W-:Y:S04]  /*12a40*/  STL [R1+0x310], R44 ;  /* 0x0003102c01007387 */ /* 0x0001e80000100800 */
[----:B------:R0:W-:Y:S04]  /*12a50*/  STL [R1+0x39c], R32 ;  /* 0x00039c2001007387 */ /* 0x0001e80000100800 */
[----:B------:R0:W-:Y:S01]  /*12a60*/  STL [R1+0x3a0], R33 ;  /* 0x0003a02101007387 */ /* 0x0001e20000100800 */
[----:B------:R-:W-:Y:S05]  /*12a70*/  @!P1 BRA `(.L_x_340) ;  /* 0x0000000000589947 */ /* 0x000fea0003800000 */
[----:B0----5:R-:W-:-:S04]  /*12a80*/  FFMA.FTZ R33, R32, R2, R4 ;  /* 0x0000000220217223 */ /* 0x021fc80000010004 */
[----:B------:R-:W-:-:S06]  /*12a90*/  FMUL.FTZ R32, R33, -1.4426950216293334961 ;  /* 0xbfb8aa3b21207820 */ /* 0x000fcc0000410000 */
[----:B------:R-:W0:Y:S02]  /*12aa0*/  MUFU.EX2 R32, R32 ;  /* 0x0000002000207308 */ /* 0x000e240000000800 */
[----:B0-----:R-:W-:-:S06]  /*12ab0*/  FADD.FTZ R32, R32, 1 ;  /* 0x3f80000020207421 */ /* 0x001fcc0000010000 */
[----:B------:R-:W0:Y:S02]  /*12ac0*/  MUFU.RCP R34, R32 ;  /* 0x0000002000227308 */ /* 0x000e240000001000 */
[----:B0-----:R-:W-:Y:S02]  /*12ad0*/  FMUL.FTZ R32, R44, R34 ;  /* 0x000000222c207220 */ /* 0x001fe40000410000 */
[----:B------:R-:W2:Y:S01]  /*12ae0*/  LDL R44, [R1+0x3a0] ;  /* 0x0003a000012c7983 */ /* 0x000ea20000100800 */
[----:B------:R-:W-:-:S04]  /*12af0*/  FADD.FTZ R34, -R34, 1 ;  /* 0x3f80000022227421 */ /* 0x000fc80000010100 */
[----:B------:R-:W-:Y:S01]  /*12b00*/  FFMA.FTZ R34, R33, R34, 1 ;  /* 0x3f80000021227423 */ /* 0x000fe20000010022 */
[----:B--2---:R-:W-:-:S03]  /*12b10*/  MOV R33, R44 ;  /* 0x0000002c00217202 */ /* 0x004fc60000000f00 */
[----:B------:R-:W-:Y:S02]  /*12b20*/  FMUL.FTZ R44, R32, R34 ;  /* 0x00000022202c7220 */ /* 0x000fe40000410000 */
[----:B------:R-:W-:-:S03]  /*12b30*/  FFMA.FTZ R33, R33, R3, R5 ;  /* 0x0000000321217223 */ /* 0x000fc60000010005 */
[----:B------:R1:W-:Y:S01]  /*12b40*/  STL [R1+0x310], R44 ;  /* 0x0003102c01007387 */ /* 0x0003e20000100800 */
[----:B------:R-:W-:-:S06]  /*12b50*/  FMUL.FTZ R32, R33, -1.4426950216293334961 ;  /* 0xbfb8aa3b21207820 */ /* 0x000fcc0000410000 */
[----:B------:R-:W0:Y:S02]  /*12b60*/  MUFU.EX2 R32, R32 ;  /* 0x0000002000207308 */ /* 0x000e240000000800 */
[----:B0-----:R-:W-:-:S06]  /*12b70*/  FADD.FTZ R32, R32, 1 ;  /* 0x3f80000020207421 */ /* 0x001fcc0000010000 */
[----:B------:R-:W0:Y:S02]  /*12b80*/  MUFU.RCP R34, R32 ;  /* 0x0000002000227308 */ /* 0x000e240000001000 */
[----:B0-----:R-:W-:Y:S01]  /*12b90*/  FMUL.FTZ R32, R45, R34 ;  /* 0x000000222d207220 */ /* 0x001fe20000410000 */
[----:B------:R-:W-:-:S04]  /*12ba0*/  FADD.FTZ R34, -R34, 1 ;  /* 0x3f80000022227421 */ /* 0x000fc80000010100 */
[----:B------:R-:W-:-:S04]  /*12bb0*/  FFMA.FTZ R34, R33, R34, 1 ;  /* 0x3f80000021227423 */ /* 0x000fc80000010022 */
[----:B------:R-:W-:-:S05]  /*12bc0*/  FMUL.FTZ R45, R32, R34 ;  /* 0x00000022202d7220 */ /* 0x000fca0000410000 */
[----:B------:R1:W-:Y:S02]  /*12bd0*/  STL [R1+0x31c], R45 ;  /* 0x00031c2d01007387 */ /* 0x0003e40000100800 */
.L_x_340:
[----:B-----5:R2:W-:Y:S01]  /*12be0*/  STL [R1+0x72c], R0 ;  /* 0x00072c0001007387 */ /* 0x0205e20000100800 */
[----:B0-----:R-:W-:Y:S01]  /*12bf0*/  MOV R32, R44 ;  /* 0x0000002c00207202 */ /* 0x001fe20000000f00 */
[----:B------:R-:W-:Y:S02]  /*12c00*/  FADD.FTZ R40, R40, R35 ;  /* 0x0000002328287221 */ /* 0x000fe40000010000 */
[----:B------:R-:W3:Y:S04]  /*12c10*/  LDL.LU R33, [R1+0x460] ;  /* 0x0004600001217983 */ /* 0x000ee80000300800 */
[----:B------:R-:W4:Y:S04]  /*12c20*/  LDL.LU R34, [R1+0x464] ;  /* 0x0004640001227983 */ /* 0x000f280000300800 */
[----:B--2---:R-:W2:Y:S04]  /*12c30*/  LDL R0, [R1+0x39c] ;  /* 0x00039c0001007983 */ /* 0x004ea80000100800 */
[----:B------:R-:W4:Y:S04]  /*12c40*/  LDL.LU R35, [R1+0x468] ;  /* 0x0004680001237983 */ /* 0x000f280000300800 */
[----:B-1----:R-:W4:Y:S01]  /*12c50*/  LDL.LU R44, [R1+0x46c] ;  /* 0x00046c00012c7983 */ /* 0x002f220000300800 */
[----:B------:R-:W-:-:S04]  /*12c60*/  FMUL.FTZ R32, R32, R2 ;  /* 0x0000000220207220 */ /* 0x000fc80000410000 */
[----:B------:R-:W-:Y:S01]  /*12c70*/  FADD.FTZ R41, R41, R32 ;  /* 0x0000002029297221 */ /* 0x000fe20000010000 */
[----:B---3--:R-:W-:Y:S01]  /*12c80*/  SHF.L.U32 R33, R33, 0x10, RZ ;  /* 0x0000001021217819 */ /* 0x008fe200000006ff */
[----:B--2---:R-:W-:Y:S02]  /*12c90*/  FFMA.FTZ R43, R0, R32, R43 ;  /* 0x00000020002b7223 */ /* 0x004fe4000001002b */
[----:B------:R0:W5:Y:S01]  /*12ca0*/  LDL.LU R0, [R1+0x72c] ;  /* 0x00072c0001007983 */ /* 0x0001620000300800 */
[----:B----4-:R-:W-:Y:S02]  /*12cb0*/  SHF.L.U32 R34, R34, 0x10, RZ ;  /* 0x0000001022227819 */ /* 0x010fe400000006ff */
[----:B------:R-:W-:Y:S01]  /*12cc0*/  SHF.L.U32 R32, R35, 0x10, RZ ;  /* 0x0000001023207819 */ /* 0x000fe200000006ff */
[----:B------:R-:W-:Y:S02]  /*12cd0*/  FADD.FTZ R33, R33, -UR16 ;  /* 0x8000001021217e21 */ /* 0x000fe40008010000 */
[----:B------:R-:W-:-:S02]  /*12ce0*/  FADD.FTZ R34, R34, -UR16 ;  /* 0x8000001022227e21 */ /* 0x000fc40008010000 */
[----:B------:R1:W-:Y:S01]  /*12cf0*/  STL [R1+0x304], R32 ;  /* 0x0003042001007387 */ /* 0x0003e20000100800 */
[----:B------:R-:W-:Y:S01]  /*12d00*/  SHF.L.U32 R44, R44, 0x10, RZ ;  /* 0x000000102c2c7819 */ /* 0x000fe200000006ff */
[----:B------:R-:W-:Y:S01]  /*12d10*/  FMUL.FTZ R33, R33, UR12 ;  /* 0x0000000c21217c20 */ /* 0x000fe20008410000 */
[----:B-1----:R-:W-:Y:S01]  /*12d20*/  FMUL.FTZ R32, R45, R3 ;  /* 0x000000032d207220 */ /* 0x002fe20000410000 */
[----:B------:R-:W-:Y:S02]  /*12d30*/  FMUL.FTZ R45, R34, UR12 ;  /* 0x0000000c222d7c20 */ /* 0x000fe40008410000 */
[----:B------:R0:W-:Y:S04]  /*12d40*/  STL [R1+0x308], R44 ;  /* 0x0003082c01007387 */ /* 0x0001e80000100800 */
[----:B------:R0:W-:Y:S04]  /*12d50*/  STL [R1+0x394], R33 ;  /* 0x0003942101007387 */ /* 0x0001e80000100800 */
[----:B------:R0:W-:Y:S01]  /*12d60*/  STL [R1+0x398], R45 ;  /* 0x0003982d01007387 */ /* 0x0001e20000100800 */
[----:B------:R-:W-:Y:S05]  /*12d70*/  @!P1 BRA `(.L_x_341) ;  /* 0x0000000000549947 */ /* 0x000fea0003800000 */
[----:B------:R-:W-:-:S04]  /*12d80*/  FFMA.FTZ R34, R33, R2, R4 ;  /* 0x0000000221227223 */ /* 0x000fc80000010004 */
[----:B0-----:R-:W-:-:S06]  /*12d90*/  FMUL.FTZ R33, R34, -1.4426950216293334961 ;  /* 0xbfb8aa3b22217820 */ /* 0x001fcc0000410000 */
[----:B------:R-:W0:Y:S02]  /*12da0*/  MUFU.EX2 R33, R33 ;  /* 0x0000002100217308 */ /* 0x000e240000000800 */
[----:B0-----:R-:W-:-:S06]  /*12db0*/  FADD.FTZ R33, R33, 1 ;  /* 0x3f80000021217421 */ /* 0x001fcc0000010000 */
[----:B------:R0:W1:Y:S02]  /*12dc0*/  MUFU.RCP R35, R33 ;  /* 0x0000002100237308 */ /* 0x0000640000001000 */
[----:B0-----:R-:W1:Y:S02]  /*12dd0*/  LDL.LU R33, [R1+0x304] ;  /* 0x0003040001217983 */ /* 0x001e640000300800 */
[----:B-1----:R-:W-:Y:S01]  /*12de0*/  FMUL.FTZ R33, R33, R35 ;  /* 0x0000002321217220 */ /* 0x002fe20000410000 */
[----:B------:R-:W-:-:S04]  /*12df0*/  FADD.FTZ R35, -R35, 1 ;  /* 0x3f80000023237421 */ /* 0x000fc80000010100 */
[----:B------:R-:W-:Y:S01]  /*12e00*/  FFMA.FTZ R35, R34, R35, 1 ;  /* 0x3f80000022237423 */ /* 0x000fe20000010023 */
[----:B------:R-:W-:-:S03]  /*12e10*/  FFMA.FTZ R34, R45, R3, R5 ;  /* 0x000000032d227223 */ /* 0x000fc60000010005 */
[----:B------:R-:W-:Y:S01]  /*12e20*/  FMUL.FTZ R35, R33, R35 ;  /* 0x0000002321237220 */ /* 0x000fe20000410000 */
[----:B------:R-:W-:-:S04]  /*12e30*/  FMUL.FTZ R33, R34, -1.4426950216293334961 ;  /* 0xbfb8aa3b22217820 */ /* 0x000fc80000410000 */
[----:B------:R0:W-:Y:S02]  /*12e40*/  STL [R1+0x304], R35 ;  /* 0x0003042301007387 */ /* 0x0001e40000100800 */
[----:B------:R-:W1:Y:S02]  /*12e50*/  MUFU.EX2 R33, R33 ;  /* 0x0000002100217308 */ /* 0x000e640000000800 */
[----:B-1----:R-:W-:-:S06]  /*12e60*/  FADD.FTZ R33, R33, 1 ;  /* 0x3f80000021217421 */ /* 0x002fcc0000010000 */
[----:B0-----:R-:W0:Y:S02]  /*12e70*/  MUFU.RCP R35, R33 ;  /* 0x0000002100237308 */ /* 0x001e240000001000 */
[----:B0-----:R-:W-:Y:S01]  /*12e80*/  FMUL.FTZ R33, R44, R35 ;  /* 0x000000232c217220 */ /* 0x001fe20000410000 */
[----:B------:R-:W-:-:S04]  /*12e90*/  FADD.FTZ R35, -R35, 1 ;  /* 0x3f80000023237421 */ /* 0x000fc80000010100 */
[----:B------:R-:W-:-:S04]  /*12ea0*/  FFMA.FTZ R35, R34, R35, 1 ;  /* 0x3f80000022237423 */ /* 0x000fc80000010023 */
[----:B------:R-:W-:-:S05]  /*12eb0*/  FMUL.FTZ R33, R33, R35 ;  /* 0x0000002321217220 */ /* 0x000fca0000410000 */
[----:B------:R1:W-:Y:S02]  /*12ec0*/  STL [R1+0x308], R33 ;  /* 0x0003082101007387 */ /* 0x0003e40000100800 */
.L_x_341:
[----:B------:R2:W-:Y:S04]  /*12ed0*/  STL [R1+0x734], R5 ;  /* 0x0007340501007387 */ /* 0x0005e80000100800 */
[----:B01----:R-:W3:Y:S04]  /*12ee0*/  LDL R33, [R1+0x304] ;  /* 0x0003040001217983 */ /* 0x003ee80000100800 */
[----:B-----5:R0:W-:Y:S04]  /*12ef0*/  STL [R1+0x72c], R0 ;  /* 0x00072c0001007387 */ /* 0x0201e80000100800 */
[----:B--2---:R-:W2:Y:S04]  /*12f00*/  LDL R5, [R1+0x3a0] ;  /* 0x0003a00001057983 */ /* 0x004ea80000100800 */
[----:B------:R1:W-:Y:S04]  /*12f10*/  STL [R1+0x730], R4 ;  /* 0x0007300401007387 */ /* 0x0003e80000100800 */
[----:B0-----:R-:W4:Y:S04]  /*12f20*/  LDL R0, [R1+0x394] ;  /* 0x0003940001007983 */ /* 0x001f280000100800 */
[----:B------:R-:W4:Y:S04]  /*12f30*/  LDL.LU R35, [R1+0x45c] ;  /* 0x00045c0001237983 */ /* 0x000f280000300800 */
[----:B-1----:R-:W4:Y:S01]  /*12f40*/  LDL.LU R4, [R1+0x23c] ;  /* 0x00023c0001047983 */ /* 0x002f220000300800 */
[----:B------:R-:W-:-:S03]  /*12f50*/  FADD.FTZ R41, R32, R41 ;  /* 0x0000002920297221 */ /* 0x000fc60000010000 */
[----:B------:R-:W4:Y:S04]  /*12f60*/  LDL.LU R34, [R1+0x454] ;  /* 0x0004540001227983 */ /* 0x000f280000300800 */
[----:B------:R-:W4:Y:S01]  /*12f70*/  LDL.LU R44, [R1+0x458] ;  /* 0x00045800012c7983 */ /* 0x000f220000300800 */
[----:B--2---:R-:W-:-:S03]  /*12f80*/  FFMA.FTZ R43, R5, R32, R43 ;  /* 0x00000020052b7223 */ /* 0x004fc6000001002b */
[----:B------:R-:W2:Y:S01]  /*12f90*/  LDL R32, [R1+0x308] ;  /* 0x0003080001207983 */ /* 0x000ea20000100800 */
[----:B---3--:R-:W-:Y:S01]  /*12fa0*/  FMUL.FTZ R33, R33, R2 ;  /* 0x0000000221217220 */ /* 0x008fe20000410000 */
[----:B------:R-:W-:Y:S02]  /*12fb0*/  FADD.FTZ R38, R38, R36 ;  /* 0x0000002426267221 */ /* 0x000fe40000010000 */
[----:B------:R0:W5:Y:S01]  /*12fc0*/  LDL.LU R5, [R1+0x734] ;  /* 0x0007340001057983 */ /* 0x0001620000300800 */
[----:B------:R-:W-:Y:S01]  /*12fd0*/  FADD.FTZ R41, R41, R33 ;  /* 0x0000002129297221 */ /* 0x000fe20000010000 */
[----:B----4-:R-:W-:Y:S02]  /*12fe0*/  FFMA.FTZ R43, R0, R33, R43 ;  /* 0x00000021002b7223 */ /* 0x010fe4000001002b */
[----:B------:R-:W3:Y:S04]  /*12ff0*/  LDL.LU R33, [R1+0x450] ;  /* 0x0004500001217983 */ /* 0x000ee80000300800 */
[----:B------:R0:W5:Y:S01]  /*13000*/  LDL.LU R0, [R1+0x72c] ;  /* 0x00072c0001007983 */ /* 0x0001620000300800 */
[----:B------:R-:W-:-:S03]  /*13010*/  FFMA.FTZ R42, R4, R36, R42 ;  /* 0x00000024042a7223 */ /* 0x000fc6000001002a */
[----:B------:R-:W4:Y:S04]  /*13020*/  LDL.LU R36, [R1+0x234] ;  /* 0x0002340001247983 */ /* 0x000f280000300800 */
[----:B------:R0:W5:Y:S01]  /*13030*/  LDL.LU R4, [R1+0x730] ;  /* 0x0007300001047983 */ /* 0x0001620000300800 */
[----:B------:R-:W-:Y:S01]  /*13040*/  SHF.L.U32 R34, R34, 0x10, RZ ;  /* 0x0000001022227819 */ /* 0x000fe200000006ff */
[----:B--2---:R-:W-:-:S04]  /*13050*/  FMUL.FTZ R32, R32, R3 ;  /* 0x0000000320207220 */ /* 0x004fc80000410000 */
[----:B------:R-:W-:Y:S01]  /*13060*/  FFMA.FTZ R43, R45, R32, R43 ;  /* 0x000000202d2b7223 */ /* 0x000fe2000001002b */
[----:B------:R-:W-:Y:S01]  /*13070*/  FADD.FTZ R41, R32, R41 ;  /* 0x0000002920297221 */ /* 0x000fe20000010000 */
[----:B------:R-:W-:-:S05]  /*13080*/  SHF.L.U32 R32, R35, 0x10, RZ ;  /* 0x0000001023207819 */ /* 0x000fca00000006ff */
[----:B------:R0:W-:Y:S04]  /*13090*/  STL [R1+0x300], R32 ;  /* 0x0003002001007387 */ /* 0x0001e80000100800 */
[----:B------:R0:W5:Y:S01]  /*130a0*/  LDL R35, [R1+0x300] ;  /* 0x0003000001237983 */ /* 0x0001620000100800 */
[----:B---3--:R-:W-:Y:S01]  /*130b0*/  SHF.L.U32 R33, R33, 0x10, RZ ;  /* 0x0000001021217819 */ /* 0x008fe200000006ff */
[----:B------:R-:W-:Y:S01]  /*130c0*/  FADD.FTZ R34, R34, -UR16 ;  /* 0x8000001022227e21 */ /* 0x000fe20008010000 */
[----:B----4-:R-:W-:-:S03]  /*130d0*/  FFMA.FTZ R39, R36, R37, R39 ;  /* 0x0000002524277223 */ /* 0x010fc60000010027 */
[----:B------:R-:W-:Y:S01]  /*130e0*/  FADD.FTZ R33, R33, -UR16 ;  /* 0x8000001021217e21 */ /* 0x000fe20008010000 */
[----:B------:R-:W-:Y:S01]  /*130f0*/  SHF.L.U32 R36, R44, 0x10, RZ ;  /* 0x000000102c247819 */ /* 0x000fe200000006ff */
[----:B------:R-:W-:Y:S02]  /*13100*/  FMUL.FTZ R44, R34, UR12 ;  /* 0x0000000c222c7c20 */ /* 0x000fe40008410000 */
        /* <DEDUP_REMOVED lines=10> */
[----:B0-----:R-:W-:Y:S01]  /*131b0*/  FMUL.FTZ R34, R36, R33 ;  /* 0x0000002124227220 */ /* 0x001fe20000410000 */
[----:B------:R-:W-:-:S04]  /*131c0*/  FADD.FTZ R33, -R33, 1 ;  /* 0x3f80000021217421 */ /* 0x000fc80000010100 */
[----:B------:R-:W-:-:S04]  /*131d0*/  FFMA.FTZ R33, R32, R33, 1 ;  /* 0x3f80000020217423 */ /* 0x000fc80000010021 */
[----:B------:R-:W-:Y:S01]  /*131e0*/  FMUL.FTZ R36, R34, R33 ;  /* 0x0000002122247220 */ /* 0x000fe20000410000 */
[----:B------:R-:W-:-:S04]  /*131f0*/  FFMA.FTZ R33, R44, R3, R5 ;  /* 0x000000032c217223 */ /* 0x000fc80000010005 */
[----:B------:R-:W-:Y:S01]  /*13200*/  FMUL.FTZ R32, R33, -1.4426950216293334961 ;  /* 0xbfb8aa3b21207820 */ /* 0x000fe20000410000 */
[----:B------:R1:W-:Y:S05]  /*13210*/  STL [R1+0x2e0], R36 ;  /* 0x0002e02401007387 */ /* 0x0003ea0000100800 */
        /* <DEDUP_REMOVED lines=8> */
.L_x_342:
[----:B0-----:R-:W2:Y:S01]  /*132a0*/  LDL.LU R32, [R1+0x440] ;  /* 0x0004400001207983 */ /* 0x001ea20000300800 */
[----:B------:R-:W-:-:S03]  /*132b0*/  MOV R33, R36 ;  /* 0x0000002400217202 */ /* 0x000fc60000000f00 */
[----:B------:R-:W3:Y:S04]  /*132c0*/  LDL.LU R34, [R1+0x444] ;  /* 0x0004440001227983 */ /* 0x000ee80000300800 */
[----:B------:R-:W4:Y:S04]  /*132d0*/  LDL.LU R44, [R1+0x448] ;  /* 0x00044800012c7983 */ /* 0x000f280000300800 */
[----:B-1----:R-:W4:Y:S01]  /*132e0*/  LDL.LU R36, [R1+0x44c] ;  /* 0x00044c0001247983 */ /* 0x002f220000300800 */
[----:B------:R-:W-:-:S04]  /*132f0*/  FMUL.FTZ R33, R33, R2 ;  /* 0x0000000221217220 */ /* 0x000fc80000410000 */
[----:B------:R-:W-:Y:S01]  /*13300*/  FFMA.FTZ R43, R45, R33, R43 ;  /* 0x000000212d2b7223 */ /* 0x000fe2000001002b */
[----:B------:R-:W-:Y:S01]  /*13310*/  FADD.FTZ R41, R41, R33 ;  /* 0x0000002129297221 */ /* 0x000fe20000010000 */
[----:B------:R-:W-:Y:S01]  /*13320*/  FADD.FTZ R40, R40, R37 ;  /* 0x0000002528287221 */ /* 0x000fe20000010000 */
[----:B--2---:R-:W-:Y:S02]  /*13330*/  SHF.L.U32 R32, R32, 0x10, RZ ;  /* 0x0000001020207819 */ /* 0x004fe400000006ff */
[----:B---3--:R-:W-:-:S03]  /*13340*/  SHF.L.U32 R34, R34, 0x10, RZ ;  /* 0x0000001022227819 */ /* 0x008fc600000006ff */
[----:B------:R-:W-:Y:S02]  /*13350*/  FADD.FTZ R32, R32, -UR16 ;  /* 0x8000001020207e21 */ /* 0x000fe40008010000 */
[----:B------:R-:W-:Y:S02]  /*13360*/  FADD.FTZ R34, R34, -UR16 ;  /* 0x8000001022227e21 */ /* 0x000fe40008010000 */
[----:B------:R-:W-:Y:S01]  /*13370*/  FMUL.FTZ R33, R32, UR12 ;  /* 0x0000000c20217c20 */ /* 0x000fe20008410000 */
[----:B-----5:R-:W-:Y:S01]  /*13380*/  FMUL.FTZ R32, R35, R3 ;  /* 0x0000000323207220 */ /* 0x020fe20000410000 */
[----:B------:R-:W-:-:S03]  /*13390*/  FMUL.FTZ R35, R34, UR12 ;  /* 0x0000000c22237c20 */ /* 0x000fc60008410000 */
[----:B------:R0:W-:Y:S04]  /*133a0*/  STL [R1+0x378], R33 ;  /* 0x0003782101007387 */ /* 0x0001e80000100800 */
[----:B------:R0:W-:Y:S01]  /*133b0*/  STL [R1+0x37c], R35 ;  /* 0x00037c2301007387 */ /* 0x0001e20000100800 */
[----:B----4-:R-:W-:Y:S02]  /*133c0*/  SHF.L.U32 R45, R44, 0x10, RZ ;  /* 0x000000102c2d7819 */ /* 0x010fe400000006ff */
        /* <DEDUP_REMOVED lines=20> */
.L_x_343:
[----:B0-----:R-:W2:Y:S01]  /*13510*/  LDL R33, [R1+0x384] ;  /* 0x0003840001217983 */ /* 0x001ea20000100800 */
[----:B------:R-:W-:-:S03]  /*13520*/  FADD.FTZ R41, R32, R41 ;  /* 0x0000002920297221 */ /* 0x000fc60000010000 */
[----:B------:R-:W3:Y:S04]  /*13530*/  LDL R34, [R1+0x378] ;  /* 0x0003780001227983 */ /* 0x000ee80000100800 */
[----:B------:R-:W4:Y:S04]  /*13540*/  LDL.LU R36, [R1+0x43c] ;  /* 0x00043c0001247983 */ /* 0x000f280000300800 */
[----:B------:R-:W4:Y:S01]  /*13550*/  LDL.LU R37, [R1+0x438] ;  /* 0x0004380001257983 */ /* 0x000f220000300800 */
[----:B--2---:R-:W-:-:S03]  /*13560*/  FFMA.FTZ R43, R33, R32, R43 ;  /* 0x00000020212b7223 */ /* 0x004fc6000001002b */
[----:B------:R-:W2:Y:S01]  /*13570*/  LDL.LU R32, [R1+0x240] ;  /* 0x0002400001207983 */ /* 0x000ea20000300800 */
[----:B------:R-:W-:Y:S01]  /*13580*/  FMUL.FTZ R33, R45, R2 ;  /* 0x000000022d217220 */ /* 0x000fe20000410000 */
[----:B------:R-:W-:-:S03]  /*13590*/  FADD.FTZ R38, R38, R31 ;  /* 0x0000001f26267221 */ /* 0x000fc60000010000 */
[----:B---3--:R-:W-:Y:S01]  /*135a0*/  FFMA.FTZ R43, R34, R33, R43 ;  /* 0x00000021222b7223 */ /* 0x008fe2000001002b */
[----:B------:R-:W-:Y:S02]  /*135b0*/  FADD.FTZ R41, R41, R33 ;  /* 0x0000002129297221 */ /* 0x000fe40000010000 */
[----:B------:R-:W3:Y:S01]  /*135c0*/  LDL.LU R33, [R1+0x434] ;  /* 0x0004340001217983 */ /* 0x000ee20000300800 */
[----:B------:R-:W-:-:S04]  /*135d0*/  FMUL.FTZ R34, R44, R3 ;  /* 0x000000032c227220 */ /* 0x000fc80000410000 */
[----:B------:R-:W-:Y:S01]  /*135e0*/  FFMA.FTZ R35, R35, R34, R43 ;  /* 0x0000002223237223 */ /* 0x000fe2000001002b */
[----:B------:R-:W-:Y:S01]  /*135f0*/  FADD.FTZ R41, R34, R41 ;  /* 0x0000002922297221 */ /* 0x000fe20000010000 */
[----:B----4-:R-:W-:Y:S02]  /*13600*/  SHF.L.U32 R34, R36, 0x10, RZ ;  /* 0x0000001024227819 */ /* 0x010fe400000006ff */
[----:B------:R-:W-:-:S03]  /*13610*/  SHF.L.U32 R43, R37, 0x10, RZ ;  /* 0x00000010252b7819 */ /* 0x000fc600000006ff */
[----:B------:R0:W-:Y:S04]  /*13620*/  STL [R1+0x2e4], R34 ;  /* 0x0002e42201007387 */ /* 0x0001e80000100800 */
[----:B------:R1:W5:Y:S01]  /*13630*/  LDL R37, [R1+0x2e4] ;  /* 0x0002e40001257983 */ /* 0x0003620000100800 */
[----:B--2---:R-:W-:-:S03]  /*13640*/  FFMA.FTZ R32, R32, R31, R42 ;  /* 0x0000001f20207223 */ /* 0x004fc6000001002a */
[----:B------:R-:W2:Y:S04]  /*13650*/  LDL.LU R31, [R1+0x430] ;  /* 0x00043000011f7983 */ /* 0x000ea80000300800 */
[----:B------:R-:W4:Y:S01]  /*13660*/  LDL.LU R42, [R1+0x220] ;  /* 0x00022000012a7983 */ /* 0x000f220000300800 */
[----:B---3--:R-:W-:-:S05]  /*13670*/  SHF.L.U32 R33, R33, 0x10, RZ ;  /* 0x0000001021217819 */ /* 0x008fca00000006ff */
[----:B------:R-:W-:-:S04]  /*13680*/  FADD.FTZ R33, R33, -UR16 ;  /* 0x8000001021217e21 */ /* 0x000fc80008010000 */
[----:B0-----:R-:W-:-:S05]  /*13690*/  FMUL.FTZ R34, R33, UR12 ;  /* 0x0000000c21227c20 */ /* 0x001fca0008410000 */
[----:B------:R1:W-:Y:S01]  /*136a0*/  STL [R1+0x370], R34 ;  /* 0x0003702201007387 */ /* 0x0003e20000100800 */
[----:B--2---:R-:W-:-:S05]  /*136b0*/  SHF.L.U32 R31, R31, 0x10, RZ ;  /* 0x000000101f1f7819 */ /* 0x004fca00000006ff */
[----:B------:R-:W-:-:S04]  /*136c0*/  FADD.FTZ R31, R31, -UR16 ;  /* 0x800000101f1f7e21 */ /* 0x000fc80008010000 */
[----:B------:R-:W-:-:S05]  /*136d0*/  FMUL.FTZ R31, R31, UR12 ;  /* 0x0000000c1f1f7c20 */ /* 0x000fca0008410000 */
[----:B------:R1:W-:Y:S01]  /*136e0*/  STL [R1+0x36c], R31 ;  /* 0x00036c1f01007387 */ /* 0x0003e20000100800 */
[----:B----4-:R-:W-:Y:S01]  /*136f0*/  FFMA.FTZ R39, R42, R30, R39 ;  /* 0x0000001e2a277223 */ /* 0x010fe20000010027 */
[----:B------:R-:W-:Y:S06]  /*13700*/  @!P1 BRA `(.L_x_344) ;  /* 0x00000000004c9947 */ /* 0x000fec0003800000 */
[----:B-1----:R-:W-:-:S04]  /*13710*/  FFMA.FTZ R31, R31, R2, R4 ;  /* 0x000000021f1f7223 */ /* 0x002fc80000010004 */
        /* <DEDUP_REMOVED lines=13> */
[----:B0----5:R-:W-:Y:S01]  /*137f0*/  FMUL.FTZ R34, R37, R33 ;  /* 0x0000002125227220 */ /* 0x021fe20000410000 */
[----:B------:R-:W-:-:S04]  /*13800*/  FADD.FTZ R33, -R33, 1 ;  /* 0x3f80000021217421 */ /* 0x000fc80000010100 */
[----:B------:R-:W-:-:S04]  /*13810*/  FFMA.FTZ R33, R31, R33, 1 ;  /* 0x3f8000001f217423 */ /* 0x000fc80000010021 */
[----:B------:R-:W-:-:S05]  /*13820*/  FMUL.FTZ R37, R34, R33 ;  /* 0x0000002122257220 */ /* 0x000fca0000410000 */
[----:B------:R0:W-:Y:S02]  /*13830*/  STL [R1+0x2e4], R37 ;  /* 0x0002e42501007387 */ /* 0x0001e40000100800 */
.L_x_344:
[----:B-1----:R-:W2:Y:S01]  /*13840*/  LDL.LU R31, [R1+0x420] ;  /* 0x00042000011f7983 */ /* 0x002ea20000300800 */
[----:B------:R-:W-:-:S03]  /*13850*/  FADD.FTZ R30, R40, R30 ;  /* 0x0000001e281e7221 */ /* 0x000fc60000010000 */
[----:B------:R-:W3:Y:S04]  /*13860*/  LDL.LU R34, [R1+0x424] ;  /* 0x0004240001227983 */ /* 0x000ee80000300800 */
[----:B------:R-:W4:Y:S04]  /*13870*/  LDL R40, [R1+0x36c] ;  /* 0x00036c0001287983 */ /* 0x000f280000100800 */
[----:B------:R-:W4:Y:S04]  /*13880*/  LDL.LU R36, [R1+0x42c] ;  /* 0x00042c0001247983 */ /* 0x000f280000300800 */
[----:B------:R-:W4:Y:S01]  /*13890*/  LDL.LU R42, [R1+0x428] ;  /* 0x00042800012a7983 */ /* 0x000f220000300800 */
[----:B------:R-:W-:Y:S01]  /*138a0*/  FMUL.FTZ R33, R43, R2 ;  /* 0x000000022b217220 */ /* 0x000fe20000410000 */
[----:B--2---:R-:W-:-:S02]  /*138b0*/  SHF.L.U32 R31, R31, 0x10, RZ ;  /* 0x000000101f1f7819 */ /* 0x004fc400000006ff */
[----:B---3--:R-:W-:-:S03]  /*138c0*/  SHF.L.U32 R34, R34, 0x10, RZ ;  /* 0x0000001022227819 */ /* 0x008fc600000006ff */
[----:B------:R-:W-:Y:S01]  /*138d0*/  FADD.FTZ R31, R31, -UR16 ;  /* 0x800000101f1f7e21 */ /* 0x000fe20008010000 */
[----:B----4-:R-:W-:Y:S01]  /*138e0*/  FFMA.FTZ R35, R40, R33, R35 ;  /* 0x0000002128237223 */ /* 0x010fe20000010023 */
[----:B------:R-:W-:Y:S01]  /*138f0*/  FADD.FTZ R33, R41, R33 ;  /* 0x0000002129217221 */ /* 0x000fe20000010000 */
[----:B------:R-:W-:Y:S01]  /*13900*/  FADD.FTZ R34, R34, -UR16 ;  /* 0x8000001022227e21 */ /* 0x000fe20008010000 */
[----:B------:R-:W-:Y:S01]  /*13910*/  SHF.L.U32 R41, R36, 0x10, RZ ;  /* 0x0000001024297819 */ /* 0x000fe200000006ff */
[----:B------:R-:W-:Y:S01]  /*13920*/  FMUL.FTZ R36, R31, UR12 ;  /* 0x0000000c1f247c20 */ /* 0x000fe20008410000 */
[----:B-----5:R-:W-:Y:S01]  /*13930*/  FMUL.FTZ R31, R37, R3 ;  /* 0x00000003251f7220 */ /* 0x020fe20000410000 */
[----:B0-----:R-:W-:-:S03]  /*13940*/  FMUL.FTZ R37, R34, UR12 ;  /* 0x0000000c22257c20 */ /* 0x001fc60008410000 */
[----:B------:R0:W-:Y:S04]  /*13950*/  STL [R1+0x364], R36 ;  /* 0x0003642401007387 */ /* 0x0001e80000100800 */
[----:B------:R0:W-:Y:S01]  /*13960*/  STL [R1+0x368], R37 ;  /* 0x0003682501007387 */ /* 0x0001e20000100800 */
[----:B------:R-:W-:Y:S01]  /*13970*/  SHF.L.U32 R42, R42, 0x10, RZ ;  /* 0x000000102a2a7819 */ /* 0x000fe200000006ff */
        /* <DEDUP_REMOVED lines=19> */
.L_x_345:
[----:B------:R-:W2:Y:S01]  /*13ab0*/  LDL R34, [R1+0x370] ;  /* 0x0003700001227983 */ /* 0x000ea20000100800 */
[----:B------:R-:W-:-:S03]  /*13ac0*/  FADD.FTZ R33, R31, R33 ;  /* 0x000000211f217221 */ /* 0x000fc60000010000 */
[----:B0-----:R-:W3:Y:S04]  /*13ad0*/  LDL.LU R36, [R1+0x408] ;  /* 0x0004080001247983 */ /* 0x001ee80000300800 */
[----:B------:R-:W4:Y:S04]  /*13ae0*/  LDL.LU R37, [R1+0x40c] ;  /* 0x00040c0001257983 */ /* 0x000f280000300800 */
[----:B------:R-:W5:Y:S01]  /*13af0*/  LDL.LU R40, [R1+0x410] ;  /* 0x0004100001287983 */ /* 0x000f620000300800 */
[----:B--2---:R-:W-:Y:S01]  /*13b00*/  FFMA.FTZ R35, R34, R31, R35 ;  /* 0x0000001f22237223 */ /* 0x004fe20000010023 */
[----:B------:R-:W-:-:S02]  /*13b10*/  FMUL.FTZ R34, R42, R2 ;  /* 0x000000022a227220 */ /* 0x000fc40000410000 */
[----:B------:R-:W2:Y:S02]  /*13b20*/  LDL.LU R31, [R1+0x244] ;  /* 0x00024400011f7983 */ /* 0x000ea40000300800 */
[----:B--2---:R-:W-:Y:S01]  /*13b30*/  FFMA.FTZ R31, R31, R29, R32 ;  /* 0x0000001d1f1f7223 */ /* 0x004fe20000010020 */
[----:B------:R-:W-:Y:S02]  /*13b40*/  FADD.FTZ R32, R38, R29 ;  /* 0x0000001d26207221 */ /* 0x000fe40000010000 */
[----:B------:R-:W2:Y:S04]  /*13b50*/  LDL R38, [R1+0x364] ;  /* 0x0003640001267983 */ /* 0x000ea80000100800 */
[----:B------:R-:W4:Y:S01]  /*13b60*/  LDL.LU R29, [R1+0x21c] ;  /* 0x00021c00011d7983 */ /* 0x000f220000300800 */
[----:B---3--:R-:W-:Y:S01]  /*13b70*/  SHF.L.U32 R36, R36, 0x10, RZ ;  /* 0x0000001024247819 */ /* 0x008fe200000006ff */
[----:B--2---:R-:W-:Y:S01]  /*13b80*/  FFMA.FTZ R35, R38, R34, R35 ;  /* 0x0000002226237223 */ /* 0x004fe20000010023 */
[----:B------:R-:W-:-:S02]  /*13b90*/  FADD.FTZ R34, R33, R34 ;  /* 0x0000002221227221 */ /* 0x000fc40000010000 */
[----:B------:R-:W2:Y:S01]  /*13ba0*/  LDL R33, [R1+0x368] ;  /* 0x0003680001217983 */ /* 0x000ea20000100800 */
[----:B----4-:R-:W-:Y:S01]  /*13bb0*/  FFMA.FTZ R29, R29, R28, R39 ;  /* 0x0000001c1d1d7223 */ /* 0x010fe20000010027 */
[----:B------:R-:W-:Y:S01]  /*13bc0*/  SHF.L.U32 R37, R37, 0x10, RZ ;  /* 0x0000001025257819 */ /* 0x000fe200000006ff */
[----:B------:R-:W-:Y:S01]  /*13bd0*/  FMUL.FTZ R38, R41, R3 ;  /* 0x0000000329267220 */ /* 0x000fe20000410000 */
[----:B------:R-:W3:Y:S01]  /*13be0*/  LDL.LU R39, [R1+0x414] ;  /* 0x0004140001277983 */ /* 0x000ee20000300800 */
[----:B------:R-:W-:Y:S01]  /*13bf0*/  FADD.FTZ R36, R36, -UR16 ;  /* 0x8000001024247e21 */ /* 0x000fe20008010000 */
[----:B-----5:R-:W-:Y:S01]  /*13c00*/  SHF.L.U32 R40, R40, 0x10, RZ ;  /* 0x0000001028287819 */ /* 0x020fe200000006ff */
[----:B------:R-:W-:Y:S01]  /*13c10*/  FADD.FTZ R37, R37, -UR16 ;  /* 0x8000001025257e21 */ /* 0x000fe20008010000 */
[----:B------:R-:W-:-:S03]  /*13c20*/  FADD.FTZ R34, R38, R34 ;  /* 0x0000002226227221 */ /* 0x000fc60000010000 */
[----:B------:R-:W-:-:S05]  /*13c30*/  FMUL.FTZ R37, R37, UR12 ;  /* 0x0000000c25257c20 */ /* 0x000fca0008410000 */
[----:B------:R0:W-:Y:S01]  /*13c40*/  STL [R1+0x360], R37 ;  /* 0x0003602501007387 */ /* 0x0001e20000100800 */
[----:B--2---:R-:W-:Y:S01]  /*13c50*/  FFMA.FTZ R33, R33, R38, R35 ;  /* 0x0000002621217223 */ /* 0x004fe20000010023 */
[----:B------:R-:W-:Y:S01]  /*13c60*/  FMUL.FTZ R35, R36, UR12 ;  /* 0x0000000c24237c20 */ /* 0x000fe20008410000 */
[----:B---3--:R-:W-:-:S04]  /*13c70*/  SHF.L.U32 R38, R39, 0x10, RZ ;  /* 0x0000001027267819 */ /* 0x008fc800000006ff */
[----:B------:R0:W-:Y:S04]  /*13c80*/  STL [R1+0x35c], R35 ;  /* 0x00035c2301007387 */ /* 0x0001e80000100800 */
[----:B------:R0:W-:Y:S01]  /*13c90*/  STL [R1+0x2c8], R38 ;  /* 0x0002c82601007387 */ /* 0x0001e20000100800 */
[----:B------:R-:W-:Y:S05]  /*13ca0*/  @!P1 BRA `(.L_x_346) ;  /* 0x00000000004c9947 */ /* 0x000fea0003800000 */
        /* <DEDUP_REMOVED lines=19> */
.L_x_346:
[----:B------:R2:W-:Y:S04]  /*13de0*/  STL [R1+0x72c], R0 ;  /* 0x00072c0001007387 */ /* 0x0005e80000100800 */
[----:B01----:R-:W3:Y:S04]  /*13df0*/  LDL.LU R35, [R1+0x3f8] ;  /* 0x0003f80001237983 */ /* 0x003ee80000300800 */
[----:B------:R-:W4:Y:S04]  /*13e00*/  LDL R37, [R1+0x2c8] ;  /* 0x0002c80001257983 */ /* 0x000f280000100800 */
[----:B--2---:R-:W2:Y:S01]  /*13e10*/  LDL R0, [R1+0x35c] ;  /* 0x00035c0001007983 */ /* 0x004ea20000100800 */
[----:B------:R-:W-:-:S03]  /*13e20*/  FADD.FTZ R30, R30, R28 ;  /* 0x0000001c1e1e7221 */ /* 0x000fc60000010000 */
[----:B------:R-:W4:Y:S01]  /*13e30*/  LDL.LU R28, [R1+0x3fc] ;  /* 0x0003fc00011c7983 */ /* 0x000f220000300800 */
[----:B------:R-:W-:-:S03]  /*13e40*/  FMUL.FTZ R36, R40, R2 ;  /* 0x0000000228247220 */ /* 0x000fc60000410000 */
[----:B------:R-:W4:Y:S04]  /*13e50*/  LDL.LU R39, [R1+0x400] ;  /* 0x0004000001277983 */ /* 0x000f280000300800 */
[----:B------:R-:W4:Y:S01]  /*13e60*/  LDL.LU R38, [R1+0x404] ;  /* 0x0004040001267983 */ /* 0x000f220000300800 */
[----:B------:R-:W-:Y:S01]  /*13e70*/  FADD.FTZ R34, R34, R36 ;  /* 0x0000002422227221 */ /* 0x000fe20000010000 */
[----:B--2---:R-:W-:Y:S02]  /*13e80*/  FFMA.FTZ R33, R0, R36, R33 ;  /* 0x0000002400217223 */ /* 0x004fe40000010021 */
[----:B------:R0:W5:Y:S01]  /*13e90*/  LDL.LU R0, [R1+0x72c] ;  /* 0x00072c0001007983 */ /* 0x0001620000300800 */
[----:B---3--:R-:W-:Y:S02]  /*13ea0*/  SHF.L.U32 R35, R35, 0x10, RZ ;  /* 0x0000001023237819 */ /* 0x008fe400000006ff */
[----:B----4-:R-:W-:-:S03]  /*13eb0*/  SHF.L.U32 R28, R28, 0x10, RZ ;  /* 0x000000101c1c7819 */ /* 0x010fc600000006ff */
[----:B------:R-:W-:Y:S02]  /*13ec0*/  FADD.FTZ R35, R35, -UR16 ;  /* 0x8000001023237e21 */ /* 0x000fe40008010000 */
[----:B------:R-:W-:Y:S01]  /*13ed0*/  FADD.FTZ R36, R28, -UR16 ;  /* 0x800000101c247e21 */ /* 0x000fe20008010000 */
[----:B------:R-:W-:Y:S01]  /*13ee0*/  FMUL.FTZ R28, R37, R3 ;  /* 0x00000003251c7220 */ /* 0x000fe20000410000 */
[----:B------:R-:W-:Y:S02]  /*13ef0*/  FMUL.FTZ R35, R35, UR12 ;  /* 0x0000000c23237c20 */ /* 0x000fe40008410000 */
[----:B------:R-:W-:-:S03]  /*13f00*/  FMUL.FTZ R37, R36, UR12 ;  /* 0x0000000c24257c20 */ /* 0x000fc60008410000 */
[----:B------:R0:W-:Y:S04]  /*13f10*/  STL [R1+0x354], R35 ;  /* 0x0003542301007387 */ /* 0x0001e80000100800 */
[----:B------:R0:W-:Y:S01]  /*13f20*/  STL [R1+0x358], R37 ;  /* 0x0003582501007387 */ /* 0x0001e20000100800 */
[----:B------:R-:W-:Y:S02]  /*13f30*/  SHF.L.U32 R39, R39, 0x10, RZ ;  /* 0x0000001027277819 */ /* 0x000fe400000006ff */
        /* <DEDUP_REMOVED lines=20> */
.L_x_347:
[----:B0-----:R-:W2:Y:S01]  /*14080*/  LDL R35, [R1+0x360] ;  /* 0x0003600001237983 */ /* 0x001ea20000100800 */
[----:B------:R-:W-:-:S03]  /*14090*/  FADD.FTZ R34, R28, R34 ;  /* 0x000000221c227221 */ /* 0x000fc60000010000 */
[----:B------:R-:W3:Y:S04]  /*140a0*/  LDL R36, [R1+0x354] ;  /* 0x0003540001247983 */ /* 0x000ee80000100800 */
[----:B------:R-:W4:Y:S01]  /*140b0*/  LDL.LU R37, [R1+0x3f0] ;  /* 0x0003f00001257983 */ /* 0x000f220000300800 */
[----:B--2---:R-:W-:Y:S01]  /*140c0*/  FFMA.FTZ R33, R35, R28, R33 ;  /* 0x0000001c23217223 */ /* 0x004fe20000010021 */
[----:B------:R-:W-:Y:S02]  /*140d0*/  FMUL.FTZ R35, R39, R2 ;  /* 0x0000000227237220 */ /* 0x000fe40000410000 */
[----:B------:R-:W2:Y:S02]  /*140e0*/  LDL.LU R28, [R1+0x250] ;  /* 0x00025000011c7983 */ /* 0x000ea40000300800 */
[----:B--2---:R-:W-:Y:S01]  /*140f0*/  FFMA.FTZ R28, R28, R27, R31 ;  /* 0x0000001b1c1c7223 */ /* 0x004fe2000001001f */
[----:B------:R-:W-:-:S02]  /*14100*/  FADD.FTZ R31, R32, R27 ;  /* 0x0000001b201f7221 */ /* 0x000fc40000010000 */
[----:B------:R-:W2:Y:S01]  /*14110*/  LDL.LU R27, [R1+0x248] ;  /* 0x00024800011b7983 */ /* 0x000ea20000300800 */
[----:B---3--:R-:W-:Y:S01]  /*14120*/  FFMA.FTZ R33, R36, R35, R33 ;  /* 0x0000002324217223 */ /* 0x008fe20000010021 */
[----:B------:R-:W-:Y:S02]  /*14130*/  FADD.FTZ R35, R34, R35 ;  /* 0x0000002322237221 */ /* 0x000fe40000010000 */
[----:B------:R-:W3:Y:S01]  /*14140*/  LDL.LU R32, [R1+0x3e8] ;  /* 0x0003e80001207983 */ /* 0x000ee20000300800 */
[----:B--2---:R-:W-:-:S03]  /*14150*/  FFMA.FTZ R27, R27, R26, R29 ;  /* 0x0000001a1b1b7223 */ /* 0x004fc6000001001d */
[----:B------:R-:W2:Y:S04]  /*14160*/  LDL.LU R34, [R1+0x3ec] ;  /* 0x0003ec0001227983 */ /* 0x000ea80000300800 */
[----:B------:R-:W4:Y:S01]  /*14170*/  LDL R29, [R1+0x358] ;  /* 0x00035800011d7983 */ /* 0x000f220000100800 */
[----:B------:R-:W-:Y:S01]  /*14180*/  FMUL.FTZ R36, R38, R3 ;  /* 0x0000000326247220 */ /* 0x000fe20000410000 */
[----:B---3--:R-:W-:-:S03]  /*14190*/  SHF.L.U32 R32, R32, 0x10, RZ ;  /* 0x0000001020207819 */ /* 0x008fc600000006ff */
[----:B----4-:R-:W-:Y:S01]  /*141a0*/  FFMA.FTZ R33, R29, R36, R33 ;  /* 0x000000241d217223 */ /* 0x010fe20000010021 */
[----:B------:R-:W-:Y:S02]  /*141b0*/  FADD.FTZ R29, R36, R35 ;  /* 0x00000023241d7221 */ /* 0x000fe40000010000 */
[----:B------:R-:W3:Y:S01]  /*141c0*/  LDL.LU R35, [R1+0x3f4] ;  /* 0x0003f40001237983 */ /* 0x000ee20000300800 */
[----:B--2---:R-:W-:Y:S02]  /*141d0*/  IMAD.U32 R34, R34, 0x10000, RZ ;  /* 0x0001000022227824 */ /* 0x004fe400078e00ff */
[----:B------:R-:W-:Y:S02]  /*141e0*/  FADD.FTZ R32, R32, -UR16 ;  /* 0x8000001020207e21 */ /* 0x000fe40008010000 */
[----:B------:R-:W-:Y:S02]  /*141f0*/  FADD.FTZ R34, R34, -UR16 ;  /* 0x8000001022227e21 */ /* 0x000fe40008010000 */
[----:B------:R-:W-:-:S02]  /*14200*/  FMUL.FTZ R32, R32, UR12 ;  /* 0x0000000c20207c20 */ /* 0x000fc40008410000 */
[----:B------:R-:W-:-:S03]  /*14210*/  FMUL.FTZ R36, R34, UR12 ;  /* 0x0000000c22247c20 */ /* 0x000fc60008410000 */
[----:B------:R0:W-:Y:S04]  /*14220*/  STL [R1+0x34c], R32 ;  /* 0x00034c2001007387 */ /* 0x0001e80000100800 */
[----:B------:R0:W-:Y:S01]  /*14230*/  STL [R1+0x350], R36 ;  /* 0x0003502401007387 */ /* 0x0001e20000100800 */
[----:B------:R-:W-:Y:S02]  /*14240*/  SHF.L.U32 R37, R37, 0x10, RZ ;  /* 0x0000001025257819 */ /* 0x000fe400000006ff */
[----:B---3--:R-:W-:-:S05]  /*14250*/  SHF.L.U32 R35, R35, 0x10, RZ ;  /* 0x0000001023237819 */ /* 0x008fca00000006ff */
        /* <DEDUP_REMOVED lines=21> */
.L_x_348:
[----:B01----:R-:W2:Y:S04]  /*143b0*/  LDL.LU R32, [R1+0x3d0] ;  /* 0x0003d00001207983 */ /* 0x003ea80000300800 */
[----:B-----5:R0:W-:Y:S04]  /*143c0*/  STL [R1+0x72c], R0 ;  /* 0x00072c0001007387 */ /* 0x0201e80000100800 */
[----:B------:R-:W3:Y:S04]  /*143d0*/  LDL.LU R36, [R1+0x3e0] ;  /* 0x0003e00001247983 */ /* 0x000ee80000300800 */
[----:B------:R-:W4:Y:S04]  /*143e0*/  LDL.LU R35, [R1+0x3e4] ;  /* 0x0003e40001237983 */ /* 0x000f280000300800 */
[----:B0-----:R-:W3:Y:S01]  /*143f0*/  LDL R0, [R1+0x34c] ;  /* 0x00034c0001007983 */ /* 0x001ee20000100800 */
[----:B------:R-:W-:-:S03]  /*14400*/  FADD.FTZ R26, R30, R26 ;  /* 0x0000001a1e1a7221 */ /* 0x000fc60000010000 */
[----:B------:R-:W4:Y:S01]  /*14410*/  LDL.LU R30, [R1+0x3d4] ;  /* 0x0003d400011e7983 */ /* 0x000f220000300800 */
[----:B------:R-:W-:-:S04]  /*14420*/  FMUL.FTZ R34, R37, R2 ;  /* 0x0000000225227220 */ /* 0x000fc80000410000 */
[----:B------:R-:W-:Y:S01]  /*14430*/  FADD.FTZ R29, R29, R34 ;  /* 0x000000221d1d7221 */ /* 0x000fe20000010000 */
[----:B--2---:R-:W-:-:S05]  /*14440*/  SHF.L.U32 R32, R32, 0x10, RZ ;  /* 0x0000001020207819 */ /* 0x004fca00000006ff */
[----:B------:R-:W-:Y:S01]  /*14450*/  FADD.FTZ R32, R32, -UR16 ;  /* 0x8000001020207e21 */ /* 0x000fe20008010000 */
[----:B---3--:R-:W-:-:S03]  /*14460*/  FFMA.FTZ R33, R0, R34, R33 ;  /* 0x0000002200217223 */ /* 0x008fc60000010021 */
[----:B------:R-:W-:Y:S01]  /*14470*/  FMUL.FTZ R34, R32, UR12 ;  /* 0x0000000c20227c20 */ /* 0x000fe20008410000 */
[----:B------:R0:W5:Y:S04]  /*14480*/  LDL.LU R0, [R1+0x72c] ;  /* 0x00072c0001007983 */ /* 0x0001680000300800 */
[----:B------:R-:W2:Y:S01]  /*14490*/  LDL R32, [R1+0x2cc] ;  /* 0x0002cc0001207983 */ /* 0x000ea20000100800 */
[----:B----4-:R-:W-:-:S05]  /*144a0*/  SHF.L.U32 R30, R30, 0x10, RZ ;  /* 0x000000101e1e7819 */ /* 0x010fca00000006ff */
[----:B------:R-:W-:-:S04]  /*144b0*/  FADD.FTZ R30, R30, -UR16 ;  /* 0x800000101e1e7e21 */ /* 0x000fc80008010000 */
[----:B------:R-:W-:Y:S01]  /*144c0*/  FMUL.FTZ R30, R30, UR12 ;  /* 0x0000000c1e1e7c20 */ /* 0x000fe20008410000 */
[----:B------:R0:W-:Y:S04]  /*144d0*/  STL [R1+0x344], R34 ;  /* 0x0003442201007387 */ /* 0x0001e80000100800 */
[----:B------:R0:W-:Y:S01]  /*144e0*/  STL [R1+0x348], R30 ;  /* 0x0003481e01007387 */ /* 0x0001e20000100800 */
[----:B------:R-:W-:Y:S02]  /*144f0*/  SHF.L.U32 R36, R36, 0x10, RZ ;  /* 0x0000001024247819 */ /* 0x000fe400000006ff */
[----:B------:R-:W-:Y:S01]  /*14500*/  SHF.L.U32 R35, R35, 0x10, RZ ;  /* 0x0000001023237819 */ /* 0x000fe200000006ff */
[----:B--2---:R-:W-:Y:S01]  /*14510*/  FMUL.FTZ R32, R32, R3 ;  /* 0x0000000320207220 */ /* 0x004fe20000410000 */
        /* <DEDUP_REMOVED lines=20> */
.L_x_349:
[----:B------:R-:W2:Y:S01]  /*14660*/  LDL R30, [R1+0x350] ;  /* 0x00035000011e7983 */ /* 0x000ea20000100800 */
[----:B------:R-:W-:-:S03]  /*14670*/  FADD.FTZ R29, R32, R29 ;  /* 0x0000001d201d7221 */ /* 0x000fc60000010000 */
[----:B------:R0:W-:Y:S04]  /*14680*/  STL [R1+0x734], R5 ;  /* 0x0007340501007387 */ /* 0x0001e80000100800 */
[----:B-----5:R1:W-:Y:S04]  /*14690*/  STL [R1+0x72c], R0 ;  /* 0x00072c0001007387 */ /* 0x0203e80000100800 */
[----:B------:R3:W-:Y:S04]  /*146a0*/  STL [R1+0x730], R4 ;  /* 0x0007300401007387 */ /* 0x0007e80000100800 */
[----:B0-----:R-:W4:Y:S04]  /*146b0*/  LDL.LU R5, [R1+0x258] ;  /* 0x0002580001057983 */ /* 0x001f280000300800 */
[----:B-1----:R-:W4:Y:S04]  /*146c0*/  LDL R0, [R1+0x348] ;  /* 0x0003480001007983 */ /* 0x002f280000100800 */
[----:B---3--:R-:W3:Y:S04]  /*146d0*/  LDL.LU R4, [R1+0x254] ;  /* 0x0002540001047983 */ /* 0x008ee80000300800 */
[----:B------:R-:W3:Y:S01]  /*146e0*/  LDL.LU R34, [R1+0x3c8] ;  /* 0x0003c80001227983 */ /* 0x000ee20000300800 */
[----:B--2---:R-:W-:-:S03]  /*146f0*/  FFMA.FTZ R33, R30, R32, R33 ;  /* 0x000000201e217223 */ /* 0x004fc60000010021 */
[----:B------:R-:W2:Y:S01]  /*14700*/  LDL R32, [R1+0x344] ;  /* 0x0003440001207983 */ /* 0x000ea20000100800 */
[----:B------:R-:W-:Y:S01]  /*14710*/  FMUL.FTZ R30, R36, R2 ;  /* 0x00000002241e7220 */ /* 0x000fe20000410000 */
[----:B----4-:R-:W-:Y:S01]  /*14720*/  FFMA.FTZ R28, R5, R23, R28 ;  /* 0x00000017051c7223 */ /* 0x010fe2000001001c */
[----:B------:R-:W-:Y:S01]  /*14730*/  FADD.FTZ R23, R31, R23 ;  /* 0x000000171f177221 */ /* 0x000fe20000010000 */
[----:B------:R0:W5:Y:S04]  /*14740*/  LDL.LU R5, [R1+0x734] ;  /* 0x0007340001057983 */ /* 0x0001680000300800 */
[----:B------:R-:W4:Y:S01]  /*14750*/  LDL.LU R31, [R1+0x3bc] ;  /* 0x0003bc00011f7983 */ /* 0x000f220000300800 */
[----:B---3--:R-:W-:-:S03]  /*14760*/  FFMA.FTZ R27, R4, R24, R27 ;  /* 0x00000018041b7223 */ /* 0x008fc6000001001b */
[----:B------:R0:W5:Y:S01]  /*14770*/  LDL.LU R4, [R1+0x730] ;  /* 0x0007300001047983 */ /* 0x0001620000300800 */
[----:B--2---:R-:W-:Y:S01]  /*14780*/  FFMA.FTZ R33, R32, R30, R33 ;  /* 0x0000001e20217223 */ /* 0x004fe20000010021 */
[----:B------:R-:W-:Y:S02]  /*14790*/  FADD.FTZ R30, R29, R30 ;  /* 0x0000001e1d1e7221 */ /* 0x000fe40000010000 */
[----:B------:R-:W2:Y:S01]  /*147a0*/  LDL.LU R29, [R1+0x3b8] ;  /* 0x0003b800011d7983 */ /* 0x000ea20000300800 */
[----:B------:R-:W-:-:S04]  /*147b0*/  FMUL.FTZ R32, R35, R3 ;  /* 0x0000000323207220 */ /* 0x000fc80000410000 */
[----:B------:R-:W-:Y:S01]  /*147c0*/  FFMA.FTZ R33, R0, R32, R33 ;  /* 0x0000002000217223 */ /* 0x000fe20000010021 */
[----:B------:R-:W-:Y:S01]  /*147d0*/  FADD.FTZ R30, R32, R30 ;  /* 0x0000001e201e7221 */ /* 0x000fe20000010000 */
[----:B------:R0:W5:Y:S04]  /*147e0*/  LDL.LU R0, [R1+0x72c] ;  /* 0x00072c0001007983 */ /* 0x0001680000300800 */
[----:B------:R-:W3:Y:S01]  /*147f0*/  LDL.LU R32, [R1+0x3cc] ;  /* 0x0003cc0001207983 */ /* 0x000ee20000300800 */
[----:B----4-:R-:W-:-:S05]  /*14800*/  SHF.L.U32 R31, R31, 0x10, RZ ;  /* 0x000000101f1f7819 */ /* 0x010fca00000006ff */
[----:B------:R-:W-:Y:S01]  /*14810*/  FADD.FTZ R31, R31, -UR16 ;  /* 0x800000101f1f7e21 */ /* 0x000fe20008010000 */
[----:B------:R-:W-:-:S03]  /*14820*/  SHF.L.U32 R34, R34, 0x10, RZ ;  /* 0x0000001022227819 */ /* 0x000fc600000006ff */
[----:B------:R-:W-:Y:S02]  /*14830*/  FMUL.FTZ R31, R31, UR12 ;  /* 0x0000000c1f1f7c20 */ /* 0x000fe40008410000 */
[----:B------:R0:W-:Y:S04]  /*14840*/  STL [R1+0x238], R34 ;  /* 0x0002382201007387 */ /* 0x0001e80000100800 */
[----:B------:R0:W-:Y:S01]  /*14850*/  STL [R1+0x340], R31 ;  /* 0x0003401f01007387 */ /* 0x0001e20000100800 */
[----:B--2---:R-:W-:-:S05]  /*14860*/  SHF.L.U32 R29, R29, 0x10, RZ ;  /* 0x000000101d1d7819 */ /* 0x004fca00000006ff */
[----:B------:R-:W-:-:S04]  /*14870*/  FADD.FTZ R29, R29, -UR16 ;  /* 0x800000101d1d7e21 */ /* 0x000fc80008010000 */
[----:B------:R-:W-:Y:S01]  /*14880*/  FMUL.FTZ R29, R29, UR12 ;  /* 0x0000000c1d1d7c20 */ /* 0x000fe20008410000 */
[----:B---3--:R-:W-:-:S04]  /*14890*/  SHF.L.U32 R32, R32, 0x10, RZ ;  /* 0x0000001020207819 */ /* 0x008fc800000006ff */
        /* <DEDUP_REMOVED lines=14> */
[----:B------:R-:W2:Y:S01]  /*14980*/  LDL.LU R32, [R1+0x2bc] ;  /* 0x0002bc0001207983 */ /* 0x000ea20000300800 */
[----:B------:R-:W-:-:S03]  /*14990*/  FFMA.FTZ R29, R29, R3, R5 ;  /* 0x000000031d1d7223 */ /* 0x000fc60000010005 */
[----:B------:R1:W-:Y:S01]  /*149a0*/  STL [R1+0x238], R34 ;  /* 0x0002382201007387 */ /* 0x0003e20000100800 */
[----:B------:R-:W-:-:S06]  /*149b0*/  FMUL.FTZ R31, R29, -1.4426950216293334961 ;  /* 0xbfb8aa3b1d1f7820 */ /* 0x000fcc0000410000 */
[----:B------:R-:W0:Y:S02]  /*149c0*/  MUFU.EX2 R31, R31 ;  /* 0x0000001f001f7308 */ /* 0x000e240000000800 */
[----:B0-----:R-:W-:-:S06]  /*149d0*/  FADD.FTZ R31, R31, 1 ;  /* 0x3f8000001f1f7421 */ /* 0x001fcc0000010000 */
[----:B------:R-:W2:Y:S02]  /*149e0*/  MUFU.RCP R31, R31 ;  /* 0x0000001f001f7308 */ /* 0x000ea40000001000 */
[----:B--2---:R-:W-:Y:S01]  /*149f0*/  FMUL.FTZ R32, R32, R31 ;  /* 0x0000001f20207220 */ /* 0x004fe20000410000 */
[----:B------:R-:W-:-:S04]  /*14a00*/  FADD.FTZ R31, -R31, 1 ;  /* 0x3f8000001f1f7421 */ /* 0x000fc80000010100 */
[----:B------:R-:W-:-:S04]  /*14a10*/  FFMA.FTZ R31, R29, R31, 1 ;  /* 0x3f8000001d1f7423 */ /* 0x000fc8000001001f */
[----:B------:R-:W-:-:S05]  /*14a20*/  FMUL.FTZ R29, R32, R31 ;  /* 0x0000001f201d7220 */ /* 0x000fca0000410000 */
[----:B------:R1:W-:Y:S02]  /*14a30*/  STL [R1+0x2bc], R29 ;  /* 0x0002bc1d01007387 */ /* 0x0003e40000100800 */
.L_x_350:
[----:B------:R-:W-:Y:S01]  /*14a40*/  FADD.FTZ R26, R26, R24 ;  /* 0x000000181a1a7221 */ /* 0x000fe20000010000 */
[----:B0-----:R-:W2:Y:S01]  /*14a50*/  LDL.LU R31, [R1+0x3b4] ;  /* 0x0003b400011f7983 */ /* 0x001ea20000300800 */
[----:B------:R-:W-:-:S03]  /*14a60*/  MOV R32, R34 ;  /* 0x0000002200207202 */ /* 0x000fc60000000f00 */
[----:B------:R-:W3:Y:S04]  /*14a70*/  LDL R24, [R1+0x33c] ;  /* 0x00033c0001187983 */ /* 0x000ee80000100800 */
[----:B-1----:R-:W4:Y:S01]  /*14a80*/  LDL.LU R29, [R1+0x5dc] ;  /* 0x0005dc00011d7983 */ /* 0x002f220000300800 */
[----:B------:R-:W-:-:S03]  /*14a90*/  FMUL.FTZ R32, R32, R2 ;  /* 0x0000000220207220 */ /* 0x000fc60000410000 */
[----:B------:R-:W4:Y:S01]  /*14aa0*/  LDL.LU R34, [R1+0x5e4] ;  /* 0x0005e40001227983 */ /* 0x000f220000300800 */
[----:B------:R-:W-:Y:S01]  /*14ab0*/  FADD.FTZ R30, R30, R32 ;  /* 0x000000201e1e7221 */ /* 0x000fe20000010000 */
[----:B---3--:R-:W-:Y:S02]  /*14ac0*/  FFMA.FTZ R24, R24, R32, R33 ;  /* 0x0000002018187223 */ /* 0x008fe40000010021 */
[----:B------:R-:W3:Y:S01]  /*14ad0*/  LDL.LU R33, [R1+0x5e0] ;  /* 0x0005e00001217983 */ /* 0x000ee20000300800 */
[----:B--2---:R-:W-:-:S05]  /*14ae0*/  SHF.L.U32 R31, R31, 0x10, RZ ;  /* 0x000000101f1f7819 */ /* 0x004fca00000006ff */
[----:B------:R-:W-:-:S04]  /*14af0*/  FADD.FTZ R31, R31, -UR16 ;  /* 0x800000101f1f7e21 */ /* 0x000fc80008010000 */
[----:B------:R-:W-:Y:S02]  /*14b00*/  FMUL.FTZ R32, R31, UR12 ;  /* 0x0000000c1f207c20 */ /* 0x000fe40008410000 */
[----:B------:R-:W2:Y:S01]  /*14b10*/  LDL R31, [R1+0x2bc] ;  /* 0x0002bc00011f7983 */ /* 0x000ea20000100800 */
[----:B----4-:R-:W-:-:S05]  /*14b20*/  SHF.L.U32 R29, R29, 0x10, RZ ;  /* 0x000000101d1d7819 */ /* 0x010fca00000006ff */
[----:B------:R-:W-:Y:S01]  /*14b30*/  FADD.FTZ R29, R29, -UR16 ;  /* 0x800000101d1d7e21 */ /* 0x000fe20008010000 */
[----:B------:R-:W-:-:S03]  /*14b40*/  SHF.L.U32 R34, R34, 0x10, RZ ;  /* 0x0000001022227819 */ /* 0x000fc600000006ff */
[----:B------:R-:W-:Y:S01]  /*14b50*/  FMUL.FTZ R29, R29, UR12 ;  /* 0x0000000c1d1d7c20 */ /* 0x000fe20008410000 */
[----:B------:R0:W-:Y:S04]  /*14b60*/  STL [R1+0x334], R32 ;  /* 0x0003342001007387 */ /* 0x0001e80000100800 */
[----:B------:R0:W-:Y:S04]  /*14b70*/  STL [R1+0x2b0], R34 ;  /* 0x0002b02201007387 */ /* 0x0001e80000100800 */
[----:B------:R0:W-:Y:S01]  /*14b80*/  STL [R1+0x338], R29 ;  /* 0x0003381d01007387 */ /* 0x0001e20000100800 */
[----:B---3--:R-:W-:-:S05]  /*14b90*/  SHF.L.U32 R33, R33, 0x10, RZ ;  /* 0x0000001021217819 */ /* 0x008fca00000006ff */
[----:B------:R0:W-:Y:S01]  /*14ba0*/  STL [R1+0x2ac], R33 ;  /* 0x0002ac2101007387 */ /* 0x0001e20000100800 */
[----:B--2---:R-:W-:Y:S01]  /*14bb0*/  FMUL.FTZ R31, R31, R3 ;  /* 0x000000031f1f7220 */ /* 0x004fe20000410000 */
[----:B------:R-:W-:Y:S06]  /*14bc0*/  @!P1 BRA `(.L_x_351) ;  /* 0x0000000000549947 */ /* 0x000fec0003800000 */
[----:B0----5:R-:W-:-:S04]  /*14bd0*/  FFMA.FTZ R29, R32, R2, R4 ;  /* 0x00000002201d7223 */ /* 0x021fc80000010004 */
        /* <DEDUP_REMOVED lines=20> */
.L_x_351:
[----:B-----5:R2:W-:Y:S04]  /*14d20*/  STL [R1+0x730], R4 ;  /* 0x0007300401007387 */ /* 0x0205e80000100800 */
[----:B01----:R-:W3:Y:S04]  /*14d30*/  LDL R29, [R1+0x2ac] ;  /* 0x0002ac00011d7983 */ /* 0x003ee80000100800 */
[----:B------:R0:W-:Y:S04]  /*14d40*/  STL [R1+0x72c], R0 ;  /* 0x00072c0001007387 */ /* 0x0001e80000100800 */
[----:B--2---:R-:W2:Y:S04]  /*14d50*/  LDL R4, [R1+0x340] ;  /* 0x0003400001047983 */ /* 0x004ea80000100800 */
[----:B------:R-:W4:Y:S04]  /*14d60*/  LDL R32, [R1+0x334] ;  /* 0x0003340001207983 */ /* 0x000f280000100800 */
[----:B0-----:R-:W4:Y:S01]  /*14d70*/  LDL.LU R0, [R1+0x260] ;  /* 0x0002600001007983 */ /* 0x001f220000300800 */
[----:B------:R-:W-:Y:S01]  /*14d80*/  FADD.FTZ R30, R31, R30 ;  /* 0x0000001e1f1e7221 */ /* 0x000fe20000010000 */
[----:B------:R-:W-:-:S02]  /*14d90*/  FADD.FTZ R23, R23, R25 ;  /* 0x0000001917177221 */ /* 0x000fc40000010000 */
[----:B------:R-:W4:Y:S04]  /*14da0*/  LDL R33, [R1+0x2b0] ;  /* 0x0002b00001217983 */ /* 0x000f280000100800 */
[----:B------:R-:W4:Y:S01]  /*14db0*/  LDL.LU R34, [R1+0x604] ;  /* 0x0006040001227983 */ /* 0x000f220000300800 */
[----:B---3--:R-:W-:Y:S01]  /*14dc0*/  FMUL.FTZ R29, R29, R2 ;  /* 0x000000021d1d7220 */ /* 0x008fe20000410000 */
[----:B--2---:R-:W-:Y:S02]  /*14dd0*/  FFMA.FTZ R24, R4, R31, R24 ;  /* 0x0000001f04187223 */ /* 0x004fe40000010018 */
[----:B------:R-:W2:Y:S04]  /*14de0*/  LDL.LU R31, [R1+0x600] ;  /* 0x00060000011f7983 */ /* 0x000ea80000300800 */
[----:B------:R0:W5:Y:S01]  /*14df0*/  LDL.LU R4, [R1+0x730] ;  /* 0x0007300001047983 */ /* 0x0001620000300800 */
[----:B----4-:R-:W-:Y:S01]  /*14e00*/  FFMA.FTZ R28, R0, R25, R28 ;  /* 0x00000019001c7223 */ /* 0x010fe2000001001c */
[----:B------:R-:W-:Y:S01]  /*14e10*/  FFMA.FTZ R25, R32, R29, R24 ;  /* 0x0000001d20197223 */ /* 0x000fe20000010018 */
[----:B------:R-:W-:Y:S01]  /*14e20*/  FADD.FTZ R32, R30, R29 ;  /* 0x0000001d1e207221 */ /* 0x000fe20000010000 */
[----:B------:R-:W3:Y:S04]  /*14e30*/  LDL.LU R24, [R1+0x25c] ;  /* 0x00025c0001187983 */ /* 0x000ee80000300800 */
[----:B------:R-:W4:Y:S01]  /*14e40*/  LDL R29, [R1+0x338] ;  /* 0x00033800011d7983 */ /* 0x000f220000100800 */
[----:B------:R-:W-:-:S03]  /*14e50*/  FMUL.FTZ R33, R33, R3 ;  /* 0x0000000321217220 */ /* 0x000fc60000410000 */
[----:B------:R-:W3:Y:S04]  /*14e60*/  LDL.LU R30, [R1+0x5fc] ;  /* 0x0005fc00011e7983 */ /* 0x000ee80000300800 */
[----:B------:R0:W5:Y:S01]  /*14e70*/  LDL.LU R0, [R1+0x72c] ;  /* 0x00072c0001007983 */ /* 0x0001620000300800 */
[----:B----4-:R-:W-:-:S03]  /*14e80*/  FFMA.FTZ R29, R29, R33, R25 ;  /* 0x000000211d1d7223 */ /* 0x010fc60000010019 */
[----:B------:R-:W4:Y:S01]  /*14e90*/  LDL.LU R25, [R1+0x610] ;  /* 0x0006100001197983 */ /* 0x000f220000300800 */
[----:B--2---:R-:W-:Y:S02]  /*14ea0*/  SHF.L.U32 R31, R31, 0x10, RZ ;  /* 0x000000101f1f7819 */ /* 0x004fe400000006ff */
[----:B---3--:R-:W-:Y:S01]  /*14eb0*/  SHF.L.U32 R30, R30, 0x10, RZ ;  /* 0x000000101e1e7819 */ /* 0x008fe200000006ff */
[----:B------:R-:W-:Y:S02]  /*14ec0*/  FFMA.FTZ R24, R24, R22, R27 ;  /* 0x0000001618187223 */ /* 0x000fe4000001001b */
[----:B------:R-:W-:Y:S02]  /*14ed0*/  FADD.FTZ R31, R31, -UR16 ;  /* 0x800000101f1f7e21 */ /* 0x000fe40008010000 */
[----:B------:R-:W-:Y:S01]  /*14ee0*/  FADD.FTZ R30, R30, -UR16 ;  /* 0x800000101e1e7e21 */ /* 0x000fe20008010000 */
[----:B------:R-:W-:Y:S01]  /*14ef0*/  FADD.FTZ R27, R33, R32 ;  /* 0x00000020211b7221 */ /* 0x000fe20000010000 */
[----:B------:R-:W-:-:S05]  /*14f00*/  FMUL.FTZ R31, R31, UR12 ;  /* 0x0000000c1f1f7c20 */ /* 0x000fca0008410000 */
[----:B------:R0:W-:Y:S01]  /*14f10*/  STL [R1+0x32c], R31 ;  /* 0x00032c1f01007387 */ /* 0x0001e20000100800 */
[----:B------:R-:W-:Y:S02]  /*14f20*/  SHF.L.U32 R34, R34, 0x10, RZ ;  /* 0x0000001022227819 */ /* 0x000fe400000006ff */
[----:B----4-:R-:W-:Y:S01]  /*14f30*/  SHF.L.U32 R32, R25, 0x10, RZ ;  /* 0x0000001019207819 */ /* 0x010fe200000006ff */
        /* <DEDUP_REMOVED lines=23> */
.L_x_352:
[----:B-----5:R2:W-:Y:S04]  /*150b0*/  STL [R1+0x72c], R0 ;  /* 0x00072c0001007387 */ /* 0x0205e80000100800 */
        /* <DEDUP_REMOVED lines=14> */
[----:B------:R-:W-:Y:S02]  /*151a0*/  FADD.FTZ R26, R26, -UR16 ;  /* 0x800000101a1a7e21 */ /* 0x000fe40008010000 */
[----:B------:R-:W-:Y:S01]  /*151b0*/  FMUL.FTZ R30, R25, UR12 ;  /* 0x0000000c191e7c20 */ /* 0x000fe20008410000 */
[----:B------:R-:W-:Y:S01]  /*151c0*/  FMUL.FTZ R25, R31, R3 ;  /* 0x000000031f197220 */ /* 0x000fe20000410000 */
[----:B------:R-:W-:-:S03]  /*151d0*/  FMUL.FTZ R31, R26, UR12 ;  /* 0x0000000c1a1f7c20 */ /* 0x000fc60008410000 */
[----:B------:R0:W-:Y:S04]  /*151e0*/  STL [R1+0x30c], R30 ;  /* 0x00030c1e01007387 */ /* 0x0001e80000100800 */
[----:B------:R0:W-:Y:S01]  /*151f0*/  STL [R1+0x314], R31 ;  /* 0x0003141f01007387 */ /* 0x0001e20000100800 */
[----:B------:R-:W-:Y:S02]  /*15200*/  SHF.L.U32 R33, R33, 0x10, RZ ;  /* 0x0000001021217819 */ /* 0x000fe400000006ff */
        /* <DEDUP_REMOVED lines=20> */
.L_x_353:
[----:B------:R-:W2:Y:S01]  /*15350*/  LDL R26, [R1+0x32c] ;  /* 0x00032c00011a7983 */ /* 0x000ea20000100800 */
[----:B------:R-:W-:-:S03]  /*15360*/  FADD.FTZ R27, R25, R27 ;  /* 0x0000001b191b7221 */ /* 0x000fc60000010000 */
[----:B-----5:R1:W-:Y:S04]  /*15370*/  STL [R1+0x72c], R0 ;  /* 0x00072c0001007387 */ /* 0x0203e80000100800 */
[----:B0-----:R-:W3:Y:S04]  /*15380*/  LDL.LU R31, [R1+0x638] ;  /* 0x00063800011f7983 */ /* 0x001ee80000300800 */
[----:B------:R0:W-:Y:S04]  /*15390*/  STL [R1+0x730], R4 ;  /* 0x0007300401007387 */ /* 0x0001e80000100800 */
[----:B-1----:R-:W4:Y:S04]  /*153a0*/  LDL R0, [R1+0x314] ;  /* 0x0003140001007983 */ /* 0x002f280000100800 */
[----:B------:R-:W3:Y:S04]  /*153b0*/  LDL.LU R30, [R1+0x634] ;  /* 0x00063400011e7983 */ /* 0x000ee80000300800 */
[----:B0-----:R-:W4:Y:S01]  /*153c0*/  LDL.LU R4, [R1+0x264] ;  /* 0x0002640001047983 */ /* 0x001f220000300800 */
[----:B--2---:R-:W-:-:S03]  /*153d0*/  FFMA.FTZ R29, R26, R25, R29 ;  /* 0x000000191a1d7223 */ /* 0x004fc6000001001d */
[----:B------:R-:W2:Y:S01]  /*153e0*/  LDL.LU R25, [R1+0x268] ;  /* 0x0002680001197983 */ /* 0x000ea20000300800 */
[----:B------:R-:W-:Y:S01]  /*153f0*/  FMUL.FTZ R26, R33, R2 ;  /* 0x00000002211a7220 */ /* 0x000fe20000410000 */
[----:B--2---:R-:W-:Y:S02]  /*15400*/  FFMA.FTZ R25, R25, R18, R28 ;  /* 0x0000001219197223 */ /* 0x004fe4000001001c */
[----:B------:R-:W2:Y:S01]  /*15410*/  LDL R28, [R1+0x30c] ;  /* 0x00030c00011c7983 */ /* 0x000ea20000100800 */
[----:B------:R-:W-:Y:S01]  /*15420*/  FADD.FTZ R23, R23, R18 ;  /* 0x0000001217177221 */ /* 0x000fe20000010000 */
[----:B------:R-:W-:Y:S02]  /*15430*/  FADD.FTZ R18, R27, R26 ;  /* 0x0000001a1b127221 */ /* 0x000fe40000010000 */
[----:B------:R-:W3:Y:S01]  /*15440*/  LDL.LU R27, [R1+0x630] ;  /* 0x00063000011b7983 */ /* 0x000ee20000300800 */
[----:B----4-:R-:W-:-:S03]  /*15450*/  FFMA.FTZ R24, R4, R19, R24 ;  /* 0x0000001304187223 */ /* 0x010fc60000010018 */
[----:B------:R0:W5:Y:S01]  /*15460*/  LDL.LU R4, [R1+0x730] ;  /* 0x0007300001047983 */ /* 0x0001620000300800 */
[----:B--2---:R-:W-:-:S03]  /*15470*/  FFMA.FTZ R29, R28, R26, R29 ;  /* 0x0000001a1c1d7223 */ /* 0x004fc6000001001d */
[----:B------:R-:W2:Y:S01]  /*15480*/  LDL.LU R26, [R1+0x62c] ;  /* 0x00062c00011a7983 */ /* 0x000ea20000300800 */
[----:B------:R-:W-:-:S04]  /*15490*/  FMUL.FTZ R28, R32, R3 ;  /* 0x00000003201c7220 */ /* 0x000fc80000410000 */
[----:B------:R-:W-:Y:S01]  /*154a0*/  FFMA.FTZ R29, R0, R28, R29 ;  /* 0x0000001c001d7223 */ /* 0x000fe2000001001d */
[----:B------:R-:W-:Y:S01]  /*154b0*/  FADD.FTZ R18, R28, R18 ;  /* 0x000000121c127221 */ /* 0x000fe20000010000 */
[----:B---3--:R-:W-:Y:S01]  /*154c0*/  SHF.L.U32 R28, R31, 0x10, RZ ;  /* 0x000000101f1c7819 */ /* 0x008fe200000006ff */
[----:B------:R0:W5:Y:S04]  /*154d0*/  LDL.LU R0, [R1+0x72c] ;  /* 0x00072c0001007983 */ /* 0x0001680000300800 */
[----:B------:R0:W-:Y:S04]  /*154e0*/  STL [R1+0x294], R28 ;  /* 0x0002941c01007387 */ /* 0x0001e80000100800 */
[----:B------:R0:W5:Y:S01]  /*154f0*/  LDL R31, [R1+0x294] ;  /* 0x00029400011f7983 */ /* 0x0001620000100800 */
[----:B------:R-:W-:-:S05]  /*15500*/  SHF.L.U32 R27, R27, 0x10, RZ ;  /* 0x000000101b1b7819 */ /* 0x000fca00000006ff */
[----:B------:R-:W-:Y:S01]  /*15510*/  FADD.FTZ R27, R27, -UR16 ;  /* 0x800000101b1b7e21 */ /* 0x000fe20008010000 */
[----:B------:R-:W-:-:S03]  /*15520*/  SHF.L.U32 R30, R30, 0x10, RZ ;  /* 0x000000101e1e7819 */ /* 0x000fc600000006ff */
[----:B------:R-:W-:Y:S02]  /*15530*/  FMUL.FTZ R27, R27, UR12 ;  /* 0x0000000c1b1b7c20 */ /* 0x000fe40008410000 */
[----:B------:R0:W-:Y:S04]  /*15540*/  STL [R1+0x250], R30 ;  /* 0x0002501e01007387 */ /* 0x0001e80000100800 */
[----:B------:R0:W-:Y:S01]  /*15550*/  STL [R1+0x2fc], R27 ;  /* 0x0002fc1b01007387 */ /* 0x0001e20000100800 */
[----:B--2---:R-:W-:-:S05]  /*15560*/  SHF.L.U32 R26, R26, 0x10, RZ ;  /* 0x000000101a1a7819 */ /* 0x004fca00000006ff */
[----:B------:R-:W-:-:S04]  /*15570*/  FADD.FTZ R26, R26, -UR16 ;  /* 0x800000101a1a7e21 */ /* 0x000fc80008010000 */
[----:B------:R-:W-:-:S05]  /*15580*/  FMUL.FTZ R26, R26, UR12 ;  /* 0x0000000c1a1a7c20 */ /* 0x000fca0008410000 */
        /* <DEDUP_REMOVED lines=24> */
.L_x_354:
[----:B------:R-:W-:Y:S01]  /*15710*/  FADD.FTZ R22, R22, R19 ;  /* 0x0000001316167221 */ /* 0x000fe20000010000 */
[----:B0-----:R-:W2:Y:S01]  /*15720*/  LDL.LU R27, [R1+0x63c] ;  /* 0x00063c00011b7983 */ /* 0x001ea20000300800 */
[----:B------:R-:W-:-:S03]  /*15730*/  MOV R28, R30 ;  /* 0x0000001e001c7202 */ /* 0x000fc60000000f00 */
[----:B------:R-:W3:Y:S04]  /*15740*/  LDL R19, [R1+0x2f8] ;  /* 0x0002f80001137983 */ /* 0x000ee80000100800 */
[----:B------:R-:W4:Y:S01]  /*15750*/  LDL.LU R26, [R1+0x640] ;  /* 0x00064000011a7983 */ /* 0x000f220000300800 */
[----:B------:R-:W-:-:S03]  /*15760*/  FMUL.FTZ R28, R28, R2 ;  /* 0x000000021c1c7220 */ /* 0x000fc60000410000 */
[----:B-1----:R-:W4:Y:S01]  /*15770*/  LDL.LU R30, [R1+0x648] ;  /* 0x00064800011e7983 */ /* 0x002f220000300800 */
[----:B---3--:R-:W-:-:S03]  /*15780*/  FFMA.FTZ R19, R19, R28, R29 ;  /* 0x0000001c13137223 */ /* 0x008fc6000001001d */
[----:B------:R-:W3:Y:S01]  /*15790*/  LDL.LU R29, [R1+0x644] ;  /* 0x00064400011d7983 */ /* 0x000ee20000300800 */
[----:B--2---:R-:W-:Y:S02]  /*157a0*/  SHF.L.U32 R27, R27, 0x10, RZ ;  /* 0x000000101b1b7819 */ /* 0x004fe400000006ff */
[----:B----4-:R-:W-:-:S03]  /*157b0*/  SHF.L.U32 R26, R26, 0x10, RZ ;  /* 0x000000101a1a7819 */ /* 0x010fc600000006ff */
[----:B------:R-:W-:Y:S01]  /*157c0*/  FADD.FTZ R27, R27, -UR16 ;  /* 0x800000101b1b7e21 */ /* 0x000fe20008010000 */
[----:B------:R-:W-:Y:S01]  /*157d0*/  FADD.FTZ R18, R18, R28 ;  /* 0x0000001c12127221 */ /* 0x000fe20000010000 */
[----:B------:R-:W-:Y:S02]  /*157e0*/  FADD.FTZ R26, R26, -UR16 ;  /* 0x800000101a1a7e21 */ /* 0x000fe40008010000 */
[----:B------:R-:W-:Y:S01]  /*157f0*/  FMUL.FTZ R28, R27, UR12 ;  /* 0x0000000c1b1c7c20 */ /* 0x000fe20008410000 */
[----:B-----5:R-:W-:Y:S01]  /*15800*/  FMUL.FTZ R27, R31, R3 ;  /* 0x000000031f1b7220 */ /* 0x020fe20000410000 */
[----:B------:R-:W-:Y:S01]  /*15810*/  SHF.L.U32 R30, R30, 0x10, RZ ;  /* 0x000000101e1e7819 */ /* 0x000fe200000006ff */
[----:B------:R-:W-:Y:S02]  /*15820*/  FMUL.FTZ R31, R26, UR12 ;  /* 0x0000000c1a1f7c20 */ /* 0x000fe40008410000 */
[----:B------:R0:W-:Y:S04]  /*15830*/  STL [R1+0x2f0], R28 ;  /* 0x0002f01c01007387 */ /* 0x0001e80000100800 */
[----:B------:R0:W-:Y:S04]  /*15840*/  STL [R1+0x290], R30 ;  /* 0x0002901e01007387 */ /* 0x0001e80000100800 */
[----:B------:R0:W-:Y:S01]  /*15850*/  STL [R1+0x2f4], R31 ;  /* 0x0002f41f01007387 */ /* 0x0001e20000100800 */
[----:B---3--:R-:W-:-:S05]  /*15860*/  SHF.L.U32 R29, R29, 0x10, RZ ;  /* 0x000000101d1d7819 */ /* 0x008fca00000006ff */
[----:B------:R0:W-:Y:S01]  /*15870*/  STL [R1+0x284], R29 ;  /* 0x0002841d01007387 */ /* 0x0001e20000100800 */
[----:B------:R-:W-:Y:S05]  /*15880*/  @!P1 BRA `(.L_x_355) ;  /* 0x0000000000509947 */ /* 0x000fea0003800000 */
[----:B------:R-:W-:-:S04]  /*15890*/  FFMA.FTZ R26, R28, R2, R4 ;  /* 0x000000021c1a7223 */ /* 0x000fc80000010004 */
[----:B0-----:R-:W-:-:S06]  /*158a0*/  FMUL.FTZ R28, R26, -1.4426950216293334961 ;  /* 0xbfb8aa3b1a1c7820 */ /* 0x001fcc0000410000 */
        /* <DEDUP_REMOVED lines=18> */
.L_x_355:
[----:B------:R2:W-:Y:S04]  /*159d0*/  STL [R1+0x72c], R0 ;  /* 0x00072c0001007387 */ /* 0x0005e80000100800 */
[----:B-1----:R-:W3:Y:S04]  /*159e0*/  LDL R26, [R1+0x284] ;  /* 0x00028400011a7983 */ /* 0x002ee80000100800 */
[----:B0-----:R-:W4:Y:S04]  /*159f0*/  LDL.LU R29, [R1+0x654] ;  /* 0x00065400011d7983 */ /* 0x001f280000300800 */
[----:B--2---:R-:W2:Y:S04]  /*15a00*/  LDL R0, [R1+0x2fc] ;  /* 0x0002fc0001007983 */ /* 0x004ea80000100800 */
[----:B------:R-:W4:Y:S04]  /*15a10*/  LDL R28, [R1+0x290] ;  /* 0x00029000011c7983 */ /* 0x000f280000100800 */
[----:B------:R-:W4:Y:S01]  /*15a20*/  LDL.LU R30, [R1+0x658] ;  /* 0x00065800011e7983 */ /* 0x000f220000300800 */
[----:B--2---:R-:W-:Y:S01]  /*15a30*/  FFMA.FTZ R19, R0, R27, R19 ;  /* 0x0000001b00137223 */ /* 0x004fe20000010013 */
[----:B------:R-:W-:Y:S01]  /*15a40*/  FADD.FTZ R27, R27, R18 ;  /* 0x000000121b1b7221 */ /* 0x000fe20000010000 */
[----:B---3--:R-:W-:Y:S01]  /*15a50*/  FMUL.FTZ R26, R26, R2 ;  /* 0x000000021a1a7220 */ /* 0x008fe20000410000 */
[----:B------:R-:W2:Y:S01]  /*15a60*/  LDL.LU R18, [R1+0x270] ;  /* 0x0002700001127983 */ /* 0x000ea20000300800 */
[----:B------:R-:W-:Y:S01]  /*15a70*/  FADD.FTZ R23, R23, R20 ;  /* 0x0000001417177221 */ /* 0x000fe20000010000 */
[----:B----4-:R-:W-:-:S02]  /*15a80*/  FMUL.FTZ R28, R28, R3 ;  /* 0x000000031c1c7220 */ /* 0x010fc40000410000 */
[----:B------:R0:W5:Y:S01]  /*15a90*/  LDL.LU R0, [R1+0x72c] ;  /* 0x00072c0001007983 */ /* 0x0001620000300800 */
[----:B--2---:R-:W-:-:S03]  /*15aa0*/  FFMA.FTZ R18, R18, R20, R25 ;  /* 0x0000001412127223 */ /* 0x004fc60000010019 */
[----:B------:R-:W2:Y:S01]  /*15ab0*/  LDL R25, [R1+0x2f0] ;  /* 0x0002f00001197983 */ /* 0x000ea20000100800 */
[----:B------:R-:W-:-:S03]  /*15ac0*/  FADD.FTZ R20, R27, R26 ;  /* 0x0000001a1b147221 */ /* 0x000fc60000010000 */
[----:B------:R-:W3:Y:S01]  /*15ad0*/  LDL.LU R27, [R1+0x650] ;  /* 0x00065000011b7983 */ /* 0x000ee20000300800 */
[----:B--2---:R-:W-:-:S03]  /*15ae0*/  FFMA.FTZ R25, R25, R26, R19 ;  /* 0x0000001a19197223 */ /* 0x004fc60000010013 */
[----:B------:R-:W2:Y:S04]  /*15af0*/  LDL.LU R19, [R1+0x26c] ;  /* 0x00026c0001137983 */ /* 0x000ea80000300800 */
[----:B------:R-:W4:Y:S01]  /*15b00*/  LDL.LU R26, [R1+0x64c] ;  /* 0x00064c00011a7983 */ /* 0x000f220000300800 */
[----:B------:R-:W-:Y:S01]  /*15b10*/  FFMA.FTZ R25, R31, R28, R25 ;  /* 0x0000001c1f197223 */ /* 0x000fe20000010019 */
[----:B------:R-:W-:Y:S01]  /*15b20*/  FADD.FTZ R20, R28, R20 ;  /* 0x000000141c147221 */ /* 0x000fe20000010000 */
[----:B---3--:R-:W-:-:S05]  /*15b30*/  SHF.L.U32 R27, R27, 0x10, RZ ;  /* 0x000000101b1b7819 */ /* 0x008fca00000006ff */
[----:B------:R-:W-:-:S04]  /*15b40*/  FADD.FTZ R27, R27, -UR16 ;  /* 0x800000101b1b7e21 */ /* 0x000fc80008010000 */
[----:B------:R-:W-:Y:S01]  /*15b50*/  FMUL.FTZ R31, R27, UR12 ;  /* 0x0000000c1b1f7c20 */ /* 0x000fe20008410000 */
[----:B--2---:R-:W-:Y:S01]  /*15b60*/  FFMA.FTZ R19, R19, R21, R24 ;  /* 0x0000001513137223 */ /* 0x004fe20000010018 */
[----:B------:R-:W-:-:S04]  /*15b70*/  SHF.L.U32 R24, R29, 0x10, RZ ;  /* 0x000000101d187819 */ /* 0x000fc800000006ff */
[----:B------:R-:W-:Y:S01]  /*15b80*/  MOV R29, R24 ;  /* 0x00000018001d7202 */ /* 0x000fe20000000f00 */
[----:B------:R1:W-:Y:S02]  /*15b90*/  STL [R1+0x254], R24 ;  /* 0x0002541801007387 */ /* 0x0003e40000100800 */
[----:B-1----:R-:W-:-:S05]  /*15ba0*/  SHF.L.U32 R24, R30, 0x10, RZ ;  /* 0x000000101e187819 */ /* 0x002fca00000006ff */
[----:B------:R0:W-:Y:S04]  /*15bb0*/  STL [R1+0x280], R24 ;  /* 0x0002801801007387 */ /* 0x0001e80000100800 */
[----:B------:R0:W5:Y:S01]  /*15bc0*/  LDL R28, [R1+0x280] ;  /* 0x00028000011c7983 */ /* 0x0001620000100800 */
[----:B----4-:R-:W-:-:S05]  /*15bd0*/  SHF.L.U32 R26, R26, 0x10, RZ ;  /* 0x000000101a1a7819 */ /* 0x010fca00000006ff */
[----:B------:R-:W-:-:S04]  /*15be0*/  FADD.FTZ R26, R26, -UR16 ;  /* 0x800000101a1a7e21 */ /* 0x000fc80008010000 */
[----:B------:R-:W-:Y:S01]  /*15bf0*/  FMUL.FTZ R30, R26, UR12 ;  /* 0x0000000c1a1e7c20 */ /* 0x000fe20008410000 */
        /* <DEDUP_REMOVED lines=13> */
[----:B------:R-:W-:-:S04]  /*15cd0*/  FMUL.FTZ R26, R24, -1.4426950216293334961 ;  /* 0xbfb8aa3b181a7820 */ /* 0x000fc80000410000 */
[----:B------:R1:W-:Y:S02]  /*15ce0*/  STL [R1+0x254], R29 ;  /* 0x0002541d01007387 */ /* 0x0003e40000100800 */
        /* <DEDUP_REMOVED lines=8> */
.L_x_356:
[----:B0-----:R-:W2:Y:S01]  /*15d70*/  LDL.LU R24, [R1+0x65c] ;  /* 0x00065c0001187983 */ /* 0x001ea20000300800 */
[----:B------:R-:W-:-:S03]  /*15d80*/  MOV R26, R29 ;  /* 0x0000001d001a7202 */ /* 0x000fc60000000f00 */
[----:B------:R-:W3:Y:S04]  /*15d90*/  LDL.LU R31, [R1+0x664] ;  /* 0x00066400011f7983 */ /* 0x000ee80000300800 */
[----:B-1----:R-:W4:Y:S04]  /*15da0*/  LDL.LU R29, [R1+0x660] ;  /* 0x00066000011d7983 */ /* 0x002f280000300800 */
[----:B------:R-:W4:Y:S01]  /*15db0*/  LDL.LU R27, [R1+0x668] ;  /* 0x00066800011b7983 */ /* 0x000f220000300800 */
[----:B------:R-:W-:Y:S01]  /*15dc0*/  FADD.FTZ R21, R22, R21 ;  /* 0x0000001516157221 */ /* 0x000fe20000010000 */
[----:B------:R-:W-:-:S04]  /*15dd0*/  FMUL.FTZ R26, R26, R2 ;  /* 0x000000021a1a7220 */ /* 0x000fc80000410000 */
[----:B------:R-:W-:Y:S01]  /*15de0*/  FFMA.FTZ R25, R30, R26, R25 ;  /* 0x0000001a1e197223 */ /* 0x000fe20000010019 */
        /* <DEDUP_REMOVED lines=31> */
.L_x_357:
[----:B------:R-:W2:Y:S01]  /*15fe0*/  LDL R22, [R1+0x2ec] ;  /* 0x0002ec0001167983 */ /* 0x000ea20000100800 */
[----:B------:R-:W-:-:S03]  /*15ff0*/  FADD.FTZ R20, R24, R20 ;  /* 0x0000001418147221 */ /* 0x000fc60000010000 */
[----:B------:R1:W-:Y:S04]  /*16000*/  STL [R1+0x72c], R0 ;  /* 0x00072c0001007387 */ /* 0x0003e80000100800 */
[----:B0-----:R-:W3:Y:S04]  /*16010*/  LDL.LU R26, [R1+0x678] ;  /* 0x00067800011a7983 */ /* 0x001ee80000300800 */
[----:B------:R-:W4:Y:S04]  /*16020*/  LDL.LU R29, [R1+0x274] ;  /* 0x00027400011d7983 */ /* 0x000f280000300800 */
[----:B-1----:R-:W3:Y:S04]  /*16030*/  LDL.LU R0, [R1+0x278] ;  /* 0x0002780001007983 */ /* 0x002ee80000300800 */
[----:B------:R-:W4:Y:S01]  /*16040*/  LDL.LU R27, [R1+0x674] ;  /* 0x00067400011b7983 */ /* 0x000f220000300800 */
[----:B--2---:R-:W-:-:S03]  /*16050*/  FFMA.FTZ R25, R22, R24, R25 ;  /* 0x0000001816197223 */ /* 0x004fc60000010019 */
[----:B------:R-:W2:Y:S01]  /*16060*/  LDL R24, [R1+0x2d8] ;  /* 0x0002d80001187983 */ /* 0x000ea20000100800 */
[----:B------:R-:W-:Y:S01]  /*16070*/  FMUL.FTZ R22, R31, R2 ;  /* 0x000000021f167220 */ /* 0x000fe20000410000 */
[----:B---3--:R-:W-:Y:S01]  /*16080*/  FFMA.FTZ R18, R0, R17, R18 ;  /* 0x0000001100127223 */ /* 0x008fe20000010012 */
[----:B------:R-:W-:Y:S01]  /*16090*/  FADD.FTZ R17, R23, R17 ;  /* 0x0000001117117221 */ /* 0x000fe20000010000 */
[----:B----4-:R-:W-:Y:S01]  /*160a0*/  FFMA.FTZ R19, R29, R15, R19 ;  /* 0x0000000f1d137223 */ /* 0x010fe20000010013 */
[----:B------:R-:W3:Y:S01]  /*160b0*/  LDL.LU R23, [R1+0x670] ;  /* 0x0006700001177983 */ /* 0x000ee20000300800 */
[----:B------:R-:W-:-:S03]  /*160c0*/  SHF.L.U32 R29, R27, 0x10, RZ ;  /* 0x000000101b1d7819 */ /* 0x000fc600000006ff */
[----:B------:R0:W5:Y:S01]  /*160d0*/  LDL.LU R0, [R1+0x72c] ;  /* 0x00072c0001007983 */ /* 0x0001620000300800 */
[----:B--2---:R-:W-:Y:S01]  /*160e0*/  FFMA.FTZ R25, R24, R22, R25 ;  /* 0x0000001618197223 */ /* 0x004fe20000010019 */
[----:B------:R-:W-:Y:S02]  /*160f0*/  FADD.FTZ R22, R20, R22 ;  /* 0x0000001614167221 */ /* 0x000fe40000010000 */
[----:B------:R-:W2:Y:S01]  /*16100*/  LDL.LU R20, [R1+0x66c] ;  /* 0x00066c0001147983 */ /* 0x000ea20000300800 */
[----:B------:R-:W-:-:S04]  /*16110*/  FMUL.FTZ R24, R30, R3 ;  /* 0x000000031e187220 */ /* 0x000fc80000410000 */
[----:B------:R-:W-:Y:S01]  /*16120*/  FFMA.FTZ R25, R28, R24, R25 ;  /* 0x000000181c197223 */ /* 0x000fe20000010019 */
[----:B------:R-:W-:Y:S01]  /*16130*/  FADD.FTZ R22, R24, R22 ;  /* 0x0000001618167221 */ /* 0x000fe20000010000 */
[----:B------:R-:W-:-:S05]  /*16140*/  SHF.L.U32 R24, R26, 0x10, RZ ;  /* 0x000000101a187819 */ /* 0x000fca00000006ff */
[----:B------:R1:W-:Y:S04]  /*16150*/  STL [R1+0x274], R24 ;  /* 0x0002741801007387 */ /* 0x0003e80000100800 */
[----:B------:R0:W5:Y:S01]  /*16160*/  LDL R27, [R1+0x274] ;  /* 0x00027400011b7983 */ /* 0x0001620000100800 */
[----:B---3--:R-:W-:-:S05]  /*16170*/  SHF.L.U32 R23, R23, 0x10, RZ ;  /* 0x0000001017177819 */ /* 0x008fca00000006ff */
[----:B------:R-:W-:-:S04]  /*16180*/  FADD.FTZ R23, R23, -UR16 ;  /* 0x8000001017177e21 */ /* 0x000fc80008010000 */
[----:B-1----:R-:W-:-:S05]  /*16190*/  FMUL.FTZ R24, R23, UR12 ;  /* 0x0000000c17187c20 */ /* 0x002fca0008410000 */
[----:B------:R0:W-:Y:S01]  /*161a0*/  STL [R1+0x2d4], R24 ;  /* 0x0002d41801007387 */ /* 0x0001e20000100800 */
[----:B--2---:R-:W-:-:S05]  /*161b0*/  SHF.L.U32 R20, R20, 0x10, RZ ;  /* 0x0000001014147819 */ /* 0x004fca00000006ff */
[----:B------:R-:W-:-:S04]  /*161c0*/  FADD.FTZ R20, R20, -UR16 ;  /* 0x8000001014147e21 */ /* 0x000fc80008010000 */
[----:B------:R-:W-:-:S05]  /*161d0*/  FMUL.FTZ R20, R20, UR12 ;  /* 0x0000000c14147c20 */ /* 0x000fca0008410000 */
        /* <DEDUP_REMOVED lines=21> */
.L_x_358:
[----:B------:R-:W2:Y:S04]  /*16330*/  LDL.LU R23, [R1+0x618] ;  /* 0x0006180001177983 */ /* 0x000ea80000300800 */
[----:B0-----:R-:W3:Y:S01]  /*16340*/  LDL.LU R20, [R1+0x680] ;  /* 0x0006800001147983 */ /* 0x001ee20000300800 */
[----:B------:R-:W-:-:S03]  /*16350*/  FADD.FTZ R21, R21, R15 ;  /* 0x0000000f15157221 */ /* 0x000fc60000010000 */
[----:B------:R-:W4:Y:S04]  /*16360*/  LDL R15, [R1+0x2d0] ;  /* 0x0002d000010f7983 */ /* 0x000f280000100800 */
[----:B------:R-:W4:Y:S04]  /*16370*/  LDL.LU R28, [R1+0x67c] ;  /* 0x00067c00011c7983 */ /* 0x000f280000300800 */
[----:B------:R-:W4:Y:S01]  /*16380*/  LDL.LU R26, [R1+0x684] ;  /* 0x00068400011a7983 */ /* 0x000f220000300800 */
[----:B------:R-:W-:-:S04]  /*16390*/  FMUL.FTZ R24, R29, R2 ;  /* 0x000000021d187220 */ /* 0x000fc80000410000 */
[----:B------:R-:W-:Y:S01]  /*163a0*/  FADD.FTZ R22, R22, R24 ;  /* 0x0000001816167221 */ /* 0x000fe20000010000 */
[----:B--2---:R-:W-:Y:S02]  /*163b0*/  SHF.L.U32 R23, R23, 0x10, RZ ;  /* 0x0000001017177819 */ /* 0x004fe400000006ff */
[----:B---3--:R-:W-:-:S03]  /*163c0*/  SHF.L.U32 R20, R20, 0x10, RZ ;  /* 0x0000001014147819 */ /* 0x008fc600000006ff */
[----:B------:R-:W-:Y:S01]  /*163d0*/  FADD.FTZ R23, R23, -UR16 ;  /* 0x8000001017177e21 */ /* 0x000fe20008010000 */
[----:B----4-:R-:W-:Y:S01]  /*163e0*/  FFMA.FTZ R15, R15, R24, R25 ;  /* 0x000000180f0f7223 */ /* 0x010fe20000010019 */
[----:B------:R-:W-:Y:S02]  /*163f0*/  FADD.FTZ R20, R20, -UR16 ;  /* 0x8000001014147e21 */ /* 0x000fe40008010000 */
[----:B------:R-:W-:Y:S01]  /*16400*/  FMUL.FTZ R24, R23, UR12 ;  /* 0x0000000c17187c20 */ /* 0x000fe20008410000 */
[----:B-----5:R-:W-:Y:S01]  /*16410*/  FMUL.FTZ R23, R27, R3 ;  /* 0x000000031b177220 */ /* 0x020fe20000410000 */
[----:B------:R-:W-:Y:S01]  /*16420*/  SHF.L.U32 R28, R28, 0x10, RZ ;  /* 0x000000101c1c7819 */ /* 0x000fe200000006ff */
[----:B-1----:R-:W-:Y:S01]  /*16430*/  FMUL.FTZ R27, R20, UR12 ;  /* 0x0000000c141b7c20 */ /* 0x002fe20008410000 */
[----:B------:R-:W-:-:S03]  /*16440*/  SHF.L.U32 R26, R26, 0x10, RZ ;  /* 0x000000101a1a7819 */ /* 0x000fc600000006ff */
[----:B------:R0:W-:Y:S04]  /*16450*/  STL [R1+0x264], R28 ;  /* 0x0002641c01007387 */ /* 0x0001e80000100800 */
        /* <DEDUP_REMOVED lines=24> */
.L_x_359:
[----:B------:R2:W-:Y:S04]  /*165e0*/  STL [R1+0x72c], R0 ;  /* 0x00072c0001007387 */ /* 0x0005e80000100800 */
[----:B------:R3:W-:Y:S04]  /*165f0*/  STL [R1+0x730], R4 ;  /* 0x0007300401007387 */ /* 0x0007e80000100800 */
[----:B-1----:R-:W4:Y:S04]  /*16600*/  LDL R20, [R1+0x264] ;  /* 0x0002640001147983 */ /* 0x002f280000100800 */
[----:B--2---:R-:W2:Y:S04]  /*16610*/  LDL.LU R0, [R1+0x288] ;  /* 0x0002880001007983 */ /* 0x004ea80000300800 */
[----:B---3--:R-:W3:Y:S01]  /*16620*/  LDL R4, [R1+0x2d4] ;  /* 0x0002d40001047983 */ /* 0x008ee20000100800 */
[----:B------:R-:W-:-:S03]  /*16630*/  FADD.FTZ R17, R17, R16 ;  /* 0x0000001011117221 */ /* 0x000fc60000010000 */
[----:B0-----:R-:W3:Y:S04]  /*16640*/  LDL R24, [R1+0x270] ;  /* 0x0002700001187983 */ /* 0x001ee80000100800 */
[----:B------:R-:W3:Y:S04]  /*16650*/  LDL.LU R28, [R1+0x27c] ;  /* 0x00027c00011c7983 */ /* 0x000ee80000300800 */
[----:B------:R-:W3:Y:S04]  /*16660*/  LDL.LU R25, [R1+0x694] ;  /* 0x0006940001197983 */ /* 0x000ee80000300800 */
[----:B------:R-:W3:Y:S01]  /*16670*/  LDL.LU R26, [R1+0x690] ;  /* 0x00069000011a7983 */ /* 0x000ee20000300800 */
[----:B--2---:R-:W-:-:S03]  /*16680*/  FFMA.FTZ R18, R0, R16, R18 ;  /* 0x0000001000127223 */ /* 0x004fc60000010012 */
[----:B------:R-:W2:Y:S01]  /*16690*/  LDL R16, [R1+0x2c0] ;  /* 0x0002c00001107983 */ /* 0x000ea20000100800 */
[----:B----4-:R-:W-:Y:S01]  /*166a0*/  FMUL.FTZ R20, R20, R2 ;  /* 0x0000000214147220 */ /* 0x010fe20000410000 */
[----:B---3--:R-:W-:Y:S01]  /*166b0*/  FFMA.FTZ R15, R4, R23, R15 ;  /* 0x00000017040f7223 */ /* 0x008fe2000001000f */
[----:B------:R-:W-:Y:S01]  /*166c0*/  FADD.FTZ R22, R23, R22 ;  /* 0x0000001617167221 */ /* 0x000fe20000010000 */
[----:B------:R0:W5:Y:S04]  /*166d0*/  LDL.LU R4, [R1+0x730] ;  /* 0x0007300001047983 */ /* 0x0001680000300800 */
[----:B------:R-:W3:Y:S01]  /*166e0*/  LDL.LU R23, [R1+0x68c] ;  /* 0x00068c0001177983 */ /* 0x000ee20000300800 */
[----:B------:R-:W-:-:S03]  /*166f0*/  FMUL.FTZ R24, R24, R3 ;  /* 0x0000000318187220 */ /* 0x000fc60000410000 */
[----:B------:R0:W5:Y:S01]  /*16700*/  LDL.LU R0, [R1+0x72c] ;  /* 0x00072c0001007983 */ /* 0x0001620000300800 */
[----:B--2---:R-:W-:-:S03]  /*16710*/  FFMA.FTZ R16, R16, R20, R15 ;  /* 0x0000001410107223 */ /* 0x004fc6000001000f */
[----:B------:R-:W2:Y:S01]  /*16720*/  LDL.LU R15, [R1+0x688] ;  /* 0x00068800010f7983 */ /* 0x000ea20000300800 */
[----:B------:R-:W-:-:S04]  /*16730*/  FADD.FTZ R22, R22, R20 ;  /* 0x0000001416167221 */ /* 0x000fc80000010000 */
[----:B------:R-:W-:Y:S01]  /*16740*/  FADD.FTZ R22, R24, R22 ;  /* 0x0000001618167221 */ /* 0x000fe20000010000 */
[----:B---3--:R-:W-:-:S05]  /*16750*/  SHF.L.U32 R23, R23, 0x10, RZ ;  /* 0x0000001017177819 */ /* 0x008fca00000006ff */
[----:B------:R-:W-:-:S04]  /*16760*/  FADD.FTZ R23, R23, -UR16 ;  /* 0x8000001017177e21 */ /* 0x000fc80008010000 */
[----:B------:R-:W-:Y:S01]  /*16770*/  FMUL.FTZ R23, R23, UR12 ;  /* 0x0000000c17177c20 */ /* 0x000fe20008410000 */
[----:B--2---:R-:W-:Y:S01]  /*16780*/  SHF.L.U32 R20, R15, 0x10, RZ ;  /* 0x000000100f147819 */ /* 0x004fe200000006ff */
[----:B------:R-:W-:Y:S01]  /*16790*/  FFMA.FTZ R15, R28, R14, R19 ;  /* 0x0000000e1c0f7223 */ /* 0x000fe20000010013 */
[----:B------:R-:W-:Y:S01]  /*167a0*/  FFMA.FTZ R19, R27, R24, R16 ;  /* 0x000000181b137223 */ /* 0x000fe20000010010 */
[----:B------:R-:W-:-:S05]  /*167b0*/  SHF.L.U32 R16, R25, 0x10, RZ ;  /* 0x0000001019107819 */ /* 0x000fca00000006ff */
[----:B------:R0:W-:Y:S04]  /*167c0*/  STL [R1+0x260], R16 ;  /* 0x0002601001007387 */ /* 0x0001e80000100800 */
[----:B------:R0:W5:Y:S01]  /*167d0*/  LDL R24, [R1+0x260] ;  /* 0x0002600001187983 */ /* 0x0001620000100800 */
[----:B------:R-:W-:-:S04]  /*167e0*/  FADD.FTZ R20, R20, -UR16 ;  /* 0x8000001014147e21 */ /* 0x000fc80008010000 */
[----:B------:R-:W-:Y:S01]  /*167f0*/  FMUL.FTZ R27, R20, UR12 ;  /* 0x0000000c141b7c20 */ /* 0x000fe20008410000 */
[----:B------:R0:W-:Y:S04]  /*16800*/  STL [R1+0x2b8], R23 ;  /* 0x0002b81701007387 */ /* 0x0001e80000100800 */
[----:B------:R0:W-:Y:S01]  /*16810*/  STL [R1+0x2b4], R27 ;  /* 0x0002b41b01007387 */ /* 0x0001e20000100800 */
[----:B------:R-:W-:Y:S01]  /*16820*/  SHF.L.U32 R28, R26, 0x10, RZ ;  /* 0x000000101a1c7819 */ /* 0x000fe200000006ff */
        /* <DEDUP_REMOVED lines=20> */
.L_x_360:
[----:B0-----:R-:W2:Y:S04]  /*16970*/  LDL.LU R16, [R1+0x698] ;  /* 0x0006980001107983 */ /* 0x001ea80000300800 */
[----:B------:R-:W3:Y:S04]  /*16980*/  LDL.LU R26, [R1+0x69c] ;  /* 0x00069c00011a7983 */ /* 0x000ee80000300800 */
[----:B------:R-:W4:Y:S01]  /*16990*/  LDL.LU R25, [R1+0x6a4] ;  /* 0x0006a40001197983 */ /* 0x000f220000300800 */
[----:B------:R-:W-:Y:S01]  /*169a0*/  FMUL.FTZ R23, R28, R2 ;  /* 0x000000021c177220 */ /* 0x000fe20000410000 */
[----:B--2---:R-:W-:Y:S01]  /*169b0*/  SHF.L.U32 R20, R16, 0x10, RZ ;  /* 0x0000001010147819 */ /* 0x004fe200000006ff */
[----:B------:R-:W-:-:S02]  /*169c0*/  FADD.FTZ R16, R21, R14 ;  /* 0x0000000e15107221 */ /* 0x000fc40000010000 */
[----:B------:R-:W2:Y:S01]  /*169d0*/  LDL.LU R14, [R1+0x6a0] ;  /* 0x0006a000010e7983 */ /* 0x000ea20000300800 */
[----:B------:R-:W-:Y:S01]  /*169e0*/  FFMA.FTZ R19, R27, R23, R19 ;  /* 0x000000171b137223 */ /* 0x000fe20000010013 */
[----:B------:R-:W-:Y:S01]  /*169f0*/  FADD.FTZ R20, R20, -UR16 ;  /* 0x8000001014147e21 */ /* 0x000fe20008010000 */
[----:B---3--:R-:W-:Y:S02]  /*16a00*/  SHF.L.U32 R27, R26, 0x10, RZ ;  /* 0x000000101a1b7819 */ /* 0x008fe400000006ff */
[----:B----4-:R-:W-:Y:S01]  /*16a10*/  SHF.L.U32 R26, R25, 0x10, RZ ;  /* 0x00000010191a7819 */ /* 0x010fe200000006ff */
[----:B--2---:R-:W-:Y:S02]  /*16a20*/  IMAD.U32 R21, R14, 0x10000, RZ ;  /* 0x000100000e157824 */ /* 0x004fe400078e00ff */
[----:B------:R-:W-:Y:S01]  /*16a30*/  FADD.FTZ R14, R22, R23 ;  /* 0x00000017160e7221 */ /* 0x000fe20000010000 */
[----:B------:R-:W-:Y:S01]  /*16a40*/  FMUL.FTZ R22, R20, UR12 ;  /* 0x0000000c14167c20 */ /* 0x000fe20008410000 */
[----:B-----5:R-:W-:Y:S01]  /*16a50*/  FMUL.FTZ R20, R24, R3 ;  /* 0x0000000318147220 */ /* 0x020fe20000410000 */
[----:B------:R-:W-:-:S03]  /*16a60*/  FADD.FTZ R21, R21, -UR16 ;  /* 0x8000001015157e21 */ /* 0x000fc60008010000 */
[----:B------:R0:W-:Y:S01]  /*16a70*/  STL [R1+0x2a4], R22 ;  /* 0x0002a41601007387 */ /* 0x0001e20000100800 */
[----:B------:R-:W-:-:S05]  /*16a80*/  FMUL.FTZ R25, R21, UR12 ;  /* 0x0000000c15197c20 */ /* 0x000fca0008410000 */
        /* <DEDUP_REMOVED lines=20> */
.L_x_361:
[----:B------:R-:W2:Y:S04]  /*16bd0*/  LDL R21, [R1+0x2b8] ;  /* 0x0002b80001157983 */ /* 0x000ea80000100800 */
[----:B0-----:R-:W3:Y:S04]  /*16be0*/  LDL R22, [R1+0x2a4] ;  /* 0x0002a40001167983 */ /* 0x001ee80000100800 */
[----:B------:R0:W-:Y:S04]  /*16bf0*/  STL [R1+0x72c], R0 ;  /* 0x00072c0001007387 */ /* 0x0001e80000100800 */
[----:B-1----:R-:W4:Y:S04]  /*16c00*/  LDL.LU R24, [R1+0x6ac] ;  /* 0x0006ac0001187983 */ /* 0x002f280000300800 */
[----:B------:R-:W4:Y:S04]  /*16c10*/  LDL.LU R23, [R1+0x6b0] ;  /* 0x0006b00001177983 */ /* 0x000f280000300800 */
[----:B0-----:R-:W4:Y:S01]  /*16c20*/  LDL.LU R0, [R1+0x298] ;  /* 0x0002980001007983 */ /* 0x001f220000300800 */
[----:B------:R-:W-:Y:S01]  /*16c30*/  FADD.FTZ R14, R20, R14 ;  /* 0x0000000e140e7221 */ /* 0x000fe20000010000 */
[----:B------:R-:W-:Y:S01]  /*16c40*/  FADD.FTZ R17, R17, R13 ;  /* 0x0000000d11117221 */ /* 0x000fe20000010000 */
[----:B--2---:R-:W-:Y:S01]  /*16c50*/  FFMA.FTZ R19, R21, R20, R19 ;  /* 0x0000001415137223 */ /* 0x004fe20000010013 */
[----:B------:R-:W-:Y:S01]  /*16c60*/  FMUL.FTZ R21, R27, R2 ;  /* 0x000000021b157220 */ /* 0x000fe20000410000 */
[----:B------:R-:W2:Y:S03]  /*16c70*/  LDL.LU R20, [R1+0x6a8] ;  /* 0x0006a80001147983 */ /* 0x000ea60000300800 */
[----:B---3--:R-:W-:Y:S01]  /*16c80*/  FFMA.FTZ R19, R22, R21, R19 ;  /* 0x0000001516137223 */ /* 0x008fe20000010013 */
[----:B------:R-:W-:-:S02]  /*16c90*/  FADD.FTZ R21, R14, R21 ;  /* 0x000000150e157221 */ /* 0x000fc40000010000 */
[----:B------:R-:W3:Y:S01]  /*16ca0*/  LDL.LU R14, [R1+0x29c] ;  /* 0x00029c00010e7983 */ /* 0x000ee20000300800 */
[----:B----4-:R-:W-:-:S03]  /*16cb0*/  FFMA.FTZ R18, R0, R13, R18 ;  /* 0x0000000d00127223 */ /* 0x010fc60000010012 */
[----:B------:R-:W4:Y:S04]  /*16cc0*/  LDL.LU R13, [R1+0x28c] ;  /* 0x00028c00010d7983 */ /* 0x000f280000300800 */
[----:B------:R0:W5:Y:S01]  /*16cd0*/  LDL.LU R0, [R1+0x72c] ;  /* 0x00072c0001007983 */ /* 0x0001620000300800 */
[----:B------:R-:W-:-:S04]  /*16ce0*/  FMUL.FTZ R22, R26, R3 ;  /* 0x000000031a167220 */ /* 0x000fc80000410000 */
[----:B------:R-:W-:Y:S01]  /*16cf0*/  FFMA.FTZ R19, R25, R22, R19 ;  /* 0x0000001619137223 */ /* 0x000fe20000010013 */
[----:B------:R-:W-:Y:S02]  /*16d00*/  SHF.L.U32 R25, R24, 0x10, RZ ;  /* 0x0000001018197819 */ /* 0x000fe400000006ff */
[----:B------:R-:W-:Y:S02]  /*16d10*/  SHF.L.U32 R24, R23, 0x10, RZ ;  /* 0x0000001017187819 */ /* 0x000fe400000006ff */
[----:B--2---:R-:W-:Y:S02]  /*16d20*/  SHF.L.U32 R20, R20, 0x10, RZ ;  /* 0x0000001014147819 */ /* 0x004fe400000006ff */
[----:B---3--:R-:W-:-:S03]  /*16d30*/  SHF.L.U32 R14, R14, 0x10, RZ ;  /* 0x000000100e0e7819 */ /* 0x008fc600000006ff */
[----:B------:R-:W-:Y:S02]  /*16d40*/  FADD.FTZ R20, R20, -UR16 ;  /* 0x8000001014147e21 */ /* 0x000fe40008010000 */
[----:B------:R-:W-:-:S04]  /*16d50*/  FADD.FTZ R14, R14, -UR16 ;  /* 0x800000100e0e7e21 */ /* 0x000fc80008010000 */
[----:B------:R-:W-:Y:S01]  /*16d60*/  FMUL.FTZ R14, R14, UR12 ;  /* 0x0000000c0e0e7c20 */ /* 0x000fe20008410000 */
[----:B----4-:R-:W-:Y:S01]  /*16d70*/  FFMA.FTZ R13, R13, R12, R15 ;  /* 0x0000000c0d0d7223 */ /* 0x010fe2000001000f */
[----:B------:R-:W-:Y:S01]  /*16d80*/  FADD.FTZ R15, R22, R21 ;  /* 0x00000015160f7221 */ /* 0x000fe20000010000 */
[----:B------:R-:W-:Y:S02]  /*16d90*/  FMUL.FTZ R21, R20, UR12 ;  /* 0x0000000c14157c20 */ /* 0x000fe40008410000 */
        /* <DEDUP_REMOVED lines=21> */
.L_x_362:
[----:B------:R-:W2:Y:S01]  /*16ef0*/  LDL.LU R20, [R1+0x6b4] ;  /* 0x0006b40001147983 */ /* 0x000ea20000300800 */
[----:B------:R-:W-:-:S03]  /*16f00*/  FADD.FTZ R16, R16, R12 ;  /* 0x0000000c10107221 */ /* 0x000fc60000010000 */
[----:B0-----:R-:W3:Y:S04]  /*16f10*/  LDL.LU R14, [R1+0x6c4] ;  /* 0x0006c400010e7983 */ /* 0x001ee80000300800 */
[----:B------:R-:W4:Y:S04]  /*16f20*/  LDL R12, [R1+0x298] ;  /* 0x00029800010c7983 */ /* 0x000f280000100800 */
[----:B------:R-:W4:Y:S04]  /*16f30*/  LDL.LU R23, [R1+0x6c0] ;  /* 0x0006c00001177983 */ /* 0x000f280000300800 */
[----:B------:R-:W4:Y:S01]  /*16f40*/  LDL.LU R22, [R1+0x6d0] ;  /* 0x0006d00001167983 */ /* 0x000f220000300800 */
[----:B------:R-:W-:-:S04]  /*16f50*/  FMUL.FTZ R21, R25, R2 ;  /* 0x0000000219157220 */ /* 0x000fc80000410000 */
[----:B------:R-:W-:Y:S01]  /*16f60*/  FADD.FTZ R15, R15, R21 ;  /* 0x000000150f0f7221 */ /* 0x000fe20000010000 */
[----:B--2---:R-:W-:Y:S02]  /*16f70*/  SHF.L.U32 R20, R20, 0x10, RZ ;  /* 0x0000001014147819 */ /* 0x004fe400000006ff */
[----:B---3--:R-:W-:Y:S01]  /*16f80*/  SHF.L.U32 R14, R14, 0x10, RZ ;  /* 0x000000100e0e7819 */ /* 0x008fe200000006ff */
[----:B----4-:R-:W-:Y:S02]  /*16f90*/  FFMA.FTZ R19, R12, R21, R19 ;  /* 0x000000150c137223 */ /* 0x010fe40000010013 */
[----:B------:R-:W-:Y:S02]  /*16fa0*/  FADD.FTZ R12, R20, -UR16 ;  /* 0x80000010140c7e21 */ /* 0x000fe40008010000 */
[----:B------:R-:W-:Y:S02]  /*16fb0*/  FADD.FTZ R14, R14, -UR16 ;  /* 0x800000100e0e7e21 */ /* 0x000fe40008010000 */
[----:B------:R-:W-:-:S02]  /*16fc0*/  FMUL.FTZ R20, R12, UR12 ;  /* 0x0000000c0c147c20 */ /* 0x000fc40008410000 */
[----:B------:R-:W-:-:S03]  /*16fd0*/  FMUL.FTZ R21, R14, UR12 ;  /* 0x0000000c0e157c20 */ /* 0x000fc60008410000 */
[----:B------:R0:W-:Y:S04]  /*16fe0*/  STL [R1+0x28c], R20 ;  /* 0x00028c1401007387 */ /* 0x0001e80000100800 */
[----:B------:R0:W-:Y:S01]  /*16ff0*/  STL [R1+0x288], R21 ;  /* 0x0002881501007387 */ /* 0x0001e20000100800 */
[----:B------:R-:W-:Y:S01]  /*17000*/  SHF.L.U32 R23, R23, 0x10, RZ ;  /* 0x0000001017177819 */ /* 0x000fe200000006ff */
[----:B------:R-:W-:Y:S01]  /*17010*/  FMUL.FTZ R12, R24, R3 ;  /* 0x00000003180c7220 */ /* 0x000fe20000410000 */
        /* <DEDUP_REMOVED lines=20> */
.L_x_363:
[----:B------:R-:W2:Y:S01]  /*17160*/  LDL R14, [R1+0x29c] ;  /* 0x00029c00010e7983 */ /* 0x000ea20000100800 */
[----:B------:R-:W-:-:S03]  /*17170*/  FADD.FTZ R15, R12, R15 ;  /* 0x0000000f0c0f7221 */ /* 0x000fc60000010000 */
[----:B------:R1:W-:Y:S04]  /*17180*/  STL [R1+0x730], R4 ;  /* 0x0007300401007387 */ /* 0x0003e80000100800 */
[----:B-----5:R3:W-:Y:S04]  /*17190*/  STL [R1+0x72c], R0 ;  /* 0x00072c0001007387 */ /* 0x0207e80000100800 */
[----:B0-----:R-:W4:Y:S04]  /*171a0*/  LDL.LU R21, [R1+0x6cc] ;  /* 0x0006cc0001157983 */ /* 0x001f280000300800 */
[----:B-1----:R-:W4:Y:S04]  /*171b0*/  LDL.LU R4, [R1+0x374] ;  /* 0x0003740001047983 */ /* 0x002f280000300800 */
[----:B---3--:R-:W3:Y:S04]  /*171c0*/  LDL R0, [R1+0x288] ;  /* 0x0002880001007983 */ /* 0x008ee80000100800 */
[----:B------:R-:W3:Y:S01]  /*171d0*/  LDL.LU R20, [R1+0x6c8] ;  /* 0x0006c80001147983 */ /* 0x000ee20000300800 */
[----:B--2---:R-:W-:-:S03]  /*171e0*/  FFMA.FTZ R19, R14, R12, R19 ;  /* 0x0000000c0e137223 */ /* 0x004fc60000010013 */
[----:B------:R-:W2:Y:S01]  /*171f0*/  LDL.LU R12, [R1+0x388] ;  /* 0x00038800010c7983 */ /* 0x000ea20000300800 */
[----:B------:R-:W-:Y:S01]  /*17200*/  FMUL.FTZ R14, R23, R2 ;  /* 0x00000002170e7220 */ /* 0x000fe20000410000 */
[----:B--2---:R-:W-:Y:S02]  /*17210*/  FFMA.FTZ R12, R12, R11, R18 ;  /* 0x0000000b0c0c7223 */ /* 0x004fe40000010012 */
[----:B------:R-:W2:Y:S01]  /*17220*/  LDL R18, [R1+0x28c] ;  /* 0x00028c0001127983 */ /* 0x000ea20000100800 */
[----:B------:R-:W-:-:S03]  /*17230*/  FADD.FTZ R11, R17, R11 ;  /* 0x0000000b110b7221 */ /* 0x000fc60000010000 */
[----:B------:R-:W3:Y:S01]  /*17240*/  LDL.LU R17, [R1+0x6bc] ;  /* 0x0006bc0001117983 */ /* 0x000ee20000300800 */
[----:B----4-:R-:W-:-:S03]  /*17250*/  FFMA.FTZ R13, R4, R10, R13 ;  /* 0x0000000a040d7223 */ /* 0x010fc6000001000d */
[----:B------:R0:W5:Y:S01]  /*17260*/  LDL.LU R4, [R1+0x730] ;  /* 0x0007300001047983 */ /* 0x0001620000300800 */
[----:B--2---:R-:W-:Y:S01]  /*17270*/  FFMA.FTZ R18, R18, R14, R19 ;  /* 0x0000000e12127223 */ /* 0x004fe20000010013 */
[----:B------:R-:W-:Y:S02]  /*17280*/  FADD.FTZ R14, R15, R14 ;  /* 0x0000000e0f0e7221 */ /* 0x000fe40000010000 */
[----:B------:R-:W2:Y:S01]  /*17290*/  LDL.LU R15, [R1+0x6b8] ;  /* 0x0006b800010f7983 */ /* 0x000ea20000300800 */
[----:B------:R-:W-:-:S04]  /*172a0*/  FMUL.FTZ R19, R22, R3 ;  /* 0x0000000316137220 */ /* 0x000fc80000410000 */
[----:B---3--:R-:W-:Y:S02]  /*172b0*/  FFMA.FTZ R18, R0, R19, R18 ;  /* 0x0000001300127223 */ /* 0x008fe40000010012 */
[----:B------:R0:W5:Y:S01]  /*172c0*/  LDL.LU R0, [R1+0x72c] ;  /* 0x00072c0001007983 */ /* 0x0001620000300800 */
[----:B------:R-:W-:Y:S01]  /*172d0*/  SHF.L.U32 R17, R17, 0x10, RZ ;  /* 0x0000001011117819 */ /* 0x000fe200000006ff */
[----:B------:R-:W-:-:S04]  /*172e0*/  FADD.FTZ R14, R19, R14 ;  /* 0x0000000e130e7221 */ /* 0x000fc80000010000 */
[----:B------:R-:W-:-:S04]  /*172f0*/  FADD.FTZ R17, R17, -UR16 ;  /* 0x8000001011117e21 */ /* 0x000fc80008010000 */
[----:B------:R-:W-:-:S05]  /*17300*/  FMUL.FTZ R19, R17, UR12 ;  /* 0x0000000c11137c20 */ /* 0x000fca0008410000 */
[----:B------:R0:W-:Y:S01]  /*17310*/  STL [R1+0x278], R19 ;  /* 0x0002781301007387 */ /* 0x0001e20000100800 */
[----:B------:R-:W-:Y:S02]  /*17320*/  SHF.L.U32 R21, R21, 0x10, RZ ;  /* 0x0000001015157819 */ /* 0x000fe400000006ff */
[----:B------:R-:W-:Y:S02]  /*17330*/  SHF.L.U32 R20, R20, 0x10, RZ ;  /* 0x0000001014147819 */ /* 0x000fe400000006ff */
        /* <DEDUP_REMOVED lines=23> */
.L_x_364:
[----:B------:R-:W-:Y:S01]  /*174b0*/  FADD.FTZ R10, R16, R10 ;  /* 0x0000000a100a7221 */ /* 0x000fe20000010000 */
[----:B0-----:R-:W2:Y:S04]  /*174c0*/  LDL.LU R15, [R1+0x6d4] ;  /* 0x0006d400010f7983 */ /* 0x001ea80000300800 */
[----:B------:R0:W-:Y:S04]  /*174d0*/  STL [R1+0x210], R10 ;  /* 0x0002100a01007387 */ /* 0x0001e80000100800 */
[----:B------:R-:W3:Y:S04]  /*174e0*/  LDL.LU R16, [R1+0x6d8] ;  /* 0x0006d80001107983 */ /* 0x000ee80000300800 */
[----:B------:R-:W4:Y:S01]  /*174f0*/  LDL.LU R19, [R1+0x6dc] ;  /* 0x0006dc0001137983 */ /* 0x000f220000300800 */
[----:B------:R-:W-:-:S03]  /*17500*/  FMUL.FTZ R17, R21, R2 ;  /* 0x0000000215117220 */ /* 0x000fc60000410000 */
[----:B0-----:R-:W3:Y:S01]  /*17510*/  LDL R10, [R1+0x27c] ;  /* 0x00027c00010a7983 */ /* 0x001ee20000100800 */
[----:B------:R-:W-:Y:S01]  /*17520*/  FADD.FTZ R14, R14, R17 ;  /* 0x000000110e0e7221 */ /* 0x000fe20000010000 */
[----:B--2---:R-:W-:Y:S01]  /*17530*/  SHF.L.U32 R15, R15, 0x10, RZ ;  /* 0x000000100f0f7819 */ /* 0x004fe200000006ff */
[----:B---3--:R-:W-:Y:S02]  /*17540*/  FFMA.FTZ R10, R10, R17, R18 ;  /* 0x000000110a0a7223 */ /* 0x008fe40000010012 */
[----:B------:R-:W2:Y:S01]  /*17550*/  LDL.LU R18, [R1+0x6e0] ;  /* 0x0006e00001127983 */ /* 0x000ea20000300800 */
[----:B------:R-:W-:Y:S01]  /*17560*/  SHF.L.U32 R16, R16, 0x10, RZ ;  /* 0x0000001010107819 */ /* 0x000fe200000006ff */
[----:B------:R-:W-:-:S04]  /*17570*/  FADD.FTZ R15, R15, -UR16 ;  /* 0x800000100f0f7e21 */ /* 0x000fc80008010000 */
[----:B------:R-:W-:Y:S01]  /*17580*/  FADD.FTZ R16, R16, -UR16 ;  /* 0x8000001010107e21 */ /* 0x000fe20008010000 */
[----:B------:R-:W-:-:S03]  /*17590*/  FMUL.FTZ R17, R15, UR12 ;  /* 0x0000000c0f117c20 */ /* 0x000fc60008410000 */
[----:B------:R-:W-:Y:S02]  /*175a0*/  FMUL.FTZ R16, R16, UR12 ;  /* 0x0000000c10107c20 */ /* 0x000fe40008410000 */
[----:B------:R0:W-:Y:S04]  /*175b0*/  STL [R1+0x26c], R17 ;  /* 0x00026c1101007387 */ /* 0x0001e80000100800 */
[----:B------:R0:W-:Y:S01]  /*175c0*/  STL [R1+0x268], R16 ;  /* 0x0002681001007387 */ /* 0x0001e20000100800 */
[----:B----4-:R-:W-:Y:S01]  /*175d0*/  SHF.L.U32 R19, R19, 0x10, RZ ;  /* 0x0000001013137819 */ /* 0x010fe200000006ff */
[----:B------:R-:W-:Y:S01]  /*175e0*/  FMUL.FTZ R15, R20, R3 ;  /* 0x00000003140f7220 */ /* 0x000fe20000410000 */
[----:B--2---:R-:W-:Y:S01]  /*175f0*/  SHF.L.U32 R18, R18, 0x10, RZ ;  /* 0x0000001012127819 */ /* 0x004fe200000006ff */
        /* <DEDUP_REMOVED lines=20> */
.L_x_365:
[----:B------:R-:W2:Y:S04]  /*17740*/  LDL R16, [R1+0x278] ;  /* 0x0002780001107983 */ /* 0x000ea80000100800 */
[----:B------:R0:W-:Y:S04]  /*17750*/  STL [R1+0x738], R6 ;  /* 0x0007380601007387 */ /* 0x0001e80000100800 */
[----:B------:R1:W-:Y:S04]  /*17760*/  STL [R1+0x734], R5 ;  /* 0x0007340501007387 */ /* 0x0003e80000100800 */
[----:B-----5:R3:W-:Y:S04]  /*17770*/  STL [R1+0x730], R4 ;  /* 0x0007300401007387 */ /* 0x0207e80000100800 */
[----:B0-----:R-:W4:Y:S04]  /*17780*/  LDL.LU R6, [R1+0x390] ;  /* 0x0003900001067983 */ /* 0x001f280000300800 */
[----:B-1----:R-:W4:Y:S01]  /*17790*/  LDL.LU R5, [R1+0x24c] ;  /* 0x00024c0001057983 */ /* 0x002f220000300800 */
[----:B------:R-:W-:-:S03]  /*177a0*/  FADD.FTZ R14, R15, R14 ;  /* 0x0000000e0f0e7221 */ /* 0x000fc60000010000 */
[----:B------:R0:W-:Y:S04]  /*177b0*/  STL [R1+0x72c], R0 ;  /* 0x00072c0001007387 */ /* 0x0001e80000100800 */
[----:B---3--:R-:W3:Y:S04]  /*177c0*/  LDL R4, [R1+0x224] ;  /* 0x0002240001047983 */ /* 0x008ee80000100800 */
[----:B------:R-:W3:Y:S04]  /*177d0*/  LDL.LU R17, [R1+0x6ec] ;  /* 0x0006ec0001117983 */ /* 0x000ee80000300800 */
[----:B0-----:R-:W3:Y:S01]  /*177e0*/  LDL.LU R0, [R1+0x38c] ;  /* 0x00038c0001007983 */ /* 0x001ee20000300800 */
[----:B--2---:R-:W-:-:S03]  /*177f0*/  FFMA.FTZ R10, R16, R15, R10 ;  /* 0x0000000f100a7223 */ /* 0x004fc6000001000a */
[----:B------:R-:W2:Y:S01]  /*17800*/  LDL R15, [R1+0x26c] ;  /* 0x00026c00010f7983 */ /* 0x000ea20000100800 */
[----:B------:R-:W-:Y:S01]  /*17810*/  FMUL.FTZ R16, R19, R2 ;  /* 0x0000000213107220 */ /* 0x000fe20000410000 */
[----:B----4-:R-:W-:Y:S01]  /*17820*/  FFMA.FTZ R12, R6, R5, R12 ;  /* 0x00000005060c7223 */ /* 0x010fe2000001000c */
[----:B------:R-:W-:Y:S01]  /*17830*/  FADD.FTZ R11, R11, R5 ;  /* 0x000000050b0b7221 */ /* 0x000fe20000010000 */
[----:B------:R0:W5:Y:S04]  /*17840*/  LDL.LU R6, [R1+0x738] ;  /* 0x0007380001067983 */ /* 0x0001680000300800 */
[----:B------:R1:W-:Y:S04]  /*17850*/  STL [R1+0x21c], R12 ;  /* 0x00021c0c01007387 */ /* 0x0003e80000100800 */
[----:B------:R4:W-:Y:S04]  /*17860*/  STL [R1+0x214], R11 ;  /* 0x0002140b01007387 */ /* 0x0009e80000100800 */
[----:B------:R0:W5:Y:S01]  /*17870*/  LDL.LU R5, [R1+0x734] ;  /* 0x0007340001057983 */ /* 0x0001620000300800 */
[----:B---3--:R-:W-:-:S03]  /*17880*/  FFMA.FTZ R13, R0, R4, R13 ;  /* 0x00000004000d7223 */ /* 0x008fc6000001000d */
[----:B-1----:R-:W3:Y:S04]  /*17890*/  LDL.LU R12, [R1+0x6e8] ;  /* 0x0006e800010c7983 */ /* 0x002ee80000300800 */
[----:B----4-:R-:W4:Y:S04]  /*178a0*/  LDL.LU R11, [R1+0x6e4] ;  /* 0x0006e400010b7983 */ /* 0x010f280000300800 */
[----:B------:R1:W-:Y:S04]  /*178b0*/  STL [R1+0x218], R13 ;  /* 0x0002180d01007387 */ /* 0x0003e80000100800 */
[----:B------:R0:W5:Y:S04]  /*178c0*/  LDL.LU R4, [R1+0x730] ;  /* 0x0007300001047983 */ /* 0x0001680000300800 */
[----:B------:R0:W5:Y:S04]  /*178d0*/  LDL.LU R0, [R1+0x72c] ;  /* 0x00072c0001007983 */ /* 0x0001680000300800 */
[----:B-1----:R-:W4:Y:S01]  /*178e0*/  LDL.LU R13, [R1+0x6f0] ;  /* 0x0006f000010d7983 */ /* 0x002f220000300800 */
[----:B--2---:R-:W-:Y:S01]  /*178f0*/  FFMA.FTZ R10, R15, R16, R10 ;  /* 0x000000100f0a7223 */ /* 0x004fe2000001000a */
[----:B------:R-:W-:-:S02]  /*17900*/  FADD.FTZ R16, R14, R16 ;  /* 0x000000100e107221 */ /* 0x000fc40000010000 */
[----:B------:R-:W2:Y:S01]  /*17910*/  LDL R14, [R1+0x268] ;  /* 0x00026800010e7983 */ /* 0x000ea20000100800 */
[----:B------:R-:W-:Y:S01]  /*17920*/  FMUL.FTZ R15, R18, R3 ;  /* 0x00000003120f7220 */ /* 0x000fe20000410000 */
[----:B---3--:R-:W-:Y:S02]  /*17930*/  SHF.L.U32 R12, R12, 0x10, RZ ;  /* 0x000000100c0c7819 */ /* 0x008fe400000006ff */
[----:B----4-:R-:W-:-:S03]  /*17940*/  SHF.L.U32 R11, R11, 0x10, RZ ;  /* 0x000000100b0b7819 */ /* 0x010fc600000006ff */
[----:B------:R-:W-:Y:S02]  /*17950*/  FADD.FTZ R12, R12, -UR16 ;  /* 0x800000100c0c7e21 */ /* 0x000fe40008010000 */
[----:B------:R-:W-:-:S04]  /*17960*/  FADD.FTZ R11, R11, -UR16 ;  /* 0x800000100b0b7e21 */ /* 0x000fc80008010000 */
[----:B------:R-:W-:-:S05]  /*17970*/  FMUL.FTZ R11, R11, UR12 ;  /* 0x0000000c0b0b7c20 */ /* 0x000fca0008410000 */
[----:B------:R0:W-:Y:S01]  /*17980*/  STL [R1+0x25c], R11 ;  /* 0x00025c0b01007387 */ /* 0x0001e20000100800 */
[----:B------:R-:W-:Y:S01]  /*17990*/  SHF.L.U32 R17, R17, 0x10, RZ ;  /* 0x0000001011117819 */ /* 0x000fe200000006ff */
[----:B--2---:R-:W-:Y:S01]  /*179a0*/  FFMA.FTZ R14, R14, R15, R10 ;  /* 0x0000000f0e0e7223 */ /* 0x004fe2000001000a */
[----:B------:R-:W-:Y:S01]  /*179b0*/  FADD.FTZ R10, R15, R16 ;  /* 0x000000100f0a7221 */ /* 0x000fe20000010000 */
[----:B------:R-:W-:Y:S01]  /*179c0*/  SHF.L.U32 R16, R13, 0x10, RZ ;  /* 0x000000100d107819 */ /* 0x000fe200000006ff */
        /* <DEDUP_REMOVED lines=21> */
.L_x_366:
[----:B-----5:R1:W-:Y:S04]  /*17b20*/  STL [R1+0x72c], R0 ;  /* 0x00072c0001007387 */ /* 0x0203e80000100800 */
[----:B------:R2:W-:Y:S04]  /*17b30*/  STL [R1+0x734], R5 ;  /* 0x0007340501007387 */ /* 0x0005e80000100800 */
[----:B------:R3:W-:Y:S04]  /*17b40*/  STL [R1+0x730], R4 ;  /* 0x0007300401007387 */ /* 0x0007e80000100800 */
[----:B-1----:R-:W4:Y:S04]  /*17b50*/  LDL R0, [R1+0x25c] ;  /* 0x00025c0001007983 */ /* 0x002f280000100800 */
[----:B--2---:R-:W2:Y:S04]  /*17b60*/  LDL.LU R5, [R1+0x224] ;  /* 0x0002240001057983 */ /* 0x004ea80000300800 */
[----:B---3--:R-:W2:Y:S04]  /*17b70*/  LDL.LU R4, [R1+0x210] ;  /* 0x0002100001047983 */ /* 0x008ea80000300800 */
[----:B0-----:R-:W3:Y:S04]  /*17b80*/  LDL.LU R11, [R1+0x6f8] ;  /* 0x0006f800010b7983 */ /* 0x001ee80000300800 */
[----:B------:R-:W3:Y:S01]  /*17b90*/  LDL.LU R12, [R1+0x6f4] ;  /* 0x0006f400010c7983 */ /* 0x000ee20000300800 */
[----:B------:R-:W-:-:S03]  /*17ba0*/  FMUL.FTZ R13, R17, R2 ;  /* 0x00000002110d7220 */ /* 0x000fc60000410000 */
[----:B------:R-:W3:Y:S01]  /*17bb0*/  LDL.LU R15, [R1+0x6fc] ;  /* 0x0006fc00010f7983 */ /* 0x000ee20000300800 */
[----:B----4-:R-:W-:-:S03]  /*17bc0*/  FFMA.FTZ R14, R0, R13, R14 ;  /* 0x0000000d000e7223 */ /* 0x010fc6000001000e */
[----:B------:R0:W5:Y:S04]  /*17bd0*/  LDL.LU R0, [R1+0x72c] ;  /* 0x00072c0001007983 */ /* 0x0001680000300800 */
[----:B------:R1:W-:Y:S01]  /*17be0*/  STL [R1+0x210], R14 ;  /* 0x0002100e01007387 */ /* 0x0003e20000100800 */
[----:B--2---:R-:W-:-:S03]  /*17bf0*/  FADD.FTZ R4, R4, R5 ;  /* 0x0000000504047221 */ /* 0x004fc60000010000 */
[----:B------:R0:W5:Y:S04]  /*17c00*/  LDL.LU R5, [R1+0x734] ;  /* 0x0007340001057983 */ /* 0x0001680000300800 */
[----:B-1----:R-:W2:Y:S04]  /*17c10*/  LDL.LU R14, [R1+0x700] ;  /* 0x00070000010e7983 */ /* 0x002ea80000300800 */
[----:B------:R1:W-:Y:S04]  /*17c20*/  STL [R1+0x220], R4 ;  /* 0x0002200401007387 */ /* 0x0003e80000100800 */
[----:B-1----:R0:W5:Y:S01]  /*17c30*/  LDL.LU R4, [R1+0x730] ;  /* 0x0007300001047983 */ /* 0x0021620000300800 */
[----:B---3--:R-:W-:-:S02]  /*17c40*/  SHF.L.U32 R11, R11, 0x10, RZ ;  /* 0x000000100b0b7819 */ /* 0x008fc400000006ff */
[----:B------:R-:W-:-:S03]  /*17c50*/  SHF.L.U32 R12, R12, 0x10, RZ ;  /* 0x000000100c0c7819 */ /* 0x000fc600000006ff */
[----:B------:R-:W-:Y:S02]  /*17c60*/  FADD.FTZ R11, R11, -UR16 ;  /* 0x800000100b0b7e21 */ /* 0x000fe40008010000 */
[----:B------:R-:W-:Y:S01]  /*17c70*/  FADD.FTZ R12, R12, -UR16 ;  /* 0x800000100c0c7e21 */ /* 0x000fe20008010000 */
[----:B------:R-:W-:Y:S01]  /*17c80*/  FADD.FTZ R10, R10, R13 ;  /* 0x0000000d0a0a7221 */ /* 0x000fe20000010000 */
[----:B------:R-:W-:Y:S02]  /*17c90*/  FMUL.FTZ R13, R11, UR12 ;  /* 0x0000000c0b0d7c20 */ /* 0x000fe40008410000 */
[----:B------:R-:W-:-:S03]  /*17ca0*/  FMUL.FTZ R12, R12, UR12 ;  /* 0x0000000c0c0c7c20 */ /* 0x000fc60008410000 */
[----:B------:R0:W-:Y:S04]  /*17cb0*/  STL [R1+0x24c], R13 ;  /* 0x00024c0d01007387 */ /* 0x0001e80000100800 */
[----:B------:R0:W-:Y:S01]  /*17cc0*/  STL [R1+0x248], R12 ;  /* 0x0002480c01007387 */ /* 0x0001e20000100800 */
[----:B------:R-:W-:Y:S01]  /*17cd0*/  SHF.L.U32 R15, R15, 0x10, RZ ;  /* 0x000000100f0f7819 */ /* 0x000fe200000006ff */
        /* <DEDUP_REMOVED lines=22> */
.L_x_367:
[----:B------:R-:W2:Y:S04]  /*17e40*/  LDL.LU R13, [R1+0x210] ;  /* 0x00021000010d7983 */ /* 0x000ea80000300800 */
[----:B------:R-:W2:Y:S04]  /*17e50*/  LDL R12, [R1+0x258] ;  /* 0x00025800010c7983 */ /* 0x000ea80000100800 */
[----:B-----5:R0:W-:Y:S04]  /*17e60*/  STL [R1+0x730], R4 ;  /* 0x0007300401007387 */ /* 0x0201e80000100800 */
[----:B------:R-:W-:Y:S04]  /*17e70*/  STL [R1+0x748], R16 ;  /* 0x0007481001007387 */ /* 0x000fe80000100800 */
[----:B0-----:R-:W3:Y:S01]  /*17e80*/  LDL R4, [R1+0x24c] ;  /* 0x00024c0001047983 */ /* 0x001ee20000100800 */
[----:B------:R-:W-:-:S03]  /*17e90*/  FADD.FTZ R10, R11, R10 ;  /* 0x0000000a0b0a7221 */ /* 0x000fc60000010000 */
[----:B------:R0:W-:Y:S04]  /*17ea0*/  STL [R1+0x740], R8 ;  /* 0x0007400801007387 */ /* 0x0001e80000100800 */
[----:B------:R1:W-:Y:S04]  /*17eb0*/  STL [R1+0x72c], R0 ;  /* 0x00072c0001007387 */ /* 0x0003e80000100800 */
[----:B------:R4:W-:Y:S04]  /*17ec0*/  STL [R1+0x744], R9 ;  /* 0x0007440901007387 */ /* 0x0009e80000100800 */
[----:B0-----:R-:W3:Y:S04]  /*17ed0*/  LDL.LU R8, [R1+0x318] ;  /* 0x0003180001087983 */ /* 0x001ee80000300800 */
[----:B-1----:R-:W3:Y:S04]  /*17ee0*/  LDL R0, [R1+0x248] ;  /* 0x0002480001007983 */ /* 0x002ee80000100800 */
[----:B------:R0:W-:Y:S04]  /*17ef0*/  STL [R1+0x73c], R7 ;  /* 0x00073c0701007387 */ /* 0x0001e80000100800 */
[----:B------:R1:W-:Y:S04]  /*17f00*/  STL [R1+0x738], R6 ;  /* 0x0007380601007387 */ /* 0x0003e80000100800 */
[----:B------:R1:W-:Y:S04]  /*17f10*/  STL [R1+0x734], R5 ;  /* 0x0007340501007387 */ /* 0x0003e80000100800 */
[----:B------:R-:W3:Y:S04]  /*17f20*/  LDL.LU R16, [R1+0x21c] ;  /* 0x00021c0001107983 */ /* 0x000ee80000300800 */
[----:B----4-:R-:W4:Y:S04]  /*17f30*/  LDL.LU R9, [R1+0x3a4] ;  /* 0x0003a40001097983 */ /* 0x010f280000300800 */
[----:B0-----:R-:W4:Y:S04]  /*17f40*/  LDL.LU R7, [R1+0x218] ;  /* 0x0002180001077983 */ /* 0x001f280000300800 */
[----:B-1----:R-:W4:Y:S04]  /*17f50*/  LDL R6, [R1+0x228] ;  /* 0x0002280001067983 */ /* 0x002f280000100800 */
[----:B------:R-:W4:Y:S01]  /*17f60*/  LDL.LU R5, [R1+0x22c] ;  /* 0x00022c0001057983 */ /* 0x000f220000300800 */
[----:B--2---:R-:W-:-:S03]  /*17f70*/  FFMA.FTZ R13, R12, R11, R13 ;  /* 0x0000000b0c0d7223 */ /* 0x004fc6000001000d */
[----:B------:R-:W2:Y:S01]  /*17f80*/  LDL.LU R11, [R1+0x214] ;  /* 0x00021400010b7983 */ /* 0x000ea20000300800 */
[----:B------:R-:W-:-:S04]  /*17f90*/  FMUL.FTZ R12, R15, R2 ;  /* 0x000000020f0c7220 */ /* 0x000fc80000410000 */
[----:B------:R-:W-:Y:S01]  /*17fa0*/  FADD.FTZ R10, R10, R12 ;  /* 0x0000000c0a0a7221 */ /* 0x000fe20000010000 */
[----:B---3--:R-:W-:Y:S02]  /*17fb0*/  FFMA.FTZ R4, R4, R12, R13 ;  /* 0x0000000c04047223 */ /* 0x008fe4000001000d */
[----:B------:R-:W3:Y:S04]  /*17fc0*/  LDL.LU R13, [R1+0x708] ;  /* 0x00070800010d7983 */ /* 0x000ee80000300800 */
[----:B------:R-:W3:Y:S01]  /*17fd0*/  LDL.LU R12, [R1+0x704] ;  /* 0x00070400010c7983 */ /* 0x000ee20000300800 */
[----:B----4-:R-:W-:-:S03]  /*17fe0*/  FFMA.FTZ R9, R9, R8, R16 ;  /* 0x0000000809097223 */ /* 0x010fc60000010010 */
[----:B------:R0:W5:Y:S04]  /*17ff0*/  LDL.LU R16, [R1+0x748] ;  /* 0x0007480001107983 */ /* 0x0001680000300800 */
[----:B------:R1:W-:Y:S01]  /*18000*/  STL [R1+0x230], R9 ;  /* 0x0002300901007387 */ /* 0x0003e20000100800 */
[----:B------:R-:W-:-:S03]  /*18010*/  FFMA.FTZ R5, R5, R6, R7 ;  /* 0x0000000605057223 */ /* 0x000fc60000010007 */
[----:B------:R0:W5:Y:S04]  /*18020*/  LDL.LU R7, [R1+0x73c] ;  /* 0x00073c0001077983 */ /* 0x0001680000300800 */
[----:B------:R4:W-:Y:S04]  /*18030*/  STL [R1+0x22c], R5 ;  /* 0x00022c0501007387 */ /* 0x0009e80000100800 */
[----:B-1----:R0:W5:Y:S04]  /*18040*/  LDL.LU R9, [R1+0x744] ;  /* 0x0007440001097983 */ /* 0x0021680000300800 */
[----:B------:R0:W5:Y:S04]  /*18050*/  LDL.LU R6, [R1+0x738] ;  /* 0x0007380001067983 */ /* 0x0001680000300800 */
[----:B----4-:R0:W5:Y:S01]  /*18060*/  LDL.LU R5, [R1+0x734] ;  /* 0x0007340001057983 */ /* 0x0101620000300800 */
[----:B--2---:R-:W-:-:S03]  /*18070*/  FADD.FTZ R11, R11, R8 ;  /* 0x000000080b0b7221 */ /* 0x004fc60000010000 */
[----:B------:R0:W5:Y:S04]  /*18080*/  LDL.LU R8, [R1+0x740] ;  /* 0x0007400001087983 */ /* 0x0001680000300800 */
[----:B------:R1:W-:Y:S02]  /*18090*/  STL [R1+0x240], R11 ;  /* 0x0002400b01007387 */ /* 0x0003e40000100800 */
[----:B-1----:R-:W-:Y:S01]  /*180a0*/  FMUL.FTZ R11, R14, R3 ;  /* 0x000000030e0b7220 */ /* 0x002fe20000410000 */
[----:B---3--:R-:W-:-:S03]  /*180b0*/  SHF.L.U32 R13, R13, 0x10, RZ ;  /* 0x000000100d0d7819 */ /* 0x008fc600000006ff */
[----:B------:R-:W-:Y:S01]  /*180c0*/  FFMA.FTZ R0, R0, R11, R4 ;  /* 0x0000000b00007223 */ /* 0x000fe20000010004 */
[----:B------:R-:W-:Y:S01]  /*180d0*/  FADD.FTZ R11, R11, R10 ;  /* 0x0000000a0b0b7221 */ /* 0x000fe20000010000 */
[----:B------:R-:W-:Y:S01]  /*180e0*/  SHF.L.U32 R12, R12, 0x10, RZ ;  /* 0x000000100c0c7819 */ /* 0x000fe200000006ff */
[----:B------:R0:W5:Y:S04]  /*180f0*/  LDL.LU R4, [R1+0x730] ;  /* 0x0007300001047983 */ /* 0x0001680000300800 */
[----:B------:R1:W-:Y:S01]  /*18100*/  STL [R1+0x210], R11 ;  /* 0x0002100b01007387 */ /* 0x0003e20000100800 */
[----:B------:R-:W-:-:S03]  /*18110*/  FADD.FTZ R10, R12, -UR16 ;  /* 0x800000100c0a7e21 */ /* 0x000fc60008010000 */
[----:B------:R-:W2:Y:S01]  /*18120*/  LDL.LU R12, [R1+0x70c] ;  /* 0x00070c00010c7983 */ /* 0x000ea20000300800 */
[----:B-1----:R-:W-:-:S03]  /*18130*/  FADD.FTZ R11, R13, -UR16 ;  /* 0x800000100d0b7e21 */ /* 0x002fc60008010000 */
[----:B------:R-:W3:Y:S04]  /*18140*/  LDL.LU R13, [R1+0x710] ;  /* 0x00071000010d7983 */ /* 0x000ee80000300800 */
[----:B------:R1:W-:Y:S04]  /*18150*/  STL [R1+0x218], R0 ;  /* 0x0002180001007387 */ /* 0x0003e80000100800 */
[----:B-1----:R0:W5:Y:S01]  /*18160*/  LDL.LU R0, [R1+0x72c] ;  /* 0x00072c0001007983 */ /* 0x0021620000300800 */
[----:B------:R-:W-:Y:S01]  /*18170*/  FMUL.FTZ R10, R10, UR12 ;  /* 0x0000000c0a0a7c20 */ /* 0x000fe20008410000 */
[----:B------:R-:W-:-:S04]  /*18180*/  FMUL.FTZ R11, R11, UR12 ;  /* 0x0000000c0b0b7c20 */ /* 0x000fc80008410000 */
[----:B------:R0:W-:Y:S04]  /*18190*/  STL [R1+0x244], R10 ;  /* 0x0002440a01007387 */ /* 0x0001e80000100800 */
[----:B------:R0:W-:Y:S01]  /*181a0*/  STL [R1+0x234], R11 ;  /* 0x0002340b01007387 */ /* 0x0001e20000100800 */
[----:B--2---:R-:W-:Y:S02]  /*181b0*/  SHF.L.U32 R12, R12, 0x10, RZ ;  /* 0x000000100c0c7819 */ /* 0x004fe400000006ff */
[----:B---3--:R-:W-:Y:S01]  /*181c0*/  SHF.L.U32 R13, R13, 0x10, RZ ;  /* 0x000000100d0d7819 */ /* 0x008fe200000006ff */
        /* <DEDUP_REMOVED lines=20> */
.L_x_368:
[----:B-----5:R0:W-:Y:S04]  /*18310*/  STL [R1+0x73c], R7 ;  /* 0x00073c0701007387 */ /* 0x0201e80000100800 */
[----:B------:R1:W-:Y:S04]  /*18320*/  STL [R1+0x738], R6 ;  /* 0x0007380601007387 */ /* 0x0003e80000100800 */
[----:B------:R2:W-:Y:S04]  /*18330*/  STL [R1+0x734], R5 ;  /* 0x0007340501007387 */ /* 0x0005e80000100800 */
[----:B0-----:R-:W3:Y:S04]  /*18340*/  LDL.LU R7, [R1+0x218] ;  /* 0x0002180001077983 */ /* 0x001ee80000300800 */
[----:B-1----:R-:W3:Y:S04]  /*18350*/  LDL R6, [R1+0x244] ;  /* 0x0002440001067983 */ /* 0x002ee80000100800 */
[----:B--2---:R-:W2:Y:S04]  /*18360*/  LDL.LU R5, [R1+0x210] ;  /* 0x0002100001057983 */ /* 0x004ea80000300800 */
[----:B------:R-:W4:Y:S01]  /*18370*/  LDL.LU R11, [R1+0x714] ;  /* 0x00071400010b7983 */ /* 0x000f220000300800 */
[----:B------:R-:W-:-:S03]  /*18380*/  FMUL.FTZ R10, R13, R2 ;  /* 0x000000020d0a7220 */ /* 0x000fc60000410000 */
[----:B------:R0:W-:Y:S04]  /*18390*/  STL [R1+0x72c], R0 ;  /* 0x00072c0001007387 */ /* 0x0001e80000100800 */
[----:B------:R1:W-:Y:S04]  /*183a0*/  STL [R1+0x744], R9 ;  /* 0x0007440901007387 */ /* 0x0003e80000100800 */
[----:B0-----:R-:W4:Y:S04]  /*183b0*/  LDL.LU R0, [R1+0x720] ;  /* 0x0007200001007983 */ /* 0x001f280000300800 */
[----:B-1----:R-:W4:Y:S04]  /*183c0*/  LDL.LU R9, [R1+0x228] ;  /* 0x0002280001097983 */ /* 0x002f280000300800 */
[----:B------:R0:W-:Y:S04]  /*183d0*/  STL [R1+0x740], R8 ;  /* 0x0007400801007387 */ /* 0x0001e80000100800 */
[----:B------:R1:W-:Y:S04]  /*183e0*/  STL [R1+0x730], R4 ;  /* 0x0007300401007387 */ /* 0x0003e80000100800 */
[----:B0-----:R-:W4:Y:S04]  /*183f0*/  LDL.LU R8, [R1+0x220] ;  /* 0x0002200001087983 */ /* 0x001f280000300800 */
[----:B-1----:R-:W4:Y:S01]  /*18400*/  LDL.LU R4, [R1+0x718] ;  /* 0x0007180001047983 */ /* 0x002f220000300800 */
[----:B---3--:R-:W-:-:S03]  /*18410*/  FFMA.FTZ R6, R6, R10, R7 ;  /* 0x0000000a06067223 */ /* 0x008fc60000010007 */
[----:B------:R0:W5:Y:S01]  /*18420*/  LDL.LU R7, [R1+0x73c] ;  /* 0x00073c0001077983 */ /* 0x0001620000300800 */
[----:B--2---:R-:W-:Y:S01]  /*18430*/  FADD.FTZ R10, R5, R10 ;  /* 0x0000000a050a7221 */ /* 0x004fe20000010000 */
[----:B----4-:R-:W-:-:S04]  /*18440*/  SHF.L.U32 R11, R11, 0x10, RZ ;  /* 0x000000100b0b7819 */ /* 0x010fc800000006ff */
[----:B------:R1:W-:Y:S01]  /*18450*/  STL [R1+0x228], R10 ;  /* 0x0002280a01007387 */ /* 0x0003e20000100800 */
[----:B------:R-:W-:Y:S01]  /*18460*/  SHF.L.U32 R0, R0, 0x10, RZ ;  /* 0x0000001000007819 */ /* 0x000fe200000006ff */
[----:B-1----:R-:W-:Y:S02]  /*18470*/  FADD.FTZ R10, R11, -UR16 ;  /* 0x800000100b0a7e21 */ /* 0x002fe40008010000 */
[----:B------:R1:W-:Y:S04]  /*18480*/  STL [R1+0x224], R6 ;  /* 0x0002240601007387 */ /* 0x0003e80000100800 */
[----:B------:R-:W2:Y:S04]  /*18490*/  LDL.LU R11, [R1+0x71c] ;  /* 0x00071c00010b7983 */ /* 0x000ea80000300800 */
[----:B------:R3:W-:Y:S04]  /*184a0*/  STL [R1+0x214], R0 ;  /* 0x0002140001007387 */ /* 0x0007e80000100800 */
[----:B-1----:R0:W5:Y:S01]  /*184b0*/  LDL.LU R6, [R1+0x738] ;  /* 0x0007380001067983 */ /* 0x0021620000300800 */
[----:B------:R-:W-:-:S03]  /*184c0*/  FADD.FTZ R8, R8, R9 ;  /* 0x0000000908087221 */ /* 0x000fc60000010000 */
[----:B------:R0:W5:Y:S01]  /*184d0*/  LDL.LU R5, [R1+0x734] ;  /* 0x0007340001057983 */ /* 0x0001620000300800 */
[----:B---3--:R-:W-:Y:S01]  /*184e0*/  FMUL.FTZ R0, R12, R3 ;  /* 0x000000030c007220 */ /* 0x008fe20000410000 */
[----:B------:R-:W-:Y:S02]  /*184f0*/  SHF.L.U32 R4, R4, 0x10, RZ ;  /* 0x0000001004047819 */ /* 0x000fe400000006ff */
[----:B------:R1:W-:Y:S04]  /*18500*/  STL [R1+0x23c], R8 ;  /* 0x00023c0801007387 */ /* 0x0003e80000100800 */
[----:B------:R3:W-:Y:S04]  /*18510*/  STL [R1+0x220], R0 ;  /* 0x0002200001007387 */ /* 0x0007e80000100800 */
[----:B------:R0:W5:Y:S04]  /*18520*/  LDL.LU R9, [R1+0x744] ;  /* 0x0007440001097983 */ /* 0x0001680000300800 */
[----:B-1----:R0:W5:Y:S04]  /*18530*/  LDL.LU R8, [R1+0x740] ;  /* 0x0007400001087983 */ /* 0x0021680000300800 */
[----:B---3--:R0:W5:Y:S01]  /*18540*/  LDL.LU R0, [R1+0x72c] ;  /* 0x00072c0001007983 */ /* 0x0081620000300800 */
[----:B--2---:R-:W-:-:S05]  /*18550*/  SHF.L.U32 R11, R11, 0x10, RZ ;  /* 0x000000100b0b7819 */ /* 0x004fca00000006ff */
[----:B------:R1:W-:Y:S02]  /*18560*/  STL [R1+0x210], R11 ;  /* 0x0002100b01007387 */ /* 0x0003e40000100800 */
[----:B-1----:R-:W-:Y:S02]  /*18570*/  FADD.FTZ R11, R4, -UR16 ;  /* 0x80000010040b7e21 */ /* 0x002fe40008010000 */
[----:B------:R0:W5:Y:S01]  /*18580*/  LDL.LU R4, [R1+0x730] ;  /* 0x0007300001047983 */ /* 0x0001620000300800 */
[----:B------:R-:W-:Y:S01]  /*18590*/  FMUL.FTZ R10, R10, UR12 ;  /* 0x0000000c0a0a7c20 */ /* 0x000fe20008410000 */
[----:B------:R-:W-:-:S04]  /*185a0*/  FMUL.FTZ R11, R11, UR12 ;  /* 0x0000000c0b0b7c20 */ /* 0x000fc80008410000 */
[----:B------:R0:W-:Y:S04]  /*185b0*/  STL [R1+0x218], R10 ;  /* 0x0002180a01007387 */ /* 0x0001e80000100800 */
[----:B------:R0:W-:Y:S01]  /*185c0*/  STL [R1+0x21c], R11 ;  /* 0x00021c0b01007387 */ /* 0x0001e20000100800 */
[----:B------:R-:W-:Y:S05]  /*185d0*/  @!P1 BRA `(.L_x_369) ;  /* 0x00000000006c9947 */ /* 0x000fea0003800000 */
[----:B-----5:R1:W-:Y:S04]  /*185e0*/  STL [R1+0x730], R6 ;  /* 0x0007300601007387 */ /* 0x0203e80000100800 */
[----:B-1----:R-:W2:Y:S01]  /*185f0*/  LDL.LU R6, [R1+0x210] ;  /* 0x0002100001067983 */ /* 0x002ea20000300800 */
[----:B0-----:R-:W-:-:S03]  /*18600*/  FFMA.FTZ R11, R10, R2, R4 ;  /* 0x000000020a0b7223 */ /* 0x001fc60000010004 */
[----:B------:R0:W-:Y:S01]  /*18610*/  STL [R1+0x72c], R0 ;  /* 0x00072c0001007387 */ /* 0x0001e20000100800 */
[----:B------:R-:W-:-:S06]  /*18620*/  FMUL.FTZ R10, R11, -1.4426950216293334961 ;  /* 0xbfb8aa3b0b0a7820 */ /* 0x000fcc0000410000 */
[----:B------:R-:W1:Y:S01]  /*18630*/  MUFU.EX2 R10, R10 ;  /* 0x0000000a000a7308 */ /* 0x000e620000000800 */
[----:B0-----:R-:W3:Y:S01]  /*18640*/  LDL.LU R0, [R1+0x214] ;  /* 0x0002140001007983 */ /* 0x001ee20000300800 */
[----:B-1----:R-:W-:-:S06]  /*18650*/  FADD.FTZ R10, R10, 1 ;  /* 0x3f8000000a0a7421 */ /* 0x002fcc0000010000 */
[----:B------:R-:W2:Y:S02]  /*18660*/  MUFU.RCP R10, R10 ;  /* 0x0000000a000a7308 */ /* 0x000ea40000001000 */
[----:B--2---:R-:W-:Y:S01]  /*18670*/  FMUL.FTZ R6, R6, R10 ;  /* 0x0000000a06067220 */ /* 0x004fe20000410000 */
[----:B------:R-:W-:-:S04]  /*18680*/  FADD.FTZ R10, -R10, 1 ;  /* 0x3f8000000a0a7421 */ /* 0x000fc80000010100 */
[----:B------:R-:W-:Y:S02]  /*18690*/  FFMA.FTZ R11, R11, R10, 1 ;  /* 0x3f8000000b0b7423 */ /* 0x000fe4000001000a */
[----:B------:R-:W2:Y:S02]  /*186a0*/  LDL R10, [R1+0x21c] ;  /* 0x00021c00010a7983 */ /* 0x000ea40000100800 */
[----:B------:R-:W-:Y:S02]  /*186b0*/  FMUL.FTZ R11, R6, R11 ;  /* 0x0000000b060b7220 */ /* 0x000fe40000410000 */
[----:B------:R1:W5:Y:S04]  /*186c0*/  LDL.LU R6, [R1+0x730] ;  /* 0x0007300001067983 */ /* 0x0003680000300800 */
[----:B------:R2:W-:Y:S02]  /*186d0*/  STL [R1+0x210], R11 ;  /* 0x0002100b01007387 */ /* 0x0005e40000100800 */
[----:B--2---:R-:W-:-:S04]  /*186e0*/  FFMA.FTZ R11, R10, R3, R5 ;  /* 0x000000030a0b7223 */ /* 0x004fc80000010005 */
[----:B------:R-:W-:-:S06]  /*186f0*/  FMUL.FTZ R10, R11, -1.4426950216293334961 ;  /* 0xbfb8aa3b0b0a7820 */ /* 0x000fcc0000410000 */
[----:B------:R-:W0:Y:S02]  /*18700*/  MUFU.EX2 R10, R10 ;  /* 0x0000000a000a7308 */ /* 0x000e240000000800 */
[----:B0-----:R-:W-:-:S06]  /*18710*/  FADD.FTZ R10, R10, 1 ;  /* 0x3f8000000a0a7421 */ /* 0x001fcc0000010000 */
[----:B------:R-:W3:Y:S02]  /*18720*/  MUFU.RCP R10, R10 ;  /* 0x0000000a000a7308 */ /* 0x000ee40000001000 */
[----:B---3--:R-:W-:Y:S01]  /*18730*/  FMUL.FTZ R0, R0, R10 ;  /* 0x0000000a00007220 */ /* 0x008fe20000410000 */
[----:B------:R-:W-:-:S04]  /*18740*/  FADD.FTZ R10, -R10, 1 ;  /* 0x3f8000000a0a7421 */ /* 0x000fc80000010100 */
[----:B------:R-:W-:-:S04]  /*18750*/  FFMA.FTZ R11, R11, R10, 1 ;  /* 0x3f8000000b0b7423 */ /* 0x000fc8000001000a */
[----:B------:R-:W-:Y:S02]  /*18760*/  FMUL.FTZ R10, R0, R11 ;  /* 0x0000000b000a7220 */ /* 0x000fe40000410000 */
[----:B------:R1:W5:Y:S04]  /*18770*/  LDL.LU R0, [R1+0x72c] ;  /* 0x00072c0001007983 */ /* 0x0003680000300800 */
[----:B------:R1:W-:Y:S02]  /*18780*/  STL [R1+0x214], R10 ;  /* 0x0002140a01007387 */ /* 0x0003e40000100800 */
.L_x_369:
[----:B------:R2:W-:Y:S04]  /*18790*/  STL [R1+0x790], R30 ;  /* 0x0007901e01007387 */ /* 0x0005e80000100800 */
[----:B------:R3:W-:Y:S04]  /*187a0*/  STL [R1+0x78c], R29 ;  /* 0x00078c1d01007387 */ /* 0x0007e80000100800 */
[----:B01----:R-:W4:Y:S04]  /*187b0*/  LDL R10, [R1+0x234] ;  /* 0x00023400010a7983 */ /* 0x003f280000100800 */
[----:B--2---:R-:W4:Y:S04]  /*187c0*/  LDL.LU R30, [R1+0x220] ;  /* 0x00022000011e7983 */ /* 0x004f280000300800 */
[----:B---3--:R-:W4:Y:S04]  /*187d0*/  LDL.LU R29, [R1+0x224] ;  /* 0x00022400011d7983 */ /* 0x008f280000300800 */
[----:B-----5:R0:W-:Y:S04]  /*187e0*/  STL [R1+0x730], R4 ;  /* 0x0007300401007387 */ /* 0x0201e80000100800 */
[----:B------:R1:W-:Y:S04]  /*187f0*/  STL [R1+0x788], R28 ;  /* 0x0007881c01007387 */ /* 0x0003e80000100800 */
[----:B------:R-:W2:Y:S04]  /*18800*/  LDL.LU R11, [R1+0x2c8] ;  /* 0x0002c800010b7983 */ /* 0x000ea80000300800 */
[----:B0-----:R-:W3:Y:S04]  /*18810*/  LDL.LU R4, [R1+0x210] ;  /* 0x0002100001047983 */ /* 0x001ee80000300800 */
[----:B-1----:R-:W2:Y:S04]  /*18820*/  LDL.LU R28, [R1+0x228] ;  /* 0x00022800011c7983 */ /* 0x002ea80000300800 */
[----:B------:R0:W-:Y:S04]  /*18830*/  STL [R1+0x738], R6 ;  /* 0x0007380601007387 */ /* 0x0001e80000100800 */
[----:B------:R-:W-:Y:S04]  /*18840*/  STL [R1+0x798], R32 ;  /* 0x0007982001007387 */ /* 0x000fe80000100800 */
[----:B0-----:R-:W2:Y:S04]  /*18850*/  LDL.LU R6, [R1+0x218] ;  /* 0x0002180001067983 */ /* 0x001ea80000300800 */
[----:B------:R0:W-:Y:S04]  /*18860*/  STL [R1+0x784], R27 ;  /* 0x0007841b01007387 */ /* 0x0001e80000100800 */
[----:B------:R1:W-:Y:S04]  /*18870*/  STL [R1+0x77c], R25 ;  /* 0x00077c1901007387 */ /* 0x0003e80000100800 */
[----:B------:R1:W-:Y:S04]  /*18880*/  STL [R1+0x774], R23 ;  /* 0x0007741701007387 */ /* 0x0003e80000100800 */
[----:B0-----:R-:W2:Y:S04]  /*18890*/  LDL.LU R27, [R1+0x330] ;  /* 0x00033000011b7983 */ /* 0x001ea80000300800 */
[----:B-1----:R-:W2:Y:S04]  /*188a0*/  LDL.LU R25, [R1+0x3b0] ;  /* 0x0003b00001197983 */ /* 0x002ea80000300800 */
[----:B------:R-:W2:Y:S04]  /*188b0*/  LDL.LU R23, [R1+0x230] ;  /* 0x0002300001177983 */ /* 0x000ea80000300800 */
[----:B------:R-:W-:Y:S04]  /*188c0*/  STL [R1+0x764], R19 ;  /* 0x0007641301007387 */ /* 0x000fe80000100800 */
[----:B------:R-:W-:Y:S04]  /*188d0*/  STL [R1+0x75c], R17 ;  /* 0x00075c1101007387 */ /* 0x000fe80000100800 */
[----:B------:R0:W-:Y:S04]  /*188e0*/  STL [R1+0x748], R12 ;  /* 0x0007480c01007387 */ /* 0x0001e80000100800 */
[----:B------:R-:W2:Y:S04]  /*188f0*/  LDL.LU R32, [R1+0x3a8] ;  /* 0x0003a80001207983 */ /* 0x000ea80000300800 */
[----:B------:R1:W-:Y:S04]  /*18900*/  STL [R1+0x754], R15 ;  /* 0x0007540f01007387 */ /* 0x0003e80000100800 */
[----:B0-----:R-:W2:Y:S04]  /*18910*/  LDL.LU R12, [R1+0x320] ;  /* 0x00032000010c7983 */ /* 0x001ea80000300800 */
[----:B------:R0:W-:Y:S04]  /*18920*/  STL [R1+0x758], R16 ;  /* 0x0007581001007387 */ /* 0x0001e80000100800 */
[----:B-1----:R-:W2:Y:S04]  /*18930*/  LDL.LU R15, [R1+0x23c] ;  /* 0x00023c00010f7983 */ /* 0x002ea80000300800 */
[----:B------:R-:W-:Y:S04]  /*18940*/  STL [R1+0x73c], R7 ;  /* 0x00073c0701007387 */ /* 0x000fe80000100800 */
[----:B0-----:R-:W2:Y:S04]  /*18950*/  LDL.LU R16, [R1+0x310] ;  /* 0x0003100001107983 */ /* 0x001ea80000300800 */
[----:B------:R0:W-:Y:S04]  /*18960*/  STL [R1+0x778], R24 ;  /* 0x0007781801007387 */ /* 0x0001e80000100800 */
[----:B------:R-:W-:Y:S04]  /*18970*/  STL [R1+0x740], R8 ;  /* 0x0007400801007387 */ /* 0x000fe80000100800 */
[----:B------:R-:W-:Y:S04]  /*18980*/  STL [R1+0x794], R31 ;  /* 0x0007941f01007387 */ /* 0x000fe80000100800 */
[----:B0-----:R-:W2:Y:S04]  /*18990*/  LDL.LU R24, [R1+0x304] ;  /* 0x0003040001187983 */ /* 0x001ea80000300800 */
[----:B------:R0:W-:Y:S04]  /*189a0*/  STL [R1+0x770], R22 ;  /* 0x0007701601007387 */ /* 0x0001e80000100800 */
[----:B------:R1:W-:Y:S04]  /*189b0*/  STL [R1+0x72c], R0 ;  /* 0x00072c0001007387 */ /* 0x0003e80000100800 */
[----:B------:R-:W-:Y:S04]  /*189c0*/  STL [R1+0x76c], R21 ;  /* 0x00076c1501007387 */ /* 0x000fe80000100800 */
[----:B0-----:R-:W2:Y:S04]  /*189d0*/  LDL.LU R22, [R1+0x380] ;  /* 0x0003800001167983 */ /* 0x001ea80000300800 */
[----:B------:R0:W-:Y:S04]  /*189e0*/  STL [R1+0x768], R20 ;  /* 0x0007681401007387 */ /* 0x0001e80000100800 */
[----:B------:R0:W-:Y:S04]  /*189f0*/  STL [R1+0x760], R18 ;  /* 0x0007601201007387 */ /* 0x0001e80000100800 */
[----:B-1----:R-:W2:Y:S04]  /*18a00*/  LDL.LU R0, [R1+0x214] ;  /* 0x0002140001007983 */ /* 0x002ea80000300800 */
[----:B------:R-:W2:Y:S04]  /*18a10*/  LDL.LU R31, [R1+0x3ac] ;  /* 0x0003ac00011f7983 */ /* 0x000ea80000300800 */
[----:B0-----:R-:W2:Y:S04]  /*18a20*/  LDL.LU R20, [R1+0x240] ;  /* 0x0002400001147983 */ /* 0x001ea80000300800 */
[----:B------:R-:W2:Y:S04]  /*18a30*/  LDL.LU R18, [R1+0x328] ;  /* 0x0003280001127983 */ /* 0x000ea80000300800 */
[----:B------:R-:W2:Y:S04]  /*18a40*/  LDL.LU R21, [R1+0x378] ;  /* 0x0003780001157983 */ /* 0x000ea80000300800 */
[----:B------:R0:W-:Y:S04]  /*18a50*/  STL [R1+0x734], R5 ;  /* 0x0007340501007387 */ /* 0x0001e80000100800 */
[----:B------:R1:W-:Y:S04]  /*18a60*/  STL [R1+0x744], R9 ;  /* 0x0007440901007387 */ /* 0x0003e80000100800 */
[----:B0-----:R-:W2:Y:S04]  /*18a70*/  LDL.LU R5, [R1+0x21c] ;  /* 0x00021c0001057983 */ /* 0x001ea80000300800 */
[----:B-1----:R-:W2:Y:S04]  /*18a80*/  LDL.LU R9, [R1+0x3a0] ;  /* 0x0003a00001097983 */ /* 0x002ea80000300800 */
[----:B------:R0:W-:Y:S04]  /*18a90*/  STL [R1+0x780], R26 ;  /* 0x0007801a01007387 */ /* 0x0001e80000100800 */
[----:B0-----:R-:W2:Y:S01]  /*18aa0*/  LDL.LU R26, [R1+0x398] ;  /* 0x00039800011a7983 */ /* 0x001ea20000300800 */
[----:B----4-:R-:W-:-:S03]  /*18ab0*/  FFMA.FTZ R19, R10, R30, R29 ;  /* 0x0000001e0a137223 */ /* 0x010fc6000001001d */
[----:B------:R-:W4:Y:S01]  /*18ac0*/  LDL.LU R29, [R1+0x39c] ;  /* 0x00039c00011d7983 */ /* 0x000f220000300800 */
[----:B---3--:R-:W-:Y:S01]  /*18ad0*/  FMUL.FTZ R10, R4, R2 ;  /* 0x00000002040a7220 */ /* 0x008fe20000410000 */
[----:B--2---:R-:W-:Y:S02]  /*18ae0*/  FADD.FTZ R17, R30, R28 ;  /* 0x0000001c1e117221 */ /* 0x004fe40000010000 */
[----:B------:R-:W2:Y:S02]  /*18af0*/  LDL.LU R30, [R1+0x31c] ;  /* 0x00031c00011e7983 */ /* 0x000ea40000300800 */
[----:B------:R-:W-:Y:S02]  /*18b00*/  FADD.FTZ R17, R17, R10 ;  /* 0x0000000a11117221 */ /* 0x000fe40000010000 */
[----:B------:R-:W3:Y:S01]  /*18b10*/  LDL.LU R28, [R1+0x308] ;  /* 0x00030800011c7983 */ /* 0x000ee20000300800 */
[----:B------:R-:W-:-:S03]  /*18b20*/  FFMA.FTZ R19, R6, R10, R19 ;  /* 0x0000000a06137223 */ /* 0x000fc60000010013 */
[----:B------:R-:W4:Y:S01]  /*18b30*/  LDL.LU R10, [R1+0x22c] ;  /* 0x00022c00010a7983 */ /* 0x000f220000300800 */
[----:B------:R-:W-:-:S03]  /*18b40*/  MOV R7, R27 ;  /* 0x0000001b00077202 */ /* 0x000fc60000000f00 */
[----:B------:R-:W3:Y:S02]  /*18b50*/  LDL.LU R27, [R1+0x394] ;  /* 0x00039400011b7983 */ /* 0x000ee40000300800 */
[----:B------:R-:W-:Y:S02]  /*18b60*/  FFMA.FTZ R8, R25, R7, R23 ;  /* 0x0000000719087223 */ /* 0x000fe40000010017 */
[----:B------:R-:W3:Y:S04]  /*18b70*/  LDL.LU R25, [R1+0x2e0] ;  /* 0x0002e00001197983 */ /* 0x000ee80000300800 */
[----:B------:R0:W-:Y:S04]  /*18b80*/  STL [R1+0x74c], R13 ;  /* 0x00074c0d01007387 */ /* 0x0001e80000100800 */
[----:B------:R1:W-:Y:S04]  /*18b90*/  STL [R1+0x750], R14 ;  /* 0x0007500e01007387 */ /* 0x0003e80000100800 */
[----:B------:R-:W3:Y:S04]  /*18ba0*/  LDL.LU R23, [R1+0x300] ;  /* 0x0003000001177983 */ /* 0x000ee80000300800 */
[----:B0-----:R-:W3:Y:S01]  /*18bb0*/  LDL.LU R13, [R1+0x384] ;  /* 0x00038400010d7983 */ /* 0x001ee20000300800 */
[----:B------:R-:W-:Y:S01]  /*18bc0*/  FADD.FTZ R15, R15, R12 ;  /* 0x0000000c0f0f7221 */ /* 0x000fe20000010000 */
[----:B-1----:R-:W-:Y:S01]  /*18bd0*/  MOV R14, R11 ;  /* 0x0000000b000e7202 */ /* 0x002fe20000000f00 */
[----:B------:R-:W-:Y:S01]  /*18be0*/  FMUL.FTZ R11, R0, R3 ;  /* 0x00000003000b7220 */ /* 0x000fe20000410000 */
[----:B------:R-:W-:-:S02]  /*18bf0*/  FADD.FTZ R7, R20, R7 ;  /* 0x0000000714077221 */ /* 0x000fc40000010000 */
[----:B------:R-:W3:Y:S01]  /*18c00*/  LDL.LU R20, [R1+0x37c] ;  /* 0x00037c0001147983 */ /* 0x000ee20000300800 */
[----:B------:R-:W-:Y:S01]  /*18c10*/  FFMA.FTZ R31, R31, R18, R8 ;  /* 0x000000121f1f7223 */ /* 0x000fe20000010008 */
[----:B------:R-:W-:Y:S02]  /*18c20*/  FADD.FTZ R7, R7, R18 ;  /* 0x0000001207077221 */ /* 0x000fe40000010000 */
[----:B------:R-:W3:Y:S01]  /*18c30*/  LDL.LU R18, [R1+0x364] ;  /* 0x0003640001127983 */ /* 0x000ee20000300800 */
[----:B----4-:R-:W-:-:S04]  /*18c40*/  FFMA.FTZ R32, R32, R12, R10 ;  /* 0x0000000c20207223 */ /* 0x010fc8000001000a */
[----:B------:R-:W-:Y:S01]  /*18c50*/  FFMA.FTZ R29, R29, R16, R32 ;  /* 0x000000101d1d7223 */ /* 0x000fe20000010020 */
[----:B------:R-:W-:Y:S01]  /*18c60*/  FADD.FTZ R16, R15, R16 ;  /* 0x000000100f107221 */ /* 0x000fe20000010000 */
[----:B------:R-:W-:Y:S01]  /*18c70*/  FFMA.FTZ R10, R5, R11, R19 ;  /* 0x0000000b050a7223 */ /* 0x000fe20000010013 */
[----:B--2---:R-:W-:Y:S01]  /*18c80*/  FFMA.FTZ R9, R9, R30, R31 ;  /* 0x0000001e09097223 */ /* 0x004fe2000001001f */
[----:B------:R-:W2:Y:S01]  /*18c90*/  LDL.LU R15, [R1+0x368] ;  /* 0x00036800010f7983 */ /* 0x000ea20000300800 */
[----:B------:R-:W-:Y:S01]  /*18ca0*/  FADD.FTZ R16, R16, R24 ;  /* 0x0000001810107221 */ /* 0x000fe20000010000 */
[----:B------:R-:W-:Y:S02]  /*18cb0*/  FADD.FTZ R7, R7, R30 ;  /* 0x0000001e07077221 */ /* 0x000fe40000010000 */
[----:B------:R-:W4:Y:S01]  /*18cc0*/  LDL.LU R32, [R1+0x798] ;  /* 0x0007980001207983 */ /* 0x000f220000300800 */
[----:B---3--:R-:W-:Y:S01]  /*18cd0*/  FFMA.FTZ R27, R27, R24, R29 ;  /* 0x000000181b1b7223 */ /* 0x008fe2000001001d */
[----:B------:R-:W-:-:S02]  /*18ce0*/  FADD.FTZ R11, R11, R17 ;  /* 0x000000110b0b7221 */ /* 0x000fc40000010000 */
[----:B------:R-:W3:Y:S04]  /*18cf0*/  LDL.LU R19, [R1+0x2e4] ;  /* 0x0002e40001137983 */ /* 0x000ee80000300800 */
[----:B------:R-:W3:Y:S01]  /*18d00*/  LDL.LU R17, [R1+0x370] ;  /* 0x0003700001117983 */ /* 0x000ee20000300800 */
[----:B------:R-:W-:Y:S01]  /*18d10*/  FFMA.FTZ R22, R22, R25, R27 ;  /* 0x0000001916167223 */ /* 0x000fe2000001001b */
[----:B------:R-:W-:Y:S01]  /*18d20*/  FADD.FTZ R16, R16, R25 ;  /* 0x0000001910107221 */ /* 0x000fe20000010000 */
[----:B------:R-:W-:Y:S01]  /*18d30*/  FFMA.FTZ R24, R26, R28, R9 ;  /* 0x0000001c1a187223 */ /* 0x000fe20000010009 */
[----:B------:R-:W-:Y:S01]  /*18d40*/  FADD.FTZ R7, R7, R28 ;  /* 0x0000001c07077221 */ /* 0x000fe20000010000 */
[----:B------:R-:W-:Y:S01]  /*18d50*/  FFMA.FTZ R21, R21, R45, R22 ;  /* 0x0000002d15157223 */ /* 0x000fe20000010016 */
[----:B------:R-:W-:Y:S01]  /*18d60*/  FADD.FTZ R16, R16, R45 ;  /* 0x0000002d10107221 */ /* 0x000fe20000010000 */
[----:B------:R-:W4:Y:S04]  /*18d70*/  LDL.LU R9, [R1+0x35c] ;  /* 0x00035c0001097983 */ /* 0x000f280000300800 */
[----:B------:R-:W2:Y:S01]  /*18d80*/  LDL.LU R45, [R1+0x36c] ;  /* 0x00036c00012d7983 */ /* 0x000ea20000300800 */
[----:B------:R-:W-:Y:S01]  /*18d90*/  FADD.FTZ R7, R7, R23 ;  /* 0x0000001707077221 */ /* 0x000fe20000010000 */
[----:B------:R-:W0:Y:S01]  /*18da0*/  S2R R26, SR_LANEID ;  /* 0x00000000001a7919 */ /* 0x000e220000000000 */
[----:B------:R-:W-:-:S02]  /*18db0*/  FFMA.FTZ R13, R13, R23, R24 ;  /* 0x000000170d0d7223 */ /* 0x000fc40000010018 */
[----:B------:R-:W-:Y:S01]  /*18dc0*/  FADD.FTZ R7, R7, R44 ;  /* 0x0000002c07077221 */ /* 0x000fe20000010000 */
[----:B------:R-:W1:Y:S04]  /*18dd0*/  SHFL.DOWN PT, R12, R10, 0x1, 0x1f ;  /* 0x08201f000a0c7f89 */ /* 0x000e6800000e0000 */
[----:B------:R-:W1:Y:S04]  /*18de0*/  SHFL.DOWN PT, R8, R11, 0x1, 0x1f ;  /* 0x08201f000b087f89 */ /* 0x000e6800000e0000 */
[----:B------:R-:W4:Y:S04]  /*18df0*/  LDL.LU R31, [R1+0x794] ;  /* 0x00079400011f7983 */ /* 0x000f280000300800 */
[----:B------:R-:W4:Y:S04]  /*18e00*/  LDL.LU R29, [R1+0x78c] ;  /* 0x00078c00011d7983 */ /* 0x000f280000300800 */
[----:B------:R-:W4:Y:S04]  /*18e10*/  LDL.LU R30, [R1+0x790] ;  /* 0x00079000011e7983 */ /* 0x000f280000300800 */
[----:B------:R-:W4:Y:S04]  /*18e20*/  LDL.LU R28, [R1+0x788] ;  /* 0x00078800011c7983 */ /* 0x000f280000300800 */
[----:B------:R-:W4:Y:S04]  /*18e30*/  LDL.LU R27, [R1+0x784] ;  /* 0x00078400011b7983 */ /* 0x000f280000300800 */
[----:B------:R-:W4:Y:S04]  /*18e40*/  LDL.LU R25, [R1+0x77c] ;  /* 0x00077c0001197983 */ /* 0x000f280000300800 */
[----:B------:R-:W4:Y:S01]  /*18e50*/  LDL.LU R22, [R1+0x770] ;  /* 0x0007700001167983 */ /* 0x000f220000300800 */
[----:B--2---:R-:W-:Y:S01]  /*18e60*/  FFMA.FTZ R45, R45, R43, R21 ;  /* 0x0000002b2d2d7223 */ /* 0x004fe20000010015 */
[----:B------:R-:W-:Y:S01]  /*18e70*/  FFMA.FTZ R13, R20, R44, R13 ;  /* 0x0000002c140d7223 */ /* 0x000fe2000001000d */
[----:B------:R-:W-:Y:S01]  /*18e80*/  FADD.FTZ R43, R16, R43 ;  /* 0x0000002b102b7221 */ /* 0x000fe20000010000 */
[----:B------:R-:W2:Y:S01]  /*18e90*/  LDL.LU R20, [R1+0x358] ;  /* 0x0003580001147983 */ /* 0x000ea20000300800 */
[----:B------:R-:W-:Y:S01]  /*18ea0*/  FFMA.FTZ R45, R18, R42, R45 ;  /* 0x0000002a122d7223 */ /* 0x000fe2000001002d */
[----:B---3--:R-:W-:Y:S01]  /*18eb0*/  FFMA.FTZ R44, R17, R19, R13 ;  /* 0x00000013112c7223 */ /* 0x008fe2000001000d */
[----:B------:R-:W-:Y:S01]  /*18ec0*/  FADD.FTZ R42, R43, R42 ;  /* 0x0000002a2b2a7221 */ /* 0x000fe20000010000 */
[----:B0-----:R-:W-:Y:S01]  /*18ed0*/  ISETP.GT.AND P1, PT, R26, 0x1e, PT ;  /* 0x0000001e1a00780c */ /* 0x001fe20003f24270 */
[----:B------:R-:W-:Y:S01]  /*18ee0*/  FADD.FTZ R7, R7, R19 ;  /* 0x0000001307077221 */ /* 0x000fe20000010000 */
[----:B------:R-:W-:Y:S01]  /*18ef0*/  FFMA.FTZ R43, R15, R41, R44 ;  /* 0x000000290f2b7223 */ /* 0x000fe2000001002c */
[----:B----4-:R-:W-:Y:S01]  /*18f00*/  FFMA.FTZ R44, R9, R40, R45 ;  /* 0x00000028092c7223 */ /* 0x010fe2000001002d */
[----:B------:R-:W-:Y:S01]  /*18f10*/  FADD.FTZ R42, R42, R40 ;  /* 0x000000282a2a7221 */ /* 0x000fe20000010000 */
[----:B------:R-:W3:Y:S04]  /*18f20*/  LDL.LU R45, [R1+0x354] ;  /* 0x00035400012d7983 */ /* 0x000ee80000300800 */
[----:B------:R-:W4:Y:S04]  /*18f30*/  LDL.LU R40, [R1+0x360] ;  /* 0x0003600001287983 */ /* 0x000f280000300800 */
[----:B------:R-:W2:Y:S04]  /*18f40*/  LDL.LU R17, [R1+0x350] ;  /* 0x0003500001117983 */ /* 0x000ea80000300800 */
[----:B------:R-:W2:Y:S04]  /*18f50*/  LDL.LU R19, [R1+0x2cc] ;  /* 0x0002cc0001137983 */ /* 0x000ea80000300800 */
[----:B------:R-:W2:Y:S01]  /*18f60*/  LDL.LU R16, [R1+0x34c] ;  /* 0x00034c0001107983 */ /* 0x000ea20000300800 */
[----:B------:R-:W-:-:S03]  /*18f70*/  FADD.FTZ R41, R7, R41 ;  /* 0x0000002907297221 */ /* 0x000fc60000010000 */
[----:B------:R-:W2:Y:S01]  /*18f80*/  LDL.LU R18, [R1+0x344] ;  /* 0x0003440001127983 */ /* 0x000ea20000300800 */
[----:B-1----:R-:W-:Y:S01]  /*18f90*/  @!P1 FADD.FTZ R10, R10, R12 ;  /* 0x0000000c0a0a9221 */ /* 0x002fe20000010000 */
[----:B------:R-:W-:Y:S02]  /*18fa0*/  @!P1 FADD.FTZ R11, R11, R8 ;  /* 0x000000080b0b9221 */ /* 0x000fe40000010000 */
[----:B------:R-:W2:Y:S04]  /*18fb0*/  LDL.LU R8, [R1+0x33c] ;  /* 0x00033c0001087983 */ /* 0x000ea80000300800 */
[----:B------:R-:W2:Y:S01]  /*18fc0*/  LDL.LU R12, [R1+0x238] ;  /* 0x00023800010c7983 */ /* 0x000ea20000300800 */
[----:B------:R-:W-:-:S03]  /*18fd0*/  FADD.FTZ R42, R42, R39 ;  /* 0x000000272a2a7221 */ /* 0x000fc60000010000 */
[----:B------:R-:W2:Y:S04]  /*18fe0*/  LDL.LU R7, [R1+0x340] ;  /* 0x0003400001077983 */ /* 0x000ea80000300800 */
[----:B------:R-:W2:Y:S04]  /*18ff0*/  LDL.LU R9, [R1+0x2bc] ;  /* 0x0002bc0001097983 */ /* 0x000ea80000300800 */
[----:B------:R-:W2:Y:S04]  /*19000*/  LDL.LU R26, [R1+0x780] ;  /* 0x00078000011a7983 */ /* 0x000ea80000300800 */
[----:B------:R-:W2:Y:S04]  /*19010*/  LDL.LU R24, [R1+0x778] ;  /* 0x0007780001187983 */ /* 0x000ea80000300800 */
[----:B------:R-:W2:Y:S04]  /*19020*/  LDL.LU R23, [R1+0x774] ;  /* 0x0007740001177983 */ /* 0x000ea80000300800 */
[----:B------:R-:W2:Y:S01]  /*19030*/  LDL.LU R21, [R1+0x76c] ;  /* 0x00076c0001157983 */ /* 0x000ea20000300800 */
[-C--:B----4-:R-:W-:Y:S01]  /*19040*/  FFMA.FTZ R40, R40, R14.reuse, R43 ;  /* 0x0000000e28287223 */ /* 0x090fe2000001002b */
[----:B------:R-:W-:-:S02]  /*19050*/  MOV R43, R14 ;  /* 0x0000000e002b7202 */ /* 0x000fc40000000f00 */
[----:B------:R-:W4:Y:S03]  /*19060*/  LDL.LU R14, [R1+0x2ac] ;  /* 0x0002ac00010e7983 */ /* 0x000f260000300800 */
[----:B------:R-:W-:Y:S01]  /*19070*/  FADD.FTZ R43, R41, R43 ;  /* 0x0000002b292b7221 */ /* 0x000fe20000010000 */
[----:B---3--:R-:W-:Y:S02]  /*19080*/  FFMA.FTZ R41, R45, R39, R44 ;  /* 0x000000272d297223 */ /* 0x008fe4000001002c */
[----:B------:R-:W3:Y:S01]  /*19090*/  LDL.LU R44, [R1+0x348] ;  /* 0x00034800012c7983 */ /* 0x000ee20000300800 */
[----:B--2---:R-:W-:Y:S01]  /*190a0*/  FFMA.FTZ R40, R20, R38, R40 ;  /* 0x0000002614287223 */ /* 0x004fe20000010028 */
[----:B------:R-:W-:Y:S02]  /*190b0*/  FADD.FTZ R43, R43, R38 ;  /* 0x000000262b2b7221 */ /* 0x000fe40000010000 */
[----:B------:R-:W4:Y:S01]  /*190c0*/  LDL.LU R39, [R1+0x334] ;  /* 0x0003340001277983 */ /* 0x000f220000300800 */
[----:B------:R-:W-:Y:S01]  /*190d0*/  FFMA.FTZ R40, R17, R19, R40 ;  /* 0x0000001311287223 */ /* 0x000fe20000010028 */
[----:B------:R-:W-:-:S02]  /*190e0*/  FADD.FTZ R43, R43, R19 ;  /* 0x000000132b2b7221 */ /* 0x000fc40000010000 */
[----:B------:R-:W2:Y:S01]  /*190f0*/  LDL.LU R19, [R1+0x324] ;  /* 0x0003240001137983 */ /* 0x000ea20000300800 */
[----:B------:R-:W-:Y:S01]  /*19100*/  FFMA.FTZ R41, R16, R37, R41 ;  /* 0x0000002510297223 */ /* 0x000fe20000010029 */
[----:B------:R-:W-:Y:S02]  /*19110*/  FADD.FTZ R42, R42, R37 ;  /* 0x000000252a2a7221 */ /* 0x000fe40000010000 */
[----:B------:R-:W2:Y:S01]  /*19120*/  LDL.LU R16, [R1+0x30c] ;  /* 0x00030c0001107983 */ /* 0x000ea20000300800 */
[----:B------:R-:W-:Y:S01]  /*19130*/  FFMA.FTZ R41, R18, R36, R41 ;  /* 0x0000002412297223 */ /* 0x000fe20000010029 */
[----:B------:R-:W-:Y:S02]  /*19140*/  FADD.FTZ R42, R42, R36 ;  /* 0x000000242a2a7221 */ /* 0x000fe40000010000 */
[----:B------:R-:W2:Y:S01]  /*19150*/  LDL.LU R38, [R1+0x2b0] ;  /* 0x0002b00001267983 */ /* 0x000ea20000300800 */
[----:B------:R-:W-:-:S03]  /*19160*/  FFMA.FTZ R41, R8, R12, R41 ;  /* 0x0000000c08297223 */ /* 0x000fc60000010029 */
[----:B------:R-:W2:Y:S01]  /*19170*/  LDL.LU R37, [R1+0x338] ;  /* 0x0003380001257983 */ /* 0x000ea20000300800 */
[----:B------:R-:W-:-:S03]  /*19180*/  FADD.FTZ R42, R42, R12 ;  /* 0x0000000c2a2a7221 */ /* 0x000fc60000010000 */
[----:B------:R-:W2:Y:S04]  /*19190*/  LDL.LU R18, [R1+0x32c] ;  /* 0x00032c0001127983 */ /* 0x000ea80000300800 */
[----:B------:R-:W2:Y:S04]  /*191a0*/  LDL.LU R17, [R1+0x2a0] ;  /* 0x0002a00001117983 */ /* 0x000ea80000300800 */
[----:B------:R-:W2:Y:S04]  /*191b0*/  LDL.LU R8, [R1+0x2f8] ;  /* 0x0002f80001087983 */ /* 0x000ea80000300800 */
[----:B------:R-:W2:Y:S01]  /*191c0*/  LDL.LU R12, [R1+0x250] ;  /* 0x00025000010c7983 */ /* 0x000ea20000300800 */
[----:B------:R-:W0:Y:S03]  /*191d0*/  S2R R45, SR_LANEID ;  /* 0x00000000002d7919 */ /* 0x000e260000000000 */
[----:B------:R-:W1:Y:S04]  /*191e0*/  SHFL.DOWN PT, R15, R10, 0x2, 0x1f ;  /* 0x08401f000a0f7f89 */ /* 0x000e6800000e0000 */
[----:B------:R-:W1:Y:S04]  /*191f0*/  SHFL.DOWN PT, R13, R11, 0x2, 0x1f ;  /* 0x08401f000b0d7f89 */ /* 0x000e6800000e0000 */
[----:B------:R-:W2:Y:S01]  /*19200*/  LDL.LU R20, [R1+0x768] ;  /* 0x0007680001147983 */ /* 0x000ea20000300800 */
[----:B---3--:R-:W-:-:S03]  /*19210*/  FFMA.FTZ R40, R44, R35, R40 ;  /* 0x000000232c287223 */ /* 0x008fc60000010028 */
[----:B------:R-:W3:Y:S01]  /*19220*/  LDL.LU R44, [R1+0x314] ;  /* 0x00031400012c7983 */ /* 0x000ee20000300800 */
[----:B0-----:R-:W-:Y:S01]  /*19230*/  ISETP.GT.AND P1, PT, R45, 0x1d, PT ;  /* 0x0000001d2d00780c */ /* 0x001fe20003f24270 */
[----:B----4-:R-:W-:Y:S01]  /*19240*/  FFMA.FTZ R41, R39, R14, R41 ;  /* 0x0000000e27297223 */ /* 0x010fe20000010029 */
[----:B------:R-:W-:Y:S01]  /*19250*/  FADD.FTZ R42, R42, R14 ;  /* 0x0000000e2a2a7221 */ /* 0x000fe20000010000 */
[----:B------:R-:W-:Y:S01]  /*19260*/  FADD.FTZ R43, R43, R35 ;  /* 0x000000232b2b7221 */ /* 0x000fe20000010000 */
[----:B------:R-:W4:Y:S01]  /*19270*/  LDL.LU R39, [R1+0x2f0] ;  /* 0x0002f00001277983 */ /* 0x000f220000300800 */
[----:B--2---:R-:W-:Y:S01]  /*19280*/  FFMA.FTZ R41, R19, R34, R41 ;  /* 0x0000002213297223 */ /* 0x004fe20000010029 */
[----:B------:R-:W-:Y:S01]  /*19290*/  FADD.FTZ R42, R42, R34 ;  /* 0x000000222a2a7221 */ /* 0x000fe20000010000 */
[----:B------:R-:W-:Y:S01]  /*192a0*/  FFMA.FTZ R40, R7, R9, R40 ;  /* 0x0000000907287223 */ /* 0x000fe20000010028 */
[----:B------:R-:W-:Y:S01]  /*192b0*/  FADD.FTZ R43, R43, R9 ;  /* 0x000000092b2b7221 */ /* 0x000fe20000010000 */
[----:B------:R-:W-:-:S04]  /*192c0*/  FFMA.FTZ R41, R16, R33, R41 ;  /* 0x0000002110297223 */ /* 0x000fc80000010029 */
[----:B-1----:R-:W-:Y:S01]  /*192d0*/  @!P1 FADD.FTZ R10, R10, R15 ;  /* 0x0000000f0a0a9221 */ /* 0x002fe20000010000 */
[----:B------:R-:W-:Y:S01]  /*192e0*/  @!P1 FADD.FTZ R11, R11, R13 ;  /* 0x0000000d0b0b9221 */ /* 0x000fe20000010000 */
[----:B------:R-:W4:Y:S01]  /*192f0*/  LDL.LU R15, [R1+0x284] ;  /* 0x00028400010f7983 */ /* 0x000f220000300800 */
[----:B------:R-:W-:-:S03]  /*19300*/  FADD.FTZ R42, R42, R33 ;  /* 0x000000212a2a7221 */ /* 0x000fc60000010000 */
[----:B------:R-:W2:Y:S01]  /*19310*/  LDL.LU R13, [R1+0x254] ;  /* 0x00025400010d7983 */ /* 0x000ea20000300800 */
[----:B------:R-:W-:-:S03]  /*19320*/  FFMA.FTZ R40, R37, R38, R40 ;  /* 0x0000002625287223 */ /* 0x000fc60000010028 */
[----:B------:R-:W2:Y:S01]  /*19330*/  LDL.LU R33, [R1+0x2e8] ;  /* 0x0002e80001217983 */ /* 0x000ea20000300800 */
[----:B------:R-:W-:-:S03]  /*19340*/  FADD.FTZ R43, R43, R38 ;  /* 0x000000262b2b7221 */ /* 0x000fc60000010000 */
[----:B------:R-:W2:Y:S01]  /*19350*/  LDL.LU R38, [R1+0x2d8] ;  /* 0x0002d80001267983 */ /* 0x000ea20000300800 */
[----:B------:R-:W-:Y:S01]  /*19360*/  FFMA.FTZ R40, R18, R17, R40 ;  /* 0x0000001112287223 */ /* 0x000fe20000010028 */
[----:B------:R-:W-:Y:S02]  /*19370*/  FADD.FTZ R43, R43, R17 ;  /* 0x000000112b2b7221 */ /* 0x000fe40000010000 */
[----:B------:R-:W2:Y:S01]  /*19380*/  LDL.LU R9, [R1+0x2fc] ;  /* 0x0002fc0001097983 */ /* 0x000ea20000300800 */
[----:B------:R-:W-:Y:S01]  /*19390*/  FFMA.FTZ R41, R8, R12, R41 ;  /* 0x0000000c08297223 */ /* 0x000fe20000010029 */
[----:B------:R-:W-:Y:S02]  /*193a0*/  FADD.FTZ R42, R42, R12 ;  /* 0x0000000c2a2a7221 */ /* 0x000fe40000010000 */
[----:B------:R-:W2:Y:S01]  /*193b0*/  LDL.LU R7, [R1+0x294] ;  /* 0x0002940001077983 */ /* 0x000ea20000300800 */
[----:B------:R-:W-:-:S03]  /*193c0*/  FADD.FTZ R43, R43, R32 ;  /* 0x000000202b2b7221 */ /* 0x000fc60000010000 */
[----:B------:R-:W2:Y:S04]  /*193d0*/  LDL.LU R12, [R1+0x2d0] ;  /* 0x0002d000010c7983 */ /* 0x000ea80000300800 */
[----:B------:R-:W2:Y:S04]  /*193e0*/  LDL.LU R14, [R1+0x2f4] ;  /* 0x0002f400010e7983 */ /* 0x000ea80000300800 */
[----:B------:R-:W2:Y:S04]  /*193f0*/  LDL.LU R37, [R1+0x280] ;  /* 0x0002800001257983 */ /* 0x000ea80000300800 */
[----:B------:R-:W2:Y:S04]  /*19400*/  LDL.LU R34, [R1+0x2ec] ;  /* 0x0002ec0001227983 */ /* 0x000ea80000300800 */
[----:B------:R-:W0:Y:S04]  /*19410*/  SHFL.DOWN PT, R35, R10, 0x4, 0x1f ;  /* 0x08801f000a237f89 */ /* 0x000e2800000e0000 */
[----:B------:R-:W1:Y:S01]  /*19420*/  SHFL.DOWN PT, R36, R11, 0x4, 0x1f ;  /* 0x08801f000b247f89 */ /* 0x000e6200000e0000 */
[----:B------:R-:W-:-:S03]  /*19430*/  ISETP.GT.AND P1, PT, R45, 0x1b, PT ;  /* 0x0000001b2d00780c */ /* 0x000fc60003f24270 */
[----:B------:R-:W2:Y:S04]  /*19440*/  LDL.LU R8, [R1+0x274] ;  /* 0x0002740001087983 */ /* 0x000ea80000300800 */
[----:B------:R-:W2:Y:S04]  /*19450*/  LDL.LU R19, [R1+0x764] ;  /* 0x0007640001137983 */ /* 0x000ea80000300800 */
[----:B------:R-:W2:Y:S04]  /*19460*/  LDL.LU R18, [R1+0x760] ;  /* 0x0007600001127983 */ /* 0x000ea80000300800 */
[----:B------:R-:W2:Y:S04]  /*19470*/  LDL.LU R17, [R1+0x75c] ;  /* 0x00075c0001117983 */ /* 0x000ea80000300800 */
[----:B------:R-:W2:Y:S01]  /*19480*/  LDL.LU R16, [R1+0x758] ;  /* 0x0007580001107983 */ /* 0x000ea20000300800 */
[----:B---3--:R-:W-:-:S03]  /*19490*/  FFMA.FTZ R40, R44, R32, R40 ;  /* 0x000000202c287223 */ /* 0x008fc60000010028 */
[----:B------:R-:W3:Y:S04]  /*194a0*/  LDL.LU R32, [R1+0x290] ;  /* 0x0002900001207983 */ /* 0x000ee80000300800 */
[----:B------:R-:W3:Y:S01]  /*194b0*/  LDL.LU R44, [R1+0x2dc] ;  /* 0x0002dc00012c7983 */ /* 0x000ee20000300800 */
[----:B----4-:R-:W-:Y:S01]  /*194c0*/  FFMA.FTZ R41, R39, R15, R41 ;  /* 0x0000000f27297223 */ /* 0x010fe20000010029 */
[----:B------:R-:W-:Y:S02]  /*194d0*/  FADD.FTZ R42, R42, R15 ;  /* 0x0000000f2a2a7221 */ /* 0x000fe40000010000 */
[----:B------:R-:W4:Y:S02]  /*194e0*/  LDL.LU R39, [R1+0x2b4] ;  /* 0x0002b40001277983 */ /* 0x000f240000300800 */
[----:B--2---:R-:W-:Y:S01]  /*194f0*/  FADD.FTZ R42, R42, R13 ;  /* 0x0000000d2a2a7221 */ /* 0x004fe20000010000 */
[----:B------:R-:W-:Y:S01]  /*19500*/  FADD.FTZ R43, R43, R7 ;  /* 0x000000072b2b7221 */ /* 0x000fe20000010000 */
[----:B------:R-:W-:-:S02]  /*19510*/  FFMA.FTZ R41, R33, R13, R41 ;  /* 0x0000000d21297223 */ /* 0x000fc40000010029 */
[----:B------:R-:W-:Y:S01]  /*19520*/  FADD.FTZ R42, R42, R31 ;  /* 0x0000001f2a2a7221 */ /* 0x000fe20000010000 */
[----:B------:R-:W-:Y:S01]  /*19530*/  FFMA.FTZ R40, R9, R7, R40 ;  /* 0x0000000709287223 */ /* 0x000fe20000010028 */
[----:B0-----:R-:W-:Y:S01]  /*19540*/  @!P1 FADD.FTZ R10, R10, R35 ;  /* 0x000000230a0a9221 */ /* 0x001fe20000010000 */
[----:B------:R-:W-:Y:S01]  /*19550*/  FFMA.FTZ R41, R38, R31, R41 ;  /* 0x0000001f26297223 */ /* 0x000fe20000010029 */
[----:B------:R-:W-:Y:S01]  /*19560*/  FADD.FTZ R42, R42, R29 ;  /* 0x0000001d2a2a7221 */ /* 0x000fe20000010000 */
[----:B------:R-:W2:Y:S02]  /*19570*/  LDL.LU R7, [R1+0x2c0] ;  /* 0x0002c00001077983 */ /* 0x000ea40000300800 */
[----:B------:R-:W-:Y:S02]  /*19580*/  FFMA.FTZ R41, R12, R29, R41 ;  /* 0x0000001d0c297223 */ /* 0x000fe40000010029 */
[----:B------:R-:W2:Y:S01]  /*19590*/  LDL.LU R29, [R1+0x264] ;  /* 0x00026400011d7983 */ /* 0x000ea20000300800 */
[----:B-1----:R-:W-:-:S03]  /*195a0*/  @!P1 FADD.FTZ R11, R11, R36 ;  /* 0x000000240b0b9221 */ /* 0x002fc60000010000 */
[----:B------:R-:W4:Y:S04]  /*195b0*/  LDL.LU R9, [R1+0x2d4] ;  /* 0x0002d40001097983 */ /* 0x000f280000300800 */
[----:B------:R-:W4:Y:S04]  /*195c0*/  LDL.LU R35, [R1+0x270] ;  /* 0x0002700001237983 */ /* 0x000f280000300800 */
[----:B------:R-:W4:Y:S04]  /*195d0*/  LDL.LU R36, [R1+0x2c4] ;  /* 0x0002c40001247983 */ /* 0x000f280000300800 */
[----:B------:R-:W4:Y:S04]  /*195e0*/  LDL.LU R33, [R1+0x260] ;  /* 0x0002600001217983 */ /* 0x000f280000300800 */
[----:B------:R-:W4:Y:S04]  /*195f0*/  LDL.LU R38, [R1+0x298] ;  /* 0x0002980001267983 */ /* 0x000f280000300800 */
[----:B------:R-:W4:Y:S04]  /*19600*/  LDL.LU R15, [R1+0x754] ;  /* 0x00075400010f7983 */ /* 0x000f280000300800 */
[----:B------:R-:W4:Y:S04]  /*19610*/  LDL.LU R13, [R1+0x74c] ;  /* 0x00074c00010d7983 */ /* 0x000f280000300800 */
[----:B------:R-:W4:Y:S01]  /*19620*/  LDL.LU R12, [R1+0x748] ;  /* 0x00074800010c7983 */ /* 0x000f220000300800 */
[----:B---3--:R-:W-:Y:S01]  /*19630*/  FFMA.FTZ R40, R14, R32, R40 ;  /* 0x000000200e287223 */ /* 0x008fe20000010028 */
[----:B------:R-:W-:-:S02]  /*19640*/  FADD.FTZ R43, R43, R32 ;  /* 0x000000202b2b7221 */ /* 0x000fc40000010000 */
[----:B------:R-:W3:Y:S01]  /*19650*/  LDL.LU R14, [R1+0x750] ;  /* 0x00075000010e7983 */ /* 0x000ee20000300800 */
[----:B------:R-:W-:-:S03]  /*19660*/  FFMA.FTZ R40, R34, R37, R40 ;  /* 0x0000002522287223 */ /* 0x000fc60000010028 */
[----:B------:R-:W3:Y:S01]  /*19670*/  LDL.LU R34, [R1+0x2a4] ;  /* 0x0002a40001227983 */ /* 0x000ee20000300800 */
[----:B------:R-:W-:-:S03]  /*19680*/  FADD.FTZ R43, R43, R37 ;  /* 0x000000252b2b7221 */ /* 0x000fc60000010000 */
[----:B------:R-:W3:Y:S01]  /*19690*/  LDL.LU R32, [R1+0x2b8] ;  /* 0x0002b80001207983 */ /* 0x000ee20000300800 */
[----:B------:R-:W-:-:S03]  /*196a0*/  FFMA.FTZ R40, R44, R30, R40 ;  /* 0x0000001e2c287223 */ /* 0x000fc60000010028 */
[----:B------:R-:W3:Y:S04]  /*196b0*/  LDL.LU R37, [R1+0x2a8] ;  /* 0x0002a80001257983 */ /* 0x000ee80000300800 */
[----:B------:R-:W3:Y:S01]  /*196c0*/  LDL.LU R44, [R1+0x29c] ;  /* 0x00029c00012c7983 */ /* 0x000ee20000300800 */
[----:B------:R-:W-:-:S04]  /*196d0*/  FADD.FTZ R43, R43, R30 ;  /* 0x0000001e2b2b7221 */ /* 0x000fc80000010000 */
[----:B------:R-:W-:Y:S01]  /*196e0*/  FADD.FTZ R43, R43, R8 ;  /* 0x000000082b2b7221 */ /* 0x000fe20000010000 */
[----:B--2---:R-:W-:Y:S01]  /*196f0*/  FFMA.FTZ R41, R7, R29, R41 ;  /* 0x0000001d07297223 */ /* 0x004fe20000010029 */
[----:B------:R-:W-:Y:S01]  /*19700*/  FADD.FTZ R42, R42, R29 ;  /* 0x0000001d2a2a7221 */ /* 0x000fe20000010000 */
[----:B------:R0:W5:Y:S02]  /*19710*/  LDL.LU R7, [R1+0x73c] ;  /* 0x00073c0001077983 */ /* 0x0001640000300800 */
[----:B----4-:R-:W-:Y:S01]  /*19720*/  FFMA.FTZ R41, R39, R28, R41 ;  /* 0x0000001c27297223 */ /* 0x010fe20000010029 */
[----:B------:R-:W-:Y:S01]  /*19730*/  FADD.FTZ R42, R42, R28 ;  /* 0x0000001c2a2a7221 */ /* 0x000fe20000010000 */
[----:B------:R-:W-:Y:S01]  /*19740*/  FFMA.FTZ R40, R9, R8, R40 ;  /* 0x0000000809287223 */ /* 0x000fe20000010028 */
[----:B------:R-:W2:Y:S02]  /*19750*/  LDL.LU R28, [R1+0x288] ;  /* 0x00028800011c7983 */ /* 0x000ea40000300800 */
[----:B------:R-:W-:-:S02]  /*19760*/  FADD.FTZ R42, R42, R27 ;  /* 0x0000001b2a2a7221 */ /* 0x000fc40000010000 */
[----:B------:R-:W4:Y:S01]  /*19770*/  LDL.LU R29, [R1+0x27c] ;  /* 0x00027c00011d7983 */ /* 0x000f220000300800 */
[----:B------:R-:W-:-:S03]  /*19780*/  FFMA.FTZ R40, R36, R35, R40 ;  /* 0x0000002324287223 */ /* 0x000fc60000010028 */
[----:B------:R-:W4:Y:S01]  /*19790*/  LDL.LU R39, [R1+0x278] ;  /* 0x0002780001277983 */ /* 0x000f220000300800 */
[----:B------:R-:W-:-:S03]  /*197a0*/  FADD.FTZ R43, R43, R35 ;  /* 0x000000232b2b7221 */ /* 0x000fc60000010000 */
[----:B------:R-:W4:Y:S01]  /*197b0*/  LDL.LU R36, [R1+0x26c] ;  /* 0x00026c0001247983 */ /* 0x000f220000300800 */
[----:B------:R-:W-:-:S03]  /*197c0*/  FADD.FTZ R43, R43, R33 ;  /* 0x000000212b2b7221 */ /* 0x000fc60000010000 */
[----:B------:R-:W4:Y:S04]  /*197d0*/  LDL.LU R35, [R1+0x268] ;  /* 0x0002680001237983 */ /* 0x000f280000300800 */
[----:B------:R0:W5:Y:S04]  /*197e0*/  LDL.LU R9, [R1+0x744] ;  /* 0x0007440001097983 */ /* 0x0001680000300800 */
[----:B------:R0:W5:Y:S01]  /*197f0*/  LDL.LU R8, [R1+0x740] ;  /* 0x0007400001087983 */ /* 0x0001620000300800 */
[----:B---3--:R-:W-:-:S03]  /*19800*/  FFMA.FTZ R41, R34, R27, R41 ;  /* 0x0000001b22297223 */ /* 0x008fc60000010029 */
[----:B------:R-:W3:Y:S01]  /*19810*/  LDL.LU R27, [R1+0x28c] ;  /* 0x00028c00011b7983 */ /* 0x000ee20000300800 */
[----:B------:R-:W-:-:S03]  /*19820*/  FFMA.FTZ R40, R32, R33, R40 ;  /* 0x0000002120287223 */ /* 0x000fc60000010028 */
[----:B------:R-:W4:Y:S04]  /*19830*/  LDL.LU R32, [R1+0x25c] ;  /* 0x00025c0001207983 */ /* 0x000f280000300800 */
[----:B------:R-:W4:Y:S01]  /*19840*/  LDL.LU R33, [R1+0x258] ;  /* 0x0002580001217983 */ /* 0x000f220000300800 */
[----:B------:R-:W-:-:S03]  /*19850*/  FFMA.FTZ R40, R37, R26, R40 ;  /* 0x0000001a25287223 */ /* 0x000fc60000010028 */
[----:B------:R-:W4:Y:S01]  /*19860*/  LDL.LU R34, [R1+0x24c] ;  /* 0x00024c0001227983 */ /* 0x000f220000300800 */
[----:B------:R-:W-:-:S03]  /*19870*/  FFMA.FTZ R41, R38, R25, R41 ;  /* 0x0000001926297223 */ /* 0x000fc60000010029 */
[----:B------:R-:W4:Y:S01]  /*19880*/  LDL.LU R37, [R1+0x248] ;  /* 0x0002480001257983 */ /* 0x000f220000300800 */
[----:B------:R-:W-:-:S03]  /*19890*/  FFMA.FTZ R40, R44, R24, R40 ;  /* 0x000000182c287223 */ /* 0x000fc60000010028 */
[----:B------:R-:W4:Y:S04]  /*198a0*/  LDL.LU R38, [R1+0x244] ;  /* 0x0002440001267983 */ /* 0x000f280000300800 */
[----:B------:R-:W4:Y:S01]  /*198b0*/  LDL.LU R44, [R1+0x234] ;  /* 0x00023400012c7983 */ /* 0x000f220000300800 */
[----:B------:R-:W-:Y:S01]  /*198c0*/  FADD.FTZ R43, R43, R26 ;  /* 0x0000001a2b2b7221 */ /* 0x000fe20000010000 */
[----:B------:R-:W-:-:S03]  /*198d0*/  FADD.FTZ R42, R42, R25 ;  /* 0x000000192a2a7221 */ /* 0x000fc60000010000 */
        /* <DEDUP_REMOVED lines=13> */
[----:B---3--:R-:W-:Y:S01]  /*199b0*/  FFMA.FTZ R41, R27, R23, R41 ;  /* 0x000000171b297223 */ /* 0x008fe20000010029 */
[----:B--2---:R-:W-:-:S03]  /*199c0*/  FFMA.FTZ R23, R28, R22, R40 ;  /* 0x000000161c177223 */ /* 0x004fc60000010028 */
[----:B----4-:R-:W-:Y:S01]  /*199d0*/  FFMA.FTZ R24, R29, R21, R41 ;  /* 0x000000151d187223 */ /* 0x010fe20000010029 */
[----:B------:R-:W-:Y:S02]  /*199e0*/  FFMA.FTZ R23, R39, R20, R23 ;  /* 0x0000001427177223 */ /* 0x000fe40000010017 */
[----:B------:R-:W2:Y:S01]  /*199f0*/  LDL R39, [R1+0x61c] ;  /* 0x00061c0001277983 */ /* 0x000ea20000100800 */
[----:B------:R-:W-:Y:S01]  /*19a00*/  FFMA.FTZ R24, R36, R19, R24 ;  /* 0x0000001324187223 */ /* 0x000fe20000010018 */
[----:B------:R-:W-:Y:S02]  /*19a10*/  FFMA.FTZ R23, R35, R18, R23 ;  /* 0x0000001223177223 */ /* 0x000fe40000010017 */
[----:B------:R-:W3:Y:S01]  /*19a20*/  LDL R18, [R1+0x728] ;  /* 0x0007280001127983 */ /* 0x000ee20000100800 */
[----:B------:R-:W-:Y:S01]  /*19a30*/  FFMA.FTZ R24, R32, R17, R24 ;  /* 0x0000001120187223 */ /* 0x000fe20000010018 */
[----:B------:R-:W-:-:S03]  /*19a40*/  FFMA.FTZ R23, R33, R16, R23 ;  /* 0x0000001021177223 */ /* 0x000fc60000010017 */
[----:B------:R-:W-:Y:S01]  /*19a50*/  FFMA.FTZ R24, R34, R15, R24 ;  /* 0x0000000f22187223 */ /* 0x000fe20000010018 */
[----:B------:R-:W-:-:S03]  /*19a60*/  FFMA.FTZ R23, R37, R14, R23 ;  /* 0x0000000e25177223 */ /* 0x000fc60000010017 */
[----:B------:R-:W-:Y:S01]  /*19a70*/  FFMA.FTZ R24, R38, R13, R24 ;  /* 0x0000000d26187223 */ /* 0x000fe20000010018 */
[----:B------:R-:W-:-:S03]  /*19a80*/  FFMA.FTZ R23, R44, R12, R23 ;  /* 0x0000000c2c177223 */ /* 0x000fc60000010017 */
[----:B------:R-:W-:Y:S01]  /*19a90*/  FFMA.FTZ R12, R6, R4, R24 ;  /* 0x00000004060c7223 */ /* 0x000fe20000010018 */
[----:B------:R-:W-:Y:S01]  /*19aa0*/  FADD.FTZ R14, R42, R4 ;  /* 0x000000042a0e7221 */ /* 0x000fe20000010000 */
[----:B------:R-:W-:Y:S01]  /*19ab0*/  FADD.FTZ R15, R43, R0 ;  /* 0x000000002b0f7221 */ /* 0x000fe20000010000 */
[----:B------:R-:W-:Y:S01]  /*19ac0*/  FFMA.FTZ R13, R5, R0, R23 ;  /* 0x00000000050d7223 */ /* 0x000fe20000010017 */
[----:B------:R0:W5:Y:S04]  /*19ad0*/  LDL.LU R6, [R1+0x738] ;  /* 0x0007380001067983 */ /* 0x0001680000300800 */
[----:B------:R0:W5:Y:S04]  /*19ae0*/  LDL.LU R5, [R1+0x734] ;  /* 0x0007340001057983 */ /* 0x0001680000300800 */
[----:B------:R0:W5:Y:S04]  /*19af0*/  LDL.LU R4, [R1+0x730] ;  /* 0x0007300001047983 */ /* 0x0001680000300800 */
[----:B------:R0:W5:Y:S04]  /*19b00*/  LDL.LU R0, [R1+0x72c] ;  /* 0x00072c0001007983 */ /* 0x0001680000300800 */
[----:B------:R-:W1:Y:S04]  /*19b10*/  SHFL.DOWN PT, R30, R10, 0x8, 0x1f ;  /* 0x09001f000a1e7f89 */ /* 0x000e6800000e0000 */
[----:B------:R-:W4:Y:S01]  /*19b20*/  SHFL.DOWN PT, R31, R11, 0x8, 0x1f ;  /* 0x09001f000b1f7f89 */ /* 0x000f2200000e0000 */
[----:B------:R-:W-:Y:S01]  /*19b30*/  ISETP.GT.AND P1, PT, R45, 0x17, PT ;  /* 0x000000172d00780c */ /* 0x000fe20003f24270 */
[----:B------:R-:W0:-:S12]  /*19b40*/  S2UR UR8, SR_CgaCtaId ;  /* 0x00000000000879c3 */ /* 0x000e180000008800 */
[----:B-1----:R-:W-:Y:S01]  /*19b50*/  @!P1 FADD.FTZ R10, R10, R30 ;  /* 0x0000001e0a0a9221 */ /* 0x002fe20000010000 */
[----:B----4-:R-:W-:-:S04]  /*19b60*/  @!P1 FADD.FTZ R11, R11, R31 ;  /* 0x0000001f0b0b9221 */ /* 0x010fc80000010000 */
[----:B------:R-:W1:Y:S04]  /*19b70*/  SHFL.DOWN PT, R25, R10, 0x10, 0x1f ;  /* 0x0a001f000a197f89 */ /* 0x000e6800000e0000 */
[----:B------:R-:W4:Y:S01]  /*19b80*/  SHFL.DOWN PT, R22, R11, 0x10, 0x1f ;  /* 0x0a001f000b167f89 */ /* 0x000f2200000e0000 */
[----:B------:R-:W-:Y:S01]  /*19b90*/  ISETP.GT.AND P1, PT, R45, 0xf, PT ;  /* 0x0000000f2d00780c */ /* 0x000fe20003f24270 */
[----:B------:R-:W-:Y:S02]  /*19ba0*/  UMOV UR7, 0x400 ;  /* 0x0000040000077882 */ /* 0x000fe40000000000 */
[----:B------:R-:W-:-:S04]  /*19bb0*/  UIADD3 UR6, UR7, 0xd0, URZ ;  /* 0x000000d007067890 */ /* 0x000fc8000fffe03f */
[----:B0-----:R-:W-:-:S06]  /*19bc0*/  ULEA UR6, UR8, UR6, 0x18 ;  /* 0x0000000608067291 */ /* 0x001fcc000f8ec03f */
[----:B-1----:R-:W-:Y:S01]  /*19bd0*/  @!P1 FADD.FTZ R10, R10, R25 ;  /* 0x000000190a0a9221 */ /* 0x002fe20000010000 */
[----:B----4-:R-:W-:Y:S01]  /*19be0*/  @!P1 FADD.FTZ R11, R11, R22 ;  /* 0x000000160b0b9221 */ /* 0x010fe20000010000 */
[----:B------:R-:W-:Y:S02]  /*19bf0*/  ISETP.NE.AND P1, PT, R45, RZ, PT ;  /* 0x000000ff2d00720c */ /* 0x000fe40003f25270 */
[----:B------:R-:W-:Y:S01]  /*19c00*/  MOV R45, UR9 ;  /* 0x00000009002d7c02 */ /* 0x000fe20008000f00 */
[----:B------:R-:W-:Y:S01]  /*19c10*/  BSSY B0, `(.L_x_370) ;  /* 0x000003a000007945 */ /* 0x000fe20003800000 */
[C---:B--2---:R-:W-:Y:S02]  /*19c20*/  ISETP.NE.AND P2, PT, R39.reuse, RZ, PT ;  /* 0x000000ff2700720c */ /* 0x044fe40003f45270 */
[----:B------:R-:W-:-:S05]  /*19c30*/  LEA R44, R39, UR6, 0x4 ;  /* 0x00000006272c7c11 */ /* 0x000fca000f8e20ff */
[----:B------:R0:W-:Y:S04]  /*19c40*/  STS.128 [R44], R12 ;  /* 0x0000000c2c007388 */ /* 0x0001e80000000c00 */
[----:B---3--:R0:W-:Y:S01]  /*19c50*/  @!P1 STS.64 [R18+0x18], R10 ;  /* 0x0000180a12009388 */ /* 0x0081e20000000a00 */
[----:B------:R-:W-:Y:S01]  /*19c60*/  BAR.SYNC.DEFER_BLOCKING 0x0 ;  /* 0x0000000000007b1d */ /* 0x000fe20000010000 */
[----:B------:R-:W-:Y:S01]  /*19c70*/  ISETP.GT.U32.AND P3, PT, R39, 0x4f, PT ;  /* 0x0000004f2700780c */ /* 0x000fe20003f64070 */
[----:B------:R-:W-:-:S04]  /*19c80*/  IMAD R45, R45, 0x50, R39 ;  /* 0x000000502d2d7824 */ /* 0x000fc800078e0227 */
[----:B------:R-:W-:Y:S08]  /*19c90*/  @P2 BRA `(.L_x_371) ;  /* 0x0000000000c42947 */ /* 0x000ff00003800000 */
[----:B------:R-:W-:-:S09]  /*19ca0*/  ULEA UR6, UR8, UR7, 0x18 ;  /* 0x0000000708067291 */ /* 0x000fd2000f8ec03f */
[----:B------:R-:W1:Y:S04]  /*19cb0*/  LDS.128 R28, [UR6+0x20] ;  /* 0x00002006ff1c7984 */ /* 0x000e680008000c00 */
[----:B------:R-:W2:Y:S04]  /*19cc0*/  LDS.128 R20, [UR6+0x30] ;  /* 0x00003006ff147984 */ /* 0x000ea80008000c00 */
[----:B------:R-:W3:Y:S04]  /*19cd0*/  LDS.128 R24, [UR6+0x40] ;  /* 0x00004006ff187984 */ /* 0x000ee80008000c00 */
[----:B------:R-:W4:Y:S04]  /*19ce0*/  LDS.128 R36, [UR6+0x50] ;  /* 0x00005006ff247984 */ /* 0x000f280008000c00 */
[----:B------:R-:W4:Y:S04]  /*19cf0*/  LDS.128 R32, [UR6+0x60] ;  /* 0x00006006ff207984 */ /* 0x000f280008000c00 */
[----:B0-----:R-:W0:Y:S01]  /*19d00*/  LDS.128 R16, [UR6+0x70] ;  /* 0x00007006ff107984 */ /* 0x001e220008000c00 */
[----:B-1----:R-:W-:Y:S01]  /*19d10*/  FADD.FTZ R28, R10, R28 ;  /* 0x0000001c0a1c7221 */ /* 0x002fe20000010000 */
[----:B------:R-:W-:-:S03]  /*19d20*/  FADD.FTZ R10, R11, R29 ;  /* 0x0000001d0b0a7221 */ /* 0x000fc60000010000 */
[----:B------:R-:W-:Y:S01]  /*19d30*/  FADD.FTZ R11, R28, R30 ;  /* 0x0000001e1c0b7221 */ /* 0x000fe20000010000 */
[----:B------:R-:W-:Y:S02]  /*19d40*/  FADD.FTZ R10, R10, R31 ;  /* 0x0000001f0a0a7221 */ /* 0x000fe40000010000 */
[----:B------:R-:W1:Y:S01]  /*19d50*/  LDS.128 R28, [UR6+0x80] ;  /* 0x00008006ff1c7984 */ /* 0x000e620008000c00 */
[----:B--2---:R-:W-:Y:S01]  /*19d60*/  FADD.FTZ R20, R11, R20 ;  /* 0x000000140b147221 */ /* 0x004fe20000010000 */
[----:B------:R-:W-:-:S03]  /*19d70*/  FADD.FTZ R10, R10, R21 ;  /* 0x000000150a0a7221 */ /* 0x000fc60000010000 */
[----:B------:R-:W-:Y:S01]  /*19d80*/  FADD.FTZ R11, R20, R22 ;  /* 0x00000016140b7221 */ /* 0x000fe20000010000 */
[----:B------:R-:W-:Y:S02]  /*19d90*/  FADD.FTZ R10, R10, R23 ;  /* 0x000000170a0a7221 */ /* 0x000fe40000010000 */
[----:B------:R-:W2:Y:S01]  /*19da0*/  LDS.128 R20, [UR6+0x90] ;  /* 0x00009006ff147984 */ /* 0x000ea20008000c00 */
[----:B---3--:R-:W-:Y:S01]  /*19db0*/  FADD.FTZ R24, R11, R24 ;  /* 0x000000180b187221 */ /* 0x008fe20000010000 */
[----:B------:R-:W-:-:S03]  /*19dc0*/  FADD.FTZ R10, R10, R25 ;  /* 0x000000190a0a7221 */ /* 0x000fc60000010000 */
[----:B------:R-:W-:Y:S01]  /*19dd0*/  FADD.FTZ R11, R24, R26 ;  /* 0x0000001a180b7221 */ /* 0x000fe20000010000 */
[----:B------:R-:W-:Y:S02]  /*19de0*/  FADD.FTZ R10, R10, R27 ;  /* 0x0000001b0a0a7221 */ /* 0x000fe40000010000 */
[----:B------:R-:W3:Y:S01]  /*19df0*/  LDS.128 R24, [UR6+0xa0] ;  /* 0x0000a006ff187984 */ /* 0x000ee20008000c00 */
[----:B----4-:R-:W-:Y:S01]  /*19e00*/  FADD.FTZ R36, R11, R36 ;  /* 0x000000240b247221 */ /* 0x010fe20000010000 */
[----:B------:R-:W-:-:S03]  /*19e10*/  FADD.FTZ R10, R10, R37 ;  /* 0x000000250a0a7221 */ /* 0x000fc60000010000 */
[----:B------:R-:W-:Y:S01]  /*19e20*/  FADD.FTZ R11, R36, R38 ;  /* 0x00000026240b7221 */ /* 0x000fe20000010000 */
[----:B------:R-:W-:-:S03]  /*19e30*/  FADD.FTZ R36, R10, R39 ;  /* 0x000000270a247221 */ /* 0x000fc60000010000 */
[----:B------:R-:W-:Y:S01]  /*19e40*/  FADD.FTZ R37, R11, R32 ;  /* 0x000000200b257221 */ /* 0x000fe20000010000 */
[----:B------:R-:W-:Y:S01]  /*19e50*/  FADD.FTZ R36, R36, R33 ;  /* 0x0000002124247221 */ /* 0x000fe20000010000 */
[----:B------:R-:W4:Y:S02]  /*19e60*/  LDS.64 R10, [UR6+0xb0] ;  /* 0x0000b006ff0a7984 */ /* 0x000f240008000a00 */
        /* <DEDUP_REMOVED lines=18> */
[----:B----4-:R-:W-:Y:S01]  /*19f90*/  FADD.FTZ R10, R37, R10 ;  /* 0x0000000a250a7221 */ /* 0x010fe20000010000 */
[----:B------:R-:W-:-:S07]  /*19fa0*/  FADD.FTZ R11, R36, R11 ;  /* 0x0000000b240b7221 */ /* 0x000fce0000010000 */
.L_x_371:
[----:B------:R-:W-:Y:S05]  /*19fb0*/  BSYNC B0 ;  /* 0x0000000000007941 */ /* 0x000fea0003800000 */
.L_x_370:
[----:B------:R-:W-:Y:S06]  /*19fc0*/  BAR.SYNC.DEFER_BLOCKING 0x0 ;  /* 0x0000000000007b1d */ /* 0x000fec0000010000 */
[----:B------:R-:W-:Y:S04]  /*19fd0*/  BSSY B0, `(.L_x_372) ;  /* 0x0000025000007945 */ /* 0x000fe80003800000 */
[----:B------:R-:W-:Y:S05]  /*19fe0*/  @P3 BRA `(.L_x_373) ;  /* 0x00000000008c3947 */ /* 0x000fea0003800000 */
[----:B------:R-:W1:Y:S04]  /*19ff0*/  LDS.128 R40, [R44+0x500] ;  /* 0x000500002c287984 */ /* 0x000e680000000c00 */
[----:B------:R-:W2:Y:S04]  /*1a000*/  LDS.128 R36, [R44+0xa00] ;  /* 0x000a00002c247984 */ /* 0x000ea80000000c00 */
[----:B------:R-:W3:Y:S04]  /*1a010*/  LDS.128 R32, [R44+0xf00] ;  /* 0x000f00002c207984 */ /* 0x000ee80000000c00 */
[----:B0-----:R-:W0:Y:S04]  /*1a020*/  LDS.128 R16, [R44+0x1400] ;  /* 0x001400002c107984 */ /* 0x001e280000000c00 */
[----:B------:R-:W4:Y:S04]  /*1a030*/  LDS.128 R20, [R44+0x1900] ;  /* 0x001900002c147984 */ /* 0x000f280000000c00 */
[----:B------:R-:W4:Y:S04]  /*1a040*/  LDS.128 R24, [R44+0x1e00] ;  /* 0x001e00002c187984 */ /* 0x000f280000000c00 */
[----:B------:R-:W4:Y:S01]  /*1a050*/  LDS.128 R28, [R44+0x2300] ;  /* 0x002300002c1c7984 */ /* 0x000f220000000c00 */
[----:B-1----:R-:W-:Y:S01]  /*1a060*/  FADD.FTZ R40, R12, R40 ;  /* 0x000000280c287221 */ /* 0x002fe20000010000 */
[----:B------:R-:W-:Y:S01]  /*1a070*/  FADD.FTZ R42, R14, R42 ;  /* 0x0000002a0e2a7221 */ /* 0x000fe20000010000 */
        /* <DEDUP_REMOVED lines=10> */
[----:B0-----:R-:W-:Y:S01]  /*1a120*/  FADD.FTZ R13, R13, R16 ;  /* 0x000000100d0d7221 */ /* 0x001fe20000010000 */
[----:B------:R-:W-:Y:S01]  /*1a130*/  FADD.FTZ R15, R15, R18 ;  /* 0x000000120f0f7221 */ /* 0x000fe20000010000 */
[----:B------:R-:W-:Y:S01]  /*1a140*/  FADD.FTZ R12, R12, R17 ;  /* 0x000000110c0c7221 */ /* 0x000fe20000010000 */
[----:B------:R-:W-:Y:S01]  /*1a150*/  FADD.FTZ R14, R14, R19 ;  /* 0x000000130e0e7221 */ /* 0x000fe20000010000 */
[----:B----4-:R-:W-:Y:S01]  /*1a160*/  FADD.FTZ R13, R13, R20 ;  /* 0x000000140d0d7221 */ /* 0x010fe20000010000 */
        /* <DEDUP_REMOVED lines=11> */
.L_x_373:
[----:B------:R-:W-:Y:S05]  /*1a220*/  BSYNC B0 ;  /* 0x0000000000007941 */ /* 0x000fea0003800000 */
.L_x_372:
[----:B------:R-:W1:Y:S01]  /*1a230*/  LDC.64 R16, c[0x0][0x268] ;  /* 0x00009a00ff107b82 */ /* 0x000e620000000a00 */
[----:B------:R-:W-:Y:S01]  /*1a240*/  ULDC UR7, c[0x0][0xc] ;  /* 0x0000030000077ab9 */ /* 0x000fe20000000800 */
[----:B------:R-:W-:Y:S01]  /*1a250*/  BSSY B0, `(.L_x_374) ;  /* 0x000001c000007945 */ /* 0x000fe20003800000 */
[----:B-1----:R-:W-:-:S03]  /*1a260*/  IMAD.WIDE R16, R45, 0x4, R16 ;  /* 0x000000042d107825 */ /* 0x002fc600078e0210 */
[----:B------:R-:W-:Y:S05]  /*1a270*/  @P3 BRA `(.L_x_375) ;  /* 0x0000000000643947 */ /* 0x000fea0003800000 */
[----:B------:R-:W1:Y:S01]  /*1a280*/  LDC.64 R22, c[0x0][0x288] ;  /* 0x0000a200ff167b82 */ /* 0x000e620000000a00 */
[----:B------:R2:W-:Y:S07]  /*1a290*/  REDG.E.ADD.F32.FTZ.RN.STRONG.GPU desc[UR10][R16.64], R12 ;  /* 0x0000000c100079a6 */ /* 0x0005ee000c10f38a */
[----:B0-----:R-:W0:Y:S01]  /*1a2a0*/  LDC.64 R18, c[0x0][0x288] ;  /* 0x0000a200ff127b82 */ /* 0x001e220000000a00 */
[C---:B-1----:R-:W-:Y:S01]  /*1a2b0*/  IMAD R25, R23.reuse, 0x3, RZ ;  /* 0x0000000317197824 */ /* 0x042fe200078e02ff */
[----:B------:R-:W-:Y:S01]  /*1a2c0*/  LEA.HI R24, P3, R23, R22, RZ, 0x1 ;  /* 0x0000001617187211 */ /* 0x000fe200078708ff */
[----:B------:R-:W-:-:S03]  /*1a2d0*/  IMAD.WIDE.U32 R20, R22, 0x3, RZ ;  /* 0x0000000316147825 */ /* 0x000fc600078e00ff */
[----:B------:R-:W-:Y:S02]  /*1a2e0*/  IADD3.X R23, RZ, R23, RZ, P3, !PT ;  /* 0x00000017ff177210 */ /* 0x000fe40001ffe4ff */
[----:B------:R-:W-:Y:S02]  /*1a2f0*/  IADD3 R25, R21, R25, RZ ;  /* 0x0000001915197210 */ /* 0x000fe40007ffe0ff */
[----:B------:R-:W-:Y:S02]  /*1a300*/  SHF.R.S32.HI R26, RZ, 0x1, R23 ;  /* 0x00000001ff1a7819 */ /* 0x000fe40000011417 */
[----:B------:R-:W-:Y:S02]  /*1a310*/  LEA.HI R21, P1, R25, R20, RZ, 0x1 ;  /* 0x0000001419157211 */ /* 0x000fe400078308ff */
[----:B0-----:R-:W-:Y:S02]  /*1a320*/  LEA R20, P3, R18, R16, 0x2 ;  /* 0x0000001012147211 */ /* 0x001fe400078610ff */
[----:B------:R-:W-:-:S02]  /*1a330*/  IADD3.X R22, RZ, R25, RZ, P1, !PT ;  /* 0x00000019ff167210 */ /* 0x000fc40000ffe4ff */
[----:B------:R-:W-:Y:S02]  /*1a340*/  SHF.R.S64 R25, R24, 0x1, R23 ;  /* 0x0000000118197819 */ /* 0x000fe40000001017 */
[--C-:B------:R-:W-:Y:S02]  /*1a350*/  SHF.R.S64 R23, R21, 0x1, R22.reuse ;  /* 0x0000000115177819 */ /* 0x100fe40000001016 */
[----:B------:R-:W-:Y:S02]  /*1a360*/  SHF.R.S32.HI R24, RZ, 0x1, R22 ;  /* 0x00000001ff187819 */ /* 0x000fe40000011416 */
[C---:B------:R-:W-:Y:S02]  /*1a370*/  SHF.L.U64.HI R27, R25.reuse, 0x2, R26 ;  /* 0x00000002191b7819 */ /* 0x040fe4000001021a */
[----:B------:R-:W-:Y:S02]  /*1a380*/  LEA R22, P1, R25, R16, 0x2 ;  /* 0x0000001019167211 */ /* 0x000fe400078210ff */
[----:B------:R-:W-:-:S02]  /*1a390*/  LEA.HI.X R21, R18, R17, R19, 0x2, P3 ;  /* 0x0000001112157211 */ /* 0x000fc400018f1413 */
[C---:B------:R-:W-:Y:S02]  /*1a3a0*/  SHF.L.U64.HI R19, R23.reuse, 0x2, R24 ;  /* 0x0000000217137819 */ /* 0x040fe40000010218 */
[----:B------:R-:W-:Y:S02]  /*1a3b0*/  LEA R18, P3, R23, R16, 0x2 ;  /* 0x0000001017127211 */ /* 0x000fe400078610ff */
[C---:B------:R-:W-:Y:S02]  /*1a3c0*/  IADD3.X R23, R17.reuse, R27, RZ, P1, !PT ;  /* 0x0000001b11177210 */ /* 0x040fe40000ffe4ff */
[----:B------:R-:W-:-:S03]  /*1a3d0*/  IADD3.X R19, R17, R19, RZ, P3, !PT ;  /* 0x0000001311137210 */ /* 0x000fc60001ffe4ff */
[----:B------:R2:W-:Y:S04]  /*1a3e0*/  REDG.E.ADD.F32.FTZ.RN.STRONG.GPU desc[UR10][R22.64], R13 ;  /* 0x0000000d160079a6 */ /* 0x0005e8000c10f38a */
[----:B------:R2:W-:Y:S04]  /*1a3f0*/  REDG.E.ADD.F32.FTZ.RN.STRONG.GPU desc[UR10][R20.64], R14 ;  /* 0x0000000e140079a6 */ /* 0x0005e8000c10f38a */
[----:B------:R2:W-:Y:S02]  /*1a400*/  REDG.E.ADD.F32.FTZ.RN.STRONG.GPU desc[UR10][R18.64], R15 ;  /* 0x0000000f120079a6 */ /* 0x0005e4000c10f38a */
.L_x_375:
[----:B------:R-:W-:Y:S05]  /*1a410*/  BSYNC B0 ;  /* 0x0000000000007941 */ /* 0x000fea0003800000 */
.L_x_374:
[----:B------:R-:W-:-:S06]  /*1a420*/  UISETP.GE.U32.AND UP0, UPT, UR7, 0x2, UPT ;  /* 0x000000020700788c */ /* 0x000fcc000bf06070 */
[----:B------:R-:W-:-:S13]  /*1a430*/  PLOP3.LUT P1, PT, PT, PT, UP0, 0x80, 0x0 ;  /* 0x000000000000781c */ /* 0x000fda0003f2f008 */
[----:B------:R-:W-:Y:S05]  /*1a440*/  @!P1 BRA `(.L_x_376) ;  /* 0x0000001000b49947 */ /* 0x000fea0003800000 */
[----:B0-2---:R-:W0:Y:S01]  /*1a450*/  LDC R13, c[0x0][0x10] ;  /* 0x00000400ff0d7b82 */ /* 0x005e220000000800 */
[----:B------:R-:W1:Y:S01]  /*1a460*/  S2R R16, SR_CTAID.Y ;  /* 0x0000000000107919 */ /* 0x000e620000002600 */
[----:B------:R-:W-:Y:S01]  /*1a470*/  ULOP3.LUT UR6, UR4, 0x1, URZ, 0xc0, !UPT ;  /* 0x0000000104067892 */ /* 0x000fe2000f8ec03f */
[----:B------:R-:W-:Y:S05]  /*1a480*/  BSSY B0, `(.L_x_377) ;  /* 0x0000027000007945 */ /* 0x000fea0003800000 */
[----:B------:R-:W2:Y:S08]  /*1a490*/  LDC.64 R14, c[0x0][0x258] ;  /* 0x00009600ff0e7b82 */ /* 0x000eb00000000a00 */
[----:B------:R-:W3:Y:S01]  /*1a4a0*/  LDC.64 R18, c[0x0][0x260] ;  /* 0x00009800ff127b82 */ /* 0x000ee20000000a00 */
[----:B0-----:R-:W-:-:S04]  /*1a4b0*/  IMAD R17, R13, UR6, RZ ;  /* 0x000000060d117c24 */ /* 0x001fc8000f8e02ff */
[C---:B------:R-:W-:Y:S01]  /*1a4c0*/  IMAD R12, R17.reuse, UR7, RZ ;  /* 0x00000007110c7c24 */ /* 0x040fe2000f8e02ff */
        /* <DEDUP_REMOVED lines=15> */
[----:B------:R1:W-:Y:S02]  /*1a5c0*/  STG.E.64 desc[UR10][R18.64], R10 ;  /* 0x0000000a12007986 */ /* 0x0003e4000c101b0a */
[----:B------:R-:W-:-:S03]  /*1a5d0*/  UMOV UR8, 0xffffffff ;  /* 0xffffffff00087882 */ /* 0x000fc60000000000 */
[----:B------:R-:W-:Y:S01]  /*1a5e0*/  MOV R17, UR6 ;  /* 0x0000000600117c02 */ /* 0x000fe20008000f00 */
[----:B------:R-:W-:Y:S01]  /*1a5f0*/  USEL UR6, UR7, URZ, !UP0 ;  /* 0x0000003f07067287 */ /* 0x000fe2000c000000 */
[----:B0-----:R-:W-:Y:S02]  /*1a600*/  ISETP.EQ.U32.AND P1, PT, R12, UR9, PT ;  /* 0x000000090c007c0c */ /* 0x001fe4000bf22070 */
[----:B------:R-:W-:Y:S01]  /*1a610*/  MOV R12, 0xffffffff ;  /* 0xffffffff000c7802 */ /* 0x000fe20000000f00 */
[----:B------:R-:W-:-:S10]  /*1a620*/  UISETP.NE.AND UP0, UPT, UR8, UR6, UPT ;  /* 0x000000060800728c */ /* 0x000fd4000bf05270 */
[----:B------:R-:W-:Y:S06]  /*1a630*/  @P1 MEMBAR.ALL.GPU ;  /* 0x0000000000001992 */ /* 0x000fec000000a000 */
[----:B------:R-:W-:-:S00]  /*1a640*/  @P1 ERRBAR ;  /* 0x00000000000019ab */ /* 0x000fc00000000000 */
[----:B------:R-:W-:Y:S06]  /*1a650*/  @P1 CGAERRBAR ;  /* 0x00000000000015ab */ /* 0x000fec0000000000 */
[----:B------:R1:W-:Y:S01]  /*1a660*/  @P1 REDG.E.ADD.S32.STRONG.GPU desc[UR10][R20.64], R17 ;  /* 0x000000111400198e */ /* 0x0003e2000c10e38a */
[----:B------:R-:W-:-:S03]  /*1a670*/  PLOP3.LUT P1, PT, PT, PT, UP0, 0x80, 0x0 ;  /* 0x000000000000781c */ /* 0x000fc60003f2f008 */
[----:B------:R1:W-:Y:S10]  /*1a680*/  STL [R1], R12 ;  /* 0x0000000c01007387 */ /* 0x0003f40000100800 */
[----:B-1----:R-:W-:Y:S05]  /*1a690*/  @!P1 BRA `(.L_x_378) ;  /* 0x0000000000149947 */ /* 0x002fea0003800000 */
.L_x_379:
[----:B------:R-:W2:Y:S04]  /*1a6a0*/  LDG.E.STRONG.GPU R12, desc[UR10][R20.64] ;  /* 0x0000000a140c7981 */ /* 0x000ea8000c1ef900 */
[----:B--2---:R-:W-:Y:S04]  /*1a6b0*/  CCTL.IVALL ;  /* 0x00000000ff00798f */ /* 0x004fe80002000000 */
[----:B------:R0:W-:Y:S01]  /*1a6c0*/  STL [R1], R12 ;  /* 0x0000000c01007387 */ /* 0x0001e20000100800 */
[----:B------:R-:W-:-:S13]  /*1a6d0*/  ISETP.NE.AND P1, PT, R12, UR6, PT ;  /* 0x000000060c007c0c */ /* 0x000fda000bf25270 */
[----:B0-----:R-:W-:Y:S05]  /*1a6e0*/  @P1 BRA `(.L_x_379) ;  /* 0xfffffffc00ec1947 */ /* 0x001fea000383ffff */
.L_x_378:
[----:B------:R-:W-:Y:S05]  /*1a6f0*/  BSYNC B0 ;  /* 0x0000000000007941 */ /* 0x000fea0003800000 */
.L_x_377:
[----:B------:R-:W-:Y:S01]  /*1a700*/  BAR.SYNC.DEFER_BLOCKING 0x0 ;  /* 0x0000000000007b1d */ /* 0x000fe20000010000 */
[----:B------:R-:W-:-:S13]  /*1a710*/  ISETP.NE.AND P1, PT, RZ, UR7, PT ;  /* 0x00000007ff007c0c */ /* 0x000fda000bf25270 */
[----:B------:R-:W-:Y:S05]  /*1a720*/  @!P1 BRA `(.L_x_376) ;  /* 0x0000000c00fc9947 */ /* 0x000fea0003800000 */
[----:B------:R-:W-:Y:S01]  /*1a730*/  UIADD3 UR6, UR7, -0x1, URZ ;  /* 0xffffffff07067890 */ /* 0x000fe2000fffe03f */
[----:B------:R-:W-:-:S03]  /*1a740*/  HFMA2.MMA R17, -RZ, RZ, 0, 0 ;  /* 0x00000000ff117435 */ /* 0x000fc600000001ff */
[----:B------:R-:W-:-:S06]  /*1a750*/  UISETP.GE.U32.AND UP0, UPT, UR6, 0x3, UPT ;  /* 0x000000030600788c */ /* 0x000fcc000bf06070 */
[----:B------:R-:W-:-:S13]  /*1a760*/  PLOP3.LUT P1, PT, PT, PT, UP0, 0x80, 0x0 ;  /* 0x000000000000781c */ /* 0x000fda0003f2f008 */
[----:B------:R-:W-:Y:S05]  /*1a770*/  @!P1 BRA `(.L_x_380) ;  /* 0x0000000c006c9947 */ /* 0x000fea0003800000 */
[----:B------:R-:W-:Y:S01]  /*1a780*/  ULOP3.LUT UR6, UR7, 0x3, URZ, 0xc0, !UPT ;  /* 0x0000000307067892 */ /* 0x000fe2000f8ec03f */
[----:B------:R-:W-:-:S03]  /*1a790*/  MOV R17, RZ ;  /* 0x000000ff00117202 */ /* 0x000fc60000000f00 */
[----:B------:R-:W-:-:S06]  /*1a7a0*/  UIADD3 UR6, -UR6, UR7, URZ ;  /* 0x0000000706067290 */ /* 0x000fcc000fffe13f */
[----:B------:R-:W-:Y:S02]  /*1a7b0*/  ISETP.LT.AND P1, PT, RZ, UR6, PT ;  /* 0x00000006ff007c0c */ /* 0x000fe4000bf21270 */
[----:B------:R-:W-:-:S11]  /*1a7c0*/  MOV R12, UR6 ;  /* 0x00000006000c7c02 */ /* 0x000fd60008000f00 */
[----:B------:R-:W-:Y:S05]  /*1a7d0*/  @!P1 BRA `(.L_x_381) ;  /* 0x0000000800d89947 */ /* 0x000fea0003800000 */
[----:B------:R-:W-:Y:S02]  /*1a7e0*/  ISETP.GT.AND P3, PT, R12, 0xc, PT ;  /* 0x0000000c0c00780c */ /* 0x000fe40003f64270 */
[----:B------:R-:W-:-:S11]  /*1a7f0*/  PLOP3.LUT P1, PT, PT, PT, PT, 0x80, 0x0 ;  /* 0x000000000000781c */ /* 0x000fd60003f2f070 */
[----:B------:R-:W-:Y:S05]  /*1a800*/  @!P3 BRA `(.L_x_382) ;  /* 0x0000000400d0b947 */ /* 0x000fea0003800000 */
[----:B------:R-:W-:-:S13]  /*1a810*/  PLOP3.LUT P1, PT, PT, PT, PT, 0x8, 0x0 ;  /* 0x000000000000781c */ /* 0x000fda0003f2e170 */
.L_x_383:
[C---:B------:R-:W-:Y:S02]  /*1a820*/  IADD3 R21, R17.reuse, 0x1, RZ ;  /* 0x0000000111157810 */ /* 0x040fe40007ffe0ff */
[----:B------:R-:W-:Y:S02]  /*1a830*/  ISETP.EQ.OR P3, PT, R17, UR13, P2 ;  /* 0x0000000d11007c0c */ /* 0x000fe40009762670 */
[----:B------:R-:W-:Y:S02]  /*1a840*/  ISETP.EQ.OR P4, PT, R21, UR13, P2 ;  /* 0x0000000d15007c0c */ /* 0x000fe40009782670 */
[C---:B------:R-:W-:Y:S02]  /*1a850*/  IADD3 R23, R17.reuse, 0x2, RZ ;  /* 0x0000000211177810 */ /* 0x040fe40007ffe0ff */
[----:B------:R-:W-:Y:S02]  /*1a860*/  IADD3 R25, R17, 0x3, RZ ;  /* 0x0000000311197810 */ /* 0x000fe40007ffe0ff */
[----:B------:R-:W-:-:S02]  /*1a870*/  ISETP.EQ.OR P6, PT, R23, UR13, P2 ;  /* 0x0000000d17007c0c */ /* 0x000fc400097c2670 */
[----:B------:R-:W-:-:S03]  /*1a880*/  ISETP.EQ.OR P5, PT, R25, UR13, P2 ;  /* 0x0000000d19007c0c */ /* 0x000fc600097a2670 */
[C-C-:B------:R-:W-:Y:S02]  /*1a890*/  @!P3 IMAD R19, R13.reuse, R17, R16.reuse ;  /* 0x000000110d13b224 */ /* 0x140fe400078e0210 */
        /* <DEDUP_REMOVED lines=10> */
[----:B------:R-:W4:Y:S01]  /*1a940*/  @!P5 LDG.E.64 R24, desc[UR10][R24.64] ;  /* 0x0000000a1818d981 */ /* 0x000f22000c1e1b00 */
[----:B------:R-:W-:Y:S01]  /*1a950*/  IADD3 R26, R17, 0x4, RZ ;  /* 0x00000004111a7810 */ /* 0x000fe20007ffe0ff */
[----:B--2---:R-:W-:Y:S01]  /*1a960*/  @!P3 FADD.FTZ R10, R10, R18 ;  /* 0x000000120a0ab221 */ /* 0x004fe20000010000 */
[----:B------:R-:W-:Y:S01]  /*1a970*/  @!P3 FADD.FTZ R11, R11, R19 ;  /* 0x000000130b0bb221 */ /* 0x000fe20000010000 */
        /* <DEDUP_REMOVED lines=10> */
[----:B------:R-:W-:Y:S01]  /*1aa20*/  @!P5 FADD.FTZ R10, R10, R24 ;  /* 0x000000180a0ad221 */ /* 0x000fe20000010000 */
        /* <DEDUP_REMOVED lines=13> */
[----:B------:R-:W4:Y:S01]  /*1ab00*/  @!P5 LDG.E.64 R24, desc[UR10][R24.64] ;  /* 0x0000000a1818d981 */ /* 0x000f22000c1e1b00 */
[C---:B------:R-:W-:Y:S01]  /*1ab10*/  VIADD R26, R17.reuse, 0x8 ;  /* 0x00000008111a7836 */ /* 0x040fe20000000000 */
[----:B------:R-:W-:-:S02]  /*1ab20*/  IADD3 R27, R17, 0x9, RZ ;  /* 0x00000009111b7810 */ /* 0x000fc40007ffe0ff */
[----:B------:R-:W-:Y:S01]  /*1ab30*/  IADD3 R28, R17, 0xb, RZ ;  /* 0x0000000b111c7810 */ /* 0x000fe20007ffe0ff */
[----:B--2---:R-:W-:Y:S01]  /*1ab40*/  @!P3 FADD.FTZ R10, R10, R18 ;  /* 0x000000120a0ab221 */ /* 0x004fe20000010000 */
[----:B------:R-:W-:Y:S01]  /*1ab50*/  @!P3 FADD.FTZ R11, R11, R19 ;  /* 0x000000130b0bb221 */ /* 0x000fe20000010000 */
[----:B------:R-:W-:Y:S02]  /*1ab60*/  ISETP.EQ.OR P3, PT, R26, UR13, P2 ;  /* 0x0000000d1a007c0c */ /* 0x000fe40009762670 */
[----:B---3--:R-:W-:Y:S01]  /*1ab70*/  @!P4 FADD.FTZ R10, R10, R20 ;  /* 0x000000140a0ac221 */ /* 0x008fe20000010000 */
[----:B------:R-:W-:Y:S01]  /*1ab80*/  @!P4 FADD.FTZ R11, R11, R21 ;  /* 0x000000150b0bc221 */ /* 0x000fe20000010000 */
[----:B------:R-:W-:Y:S02]  /*1ab90*/  ISETP.EQ.OR P4, PT, R27, UR13, P2 ;  /* 0x0000000d1b007c0c */ /* 0x000fe40009782670 */
[----:B----4-:R-:W-:Y:S01]  /*1aba0*/  @!P6 FADD.FTZ R10, R10, R22 ;  /* 0x000000160a0ae221 */ /* 0x010fe20000010000 */
[----:B------:R-:W-:Y:S01]  /*1abb0*/  IADD3 R22, R17, 0xa, RZ ;  /* 0x0000000a11167810 */ /* 0x000fe20007ffe0ff */
[----:B------:R-:W-:-:S05]  /*1abc0*/  @!P6 FADD.FTZ R11, R11, R23 ;  /* 0x000000170b0be221 */ /* 0x000fca0000010000 */
[----:B------:R-:W-:Y:S01]  /*1abd0*/  @!P3 IMAD R19, R13, R26, R16 ;  /* 0x0000001a0d13b224 */ /* 0x000fe200078e0210 */
[----:B------:R-:W-:Y:S01]  /*1abe0*/  ISETP.EQ.OR P6, PT, R22, UR13, P2 ;  /* 0x0000000d16007c0c */ /* 0x000fe200097c2670 */
[----:B------:R-:W-:Y:S01]  /*1abf0*/  @!P5 FADD.FTZ R10, R10, R24 ;  /* 0x000000180a0ad221 */ /* 0x000fe20000010000 */
[----:B------:R-:W-:Y:S01]  /*1ac00*/  @!P5 FADD.FTZ R11, R11, R25 ;  /* 0x000000190b0bd221 */ /* 0x000fe20000010000 */
[----:B------:R-:W-:Y:S01]  /*1ac10*/  ISETP.EQ.OR P5, PT, R28, UR13, P2 ;  /* 0x0000000d1c007c0c */ /* 0x000fe200097a2670 */
[----:B------:R-:W-:-:S04]  /*1ac20*/  @!P3 IMAD.WIDE.U32 R18, R19, 0x8, R14 ;  /* 0x000000081312b825 */ /* 0x000fc800078e000e */
[----:B------:R-:W-:Y:S02]  /*1ac30*/  @!P4 IMAD R21, R13, R27, R16 ;  /* 0x0000001b0d15c224 */ /* 0x000fe400078e0210 */
[----:B------:R-:W2:Y:S02]  /*1ac40*/  @!P3 LDG.E.64 R18, desc[UR10][R18.64] ;  /* 0x0000000a1212b981 */ /* 0x000ea4000c1e1b00 */
[----:B------:R-:W-:-:S04]  /*1ac50*/  @!P4 IMAD.WIDE.U32 R20, R21, 0x8, R14 ;  /* 0x000000081514c825 */ /* 0x000fc800078e000e */
[C-C-:B------:R-:W-:Y:S02]  /*1ac60*/  @!P6 IMAD R23, R13.reuse, R22, R16.reuse ;  /* 0x000000160d17e224 */ /* 0x140fe400078e0210 */
[----:B------:R-:W3:Y:S01]  /*1ac70*/  @!P4 LDG.E.64 R20, desc[UR10][R20.64] ;  /* 0x0000000a1414c981 */ /* 0x000ee2000c1e1b00 */
[----:B------:R-:W-:Y:S02]  /*1ac80*/  @!P5 IMAD R25, R13, R28, R16 ;  /* 0x0000001c0d19d224 */ /* 0x000fe400078e0210 */
        /* <DEDUP_REMOVED lines=11> */
[----:B------:R-:W-:Y:S02]  /*1ad40*/  ISETP.EQ.OR P4, PT, R18, UR13, P2 ;  /* 0x0000000d12007c0c */ /* 0x000fe40009782670 */
[----:B------:R-:W-:Y:S01]  /*1ad50*/  IADD3 R20, R17, 0xe, RZ ;  /* 0x0000000e11147810 */ /* 0x000fe20007ffe0ff */
[----:B----4-:R-:W-:Y:S01]  /*1ad60*/  @!P6 FADD.FTZ R10, R10, R22 ;  /* 0x000000160a0ae221 */ /* 0x010fe20000010000 */
[----:B------:R-:W-:Y:S01]  /*1ad70*/  @!P6 FADD.FTZ R11, R11, R23 ;  /* 0x000000170b0be221 */ /* 0x000fe20000010000 */
[----:B------:R-:W-:Y:S02]  /*1ad80*/  IADD3 R22, R17, 0xf, RZ ;  /* 0x0000000f11167810 */ /* 0x000fe40007ffe0ff */
[----:B------:R-:W-:-:S03]  /*1ad90*/  ISETP.EQ.OR P6, PT, R20, UR13, P2 ;  /* 0x0000000d14007c0c */ /* 0x000fc600097c2670 */
[----:B------:R-:W-:Y:S02]  /*1ada0*/  @!P3 IMAD R19, R13, R26, R16 ;  /* 0x0000001a0d13b224 */ /* 0x000fe400078e0210 */
[----:B------:R-:W-:Y:S01]  /*1adb0*/  @!P5 FADD.FTZ R10, R10, R24 ;  /* 0x000000180a0ad221 */ /* 0x000fe20000010000 */
[----:B------:R-:W-:Y:S01]  /*1adc0*/  @!P5 FADD.FTZ R11, R11, R25 ;  /* 0x000000190b0bd221 */ /* 0x000fe20000010000 */
[----:B------:R-:W-:Y:S01]  /*1add0*/  ISETP.EQ.OR P5, PT, R22, UR13, P2 ;  /* 0x0000000d16007c0c */ /* 0x000fe200097a2670 */
[----:B------:R-:W-:Y:S02]  /*1ade0*/  @!P4 IMAD R21, R13, R18, R16 ;  /* 0x000000120d15c224 */ /* 0x000fe400078e0210 */
[----:B------:R-:W-:-:S06]  /*1adf0*/  @!P3 IMAD.WIDE.U32 R18, R19, 0x8, R14 ;  /* 0x000000081312b825 */ /* 0x000fcc00078e000e */
        /* <DEDUP_REMOVED lines=8> */
[----:B------:R-:W4:Y:S01]  /*1ae80*/  @!P5 LDG.E.64 R24, desc[UR10][R24.64] ;  /* 0x0000000a1818d981 */ /* 0x000f22000c1e1b00 */
[----:B------:R-:W-:-:S02]  /*1ae90*/  IADD3 R12, R12, -0x10, RZ ;  /* 0xfffffff00c0c7810 */ /* 0x000fc40007ffe0ff */
[----:B------:R-:W-:Y:S01]  /*1aea0*/  IADD3 R17, R17, 0x10, RZ ;  /* 0x0000001011117810 */ /* 0x000fe20007ffe0ff */
[----:B--2---:R-:W-:Y:S01]  /*1aeb0*/  @!P3 FADD.FTZ R10, R10, R18 ;  /* 0x000000120a0ab221 */ /* 0x004fe20000010000 */
[----:B------:R-:W-:Y:S01]  /*1aec0*/  @!P3 FADD.FTZ R11, R11, R19 ;  /* 0x000000130b0bb221 */ /* 0x000fe20000010000 */
[----:B------:R-:W-:Y:S02]  /*1aed0*/  ISETP.GT.AND P3, PT, R12, 0xc, PT ;  /* 0x0000000c0c00780c */ /* 0x000fe40003f64270 */
[----:B---3--:R-:W-:Y:S01]  /*1aee0*/  @!P4 FADD.FTZ R10, R10, R20 ;  /* 0x000000140a0ac221 */ /* 0x008fe20000010000 */
[----:B------:R-:W-:-:S03]  /*1aef0*/  @!P4 FADD.FTZ R11, R11, R21 ;  /* 0x000000150b0bc221 */ /* 0x000fc60000010000 */
[----:B----4-:R-:W-:Y:S01]  /*1af00*/  @!P6 FADD.FTZ R10, R10, R22 ;  /* 0x000000160a0ae221 */ /* 0x010fe20000010000 */
[----:B------:R-:W-:-:S03]  /*1af10*/  @!P6 FADD.FTZ R11, R11, R23 ;  /* 0x000000170b0be221 */ /* 0x000fc60000010000 */
[----:B------:R-:W-:Y:S01]  /*1af20*/  @!P5 FADD.FTZ R10, R10, R24 ;  /* 0x000000180a0ad221 */ /* 0x000fe20000010000 */
[----:B------:R-:W-:Y:S02]  /*1af30*/  @!P5 FADD.FTZ R11, R11, R25 ;  /* 0x000000190b0bd221 */ /* 0x000fe40000010000 */
[----:B------:R-:W-:Y:S05]  /*1af40*/  @P3 BRA `(.L_x_383) ;  /* 0xfffffff800343947 */ /* 0x000fea000383ffff */
.L_x_382:
[----:B------:R-:W-:-:S13]  /*1af50*/  ISETP.GT.AND P3, PT, R12, 0x4, PT ;  /* 0x000000040c00780c */ /* 0x000fda0003f64270 */
[----:B------:R-:W-:Y:S05]  /*1af60*/  @!P3 BRA `(.L_x_384) ;  /* 0x0000000000ecb947 */ /* 0x000fea0003800000 */
[C---:B------:R-:W-:Y:S02]  /*1af70*/  IADD3 R23, R17.reuse, 0x1, RZ ;  /* 0x0000000111177810 */ /* 0x040fe40007ffe0ff */
[C---:B------:R-:W-:Y:S02]  /*1af80*/  ISETP.EQ.OR P5, PT, R17.reuse, UR13, P2 ;  /* 0x0000000d11007c0c */ /* 0x040fe400097a2670 */
[----:B------:R-:W-:Y:S02]  /*1af90*/  IADD3 R21, R17, 0x2, RZ ;  /* 0x0000000211157810 */ /* 0x000fe40007ffe0ff */
[----:B------:R-:W-:Y:S02]  /*1afa0*/  ISETP.EQ.OR P6, PT, R23, UR13, P2 ;  /* 0x0000000d17007c0c */ /* 0x000fe400097c2670 */
[----:B------:R-:W-:-:S07]  /*1afb0*/  ISETP.EQ.OR P3, PT, R21, UR13, P2 ;  /* 0x0000000d15007c0c */ /* 0x000fce0009762670 */
[----:B------:R-:W-:-:S04]  /*1afc0*/  @!P5 IMAD R19, R17, R13, R16 ;  /* 0x0000000d1113d224 */ /* 0x000fc800078e0210 */
[----:B------:R-:W-:Y:S02]  /*1afd0*/  @!P6 IMAD R23, R13, R23, R16 ;  /* 0x000000170d17e224 */ /* 0x000fe400078e0210 */
[----:B------:R-:W-:-:S04]  /*1afe0*/  @!P5 IMAD.WIDE.U32 R18, R19, 0x8, R14 ;  /* 0x000000081312d825 */ /* 0x000fc800078e000e */
[----:B------:R-:W-:Y:S02]  /*1aff0*/  @!P3 IMAD R21, R13, R21, R16 ;  /* 0x000000150d15b224 */ /* 0x000fe400078e0210 */
[--C-:B------:R-:W-:Y:S01]  /*1b000*/  @!P6 IMAD.WIDE.U32 R22, R23, 0x8, R14.reuse ;  /* 0x000000081716e825 */ /* 0x100fe200078e000e */
[----:B------:R-:W2:Y:S03]  /*1b010*/  @!P5 LDG.E.64 R18, desc[UR10][R18.64] ;  /* 0x0000000a1212d981 */ /* 0x000ea6000c1e1b00 */
[----:B------:R-:W-:Y:S02]  /*1b020*/  @!P3 IMAD.WIDE.U32 R20, R21, 0x8, R14 ;  /* 0x000000081514b825 */ /* 0x000fe400078e000e */
[----:B------:R-:W3:Y:S04]  /*1b030*/  @!P6 LDG.E.64 R22, desc[UR10][R22.64] ;  /* 0x0000000a1616e981 */ /* 0x000ee8000c1e1b00 */
[----:B------:R-:W4:Y:S01]  /*1b040*/  @!P3 LDG.E.64 R20, desc[UR10][R20.64] ;  /* 0x0000000a1414b981 */ /* 0x000f22000c1e1b00 */
[----:B------:R-:W-:-:S02]  /*1b050*/  IADD3 R24, R17, 0x3, RZ ;  /* 0x0000000311187810 */ /* 0x000fc40007ffe0ff */
[----:B------:R-:W-:Y:S02]  /*1b060*/  IADD3 R17, R17, 0x4, RZ ;  /* 0x0000000411117810 */ /* 0x000fe40007ffe0ff */
[----:B------:R-:W-:Y:S02]  /*1b070*/  ISETP.EQ.OR P1, PT, R24, UR13, P2 ;  /* 0x0000000d18007c0c */ /* 0x000fe40009722670 */
[C---:B------:R-:W-:Y:S02]  /*1b080*/  ISETP.EQ.OR P4, PT, R17.reuse, UR13, P2 ;  /* 0x0000000d11007c0c */ /* 0x040fe40009782670 */
[C---:B------:R-:W-:Y:S02]  /*1b090*/  IADD3 R25, R17.reuse, 0x1, RZ ;  /* 0x0000000111197810 */ /* 0x040fe40007ffe0ff */
[C---:B------:R-:W-:Y:S02]  /*1b0a0*/  IADD3 R26, R17.reuse, 0x2, RZ ;  /* 0x00000002111a7810 */ /* 0x040fe40007ffe0ff */
[----:B------:R-:W-:Y:S01]  /*1b0b0*/  IADD3 R27, R17, 0x3, RZ ;  /* 0x00000003111b7810 */ /* 0x000fe20007ffe0ff */
[----:B--2---:R-:W-:Y:S01]  /*1b0c0*/  @!P5 FADD.FTZ R10, R10, R18 ;  /* 0x000000120a0ad221 */ /* 0x004fe20000010000 */
[----:B------:R-:W-:Y:S01]  /*1b0d0*/  @!P5 FADD.FTZ R11, R11, R19 ;  /* 0x000000130b0bd221 */ /* 0x000fe20000010000 */
[----:B------:R-:W-:-:S02]  /*1b0e0*/  ISETP.EQ.OR P5, PT, R25, UR13, P2 ;  /* 0x0000000d19007c0c */ /* 0x000fc400097a2670 */
[----:B------:R-:W-:Y:S02]  /*1b0f0*/  @!P1 IMAD R19, R13, R24, R16 ;  /* 0x000000180d139224 */ /* 0x000fe400078e0210 */
[----:B---3--:R-:W-:Y:S01]  /*1b100*/  @!P6 FADD.FTZ R10, R10, R22 ;  /* 0x000000160a0ae221 */ /* 0x008fe20000010000 */
[----:B------:R-:W-:Y:S01]  /*1b110*/  @!P6 FADD.FTZ R11, R11, R23 ;  /* 0x000000170b0be221 */ /* 0x000fe20000010000 */
[----:B------:R-:W-:Y:S01]  /*1b120*/  ISETP.EQ.OR P6, PT, R26, UR13, P2 ;  /* 0x0000000d1a007c0c */ /* 0x000fe200097c2670 */
[----:B------:R-:W-:-:S04]  /*1b130*/  @!P1 IMAD.WIDE.U32 R18, R19, 0x8, R14 ;  /* 0x0000000813129825 */ /* 0x000fc800078e000e */
[----:B----4-:R-:W-:Y:S01]  /*1b140*/  @!P3 FADD.FTZ R10, R10, R20 ;  /* 0x000000140a0ab221 */ /* 0x010fe20000010000 */
[----:B------:R-:W-:Y:S01]  /*1b150*/  @!P3 FADD.FTZ R11, R11, R21 ;  /* 0x000000150b0bb221 */ /* 0x000fe20000010000 */
[----:B------:R-:W-:Y:S01]  /*1b160*/  ISETP.EQ.OR P3, PT, R27, UR13, P2 ;  /* 0x0000000d1b007c0c */ /* 0x000fe20009762670 */
[C-C-:B------:R-:W-:Y:S01]  /*1b170*/  @!P4 IMAD R21, R13.reuse, R17, R16.reuse ;  /* 0x000000110d15c224 */ /* 0x140fe200078e0210 */
[----:B------:R-:W2:Y:S01]  /*1b180*/  @!P1 LDG.E.64 R18, desc[UR10][R18.64] ;  /* 0x0000000a12129981 */ /* 0x000ea2000c1e1b00 */
[----:B------:R-:W-:Y:S02]  /*1b190*/  @!P5 IMAD R23, R13, R25, R16 ;  /* 0x000000190d17d224 */ /* 0x000fe400078e0210 */
[----:B------:R-:W-:-:S04]  /*1b1a0*/  @!P4 IMAD.WIDE.U32 R20, R21, 0x8, R14 ;  /* 0x000000081514c825 */ /* 0x000fc800078e000e */
[----:B------:R-:W-:Y:S02]  /*1b1b0*/  @!P6 IMAD R25, R13, R26, R16 ;  /* 0x0000001a0d19e224 */ /* 0x000fe400078e0210 */
[----:B------:R-:W-:Y:S01]  /*1b1c0*/  @!P5 IMAD.WIDE.U32 R22, R23, 0x8, R14 ;  /* 0x000000081716d825 */ /* 0x000fe200078e000e */
[----:B------:R-:W3:Y:S03]  /*1b1d0*/  @!P4 LDG.E.64 R20, desc[UR10][R20.64] ;  /* 0x0000000a1414c981 */ /* 0x000ee6000c1e1b00 */
[----:B------:R-:W-:Y:S02]  /*1b1e0*/  @!P3 IMAD R27, R13, R27, R16 ;  /* 0x0000001b0d1bb224 */ /* 0x000fe400078e0210 */
[--C-:B------:R-:W-:Y:S01]  /*1b1f0*/  @!P6 IMAD.WIDE.U32 R24, R25, 0x8, R14.reuse ;  /* 0x000000081918e825 */ /* 0x100fe200078e000e */
[----:B------:R-:W4:Y:S03]  /*1b200*/  @!P5 LDG.E.64 R22, desc[UR10][R22.64] ;  /* 0x0000000a1616d981 */ /* 0x000f26000c1e1b00 */
[----:B------:R-:W-:-:S02]  /*1b210*/  @!P3 IMAD.WIDE.U32 R26, R27, 0x8, R14 ;  /* 0x000000081b1ab825 */ /* 0x000fc400078e000e */
[----:B------:R-:W4:Y:S04]  /*1b220*/  @!P6 LDG.E.64 R24, desc[UR10][R24.64] ;  /* 0x0000000a1818e981 */ /* 0x000f28000c1e1b00 */
[----:B------:R-:W4:Y:S01]  /*1b230*/  @!P3 LDG.E.64 R26, desc[UR10][R26.64] ;  /* 0x0000000a1a1ab981 */ /* 0x000f22000c1e1b00 */
[----:B------:R-:W-:Y:S02]  /*1b240*/  IADD3 R12, R12, -0x4, RZ ;  /* 0xfffffffc0c0c7810 */ /* 0x000fe40007ffe0ff */
[----:B------:R-:W-:Y:S02]  /*1b250*/  IADD3 R17, R17, 0x4, RZ ;  /* 0x0000000411117810 */ /* 0x000fe40007ffe0ff */
[----:B------:R-:W-:Y:S01]  /*1b260*/  IADD3 R12, R12, -0x4, RZ ;  /* 0xfffffffc0c0c7810 */ /* 0x000fe20007ffe0ff */
[----:B--2---:R-:W-:Y:S01]  /*1b270*/  @!P1 FADD.FTZ R10, R10, R18 ;  /* 0x000000120a0a9221 */ /* 0x004fe20000010000 */
[----:B------:R-:W-:-:S03]  /*1b280*/  @!P1 FADD.FTZ R11, R11, R19 ;  /* 0x000000130b0b9221 */ /* 0x000fc60000010000 */
[----:B---3--:R-:W-:Y:S01]  /*1b290*/  @!P4 FADD.FTZ R10, R10, R20 ;  /* 0x000000140a0ac221 */ /* 0x008fe20000010000 */
[----:B------:R-:W-:-:S03]  /*1b2a0*/  @!P4 FADD.FTZ R11, R11, R21 ;  /* 0x000000150b0bc221 */ /* 0x000fc60000010000 */
[----:B----4-:R-:W-:Y:S01]  /*1b2b0*/  @!P5 FADD.FTZ R10, R10, R22 ;  /* 0x000000160a0ad221 */ /* 0x010fe20000010000 */
[----:B------:R-:W-:-:S03]  /*1b2c0*/  @!P5 FADD.FTZ R11, R11, R23 ;  /* 0x000000170b0bd221 */ /* 0x000fc60000010000 */
[----:B------:R-:W-:Y:S01]  /*1b2d0*/  @!P6 FADD.FTZ R10, R10, R24 ;  /* 0x000000180a0ae221 */ /* 0x000fe20000010000 */
[----:B------:R-:W-:Y:S01]  /*1b2e0*/  @!P6 FADD.FTZ R11, R11, R25 ;  /* 0x000000190b0be221 */ /* 0x000fe20000010000 */
[----:B------:R-:W-:Y:S02]  /*1b2f0*/  PLOP3.LUT P1, PT, PT, PT, PT, 0x8, 0x0 ;  /* 0x000000000000781c */ /* 0x000fe40003f2e170 */
[----:B------:R-:W-:Y:S01]  /*1b300*/  @!P3 FADD.FTZ R10, R10, R26 ;  /* 0x0000001a0a0ab221 */ /* 0x000fe20000010000 */
[----:B------:R-:W-:-:S10]  /*1b310*/  @!P3 FADD.FTZ R11, R11, R27 ;  /* 0x0000001b0b0bb221 */ /* 0x000fd40000010000 */
.L_x_384:
[----:B------:R-:W-:-:S13]  /*1b320*/  ISETP.NE.OR P1, PT, R12, RZ, P1 ;  /* 0x000000ff0c00720c */ /* 0x000fda0000f25670 */
[----:B------:R-:W-:Y:S05]  /*1b330*/  @!P1 BRA `(.L_x_380) ;  /* 0x00000000007c9947 */ /* 0x000fea0003800000 */
.L_x_381:
        /* <DEDUP_REMOVED lines=28> */
[----:B------:R-:W-:Y:S01]  /*1b500*/  @!P5 FADD.FTZ R10, R10, R24 ;  /* 0x000000180a0ad221 */ /* 0x000fe20000010000 */
[----:B------:R-:W-:Y:S02]  /*1b510*/  @!P5 FADD.FTZ R11, R11, R25 ;  /* 0x000000190b0bd221 */ /* 0x000fe40000010000 */
[----:B------:R-:W-:Y:S05]  /*1b520*/  @P1 BRA `(.L_x_381) ;  /* 0xfffffffc00841947 */ /* 0x000fea000383ffff */
.L_x_380:
[----:B------:R-:W-:-:S06]  /*1b530*/  ULOP3.LUT UP0, UR6, UR7, 0x3, URZ, 0xc0, !UPT ;  /* 0x0000000307067892 */ /* 0x000fcc000f80c03f */
[----:B------:R-:W-:-:S13]  /*1b540*/  PLOP3.LUT P1, PT, PT, PT, UP0, 0x80, 0x0 ;  /* 0x000000000000781c */ /* 0x000fda0003f2f008 */
[----:B------:R-:W-:Y:S05]  /*1b550*/  @!P1 BRA `(.L_x_376) ;  /* 0x0000000000709947 */ /* 0x000fea0003800000 */
[----:B------:R-:W-:Y:S01]  /*1b560*/  ISETP.EQ.OR P1, PT, R17, UR13, P2 ;  /* 0x0000000d11007c0c */ /* 0x000fe20009722670 */
[----:B------:R-:W-:-:S12]  /*1b570*/  BSSY B0, `(.L_x_385) ;  /* 0x0000007000007945 */ /* 0x000fd80003800000 */
[----:B------:R-:W-:Y:S05]  /*1b580*/  @P1 BRA `(.L_x_386) ;  /* 0x0000000000141947 */ /* 0x000fea0003800000 */
[----:B------:R-:W-:-:S04]  /*1b590*/  IMAD R19, R13, R17, R16 ;  /* 0x000000110d137224 */ /* 0x000fc800078e0210 */
[----:B------:R-:W-:-:S06]  /*1b5a0*/  IMAD.WIDE.U32 R18, R19, 0x8, R14 ;  /* 0x0000000813127825 */ /* 0x000fcc00078e000e */
[----:B------:R-:W2:Y:S02]  /*1b5b0*/  LDG.E.64 R18, desc[UR10][R18.64] ;  /* 0x0000000a12127981 */ /* 0x000ea4000c1e1b00 */
[----:B--2---:R-:W-:Y:S01]  /*1b5c0*/  FADD.FTZ R10, R10, R18 ;  /* 0x000000120a0a7221 */ /* 0x004fe20000010000 */
[----:B------:R-:W-:-:S07]  /*1b5d0*/  FADD.FTZ R11, R11, R19 ;  /* 0x000000130b0b7221 */ /* 0x000fce0000010000 */
.L_x_386:
[----:B------:R-:W-:Y:S05]  /*1b5e0*/  BSYNC B0 ;  /* 0x0000000000007941 */ /* 0x000fea0003800000 */
.L_x_385:
[----:B------:R-:W-:-:S06]  /*1b5f0*/  UISETP.NE.AND UP0, UPT, UR6, 0x1, UPT ;  /* 0x000000010600788c */ /* 0x000fcc000bf05270 */
[----:B------:R-:W-:-:S13]  /*1b600*/  PLOP3.LUT P1, PT, PT, PT, UP0, 0x80, 0x0 ;  /* 0x000000000000781c */ /* 0x000fda0003f2f008 */
[----:B------:R-:W-:Y:S05]  /*1b610*/  @!P1 BRA `(.L_x_376) ;  /* 0x0000000000409947 */ /* 0x000fea0003800000 */
[C---:B------:R-:W-:Y:S02]  /*1b620*/  IADD3 R19, R17.reuse, 0x2, RZ ;  /* 0x0000000211137810 */ /* 0x040fe40007ffe0ff */
[----:B------:R-:W-:Y:S02]  /*1b630*/  IADD3 R17, R17, 0x1, RZ ;  /* 0x0000000111117810 */ /* 0x000fe40007ffe0ff */
[----:B------:R-:W-:Y:S02]  /*1b640*/  MOV R12, UR6 ;  /* 0x00000006000c7c02 */ /* 0x000fe40008000f00 */
        /* <DEDUP_REMOVED lines=13> */
.L_x_376:
[----:B------:R-:W1:Y:S01]  /*1b720*/  S2UR UR7, SR_CgaCtaId ;  /* 0x00000000000779c3 */ /* 0x000e620000008800 */
[----:B------:R-:W-:Y:S01]  /*1b730*/  UMOV UR6, 0x400 ;  /* 0x0000040000067882 */ /* 0x000fe20000000000 */
[----:B--2---:R-:W-:Y:S01]  /*1b740*/  HFMA2.MMA R19, -RZ, RZ, 0, 0 ;  /* 0x00000000ff137435 */ /* 0x004fe200000001ff */
[----:B------:R-:W-:Y:S01]  /*1b750*/  ULDC.64 UR8, c[0x0][0x288] ;  /* 0x0000a20000087ab9 */ /* 0x000fe20000000a00 */
[----:B------:R-:W-:Y:S01]  /*1b760*/  ULDC.64 UR18, c[0x0][0x210] ;  /* 0x0000840000127ab9 */ /* 0x000fe20000000a00 */
[----:B-1----:R-:W-:-:S09]  /*1b770*/  ULEA UR6, UR7, UR6, 0x18 ;  /* 0x0000000607067291 */ /* 0x002fd2000f8ec03f */
[----:B------:R-:W-:Y:S01]  /*1b780*/  @!P2 STS.64 [UR6+0xc0], R10 ;  /* 0x0000c00aff00a988 */ /* 0x000fe20008000a06 */
[----:B------:R-:W-:Y:S01]  /*1b790*/  BAR.SYNC.DEFER_BLOCKING 0x0 ;  /* 0x0000000000007b1d */ /* 0x000fe20000010000 */
[----:B------:R-:W-:-:S05]  /*1b7a0*/  ISETP.NE.AND P2, PT, RZ, UR15, PT ;  /* 0x0000000fff007c0c */ /* 0x000fca000bf45270 */
[----:B------:R-:W1:Y:S01]  /*1b7b0*/  LDS.64 R16, [UR6+0xc0] ;  /* 0x0000c006ff107984 */ /* 0x000e620008000a00 */
[----:B------:R-:W-:Y:S02]  /*1b7c0*/  ULDC UR6, c[0x0][0x2bc] ;  /* 0x0000af0000067ab9 */ /* 0x000fe40000000800 */
[----:B-1----:R-:W-:Y:S01]  /*1b7d0*/  FMUL.FTZ R16, R16, UR6 ;  /* 0x0000000610107c20 */ /* 0x002fe20008410000 */
[----:B------:R-:W-:Y:S01]  /*1b7e0*/  FMUL.FTZ R17, R17, UR6 ;  /* 0x0000000611117c20 */ /* 0x000fe20008410000 */
[----:B------:R-:W-:-:S06]  /*1b7f0*/  ULDC.64 UR6, c[0x0][0x290] ;  /* 0x0000a40000067ab9 */ /* 0x000fcc0000000a00 */
.L_x_389:
[----:B------:R-:W-:-:S05]  /*1b800*/  LEA R21, R19, UR14, 0x2 ;  /* 0x0000000e13157c11 */ /* 0x000fca000f8e10ff */
[----:B0-----:R-:W2:Y:S04]  /*1b810*/  LDL.U16 R10, [R21+0x10] ;  /* 0x00001000150a7983 */ /* 0x001ea80000100400 */
[----:B------:R-:W3:Y:S04]  /*1b820*/  LDL.U16 R11, [R21+0x12] ;  /* 0x00001200150b7983 */ /* 0x000ee80000100400 */
[----:B------:R-:W4:Y:S04]  /*1b830*/  LDL.U16 R20, [R21+0x16] ;  /* 0x0000160015147983 */ /* 0x000f280000100400 */
[----:B------:R-:W4:Y:S04]  /*1b840*/  LDL.U16 R13, [R21+0x14] ;  /* 0x00001400150d7983 */ /* 0x000f280000100400 */
[----:B------:R-:W4:Y:S04]  /*1b850*/  LDL.U16 R12, [R21+0x110] ;  /* 0x00011000150c7983 */ /* 0x000f280000100400 */
[----:B------:R-:W4:Y:S04]  /*1b860*/  LDL.U16 R14, [R21+0x112] ;  /* 0x00011200150e7983 */ /* 0x000f280000100400 */
[----:B------:R-:W4:Y:S04]  /*1b870*/  LDL.U16 R18, [R21+0x114] ;  /* 0x0001140015127983 */ /* 0x000f280000100400 */
[----:B------:R0:W4:Y:S01]  /*1b880*/  LDL.U16 R22, [R21+0x116] ;  /* 0x0001160015167983 */ /* 0x0001220000100400 */
[----:B-----5:R-:W-:-:S04]  /*1b890*/  LEA R23, R19, R0, 0x3 ;  /* 0x0000000013177211 */ /* 0x020fc800078e18ff */
[----:B------:R-:W-:Y:S02]  /*1b8a0*/  ISETP.GE.U32.AND P1, PT, R23, UR6, PT ;  /* 0x0000000617007c0c */ /* 0x000fe4000bf26070 */
[----:B------:R-:W-:-:S04]  /*1b8b0*/  SHF.R.S32.HI R29, RZ, 0x1f, R23 ;  /* 0x0000001fff1d7819 */ /* 0x000fc80000011417 */
[----:B------:R-:W-:Y:S01]  /*1b8c0*/  ISETP.GE.OR.EX P1, PT, R29, UR7, P0, P1 ;  /* 0x000000071d007c0c */ /* 0x000fe20008726710 */
[----:B------:R-:W-:Y:S01]  /*1b8d0*/  BSSY B0, `(.L_x_387) ;  /* 0x000005e000007945 */ /* 0x000fe20003800000 */
[----:B------:R-:W-:Y:S02]  /*1b8e0*/  IADD3 R19, R19, 0x2, RZ ;  /* 0x0000000213137810 */ /* 0x000fe40007ffe0ff */
[----:B--2---:R-:W-:-:S05]  /*1b8f0*/  SHF.L.U32 R10, R10, 0x10, RZ ;  /* 0x000000100a0a7819 */ /* 0x004fca00000006ff */
[----:B------:R-:W-:Y:S01]  /*1b900*/  FADD.FTZ R10, R10, -UR16 ;  /* 0x800000100a0a7e21 */ /* 0x000fe20008010000 */
[----:B---3--:R-:W-:-:S03]  /*1b910*/  SHF.L.U32 R11, R11, 0x10, RZ ;  /* 0x000000100b0b7819 */ /* 0x008fc600000006ff */
[----:B------:R-:W-:Y:S02]  /*1b920*/  FMUL.FTZ R27, R10, UR12 ;  /* 0x0000000c0a1b7c20 */ /* 0x000fe40008410000 */
[----:B------:R-:W-:Y:S02]  /*1b930*/  FADD.FTZ R11, R11, -UR16 ;  /* 0x800000100b0b7e21 */ /* 0x000fe40008010000 */
[----:B------:R-:W-:Y:S02]  /*1b940*/  @P2 FFMA.FTZ R15, R27, R2, R4 ;  /* 0x000000021b0f2223 */ /* 0x000fe40000010004 */
[----:B------:R-:W-:Y:S02]  /*1b950*/  FMUL.FTZ R26, R11, UR12 ;  /* 0x0000000c0b1a7c20 */ /* 0x000fe40008410000 */
[----:B------:R-:W-:Y:S02]  /*1b960*/  @P2 FMUL.FTZ R10, R15, -1.4426950216293334961 ;  /* 0xbfb8aa3b0f0a2820 */ /* 0x000fe40000410000 */
[----:B------:R-:W-:-:S04]  /*1b970*/  @P2 FFMA.FTZ R28, R26, R3, R5 ;  /* 0x000000031a1c2223 */ /* 0x000fc80000010005 */
[----:B------:R-:W1:Y:S01]  /*1b980*/  @P2 MUFU.EX2 R10, R10 ;  /* 0x0000000a000a2308 */ /* 0x000e620000000800 */
[----:B------:R-:W-:-:S07]  /*1b990*/  @P2 FMUL.FTZ R11, R28, -1.4426950216293334961 ;  /* 0xbfb8aa3b1c0b2820 */ /* 0x000fce0000410000 */
[----:B------:R-:W2:Y:S01]  /*1b9a0*/  @P2 MUFU.EX2 R11, R11 ;  /* 0x0000000b000b2308 */ /* 0x000ea20000000800 */
[----:B----4-:R-:W-:Y:S02]  /*1b9b0*/  SHF.L.U32 R20, R20, 0x10, RZ ;  /* 0x0000001014147819 */ /* 0x010fe400000006ff */
[----:B------:R-:W-:Y:S01]  /*1b9c0*/  SHF.L.U32 R13, R13, 0x10, RZ ;  /* 0x000000100d0d7819 */ /* 0x000fe200000006ff */
[----:B-1----:R-:W-:Y:S02]  /*1b9d0*/  @P2 FADD.FTZ R34, R10, 1 ;  /* 0x3f8000000a222421 */ /* 0x002fe40000010000 */
[----:B------:R-:W-:Y:S02]  /*1b9e0*/  FADD.FTZ R24, R20, -UR16 ;  /* 0x8000001014187e21 */ /* 0x000fe40008010000 */
[----:B------:R-:W-:Y:S02]  /*1b9f0*/  FADD.FTZ R13, R13, -UR16 ;  /* 0x800000100d0d7e21 */ /* 0x000fe40008010000 */
[----:B------:R-:W1:Y:S01]  /*1ba00*/  @P2 MUFU.RCP R34, R34 ;  /* 0x0000002200222308 */ /* 0x000e620000001000 */
[----:B--2---:R-:W-:Y:S01]  /*1ba10*/  @P2 FADD.FTZ R35, R11, 1 ;  /* 0x3f8000000b232421 */ /* 0x004fe20000010000 */
[----:B------:R-:W-:Y:S01]  /*1ba20*/  FMUL.FTZ R24, R24, UR12 ;  /* 0x0000000c18187c20 */ /* 0x000fe20008410000 */
[----:B0-----:R-:W-:Y:S01]  /*1ba30*/  FMUL.FTZ R21, R13, UR12 ;  /* 0x0000000c0d157c20 */ /* 0x001fe20008410000 */
[----:B------:R-:W0:Y:S04]  /*1ba40*/  @!P1 LDC.64 R10, c[0x0][0x288] ;  /* 0x0000a200ff0a9b82 */ /* 0x000e280000000a00 */
[----:B------:R-:W2:Y:S01]  /*1ba50*/  @P2 MUFU.RCP R35, R35 ;  /* 0x0000002300232308 */ /* 0x000ea20000001000 */
[----:B------:R-:W-:Y:S01]  /*1ba60*/  @P2 FFMA.FTZ R25, R24, R3, R5 ;  /* 0x0000000318192223 */ /* 0x000fe20000010005 */
[----:B------:R-:W-:Y:S01]  /*1ba70*/  @P2 FFMA.FTZ R20, R21, R2, R4 ;  /* 0x0000000215142223 */ /* 0x000fe20000010004 */
[----:B------:R-:W-:-:S02]  /*1ba80*/  SHF.L.U32 R31, R12, 0x10, RZ ;  /* 0x000000100c1f7819 */ /* 0x000fc400000006ff */
[----:B------:R-:W-:Y:S01]  /*1ba90*/  @P2 FMUL.FTZ R30, R25, -1.4426950216293334961 ;  /* 0xbfb8aa3b191e2820 */ /* 0x000fe20000410000 */
[----:B------:R-:W-:Y:S01]  /*1baa0*/  @P2 FMUL.FTZ R33, R20, -1.4426950216293334961 ;  /* 0xbfb8aa3b14212820 */ /* 0x000fe20000410000 */
[----:B------:R-:W3:Y:S01]  /*1bab0*/  @!P1 LDC.64 R12, c[0x0][0x210] ;  /* 0x00008400ff0c9b82 */ /* 0x000ee20000000a00 */
[----:B-1----:R-:W-:Y:S01]  /*1bac0*/  @P2 FADD.FTZ R36, -R34, 1 ;  /* 0x3f80000022242421 */ /* 0x002fe20000010100 */
[----:B------:R-:W-:Y:S02]  /*1bad0*/  @P2 FMUL.FTZ R34, R31, R34 ;  /* 0x000000221f222220 */ /* 0x000fe40000410000 */
[----:B------:R-:W1:Y:S01]  /*1bae0*/  @P2 MUFU.EX2 R30, R30 ;  /* 0x0000001e001e2308 */ /* 0x000e620000000800 */
[----:B------:R-:W-:Y:S01]  /*1baf0*/  @P2 FFMA.FTZ R15, R15, R36, 1 ;  /* 0x3f8000000f0f2423 */ /* 0x000fe20000010024 */
[----:B------:R-:W-:-:S06]  /*1bb00*/  SHF.L.U32 R32, R14, 0x10, RZ ;  /* 0x000000100e207819 */ /* 0x000fcc00000006ff */
[----:B------:R-:W4:Y:S01]  /*1bb10*/  @P2 MUFU.EX2 R33, R33 ;  /* 0x0000002100212308 */ /* 0x000f220000000800 */
[----:B--2---:R-:W-:Y:S01]  /*1bb20*/  @P2 FADD.FTZ R37, -R35, 1 ;  /* 0x3f80000023252421 */ /* 0x004fe20000010100 */
[----:B------:R-:W-:Y:S01]  /*1bb30*/  @P2 FMUL.FTZ R31, R34, R15 ;  /* 0x0000000f221f2220 */ /* 0x000fe20000410000 */
[----:B------:R-:W-:Y:S02]  /*1bb40*/  @!P1 MOV R14, R6 ;  /* 0x00000006000e9202 */ /* 0x000fe40000000f00 */
[----:B------:R-:W-:Y:S01]  /*1bb50*/  @!P1 MOV R15, R9 ;  /* 0x00000009000f9202 */ /* 0x000fe20000000f00 */
[----:B------:R-:W-:Y:S01]  /*1bb60*/  @P2 FFMA.FTZ R28, R28, R37, 1 ;  /* 0x3f8000001c1c2423 */ /* 0x000fe20000010025 */
[----:B------:R-:W-:Y:S01]  /*1bb70*/  @P2 FMUL.FTZ R35, R32, R35 ;  /* 0x0000002320232220 */ /* 0x000fe20000410000 */
[-C--:B0-----:R-:W-:Y:S02]  /*1bb80*/  @!P1 IMAD R34, R29, R10.reuse, RZ ;  /* 0x0000000a1d229224 */ /* 0x081fe400078e02ff */
[----:B------:R-:W-:-:S04]  /*1bb90*/  @!P1 IMAD.WIDE.U32 R14, R23, R10, R14 ;  /* 0x0000000a170e9225 */ /* 0x000fc800078e000e */
[C-C-:B------:R-:W-:Y:S01]  /*1bba0*/  FFMA.FTZ R10, R16.reuse, R27, R17.reuse ;  /* 0x0000001b100a7223 */ /* 0x140fe20000010011 */
[----:B------:R-:W-:Y:S01]  /*1bbb0*/  @P2 FMUL.FTZ R32, R35, R28 ;  /* 0x0000001c23202220 */ /* 0x000fe20000410000 */
[----:B------:R-:W-:Y:S01]  /*1bbc0*/  FFMA.FTZ R27, R16, R26, R17 ;  /* 0x0000001a101b7223 */ /* 0x000fe20000010011 */
[----:B------:R-:W-:Y:S02]  /*1bbd0*/  @!P1 IMAD R11, R23, R11, R34 ;  /* 0x0000000b170b9224 */ /* 0x000fe400078e0222 */
[----:B-1----:R-:W-:Y:S01]  /*1bbe0*/  @P2 FADD.FTZ R30, R30, 1 ;  /* 0x3f8000001e1e2421 */ /* 0x002fe20000010000 */
[----:B------:R-:W-:Y:S01]  /*1bbf0*/  FFMA.FTZ R31, R31, R2, -R10 ;  /* 0x000000021f1f7223 */ /* 0x000fe2000001080a */
[----:B------:R-:W-:Y:S01]  /*1bc00*/  FFMA.FTZ R27, R32, R3, -R27 ;  /* 0x00000003201b7223 */ /* 0x000fe2000001081b */
[----:B----4-:R-:W-:Y:S01]  /*1bc10*/  @P2 FADD.FTZ R33, R33, 1 ;  /* 0x3f80000021212421 */ /* 0x010fe20000010000 */
[----:B------:R-:W-:Y:S01]  /*1bc20*/  @!P1 IADD3 R15, R15, R11, RZ ;  /* 0x0000000b0f0f9210 */ /* 0x000fe20007ffe0ff */
[----:B------:R-:W0:Y:S01]  /*1bc30*/  @P2 MUFU.RCP R10, R30 ;  /* 0x0000001e000a2308 */ /* 0x000e220000001000 */
[----:B------:R-:W-:Y:S01]  /*1bc40*/  FMUL.FTZ R26, R31, UR12 ;  /* 0x0000000c1f1a7c20 */ /* 0x000fe20008410000 */
[----:B------:R-:W-:Y:S01]  /*1bc50*/  @!P1 FMUL.FTZ R11, R27, UR12 ;  /* 0x0000000c1b0b9c20 */ /* 0x000fe20008410000 */
[----:B---3--:R-:W-:-:S05]  /*1bc60*/  @!P1 LEA R12, P3, R14, R12, 0x1 ;  /* 0x0000000c0e0c9211 */ /* 0x008fca00078608ff */
[----:B------:R-:W1:Y:S01]  /*1bc70*/  @P2 MUFU.RCP R28, R33 ;  /* 0x00000021001c2308 */ /* 0x000e620000001000 */
[----:B------:R-:W-:Y:S02]  /*1bc80*/  @!P1 LEA.HI.X R13, R14, R13, R15, 0x1, P3 ;  /* 0x0000000d0e0d9211 */ /* 0x000fe400018f0c0f */
[----:B------:R-:W-:Y:S02]  /*1bc90*/  @!P1 F2FP.BF16.F32.PACK_AB R27, R11, R26 ;  /* 0x0000001a0b1b923e */ /* 0x000fe400000010ff */
[----:B------:R-:W-:Y:S02]  /*1bca0*/  IADD3 R23, R23, 0x8, RZ ;  /* 0x0000000817177810 */ /* 0x000fe40007ffe0ff */
[----:B------:R-:W-:Y:S01]  /*1bcb0*/  SHF.L.U32 R11, R18, 0x10, RZ ;  /* 0x00000010120b7819 */ /* 0x000fe200000006ff */
[----:B------:R2:W-:Y:S01]  /*1bcc0*/  @!P1 STG.E desc[UR10][R12.64], R27 ;  /* 0x0000001b0c009986 */ /* 0x0005e2000c10190a */
[----:B------:R-:W-:Y:S02]  /*1bcd0*/  ISETP.GE.U32.AND P1, PT, R23, UR6, PT ;  /* 0x0000000617007c0c */ /* 0x000fe4000bf26070 */
[----:B------:R-:W-:Y:S01]  /*1bce0*/  SHF.R.S32.HI R18, RZ, 0x1f, R23 ;  /* 0x0000001fff127819 */ /* 0x000fe20000011417 */
[----:B0-----:R-:W-:Y:S01]  /*1bcf0*/  @P2 FADD.FTZ R14, -R10, 1 ;  /* 0x3f8000000a0e2421 */ /* 0x001fe20000010100 */
[----:B------:R-:W-:-:S02]  /*1bd00*/  SHF.L.U32 R22, R22, 0x10, RZ ;  /* 0x0000001016167819 */ /* 0x000fc400000006ff */
[----:B------:R-:W-:Y:S01]  /*1bd10*/  ISETP.GE.OR.EX P1, PT, R18, UR7, P0, P1 ;  /* 0x0000000712007c0c */ /* 0x000fe20008726710 */
[----:B-1----:R-:W-:Y:S01]  /*1bd20*/  @P2 FADD.FTZ R15, -R28, 1 ;  /* 0x3f8000001c0f2421 */ /* 0x002fe20000010100 */
[----:B------:R-:W-:Y:S01]  /*1bd30*/  @P2 FFMA.FTZ R25, R25, R14, 1 ;  /* 0x3f80000019192423 */ /* 0x000fe2000001000e */
[----:B------:R-:W-:Y:S01]  /*1bd40*/  @P2 FMUL.FTZ R10, R22, R10 ;  /* 0x0000000a160a2220 */ /* 0x000fe20000410000 */
[----:B------:R-:W-:Y:S01]  /*1bd50*/  @P2 FMUL.FTZ R28, R11, R28 ;  /* 0x0000001c0b1c2220 */ /* 0x000fe20000410000 */
[----:B------:R-:W-:Y:S01]  /*1bd60*/  @P2 FFMA.FTZ R15, R20, R15, 1 ;  /* 0x3f800000140f2423 */ /* 0x000fe2000001000f */
[--C-:B--2---:R-:W-:Y:S01]  /*1bd70*/  FFMA.FTZ R13, R16, R24, R17.reuse ;  /* 0x00000018100d7223 */ /* 0x104fe20000010011 */
[----:B------:R-:W-:Y:S01]  /*1bd80*/  @P2 FMUL.FTZ R22, R10, R25 ;  /* 0x000000190a162220 */ /* 0x000fe20000410000 */
[----:B------:R-:W-:Y:S01]  /*1bd90*/  FFMA.FTZ R10, R16, R21, R17 ;  /* 0x00000015100a7223 */ /* 0x000fe20000010011 */
[----:B------:R-:W-:Y:S01]  /*1bda0*/  @P2 FMUL.FTZ R11, R28, R15 ;  /* 0x0000000f1c0b2220 */ /* 0x000fe20000410000 */
[----:B------:R-:W-:Y:S01]  /*1bdb0*/  ISETP.NE.AND P3, PT, R19, 0x40, PT ;  /* 0x000000401300780c */ /* 0x000fe20003f65270 */
[----:B------:R-:W-:-:S02]  /*1bdc0*/  FFMA.FTZ R14, R22, R3, -R13 ;  /* 0x00000003160e7223 */ /* 0x000fc4000001080d */
[----:B------:R-:W-:Y:S01]  /*1bdd0*/  FFMA.FTZ R12, R11, R2, -R10 ;  /* 0x000000020b0c7223 */ /* 0x000fe2000001080a */
[----:B------:R-:W-:Y:S09]  /*1bde0*/  @P1 BRA `(.L_x_388) ;  /* 0x0000000000301947 */ /* 0x000ff20003800000 */
[----:B------:R-:W-:Y:S01]  /*1bdf0*/  MOV R10, R6 ;  /* 0x00000006000a7202 */ /* 0x000fe20000000f00 */
[----:B------:R-:W-:Y:S01]  /*1be00*/  IMAD R13, R18, UR8, RZ ;  /* 0x00000008120d7c24 */ /* 0x000fe2000f8e02ff */
[----:B------:R-:W-:Y:S01]  /*1be10*/  MOV R11, R9 ;  /* 0x00000009000b7202 */ /* 0x000fe20000000f00 */
[----:B------:R-:W-:Y:S01]  /*1be20*/  FMUL.FTZ R15, R12, UR12 ;  /* 0x0000000c0c0f7c20 */ /* 0x000fe20008410000 */
[----:B------:R-:W-:Y:S01]  /*1be30*/  FMUL.FTZ R14, R14, UR12 ;  /* 0x0000000c0e0e7c20 */ /* 0x000fe20008410000 */
[C---:B------:R-:W-:Y:S02]  /*1be40*/  IMAD R13, R23.reuse, UR9, R13 ;  /* 0x00000009170d7c24 */ /* 0x040fe4000f8e020d */
[----:B------:R-:W-:-:S05]  /*1be50*/  IMAD.WIDE.U32 R10, R23, UR8, R10 ;  /* 0x00000008170a7c25 */ /* 0x000fca000f8e000a */
[----:B------:R-:W-:Y:S02]  /*1be60*/  IADD3 R11, R11, R13, RZ ;  /* 0x0000000d0b0b7210 */ /* 0x000fe40007ffe0ff */
[----:B------:R-:W-:-:S04]  /*1be70*/  LEA R12, P1, R10, UR18, 0x1 ;  /* 0x000000120a0c7c11 */ /* 0x000fc8000f8208ff */
[----:B------:R-:W-:Y:S02]  /*1be80*/  LEA.HI.X R13, R10, UR19, R11, 0x1, P1 ;  /* 0x000000130a0d7c11 */ /* 0x000fe400088f0c0b */
[----:B------:R-:W-:-:S05]  /*1be90*/  F2FP.BF16.F32.PACK_AB R11, R14, R15 ;  /* 0x0000000f0e0b723e */ /* 0x000fca00000010ff */
[----:B------:R0:W-:Y:S02]  /*1bea0*/  STG.E desc[UR10][R12.64], R11 ;  /* 0x0000000b0c007986 */ /* 0x0001e4000c10190a */
.L_x_388:
[----:B------:R-:W-:Y:S05]  /*1beb0*/  BSYNC B0 ;  /* 0x0000000000007941 */ /* 0x000fea0003800000 */
.L_x_387:
[----:B------:R-:W-:Y:S05]  /*1bec0*/  @P3 BRA `(.L_x_389) ;  /* 0xfffffff8004c3947 */ /* 0x000fea000383ffff */
[----:B------:R-:W-:Y:S01]  /*1bed0*/  ULDC UR7, c[0x0][0x2a0] ;  /* 0x0000a80000077ab9 */ /* 0x000fe20000000800 */
[----:B------:R-:W-:Y:S01]  /*1bee0*/  ULDC UR8, c[0x0][0x270] ;  /* 0x00009c0000087ab9 */ /* 0x000fe20000000800 */
[----:B------:R-:W-:Y:S01]  /*1bef0*/  ULDC UR6, c[0x0][0x10] ;  /* 0x0000040000067ab9 */ /* 0x000fe20000000800 */
[----:B------:R-:W-:Y:S02]  /*1bf00*/  UIMAD UR7, UR7, UR8, URZ ;  /* 0x00000008070772a4 */ /* 0x000fe4000f8e023f */
[----:B------:R-:W-:Y:S02]  /*1bf10*/  UIADD3 UR5, UR6, UR5, URZ ;  /* 0x0000000506057290 */ /* 0x000fe4000fffe03f */
[----:B------:R-:W-:Y:S02]  /*1bf20*/  UIADD3 UR4, UR4, 0x1, URZ ;  /* 0x0000000104047890 */ /* 0x000fe4000fffe03f */
[----:B------:R-:W-:-:S06]  /*1bf30*/  UISETP.GE.AND UP0, UPT, UR5, UR7, UPT ;  /* 0x000000070500728c */ /* 0x000fcc000bf06270 */
[----:B------:R-:W-:-:S13]  /*1bf40*/  PLOP3.LUT P0, PT, PT, PT, UP0, 0x80, 0x0 ;  /* 0x000000000000781c */ /* 0x000fda0003f0f008 */
[----:B------:R-:W-:Y:S05]  /*1bf50*/  @!P0 BRA `(.L_x_390) ;  /* 0xfffffe4000a88947 */ /* 0x000fea000383ffff */
.L_x_303:
[----:B------:R-:W2:Y:S01]  /*1bf60*/  LDL R8, [R1+0x61c] ;  /* 0x00061c0001087983 */ /* 0x000ea20000100800 */
[----:B------:R-:W1:Y:S01]  /*1bf70*/  LDC R6, c[0x0][0xc] ;  /* 0x00000300ff067b82 */ /* 0x000e620000000800 */
[----:B------:R-:W-:Y:S01]  /*1bf80*/  BSSY B0, `(.L_x_391) ;  /* 0x0000017000007945 */ /* 0x000fe20003800000 */
[----:B------:R-:W3:Y:S06]  /*1bf90*/  S2R R5, SR_CTAID.Y ;  /* 0x0000000000057919 */ /* 0x000eec0000002600 */
[----:B------:R-:W4:Y:S08]  /*1bfa0*/  LDC R7, c[0x0][0x10] ;  /* 0x00000400ff077b82 */ /* 0x000f300000000800 */
[----:B------:R-:W5:Y:S01]  /*1bfb0*/  LDC.64 R2, c[0x0][0x258] ;  /* 0x00009600ff027b82 */ /* 0x000f620000000a00 */
[----:B-1----:R-:W-:-:S02]  /*1bfc0*/  IADD3 R0, R6, -0x1, RZ ;  /* 0xffffffff06007810 */ /* 0x002fc40007ffe0ff */
[----:B------:R-:W-:Y:S02]  /*1bfd0*/  ISETP.NE.AND P1, PT, R6, 0x1, PT ;  /* 0x000000010600780c */ /* 0x000fe40003f25270 */
[----:B------:R-:W-:Y:S02]  /*1bfe0*/  ISETP.NE.AND P0, PT, R0, UR13, PT ;  /* 0x0000000d00007c0c */ /* 0x000fe4000bf05270 */
[C---:B----4-:R-:W-:Y:S02]  /*1bff0*/  IADD3 R4, R7.reuse, -0x1, RZ ;  /* 0xffffffff07047810 */ /* 0x050fe40007ffe0ff */
[----:B------:R-:W-:Y:S02]  /*1c000*/  SHF.L.U32 R0, R7, 0x1, RZ ;  /* 0x0000000107007819 */ /* 0x000fe400000006ff */
[----:B---3--:R-:W-:Y:S02]  /*1c010*/  ISETP.NE.OR P0, PT, R5, R4, P0 ;  /* 0x000000040500720c */ /* 0x008fe40000705670 */
[----:B------:R-:W-:-:S05]  /*1c020*/  SEL R5, R0, RZ, P1 ;  /* 0x000000ff00057207 */ /* 0x000fca0000800000 */
[----:B-----5:R-:W-:Y:S01]  /*1c030*/  IMAD.WIDE.U32 R2, R5, 0x4, R2 ;  /* 0x0000000405027825 */ /* 0x020fe200078e0002 */
[----:B--2---:R-:W-:-:S13]  /*1c040*/  ISETP.NE.AND P2, PT, R8, RZ, PT ;  /* 0x000000ff0800720c */ /* 0x004fda0003f45270 */
[----:B------:R-:W-:Y:S05]  /*1c050*/  @P2 BRA `(.L_x_392) ;  /* 0x0000000000242947 */ /* 0x000fea0003800000 */
[----:B------:R-:W1:Y:S01]  /*1c060*/  S2R R0, SR_LANEID ;  /* 0x0000000000007919 */ /* 0x000e620000000000 */
[----:B------:R-:W-:Y:S02]  /*1c070*/  VOTEU.ANY UR4, UPT, PT ;  /* 0x0000000000047886 */ /* 0x000fe400038e0100 */
[----:B------:R-:W-:Y:S02]  /*1c080*/  UFLO.U32 UR5, UR4 ;  /* 0x00000004000572bd */ /* 0x000fe400080e0000 */
[----:B------:R-:W2:Y:S04]  /*1c090*/  POPC R5, UR4 ;  /* 0x0000000400057d09 */ /* 0x000ea80008000000 */
[----:B-1----:R-:W-:-:S13]  /*1c0a0*/  ISETP.EQ.U32.AND P1, PT, R0, UR5, PT ;  /* 0x0000000500007c0c */ /* 0x002fda000bf22070 */
[----:B------:R-:W-:Y:S06]  /*1c0b0*/  @P1 MEMBAR.ALL.GPU ;  /* 0x0000000000001992 */ /* 0x000fec000000a000 */
[----:B------:R-:W-:-:S00]  /*1c0c0*/  @P1 ERRBAR ;  /* 0x00000000000019ab */ /* 0x000fc00000000000 */
[----:B------:R-:W-:Y:S06]  /*1c0d0*/  @P1 CGAERRBAR ;  /* 0x00000000000015ab */ /* 0x000fec0000000000 */
[----:B--2---:R1:W-:Y:S02]  /*1c0e0*/  @P1 REDG.E.ADD.S32.STRONG.GPU desc[UR10][R2.64], R5 ;  /* 0x000000050200198e */ /* 0x0043e4000c10e38a */
.L_x_392:
[----:B------:R-:W-:Y:S05]  /*1c0f0*/  BSYNC B0 ;  /* 0x0000000000007941 */ /* 0x000fea0003800000 */
.L_x_391:
[----:B------:R-:W-:Y:S05]  /*1c100*/  @P0 EXIT ;  /* 0x000000000000094d */ /* 0x000fea0003800000 */
[----:B------:R-:W-:Y:S05]  /*1c110*/  @P2 BRA `(.L_x_393) ;  /* 0x0000000000202947 */ /* 0x000fea0003800000 */
[----:B------:R-:W-:-:S05]  /*1c120*/  IMAD R0, R6, R7, RZ ;  /* 0x0000000706007224 */ /* 0x000fca00078e02ff */
[----:B------:R-:W-:-:S13]  /*1c130*/  ISETP.NE.AND P0, PT, R0, -0x1, PT ;  /* 0xffffffff0000780c */ /* 0x000fda0003f05270 */
[----:B------:R-:W-:Y:S05]  /*1c140*/  @!P0 BRA `(.L_x_393) ;  /* 0x0000000000148947 */ /* 0x000fea0003800000 */
.L_x_394:
[----:B-1----:R-:W2:Y:S04]  /*1c150*/  LDG.E.STRONG.GPU R5, desc[UR10][R2.64] ;  /* 0x0000000a02057981 */ /* 0x002ea8000c1ef900 */
[----:B--2---:R-:W-:Y:S01]  /*1c160*/  CCTL.IVALL ;  /* 0x00000000ff00798f */ /* 0x004fe20002000000 */
[----:B------:R-:W-:Y:S05]  /*1c170*/  YIELD ;  /* 0x0000000000007946 */ /* 0x000fea0003800000 */
[----:B------:R-:W-:-:S13]  /*1c180*/  ISETP.NE.AND P0, PT, R5, R0, PT ;  /* 0x000000000500720c */ /* 0x000fda0003f05270 */
[----:B------:R-:W-:Y:S05]  /*1c190*/  @P0 BRA `(.L_x_394) ;  /* 0xfffffffc00ec0947 */ /* 0x000fea000383ffff */
.L_x_393:
[----:B------:R-:W-:Y:S05]  /*1c1a0*/  WARPSYNC.ALL ;  /* 0x0000000000007948 */ /* 0x000fea0003800000 */
[----:B------:R-:W2:Y:S01]  /*1c1b0*/  LDL R10, [R1+0x61c] ;  /* 0x00061c00010a7983 */ /* 0x000ea20000100800 */
[----:B-1----:R-:W1:Y:S08]  /*1c1c0*/  LDC.64 R2, c[0x0][0x288] ;  /* 0x0000a200ff027b82 */ /* 0x002e700000000a00 */
[----:B------:R-:W-:Y:S01]  /*1c1d0*/  BAR.SYNC.DEFER_BLOCKING 0x0 ;  /* 0x0000000000007b1d */ /* 0x000fe20000010000 */
[----:B-1----:R-:W-:-:S04]  /*1c1e0*/  LEA.HI R0, P0, R3, R2, RZ, 0x1 ;  /* 0x0000000203007211 */ /* 0x002fc800078108ff */
[----:B------:R-:W-:-:S04]  /*1c1f0*/  IADD3.X R5, RZ, R3, RZ, P0, !PT ;  /* 0x00000003ff057210 */ /* 0x000fc800007fe4ff */
[--C-:B------:R-:W-:Y:S02]  /*1c200*/  SHF.R.S64 R25, R0, 0x1, R5.reuse ;  /* 0x0000000100197819 */ /* 0x100fe40000001005 */
[----:B------:R-:W-:Y:S02]  /*1c210*/  SHF.R.S32.HI R24, RZ, 0x1, R5 ;  /* 0x00000001ff187819 */ /* 0x000fe40000011405 */
[----:B--2---:R-:W-:Y:S02]  /*1c220*/  SHF.R.S32.HI R0, RZ, 0x1f, R10 ;  /* 0x0000001fff007819 */ /* 0x004fe4000001140a */
[----:B------:R-:W-:-:S04]  /*1c230*/  ISETP.GT.U32.AND P0, PT, R25, R10, PT ;  /* 0x0000000a1900720c */ /* 0x000fc80003f04070 */
[----:B------:R-:W-:-:S13]  /*1c240*/  ISETP.GT.AND.EX P0, PT, R24, R0, PT, P0 ;  /* 0x000000001800720c */ /* 0x000fda0003f04300 */
[----:B------:R-:W-:Y:S05]  /*1c250*/  @!P0 EXIT ;  /* 0x000000000000894d */ /* 0x000fea0003800000 */
[----:B0-----:R-:W-:Y:S01]  /*1c260*/  IMAD R11, R3, 0x3, RZ ;  /* 0x00000003030b7824 */ /* 0x001fe200078e02ff */
[----:B------:R-:W0:Y:S01]  /*1c270*/  LDC.64 R4, c[0x0][0x218] ;  /* 0x00008600ff047b82 */ /* 0x000e220000000a00 */
[C---:B------:R-:W-:Y:S01]  /*1c280*/  IMAD.WIDE.U32 R8, R2.reuse, 0x3, RZ ;  /* 0x0000000302087825 */ /* 0x040fe200078e00ff */
[----:B------:R-:W-:Y:S01]  /*1c290*/  MOV R13, R0 ;  /* 0x00000000000d7202 */ /* 0x000fe20000000f00 */
[----:B------:R-:W-:Y:S01]  /*1c2a0*/  ULDC.64 UR4, c[0x0][0x268] ;  /* 0x00009a0000047ab9 */ /* 0x000fe20000000a00 */
[----:B------:R-:W-:Y:S02]  /*1c2b0*/  SHF.L.U64.HI R3, R2, 0x2, R3 ;  /* 0x0000000202037819 */ /* 0x000fe40000010203 */
[----:B------:R-:W-:Y:S02]  /*1c2c0*/  IADD3 R11, R9, R11, RZ ;  /* 0x0000000b090b7210 */ /* 0x000fe40007ffe0ff */
[----:B------:R-:W1:Y:S01]  /*1c2d0*/  LDC.64 R6, c[0x0][0x220] ;  /* 0x00008800ff067b82 */ /* 0x000e620000000a00 */
[----:B------:R-:W-:-:S02]  /*1c2e0*/  MOV R0, R10 ;  /* 0x0000000a00007202 */ /* 0x000fc40000000f00 */
[----:B------:R-:W-:Y:S02]  /*1c2f0*/  LEA.HI R8, P0, R11, R8, RZ, 0x1 ;  /* 0x000000080b087211 */ /* 0x000fe400078108ff */
[----:B------:R-:W-:Y:S02]  /*1c300*/  SHF.L.U64.HI R31, R25, 0x2, R24 ;  /* 0x00000002191f7819 */ /* 0x000fe40000010218 */
[----:B------:R-:W-:-:S04]  /*1c310*/  IADD3.X R11, RZ, R11, RZ, P0, !PT ;  /* 0x0000000bff0b7210 */ /* 0x000fc800007fe4ff */
[--C-:B------:R-:W-:Y:S02]  /*1c320*/  SHF.R.S64 R27, R8, 0x1, R11.reuse ;  /* 0x00000001081b7819 */ /* 0x100fe4000000100b */
[----:B------:R-:W-:-:S04]  /*1c330*/  SHF.R.S32.HI R8, RZ, 0x1, R11 ;  /* 0x00000001ff087819 */ /* 0x000fc8000001140b */
[----:B------:R-:W-:-:S07]  /*1c340*/  SHF.L.U64.HI R29, R27, 0x2, R8 ;  /* 0x000000021b1d7819 */ /* 0x000fce0000010208 */
.L_x_395:
[C---:B------:R-:W-:Y:S01]  /*1c350*/  LEA R12, P0, R0.reuse, UR4, 0x2 ;  /* 0x00000004000c7c11 */ /* 0x040fe2000f8010ff */
[----:B--2---:R-:W2:Y:S03]  /*1c360*/  LDL.LU R26, [R1+0x61c] ;  /* 0x00061c00011a7983 */ /* 0x004ea60000300800 */
[----:B------:R-:W-:Y:S02]  /*1c370*/  LEA.HI.X R13, R0, UR5, R13, 0x2, P0 ;  /* 0x00000005000d7c11 */ /* 0x000fe400080f140d */
[-C--:B------:R-:W-:Y:S02]  /*1c380*/  LEA R14, P0, R25, R12.reuse, 0x2 ;  /* 0x0000000c190e7211 */ /* 0x080fe400078010ff */
[-C--:B------:R-:W-:Y:S01]  /*1c390*/  LEA R18, P1, R2, R12.reuse, 0x2 ;  /* 0x0000000c02127211 */ /* 0x080fe200078210ff */
[----:B------:R3:W4:Y:S01]  /*1c3a0*/  LDG.E R20, desc[UR10][R12.64] ;  /* 0x0000000a0c147981 */ /* 0x000722000c1e1900 */
[----:B------:R-:W-:-:S02]  /*1c3b0*/  LEA R16, P2, R27, R12, 0x2 ;  /* 0x0000000c1b107211 */ /* 0x000fc400078410ff */
[----:B------:R-:W-:Y:S02]  /*1c3c0*/  IADD3.X R15, R13, R31, RZ, P0, !PT ;  /* 0x0000001f0d0f7210 */ /* 0x000fe400007fe4ff */
[----:B------:R-:W-:Y:S02]  /*1c3d0*/  IADD3.X R19, R3, R13, RZ, P1, !PT ;  /* 0x0000000d03137210 */ /* 0x000fe40000ffe4ff */
[----:B------:R-:W-:Y:S01]  /*1c3e0*/  IADD3.X R17, R13, R29, RZ, P2, !PT ;  /* 0x0000001d0d117210 */ /* 0x000fe200017fe4ff */
[----:B------:R-:W4:Y:S04]  /*1c3f0*/  LDG.E R21, desc[UR10][R14.64] ;  /* 0x0000000a0e157981 */ /* 0x000f28000c1e1900 */
[----:B------:R-:W5:Y:S04]  /*1c400*/  LDG.E R22, desc[UR10][R18.64] ;  /* 0x0000000a12167981 */ /* 0x000f68000c1e1900 */
[----:B------:R-:W5:Y:S01]  /*1c410*/  LDG.E R23, desc[UR10][R16.64] ;  /* 0x0000000a10177981 */ /* 0x000f62000c1e1900 */
[----:B--2---:R-:W-:-:S02]  /*1c420*/  SHF.L.U32 R11, R26, 0x1, RZ ;  /* 0x000000011a0b7819 */ /* 0x004fc400000006ff */
[----:B------:R-:W-:-:S03]  /*1c430*/  IADD3 R0, R26, 0x280, RZ ;  /* 0x000002801a007810 */ /* 0x000fc60007ffe0ff */
[----:B0-----:R-:W-:-:S04]  /*1c440*/  IMAD.WIDE R8, R11, 0x4, R4 ;  /* 0x000000040b087825 */ /* 0x001fc800078e0204 */
[----:B-1----:R-:W-:Y:S01]  /*1c450*/  IMAD.WIDE R10, R11, 0x4, R6 ;  /* 0x000000040b0a7825 */ /* 0x002fe200078e0206 */
[----:B------:R2:W-:Y:S01]  /*1c460*/  STL [R1+0x61c], R0 ;  /* 0x00061c0001007387 */ /* 0x0005e20000100800 */
[----:B------:R-:W-:Y:S02]  /*1c470*/  ISETP.GT.U32.AND P0, PT, R25, R0, PT ;  /* 0x000000001900720c */ /* 0x000fe40003f04070 */
[----:B---3--:R-:W-:Y:S01]  /*1c480*/  SHF.R.S32.HI R13, RZ, 0x1f, R0 ;  /* 0x0000001fff0d7819 */ /* 0x008fe20000011400 */
[----:B----4-:R2:W-:Y:S03]  /*1c490*/  STG.E.64 desc[UR10][R8.64], R20 ;  /* 0x0000001408007986 */ /* 0x0105e6000c101b0a */
[----:B------:R-:W-:Y:S01]  /*1c4a0*/  ISETP.GT.AND.EX P0, PT, R24, R13, PT, P0 ;  /* 0x0000000d1800720c */ /* 0x000fe20003f04300 */
[----:B-----5:R2:W-:-:S12]  /*1c4b0*/  STG.E.64 desc[UR10][R10.64], R22 ;  /* 0x000000160a007986 */ /* 0x0205d8000c101b0a */
[----:B------:R-:W-:Y:S05]  /*1c4c0*/  @P0 BRA `(.L_x_395) ;  /* 0xfffffffc00a00947 */ /* 0x000fea000383ffff */
[----:B------:R-:W-:Y:S05]  /*1c4d0*/  EXIT ;  /* 0x000000000000794d */ /* 0x000fea0003800000 */
.L_x_396:
        /* <DEDUP_REMOVED lines=10> */
.L_x_5573:


//--------------------- .text._Z35group_norm_nhwc_bwd_one_pass_kernelI11Bf16IOBf16WLi64ELi160ELi640EEv26Group_norm_nhwc_bwd_params --------------------------
	.section	.text._Z35group_norm_nhwc_bwd_one_pass_kernelI11Bf16IOBf16WLi64ELi160ELi640EEv26Group_norm_nhwc_bwd_params,"ax",@progbits
	.align	128
        .global         _Z35group_norm_nhwc_bwd_one_pass_kernelI11Bf16IOBf16WLi64ELi160ELi640EEv26Group_norm_nhwc_bwd_params
        .type           _Z35group_norm_nhwc_bwd_one_pass_kernelI11Bf16IOBf16WLi64ELi160ELi640EEv26Group_norm_nhwc_bwd_params,@function
        .size           _Z35group_norm_nhwc_bwd_one_pass_kernelI11Bf16IOBf16WLi64ELi160ELi640EEv26Group_norm_nhwc_bwd_params,(.L_x_5574 - _Z35group_norm_nhwc_bwd_one_pass_kernelI11Bf16IOBf16WLi64ELi160ELi640EEv26Group_norm_nhwc_bwd_params)
        .other          _Z35group_norm_nhwc_bwd_one_pass_kernelI11Bf16IOBf16WLi64ELi160ELi640EEv26Group_norm_nhwc_bwd_params,@"STO_CUDA_ENTRY STV_DEFAULT"
_Z35group_norm_nhwc_bwd_one_pass_kernelI11Bf16IOBf16WLi64ELi160ELi640EEv26Group_norm_nhwc_bwd_params:
.text._Z35group_norm_nhwc_bwd_one_pass_kernelI11Bf16IOBf16WLi64ELi160ELi640EEv26Group_norm_nhwc_bwd_params:
        /* <DEDUP_REMOVED lines=52> */
.L_x_448:
[----:B0-----:R-:W0:Y:S01]  /*0340*/  LDC R9, c[0x0][0x2a0] ;  /* 0x0000a800ff097b82 */ /* 0x001e220000000800 */
[----:B------:R-:W-:Y:S01]  /*0350*/  ISETP.GE.AND P5, PT, R76, RZ, PT ;  /* 0x000000ff4c00720c */ /* 0x000fe20003fa6270 */
[----:B------:R-:W-:Y:S01]  /*0360*/  ULDC.64 UR14, c[0x0][0x290] ;  /* 0x0000a400000e7ab9 */ /* 0x000fe20000000a00 */
[----:B------:R-:W-:Y:S01]  /*0370*/  SHF.R.S32.HI R15, RZ, 0x1f, R74 ;  /* 0x0000001fff0f7819 */ /* 0x000fe2000001144a */
[----:B------:R-:W-:Y:S01]  /*0380*/  ULDC.64 UR12, c[0x0][0x298] ;  /* 0x0000a600000c7ab9 */ /* 0x000fe20000000a00 */
[----:B------:R-:W-:Y:S02]  /*0390*/  SHF.R.S32.HI R13, RZ, 0x1f, R73 ;  /* 0x0000001fff0d7819 */ /* 0x000fe40000011449 */
[----:B------:R-:W-:Y:S02]  /*03a0*/  CS2R R64, SRZ ;  /* 0x0000000000407805 */ /* 0x000fe4000001ff00 */
[----:B------:R-:W-:Y:S01]  /*03b0*/  SHF.R.S32.HI R11, RZ, 0x1f, R72 ;  /* 0x0000001fff0b7819 */ /* 0x000fe20000011448 */
[----:B-1----:R-:W1:Y:S08]  /*03c0*/  @P1 LDC.64 R18, c[0x0][0x288] ;  /* 0x0000a200ff121b82 */ /* 0x002e700000000a00 */
[----:B------:R-:W2:Y:S01]  /*03d0*/  @P1 LDC.64 R20, c[0x0][0x230] ;  /* 0x00008c00ff141b82 */ /* 0x000ea20000000a00 */
[----:B0-----:R-:W-:-:S07]  /*03e0*/  IABS R5, R9 ;  /* 0x0000000900057213 */ /* 0x001fce0000000000 */
[----:B------:R-:W0:Y:S01]  /*03f0*/  @P1 LDC.64 R24, c[0x0][0x228] ;  /* 0x00008a00ff181b82 */ /* 0x000e220000000a00 */
[----:B------:R-:W3:Y:S01]  /*0400*/  I2F.RP R0, R5 ;  /* 0x0000000500007306 */ /* 0x000ee20000209400 */
[----:B------:R-:W-:Y:S02]  /*0410*/  MOV R66, RZ ;  /* 0x000000ff00427202 */ /* 0x000fe40000000f00 */
[----:B------:R-:W-:Y:S02]  /*0420*/  CS2R R62, SRZ ;  /* 0x00000000003e7805 */ /* 0x000fe4000001ff00 */
[----:B------:R-:W-:Y:S02]  /*0430*/  CS2R R60, SRZ ;  /* 0x00000000003c7805 */ /* 0x000fe4000001ff00 */
[----:B------:R-:W4:Y:S01]  /*0440*/  LDC.64 R48, c[0x0][0x248] ;  /* 0x00009200ff307b82 */ /* 0x000f220000000a00 */
[----:B---3--:R-:W3:Y:S02]  /*0450*/  MUFU.RCP R0, R0 ;  /* 0x0000000000007308 */ /* 0x008ee40000001000 */
[----:B---3--:R-:W-:-:S06]  /*0460*/  IADD3 R2, R0, 0xffffffe, RZ ;  /* 0x0ffffffe00027810 */ /* 0x008fcc0007ffe0ff */
[----:B------:R3:W1:Y:S02]  /*0470*/  F2I.FTZ.U32.TRUNC.NTZ R3, R2 ;  /* 0x0000000200037305 */ /* 0x000664000021f000 */
[----:B---3--:R-:W-:Y:S02]  /*0480*/  MOV R2, RZ ;  /* 0x000000ff00027202 */ /* 0x008fe40000000f00 */
[----:B-1----:R-:W-:-:S05]  /*0490*/  IADD3 R16, RZ, -R3, RZ ;  /* 0x80000003ff107210 */ /* 0x002fca0007ffe0ff */
        /* <DEDUP_REMOVED lines=26> */
[----:B------:R-:W-:Y:S02]  /*0640*/  ISETP.GE.U32.AND P4, PT, R73, UR14, PT ;  /* 0x0000000e49007c0c */ /* 0x000fe4000bf86070 */
[----:B------:R-:W-:Y:S02]  /*0650*/  SEL R3, R5, R3, !P0 ;  /* 0x0000000305037207 */ /* 0x000fe40004000000 */
[----:B------:R-:W-:-:S02]  /*0660*/  ISETP.GE.AND.EX P4, PT, R13, UR15, PT, P4 ;  /* 0x0000000f0d007c0c */ /* 0x000fc4000bf86340 */
[----:B------:R-:W-:Y:S02]  /*0670*/  IADD3 R86, P0, R78, R31, RZ ;  /* 0x0000001f4e567210 */ /* 0x000fe40007f1e0ff */
[----:B------:R-:W-:Y:S02]  /*0680*/  SHF.R.S32.HI R0, RZ, 0x1f, R3 ;  /* 0x0000001fff007819 */ /* 0x000fe40000011403 */
[----:B------:R-:W-:Y:S01]  /*0690*/  ISETP.GT.U32.OR P4, PT, R77, 0x27f, P4 ;  /* 0x0000027f4d00780c */ /* 0x000fe20002784470 */
[----:B------:R-:W1:Y:S01]  /*06a0*/  @!P3 LDC.64 R16, c[0x0][0x288] ;  /* 0x0000a200ff10bb82 */ /* 0x000e620000000a00 */
[----:B------:R-:W-:Y:S01]  /*06b0*/  LEA.HI.X.SX32 R87, R31, R2, 0x1, P0 ;  /* 0x000000021f577211 */ /* 0x000fe200000f0eff */
[----:B------:R-:W-:Y:S01]  /*06c0*/  IMAD R0, R0, UR12, RZ ;  /* 0x0000000c00007c24 */ /* 0x000fe2000f8e02ff */
[----:B------:R-:W-:-:S03]  /*06d0*/  ISETP.GE.U32.AND P2, PT, R72, UR14, PT ;  /* 0x0000000e48007c0c */ /* 0x000fc6000bf46070 */
[----:B------:R-:W-:Y:S01]  /*06e0*/  IMAD R89, R3, UR13, R0 ;  /* 0x0000000d03597c24 */ /* 0x000fe2000f8e0200 */
[----:B------:R-:W-:Y:S01]  /*06f0*/  ISETP.GE.AND.EX P2, PT, R11, UR15, PT, P2 ;  /* 0x0000000f0b007c0c */ /* 0x000fe2000bf46320 */
[----:B------:R-:W-:Y:S01]  /*0700*/  IMAD.WIDE.U32 R86, R3, UR12, R86 ;  /* 0x0000000c03567c25 */ /* 0x000fe2000f8e0056 */
[----:B------:R-:W3:Y:S03]  /*0710*/  @!P3 LDC.64 R22, c[0x0][0x230] ;  /* 0x00008c00ff16bb82 */ /* 0x000ee60000000a00 */
[----:B------:R-:W-:Y:S01]  /*0720*/  @P1 IMAD R0, R51, R18, RZ ;  /* 0x0000001233001224 */ /* 0x000fe200078e02ff */
[----:B------:R-:W-:Y:S02]  /*0730*/  IADD3 R89, R87, R89, RZ ;  /* 0x0000005957597210 */ /* 0x000fe40007ffe0ff */
[-C--:B------:R-:W-:Y:S01]  /*0740*/  @P1 MOV R88, R86.reuse ;  /* 0x0000005600581202 */ /* 0x080fe20000000f00 */
[----:B------:R-:W-:Y:S01]  /*0750*/  @P1 IMAD R7, R75, R19, R0 ;  /* 0x000000134b071224 */ /* 0x000fe200078e0200 */
[----:B------:R-:W4:Y:S01]  /*0760*/  @!P4 LDC.64 R2, c[0x0][0x288] ;  /* 0x0000a200ff02cb82 */ /* 0x000f220000000a00 */
[----:B------:R-:W-:-:S02]  /*0770*/  @!P3 MOV R26, R86 ;  /* 0x00000056001ab202 */ /* 0x000fc40000000f00 */
[----:B------:R-:W-:Y:S01]  /*0780*/  @P1 IMAD.WIDE.U32 R18, R75, R18, R88 ;  /* 0x000000124b121225 */ /* 0x000fe200078e0058 */
[----:B------:R-:W-:-:S04]  /*0790*/  @!P3 MOV R27, R89 ;  /* 0x00000059001bb202 */ /* 0x000fc80000000f00 */
[----:B------:R-:W-:Y:S01]  /*07a0*/  @P1 IADD3 R7, R19, R7, RZ ;  /* 0x0000000713071210 */ /* 0x000fe20007ffe0ff */
[-C--:B-1----:R-:W-:Y:S01]  /*07b0*/  @!P3 IMAD.WIDE.U32 R26, R74, R16.reuse, R26 ;  /* 0x000000104a1ab225 */ /* 0x082fe200078e001a */
[C---:B------:R-:W-:Y:S02]  /*07c0*/  @P1 SHF.L.U32 R5, R18.reuse, 0x1, RZ ;  /* 0x0000000112051819 */ /* 0x040fe400000006ff */
[----:B------:R-:W-:Y:S01]  /*07d0*/  @P1 SHF.L.U64.HI R0, R18, 0x1, R7 ;  /* 0x0000000112001819 */ /* 0x000fe20000010207 */
[----:B------:R-:W-:Y:S01]  /*07e0*/  @!P3 IMAD R7, R15, R16, RZ ;  /* 0x000000100f07b224 */ /* 0x000fe200078e02ff */
[C---:B--2---:R-:W-:Y:S02]  /*07f0*/  @P1 IADD3 R18, P0, R5.reuse, R20, RZ ;  /* 0x0000001405121210 */ /* 0x044fe40007f1e0ff */
[----:B0-----:R-:W-:Y:S01]  /*0800*/  @P1 IADD3 R24, P5, R5, R24, RZ ;  /* 0x0000001805181210 */ /* 0x001fe20007fbe0ff */
[----:B------:R-:W-:Y:S01]  /*0810*/  @!P3 IMAD R7, R74, R17, R7 ;  /* 0x000000114a07b224 */ /* 0x000fe200078e0207 */
[----:B------:R-:W-:Y:S01]  /*0820*/  @P1 IADD3.X R19, R0, R21, RZ, P0, !PT ;  /* 0x0000001500131210 */ /* 0x000fe200007fe4ff */
[----:B------:R-:W0:Y:S01]  /*0830*/  @!P4 LDC.64 R16, c[0x0][0x230] ;  /* 0x00008c00ff10cb82 */ /* 0x000e220000000a00 */
[----:B------:R-:W-:-:S02]  /*0840*/  ISETP.GT.U32.OR P2, PT, R77, 0x27f, P2 ;  /* 0x0000027f4d00780c */ /* 0x000fc40001744470 */
[----:B------:R-:W-:Y:S01]  /*0850*/  @!P3 IADD3 R7, R27, R7, RZ ;  /* 0x000000071b07b210 */ /* 0x000fe20007ffe0ff */
[----:B------:R1:W5:Y:S01]  /*0860*/  @P1 LDG.E R65, desc[UR8][R18.64] ;  /* 0x0000000812411981 */ /* 0x000362000c1e1900 */
[----:B----4-:R-:W-:-:S03]  /*0870*/  @!P4 IMAD R28, R13, R2, RZ ;  /* 0x000000020d1cc224 */ /* 0x010fc600078e02ff */
[----:B------:R-:W2:Y:S01]  /*0880*/  @!P3 LDC.64 R20, c[0x0][0x228] ;  /* 0x00008a00ff14bb82 */ /* 0x000ea20000000a00 */
[----:B------:R-:W-:Y:S02]  /*0890*/  @P1 IADD3.X R25, R0, R25, RZ, P5, !PT ;  /* 0x0000001900191210 */ /* 0x000fe40002ffe4ff */
[----:B------:R-:W-:Y:S01]  /*08a0*/  @!P3 SHF.L.U64.HI R0, R26, 0x1, R7 ;  /* 0x000000011a00b819 */ /* 0x000fe20000010207 */
[----:B------:R-:W-:Y:S01]  /*08b0*/  @!P4 IMAD R7, R73, R3, R28 ;  /* 0x000000034907c224 */ /* 0x000fe200078e021c */
[----:B------:R-:W-:Y:S01]  /*08c0*/  @!P4 MOV R28, R86 ;  /* 0x00000056001cc202 */ /* 0x000fe20000000f00 */
[----:B------:R-:W5:Y:S01]  /*08d0*/  @P1 LDG.E R64, desc[UR8][R24.64] ;  /* 0x0000000818401981 */ /* 0x000f62000c1e1900 */
[----:B------:R-:W-:Y:S01]  /*08e0*/  @!P4 MOV R29, R89 ;  /* 0x00000059001dc202 */ /* 0x000fe20000000f00 */
[----:B-1----:R-:W1:Y:S01]  /*08f0*/  @!P2 LDC.64 R18, c[0x0][0x288] ;  /* 0x0000a200ff12ab82 */ /* 0x002e620000000a00 */
[----:B------:R-:W-:Y:S02]  /*0900*/  SHF.R.S32.HI R9, RZ, 0x1f, R71 ;  /* 0x0000001fff097819 */ /* 0x000fe40000011447 */
[----:B------:R-:W-:Y:S01]  /*0910*/  ISETP.GE.U32.AND P0, PT, R71, UR14, PT ;  /* 0x0000000e47007c0c */ /* 0x000fe2000bf06070 */
[----:B------:R-:W-:-:S04]  /*0920*/  @!P4 IMAD.WIDE.U32 R28, R73, R2, R28 ;  /* 0x00000002491cc225 */ /* 0x000fc800078e001c */
[----:B------:R-:W4:Y:S01]  /*0930*/  @!P4 LDC.64 R2, c[0x0][0x228] ;  /* 0x00008a00ff02cb82 */ /* 0x000f220000000a00 */
[----:B------:R-:W-:Y:S02]  /*0940*/  ISETP.GE.AND.EX P0, PT, R9, UR15, PT, P0 ;  /* 0x0000000f09007c0c */ /* 0x000fe4000bf06300 */
[----:B------:R-:W-:Y:S02]  /*0950*/  @!P3 SHF.L.U32 R5, R26, 0x1, RZ ;  /* 0x000000011a05b819 */ /* 0x000fe400000006ff */
[----:B------:R-:W-:Y:S02]  /*0960*/  ISETP.GT.U32.OR P0, PT, R77, 0x27f, P0 ;  /* 0x0000027f4d00780c */ /* 0x000fe40000704470 */
[C---:B---3--:R-:W-:Y:S02]  /*0970*/  @!P3 IADD3 R26, P6, R5.reuse, R22, RZ ;  /* 0x00000016051ab210 */ /* 0x048fe40007fde0ff */
[----:B--2---:R-:W-:Y:S02]  /*0980*/  @!P3 IADD3 R20, P5, R5, R20, RZ ;  /* 0x000000140514b210 */ /* 0x004fe40007fbe0ff */
[----:B------:R-:W-:-:S02]  /*0990*/  @!P4 IADD3 R7, R29, R7, RZ ;  /* 0x000000071d07c210 */ /* 0x000fc40007ffe0ff */
[----:B------:R-:W-:Y:S02]  /*09a0*/  @!P4 SHF.L.U32 R5, R28, 0x1, RZ ;  /* 0x000000011c05c819 */ /* 0x000fe400000006ff */
[C---:B------:R-:W-:Y:S02]  /*09b0*/  @!P3 IADD3.X R27, R0.reuse, R23, RZ, P6, !PT ;  /* 0x00000017001bb210 */ /* 0x040fe400037fe4ff */
[----:B------:R-:W-:Y:S01]  /*09c0*/  @!P3 IADD3.X R21, R0, R21, RZ, P5, !PT ;  /* 0x000000150015b210 */ /* 0x000fe20002ffe4ff */
[----:B------:R-:W2:Y:S01]  /*09d0*/  @!P2 LDC.64 R22, c[0x0][0x228] ;  /* 0x00008a00ff16ab82 */ /* 0x000ea20000000a00 */
[----:B------:R-:W-:Y:S01]  /*09e0*/  @!P4 SHF.L.U64.HI R0, R28, 0x1, R7 ;  /* 0x000000011c00c819 */ /* 0x000fe20000010207 */
[----:B------:R-:W5:Y:S01]  /*09f0*/  @!P3 LDG.E R66, desc[UR8][R26.64] ;  /* 0x000000081a42b981 */ /* 0x000f62000c1e1900 */
[----:B0-----:R-:W-:-:S03]  /*0a00*/  @!P4 IADD3 R32, P5, R5, R16, RZ ;  /* 0x000000100520c210 */ /* 0x001fc60007fbe0ff */
[----:B------:R0:W5:Y:S01]  /*0a10*/  @!P3 LDG.E R63, desc[UR8][R20.64] ;  /* 0x00000008143fb981 */ /* 0x000162000c1e1900 */
[----:B------:R-:W-:Y:S01]  /*0a20*/  @!P4 IADD3.X R33, R0, R17, RZ, P5, !PT ;  /* 0x000000110021c210 */ /* 0x000fe20002ffe4ff */
[----:B------:R-:W3:Y:S01]  /*0a30*/  @!P2 LDC.64 R28, c[0x0][0x230] ;  /* 0x00008c00ff1cab82 */ /* 0x000ee20000000a00 */
[----:B-1----:R-:W-:Y:S01]  /*0a40*/  @!P2 IMAD R7, R11, R18, RZ ;  /* 0x000000120b07a224 */ /* 0x002fe200078e02ff */
[----:B----4-:R-:W-:Y:S02]  /*0a50*/  @!P4 IADD3 R2, P3, R5, R2, RZ ;  /* 0x000000020502c210 */ /* 0x010fe40007f7e0ff */
[----:B------:R-:W5:Y:S04]  /*0a60*/  @!P4 LDG.E R61, desc[UR8][R32.64] ;  /* 0x00000008203dc981 */ /* 0x000f68000c1e1900 */
[----:B------:R-:W1:Y:S01]  /*0a70*/  @!P0 LDC.64 R16, c[0x0][0x288] ;  /* 0x0000a200ff108b82 */ /* 0x000e620000000a00 */
[----:B------:R-:W-:Y:S01]  /*0a80*/  @!P2 IMAD R5, R72, R19, R7 ;  /* 0x000000134805a224 */ /* 0x000fe200078e0207 */
[----:B------:R-:W-:-:S02]  /*0a90*/  @!P4 IADD3.X R3, R0, R3, RZ, P3, !PT ;  /* 0x000000030003c210 */ /* 0x000fc40001ffe4ff */
[----:B0-----:R-:W-:Y:S02]  /*0aa0*/  @!P2 MOV R20, R86 ;  /* 0x000000560014a202 */ /* 0x001fe40000000f00 */
[----:B------:R-:W-:Y:S01]  /*0ab0*/  @!P2 MOV R21, R89 ;  /* 0x000000590015a202 */ /* 0x000fe20000000f00 */
[----:B------:R0:W5:Y:S01]  /*0ac0*/  @!P4 LDG.E R60, desc[UR8][R2.64] ;  /* 0x00000008023cc981 */ /* 0x000162000c1e1900 */
[----:B------:R-:W-:Y:S01]  /*0ad0*/  SHF.R.S32.HI R7, RZ, 0x1f, R70 ;  /* 0x0000001fff077819 */ /* 0x000fe20000011446 */
[----:B------:R-:W4:Y:S01]  /*0ae0*/  @!P0 LDC.64 R34, c[0x0][0x228] ;  /* 0x00008a00ff228b82 */ /* 0x000f220000000a00 */
[----:B------:R-:W-:Y:S01]  /*0af0*/  ISETP.GE.U32.AND P3, PT, R70, UR14, PT ;  /* 0x0000000e46007c0c */ /* 0x000fe2000bf66070 */
[----:B------:R-:W-:-:S03]  /*0b00*/  @!P2 IMAD.WIDE.U32 R18, R72, R18, R20 ;  /* 0x000000124812a225 */ /* 0x000fc600078e0014 */
[----:B------:R-:W-:Y:S02]  /*0b10*/  ISETP.GE.AND.EX P3, PT, R7, UR15, PT, P3 ;  /* 0x0000000f07007c0c */ /* 0x000fe4000bf66330 */
[----:B------:R-:W-:Y:S01]  /*0b20*/  @!P2 IADD3 R5, R19, R5, RZ ;  /* 0x000000051305a210 */ /* 0x000fe20007ffe0ff */
[----:B------:R-:W4:Y:S01]  /*0b30*/  @!P0 LDC.64 R20, c[0x0][0x230] ;  /* 0x00008c00ff148b82 */ /* 0x000f220000000a00 */
[----:B------:R-:W-:Y:S02]  /*0b40*/  ISETP.GT.U32.OR P3, PT, R77, 0x27f, P3 ;  /* 0x0000027f4d00780c */ /* 0x000fe40001f64470 */
[C---:B------:R-:W-:Y:S02]  /*0b50*/  @!P2 SHF.L.U32 R19, R18.reuse, 0x1, RZ ;  /* 0x000000011213a819 */ /* 0x040fe400000006ff */
[----:B------:R-:W-:Y:S02]  /*0b60*/  @!P2 SHF.L.U64.HI R0, R18, 0x1, R5 ;  /* 0x000000011200a819 */ /* 0x000fe40000010205 */
[----:B------:R-:W-:Y:S01]  /*0b70*/  SHF.R.S32.HI R5, RZ, 0x1f, R69 ;  /* 0x0000001fff057819 */ /* 0x000fe20000011445 */
[----:B-1----:R-:W-:Y:S01]  /*0b80*/  @!P0 IMAD R18, R9, R16, RZ ;  /* 0x0000001009128224 */ /* 0x002fe200078e02ff */
[----:B------:R-:W-:-:S02]  /*0b90*/  ISETP.GE.U32.AND P4, PT, R69, UR14, PT ;  /* 0x0000000e45007c0c */ /* 0x000fc4000bf86070 */
[----:B---3--:R-:W-:Y:S01]  /*0ba0*/  @!P2 IADD3 R28, P5, R19, R28, RZ ;  /* 0x0000001c131ca210 */ /* 0x008fe20007fbe0ff */
[----:B------:R-:W-:Y:S01]  /*0bb0*/  @!P0 IMAD R25, R71, R17, R18 ;  /* 0x0000001147198224 */ /* 0x000fe200078e0212 */
[----:B------:R-:W-:Y:S02]  /*0bc0*/  ISETP.GE.AND.EX P4, PT, R5, UR15, PT, P4 ;  /* 0x0000000f05007c0c */ /* 0x000fe4000bf86340 */
[----:B--2---:R-:W-:Y:S02]  /*0bd0*/  @!P2 IADD3 R22, P6, R19, R22, RZ ;  /* 0x000000161316a210 */ /* 0x004fe40007fde0ff */
[----:B0-----:R-:W-:Y:S01]  /*0be0*/  @!P0 MOV R2, R86 ;  /* 0x0000005600028202 */ /* 0x001fe20000000f00 */
[----:B------:R-:W0:Y:S01]  /*0bf0*/  @!P3 LDC.64 R18, c[0x0][0x288] ;  /* 0x0000a200ff12bb82 */ /* 0x000e220000000a00 */
[----:B------:R-:W-:Y:S02]  /*0c00*/  @!P0 MOV R3, R89 ;  /* 0x0000005900038202 */ /* 0x000fe40000000f00 */
[----:B------:R-:W-:Y:S01]  /*0c10*/  ISETP.GT.U32.OR P4, PT, R77, 0x27f, P4 ;  /* 0x0000027f4d00780c */ /* 0x000fe20002784470 */
[----:B------:R-:W-:Y:S01]  /*0c20*/  @!P0 IMAD.WIDE.U32 R16, R71, R16, R2 ;  /* 0x0000001047108225 */ /* 0x000fe200078e0002 */
[----:B------:R-:W-:-:S02]  /*0c30*/  @!P2 IADD3.X R29, R0, R29, RZ, P5, !PT ;  /* 0x0000001d001da210 */ /* 0x000fc40002ffe4ff */
[----:B------:R-:W-:Y:S02]  /*0c40*/  SHF.R.S32.HI R3, RZ, 0x1f, R68 ;  /* 0x0000001fff037819 */ /* 0x000fe40000011444 */
[----:B------:R-:W-:Y:S02]  /*0c50*/  @!P0 IADD3 R17, R17, R25, RZ ;  /* 0x0000001911118210 */ /* 0x000fe40007ffe0ff */
[----:B------:R-:W-:Y:S02]  /*0c60*/  CS2R R58, SRZ ;  /* 0x00000000003a7805 */ /* 0x000fe4000001ff00 */
[----:B------:R-:W-:Y:S01]  /*0c70*/  ISETP.GE.U32.AND P5, PT, R68, UR14, PT ;  /* 0x0000000e44007c0c */ /* 0x000fe2000bfa6070 */
[----:B------:R1:W5:Y:S01]  /*0c80*/  @!P2 LDG.E R62, desc[UR8][R28.64] ;  /* 0x000000081c3ea981 */ /* 0x000362000c1e1900 */
[----:B------:R-:W-:Y:S01]  /*0c90*/  @!P0 SHF.L.U32 R25, R16, 0x1, RZ ;  /* 0x0000000110198819 */ /* 0x000fe200000006ff */
[----:B------:R-:W2:Y:S01]  /*0ca0*/  @!P4 LDC.64 R32, c[0x0][0x288] ;  /* 0x0000a200ff20cb82 */ /* 0x000ea20000000a00 */
[----:B------:R-:W-:-:S02]  /*0cb0*/  @!P2 IADD3.X R23, R0, R23, RZ, P6, !PT ;  /* 0x000000170017a210 */ /* 0x000fc400037fe4ff */
[----:B------:R-:W-:Y:S02]  /*0cc0*/  ISETP.GE.AND.EX P5, PT, R3, UR15, PT, P5 ;  /* 0x0000000f03007c0c */ /* 0x000fe4000bfa6350 */
[----:B------:R-:W-:Y:S01]  /*0cd0*/  @!P0 SHF.L.U64.HI R0, R16, 0x1, R17 ;  /* 0x0000000110008819 */ /* 0x000fe20000010211 */
[----:B------:R-:W5:Y:S01]  /*0ce0*/  @!P2 LDG.E R59, desc[UR8][R22.64] ;  /* 0x00000008163ba981 */ /* 0x000f62000c1e1900 */
[----:B----4-:R-:W-:Y:S01]  /*0cf0*/  @!P0 IADD3 R20, P6, R25, R20, RZ ;  /* 0x0000001419148210 */ /* 0x010fe20007fde0ff */
[----:B------:R-:W3:Y:S01]  /*0d00*/  @!P3 LDC.64 R16, c[0x0][0x230] ;  /* 0x00008c00ff10bb82 */ /* 0x000ee20000000a00 */
[----:B------:R-:W-:Y:S02]  /*0d10*/  ISETP.GT.U32.OR P5, PT, R77, 0x27f, P5 ;  /* 0x0000027f4d00780c */ /* 0x000fe40002fa4470 */
[----:B------:R-:W-:Y:S02]  /*0d20*/  MOV R2, RZ ;  /* 0x000000ff00027202 */ /* 0x000fe40000000f00 */
[----:B------:R-:W-:-:S02]  /*0d30*/  @!P0 IADD3.X R21, R0, R21, RZ, P6, !PT ;  /* 0x0000001500158210 */ /* 0x000fc400037fe4ff */
[----:B------:R-:W-:Y:S01]  /*0d40*/  @!P0 IADD3 R34, P2, R25, R34, RZ ;  /* 0x0000002219228210 */ /* 0x000fe20007f5e0ff */
[----:B0-----:R-:W-:Y:S01]  /*0d50*/  @!P3 IMAD R36, R7, R18, RZ ;  /* 0x000000120724b224 */ /* 0x001fe200078e02ff */
[----:B------:R-:W0:Y:S01]  /*0d60*/  @!P3 LDC.64 R24, c[0x0][0x228] ;  /* 0x00008a00ff18bb82 */ /* 0x000e220000000a00 */
[----:B------:R4:W5:Y:S01]  /*0d70*/  @!P0 LDG.E R2, desc[UR8][R20.64] ;  /* 0x0000000814028981 */ /* 0x000962000c1e1900 */
[----:B------:R-:W-:-:S04]  /*0d80*/  IMAD.WIDE R48, R76, 0x8, R48 ;  /* 0x000000084c307825 */ /* 0x000fc800078e0230 */
[----:B-1----:R-:W-:Y:S02]  /*0d90*/  @!P3 IMAD R29, R70, R19, R36 ;  /* 0x00000013461db224 */ /* 0x002fe400078e0224 */
[----:B------:R-:W1:Y:S01]  /*0da0*/  @!P5 LDC.64 R26, c[0x0][0x288] ;  /* 0x0000a200ff1adb82 */ /* 0x000e620000000a00 */
[----:B------:R-:W3:Y:S01]  /*0db0*/  LDG.E.64 R48, desc[UR8][R48.64] ;  /* 0x0000000830307981 */ /* 0x000ee2000c1e1b00 */
[----:B----4-:R-:W-:Y:S02]  /*0dc0*/  @!P3 MOV R20, R86 ;  /* 0x000000560014b202 */ /* 0x010fe40000000f00 */
[----:B------:R-:W-:Y:S02]  /*0dd0*/  @!P3 MOV R21, R89 ;  /* 0x000000590015b202 */ /* 0x000fe40000000f00 */
[----:B------:R-:W-:Y:S02]  /*0de0*/  @!P0 IADD3.X R35, R0, R35, RZ, P2, !PT ;  /* 0x0000002300238210 */ /* 0x000fe400017fe4ff */
[----:B------:R-:W4:Y:S01]  /*0df0*/  @!P4 LDC.64 R22, c[0x0][0x230] ;  /* 0x00008c00ff16cb82 */ /* 0x000f220000000a00 */
[----:B------:R-:W-:Y:S01]  /*0e00*/  @!P3 IMAD.WIDE.U32 R18, R70, R18, R20 ;  /* 0x000000124612b225 */ /* 0x000fe200078e0014 */
[----:B------:R-:W-:-:S04]  /*0e10*/  MOV R0, RZ ;  /* 0x000000ff00007202 */ /* 0x000fc80000000f00 */
[----:B------:R-:W-:Y:S02]  /*0e20*/  @!P3 IADD3 R19, R19, R29, RZ ;  /* 0x0000001d1313b210 */ /* 0x000fe40007ffe0ff */
[C---:B------:R-:W-:Y:S01]  /*0e30*/  @!P3 SHF.L.U32 R21, R18.reuse, 0x1, RZ ;  /* 0x000000011215b819 */ /* 0x040fe200000006ff */
[----:B--2---:R-:W-:Y:S01]  /*0e40*/  @!P4 IMAD R20, R5, R32, RZ ;  /* 0x000000200514c224 */ /* 0x004fe200078e02ff */
[----:B------:R-:W-:Y:S01]  /*0e50*/  @!P3 SHF.L.U64.HI R36, R18, 0x1, R19 ;  /* 0x000000011224b819 */ /* 0x000fe20000010213 */
[----:B------:R2:W5:Y:S01]  /*0e60*/  @!P0 LDG.E R0, desc[UR8][R34.64] ;  /* 0x0000000822008981 */ /* 0x000562000c1e1900 */
[----:B------:R-:W-:Y:S02]  /*0e70*/  @!P4 MOV R18, R86 ;  /* 0x000000560012c202 */ /* 0x000fe40000000f00 */
[----:B------:R-:W-:Y:S02]  /*0e80*/  @!P4 MOV R19, R89 ;  /* 0x000000590013c202 */ /* 0x000fe40000000f00 */
[----:B---3--:R-:W-:Y:S01]  /*0e90*/  @!P3 IADD3 R28, P0, R21, R16, RZ ;  /* 0x00000010151cb210 */ /* 0x008fe20007f1e0ff */
[----:B------:R-:W-:Y:S01]  /*0ea0*/  @!P4 IMAD R37, R69, R33, R20 ;  /* 0x000000214525c224 */ /* 0x000fe200078e0214 */
[----:B0-----:R-:W-:Y:S01]  /*0eb0*/  @!P3 IADD3 R24, P2, R21, R24, RZ ;  /* 0x000000181518b210 */ /* 0x001fe20007f5e0ff */
[----:B------:R-:W-:Y:S01]  /*0ec0*/  @!P4 IMAD.WIDE.U32 R32, R69, R32, R18 ;  /* 0x000000204520c225 */ /* 0x000fe200078e0012 */
[----:B------:R-:W-:Y:S01]  /*0ed0*/  @!P3 IADD3.X R29, R36, R17, RZ, P0, !PT ;  /* 0x00000011241db210 */ /* 0x000fe200007fe4ff */
[----:B------:R-:W0:Y:S03]  /*0ee0*/  @!P4 LDC.64 R18, c[0x0][0x228] ;  /* 0x00008a00ff12cb82 */ /* 0x000e260000000a00 */
[----:B------:R-:W-:-:S05]  /*0ef0*/  @!P4 IADD3 R33, R33, R37, RZ ;  /* 0x000000252121c210 */ /* 0x000fca0007ffe0ff */
[----:B------:R-:W3:Y:S08]  /*0f00*/  @!P5 LDC.64 R20, c[0x0][0x230] ;  /* 0x00008c00ff14db82 */ /* 0x000ef00000000a00 */
[----:B------:R-:W3:Y:S01]  /*0f10*/  @!P5 LDC.64 R16, c[0x0][0x228] ;  /* 0x00008a00ff10db82 */ /* 0x000ee20000000a00 */
[C---:B--2---:R-:W-:Y:S01]  /*0f20*/  @!P4 SHF.L.U32 R35, R32.reuse, 0x1, RZ ;  /* 0x000000012023c819 */ /* 0x044fe200000006ff */
[----:B-1----:R-:W-:Y:S01]  /*0f30*/  @!P5 IMAD R37, R3, R26, RZ ;  /* 0x0000001a0325d224 */ /* 0x002fe200078e02ff */
[----:B------:R-:W-:Y:S01]  /*0f40*/  @!P4 SHF.L.U64.HI R34, R32, 0x1, R33 ;  /* 0x000000012022c819 */ /* 0x000fe20000010221 */
[----:B------:R-:W5:Y:S01]  /*0f50*/  @!P3 LDG.E R58, desc[UR8][R28.64] ;  /* 0x000000081c3ab981 */ /* 0x000f62000c1e1900 */
[----:B------:R-:W-:-:S02]  /*0f60*/  @!P5 MOV R32, R86 ;  /* 0x000000560020d202 */ /* 0x000fc40000000f00 */
[----:B------:R-:W-:Y:S01]  /*0f70*/  @!P5 MOV R33, R89 ;  /* 0x000000590021d202 */ /* 0x000fe20000000f00 */
[C---:B------:R-:W-:Y:S01]  /*0f80*/  @!P5 IMAD R37, R68.reuse, R27, R37 ;  /* 0x0000001b4425d224 */ /* 0x040fe200078e0225 */
[----:B------:R-:W-:Y:S01]  /*0f90*/  MOV R50, RZ ;  /* 0x000000ff00327202 */ /* 0x000fe20000000f00 */
[----:B------:R-:W-:Y:S01]  /*0fa0*/  @!P5 IMAD.WIDE.U32 R26, R68, R26, R32 ;  /* 0x0000001a441ad225 */ /* 0x000fe200078e0020 */
[----:B------:R-:W-:Y:S02]  /*0fb0*/  @!P3 IADD3.X R25, R36, R25, RZ, P2, !PT ;  /* 0x000000192419b210 */ /* 0x000fe400017fe4ff */
[----:B----4-:R-:W-:Y:S02]  /*0fc0*/  @!P4 IADD3 R22, P0, R35, R22, RZ ;  /* 0x000000162316c210 */ /* 0x010fe40007f1e0ff */
[----:B------:R-:W-:Y:S01]  /*0fd0*/  @!P5 IADD3 R33, R27, R37, RZ ;  /* 0x000000251b21d210 */ /* 0x000fe20007ffe0ff */
[----:B------:R-:W5:Y:S01]  /*0fe0*/  @!P3 LDG.E R50, desc[UR8][R24.64] ;  /* 0x000000081832b981 */ /* 0x000f62000c1e1900 */
[----:B------:R-:W-:-:S02]  /*0ff0*/  @!P5 SHF.L.U32 R27, R26, 0x1, RZ ;  /* 0x000000011a1bd819 */ /* 0x000fc400000006ff */
[----:B------:R-:W-:Y:S02]  /*1000*/  @!P4 IADD3.X R23, R34, R23, RZ, P0, !PT ;  /* 0x000000172217c210 */ /* 0x000fe400007fe4ff */
[----:B0-----:R-:W-:Y:S02]  /*1010*/  @!P4 IADD3 R18, P0, R35, R18, RZ ;  /* 0x000000122312c210 */ /* 0x001fe40007f1e0ff */
[----:B------:R-:W-:Y:S02]  /*1020*/  @!P5 SHF.L.U64.HI R26, R26, 0x1, R33 ;  /* 0x000000011a1ad819 */ /* 0x000fe40000010221 */
[C---:B---3--:R-:W-:Y:S02]  /*1030*/  @!P5 IADD3 R20, P2, R27.reuse, R20, RZ ;  /* 0x000000141b14d210 */ /* 0x048fe40007f5e0ff */
[----:B------:R-:W-:Y:S02]  /*1040*/  @!P5 IADD3 R16, P3, R27, R16, RZ ;  /* 0x000000101b10d210 */ /* 0x000fe40007f7e0ff */
[----:B------:R-:W-:-:S02]  /*1050*/  CS2R R52, SRZ ;  /* 0x0000000000347805 */ /* 0x000fc4000001ff00 */
[----:B------:R-:W-:Y:S02]  /*1060*/  CS2R R56, SRZ ;  /* 0x0000000000387805 */ /* 0x000fe4000001ff00 */
[----:B------:R-:W-:Y:S02]  /*1070*/  @!P4 IADD3.X R19, R34, R19, RZ, P0, !PT ;  /* 0x000000132213c210 */ /* 0x000fe400007fe4ff */
[C---:B------:R-:W-:Y:S02]  /*1080*/  @!P5 IADD3.X R21, R26.reuse, R21, RZ, P2, !PT ;  /* 0x000000151a15d210 */ /* 0x040fe400017fe4ff */
[----:B------:R-:W-:Y:S01]  /*1090*/  @!P5 IADD3.X R17, R26, R17, RZ, P3, !PT ;  /* 0x000000111a11d210 */ /* 0x000fe20001ffe4ff */
[----:B------:R-:W5:Y:S04]  /*10a0*/  @!P4 LDG.E R53, desc[UR8][R18.64] ;  /* 0x000000081235c981 */ /* 0x000f68000c1e1900 */
[----:B------:R-:W5:Y:S04]  /*10b0*/  @!P5 LDG.E R56, desc[UR8][R20.64] ;  /* 0x000000081438d981 */ /* 0x000f68000c1e1900 */
[----:B------:R-:W5:Y:S04]  /*10c0*/  @!P5 LDG.E R57, desc[UR8][R16.64] ;  /* 0x000000081039d981 */ /* 0x000f68000c1e1900 */
[----:B------:R0:W5:Y:S01]  /*10d0*/  @!P4 LDG.E R52, desc[UR8][R22.64] ;  /* 0x000000081634c981 */ /* 0x000162000c1e1900 */
[----:B------:R-:W-:Y:S01]  /*10e0*/  ISETP.GT.U32.AND P2, PT, R77, 0x27f, PT ;  /* 0x0000027f4d00780c */ /* 0x000fe20003f44070 */
[----:B------:R-:W-:Y:S01]  /*10f0*/  BSSY B0, `(.L_x_398) ;  /* 0x000001b000007945 */ /* 0x000fe20003800000 */
[----:B------:R-:W-:-:S02]  /*1100*/  MOV R80, 0x3f800000 ;  /* 0x3f80000000507802 */ /* 0x000fc40000000f00 */
[----:B------:R-:W-:Y:S02]  /*1110*/  MOV R84, RZ ;  /* 0x000000ff00547202 */ /* 0x000fe40000000f00 */
[----:B------:R-:W-:Y:S02]  /*1120*/  MOV R79, RZ ;  /* 0x000000ff004f7202 */ /* 0x000fe40000000f00 */
[----:B------:R-:W-:Y:S01]  /*1130*/  MOV R82, RZ ;  /* 0x000000ff00527202 */ /* 0x000fe20000000f00 */
[----:B------:R-:W-:-:S05]  /*1140*/  FFMA.FTZ R49, -R48, R48, R49 ;  /* 0x0000003030317223 */ /* 0x000fca0000010131 */
[----:B------:R-:W-:-:S13]  /*1150*/  FSETP.GTU.FTZ.AND P0, PT, R49, RZ, PT ;  /* 0x000000ff3100720b */ /* 0x000fda0003f1c000 */
[----:B0-----:R-:W0:Y:S02]  /*1160*/  @P0 LDC R22, c[0x0][0x250] ;  /* 0x00009400ff160b82 */ /* 0x001e240000000800 */
[----:B0-----:R-:W-:Y:S01]  /*1170*/  @P0 FADD.FTZ R22, R49, R22 ;  /* 0x0000001631160221 */ /* 0x001fe20000010000 */
[----:B------:R-:W-:Y:S01]  /*1180*/  MOV R49, RZ ;  /* 0x000000ff00317202 */ /* 0x000fe20000000f00 */
[----:B------:R-:W-:Y:S06]  /*1190*/  @P2 BRA `(.L_x_399) ;  /* 0x0000000000402947 */ /* 0x000fec0003800000 */
[----:B------:R-:W-:Y:S01]  /*11a0*/  ISETP.NE.AND P2, PT, RZ, UR10, PT ;  /* 0x0000000aff007c0c */ /* 0x000fe2000bf45270 */
[----:B------:R-:W0:Y:S01]  /*11b0*/  LDC.64 R18, c[0x0][0x238] ;  /* 0x00008e00ff127b82 */ /* 0x000e220000000a00 */
[----:B------:R-:W-:-:S04]  /*11c0*/  IADD3 R31, R78, R31, RZ ;  /* 0x0000001f4e1f7210 */ /* 0x000fc80007ffe0ff */
[----:B------:R-:W-:-:S07]  /*11d0*/  SHF.R.S32.HI R20, RZ, 0x1f, R31 ;  /* 0x0000001fff147819 */ /* 0x000fce000001141f */
[----:B------:R-:W1:Y:S01]  /*11e0*/  @P2 LDC.64 R16, c[0x0][0x240] ;  /* 0x00009000ff102b82 */ /* 0x000e620000000a00 */
[----:B0-----:R-:W-:-:S05]  /*11f0*/  IMAD.WIDE R18, R31, 0x2, R18 ;  /* 0x000000021f127825 */ /* 0x001fca00078e0212 */
[----:B------:R-:W2:Y:S04]  /*1200*/  LDG.E.U16 R84, desc[UR8][R18.64] ;  /* 0x0000000812547981 */ /* 0x000ea8000c1e1500 */
[----:B------:R-:W3:Y:S01]  /*1210*/  LDG.E.U16 R82, desc[UR8][R18.64+0x2] ;  /* 0x0000020812527981 */ /* 0x000ee2000c1e1500 */
[----:B-1----:R-:W-:-:S04]  /*1220*/  @P2 LEA R16, P3, R31, R16, 0x1 ;  /* 0x000000101f102211 */ /* 0x002fc800078608ff */
[----:B------:R-:W-:-:S05]  /*1230*/  @P2 LEA.HI.X R17, R31, R17, R20, 0x1, P3 ;  /* 0x000000111f112211 */ /* 0x000fca00018f0c14 */
[----:B------:R-:W4:Y:S04]  /*1240*/  @P2 LDG.E.U16 R21, desc[UR8][R16.64] ;  /* 0x0000000810152981 */ /* 0x000f28000c1e1500 */
[----:B------:R-:W4:Y:S01]  /*1250*/  @P2 LDG.E.U16 R20, desc[UR8][R16.64+0x2] ;  /* 0x0000020810142981 */ /* 0x000f22000c1e1500 */
[----:B--2---:R-:W-:Y:S02]  /*1260*/  SHF.L.U32 R84, R84, 0x10, RZ ;  /* 0x0000001054547819 */ /* 0x004fe400000006ff */
[----:B---3--:R-:W-:Y:S02]  /*1270*/  SHF.L.U32 R82, R82, 0x10, RZ ;  /* 0x0000001052527819 */ /* 0x008fe400000006ff */
[----:B----4-:R-:W-:Y:S02]  /*1280*/  @P2 SHF.L.U32 R79, R21, 0x10, RZ ;  /* 0x00000010154f2819 */ /* 0x010fe400000006ff */
[----:B------:R-:W-:-:S07]  /*1290*/  @P2 SHF.L.U32 R49, R20, 0x10, RZ ;  /* 0x0000001014312819 */ /* 0x000fce00000006ff */
.L_x_399:
[----:B------:R-:W-:Y:S05]  /*12a0*/  BSYNC B0 ;  /* 0x0000000000007941 */ /* 0x000fea0003800000 */
.L_x_398:
[----:B------:R-:W0:Y:S01]  /*12b0*/  @P0 MUFU.RSQ R80, R22 ;  /* 0x0000001600500308 */ /* 0x000e220000001400 */
[----:B------:R-:W-:Y:S02]  /*12c0*/  ISETP.NE.AND P5, PT, RZ, UR10, PT ;  /* 0x0000000aff007c0c */ /* 0x000fe4000bfa5270 */
[C---:B-----5:R-:W-:Y:S02]  /*12d0*/  PRMT R16, R65.reuse, 0x7632, R16 ;  /* 0x0000763241107816 */ /* 0x060fe40000000010 */
[----:B------:R-:W-:Y:S02]  /*12e0*/  SHF.L.U32 R17, R65, 0x10, RZ ;  /* 0x0000001041117819 */ /* 0x000fe400000006ff */
[----:B------:R-:W-:Y:S02]  /*12f0*/  SHF.L.U32 R25, R16, 0x10, RZ ;  /* 0x0000001010197819 */ /* 0x000fe400000006ff */
[----:B------:R-:W-:Y:S01]  /*1300*/  SHF.L.U32 R29, R66, 0x10, RZ ;  /* 0x00000010421d7819 */ /* 0x000fe200000006ff */
[----:B------:R-:W-:Y:S01]  /*1310*/  FADD.FTZ R27, -R48, R17 ;  /* 0x00000011301b7221 */ /* 0x000fe20000010100 */
[----:B------:R-:W-:Y:S01]  /*1320*/  PRMT R18, R66, 0x7632, R18 ;  /* 0x0000763242127816 */ /* 0x000fe20000000012 */
[----:B------:R-:W-:Y:S01]  /*1330*/  FADD.FTZ R25, -R48, R25 ;  /* 0x0000001930197221 */ /* 0x000fe20000010100 */
[----:B------:R-:W-:Y:S01]  /*1340*/  PRMT R19, R64, 0x7632, R19 ;  /* 0x0000763240137816 */ /* 0x000fe20000000013 */
[----:B------:R-:W-:Y:S01]  /*1350*/  FADD.FTZ R35, -R48, R29 ;  /* 0x0000001d30237221 */ /* 0x000fe20000010100 */
[----:B------:R-:W-:-:S02]  /*1360*/  PRMT R20, R63, 0x7632, R20 ;  /* 0x000076323f147816 */ /* 0x000fc40000000014 */
[----:B------:R-:W-:Y:S01]  /*1370*/  SHF.L.U32 R33, R18, 0x10, RZ ;  /* 0x0000001012217819 */ /* 0x000fe200000006ff */
[-C--:B0-----:R-:W-:Y:S01]  /*1380*/  FMUL.FTZ R18, R27, R80.reuse ;  /* 0x000000501b127220 */ /* 0x081fe20000410000 */
[----:B------:R-:W-:Y:S01]  /*1390*/  SHF.L.U32 R23, R64, 0x10, RZ ;  /* 0x0000001040177819 */ /* 0x000fe200000006ff */
[----:B------:R-:W-:Y:S01]  /*13a0*/  FMUL.FTZ R16, R25, R80 ;  /* 0x0000005019107220 */ /* 0x000fe20000410000 */
[----:B------:R-:W-:Y:S02]  /*13b0*/  SHF.L.U32 R21, R63, 0x10, RZ ;  /* 0x000000103f157819 */ /* 0x000fe400000006ff */
[----:B------:R-:W-:Y:S02]  /*13c0*/  PRMT R24, R61, 0x7632, R24 ;  /* 0x000076323d187816 */ /* 0x000fe40000000018 */
        /* <DEDUP_REMOVED lines=21> */
.L_x_400:
        /* <DEDUP_REMOVED lines=26> */
.L_x_401:
[----:B------:R-:W-:Y:S01]  /*16c0*/  SHF.L.U32 R29, R61, 0x10, RZ ;  /* 0x000000103d1d7819 */ /* 0x000fe200000006ff */
[----:B------:R-:W-:Y:S01]  /*16d0*/  FFMA.FTZ R31, R16, R26, R27 ;  /* 0x0000001a101f7223 */ /* 0x000fe2000001001b */
[----:B------:R-:W-:Y:S01]  /*16e0*/  SHF.L.U32 R33, R24, 0x10, RZ ;  /* 0x0000001018217819 */ /* 0x000fe200000006ff */
[----:B------:R-:W-:Y:S01]  /*16f0*/  FMUL.FTZ R27, R21, R84 ;  /* 0x00000054151b7220 */ /* 0x000fe20000410000 */
[----:B------:R-:W-:Y:S01]  /*1700*/  PRMT R24, R60, 0x7632, R24 ;  /* 0x000076323c187816 */ /* 0x000fe20000000018 */
[----:B------:R-:W-:Y:S01]  /*1710*/  FADD.FTZ R26, R26, R25 ;  /* 0x000000191a1a7221 */ /* 0x000fe20000010000 */
[C---:B------:R-:W-:Y:S01]  /*1720*/  FADD.FTZ R35, -R48.reuse, R29 ;  /* 0x0000001d30237221 */ /* 0x040fe20000010100 */
[----:B------:R-:W-:Y:S01]  /*1730*/  FADD.FTZ R33, -R48, R33 ;  /* 0x0000002130217221 */ /* 0x000fe20000010100 */
[----:B------:R-:W-:Y:S01]  /*1740*/  FFMA.FTZ R25, R22, R27, R31 ;  /* 0x0000001b16197223 */ /* 0x000fe2000001001f */
[----:B------:R-:W-:Y:S01]  /*1750*/  SHF.L.U32 R29, R24, 0x10, RZ ;  /* 0x00000010181d7819 */ /* 0x000fe200000006ff */
[----:B------:R-:W-:Y:S01]  /*1760*/  FADD.FTZ R27, R26, R27 ;  /* 0x0000001b1a1b7221 */ /* 0x000fe20000010000 */
[----:B------:R-:W-:Y:S01]  /*1770*/  SHF.L.U32 R31, R60, 0x10, RZ ;  /* 0x000000103c1f7819 */ /* 0x000fe200000006ff */
[----:B------:R-:W-:Y:S01]  /*1780*/  FMUL.FTZ R32, R35, R80 ;  /* 0x0000005023207220 */ /* 0x000fe20000410000 */
        /* <DEDUP_REMOVED lines=21> */
.L_x_402:
[----:B------:R-:W-:Y:S01]  /*18e0*/  FFMA.FTZ R33, R20, R24, R25 ;  /* 0x0000001814217223 */ /* 0x000fe20000010019 */
[----:B------:R-:W-:Y:S01]  /*18f0*/  FMUL.FTZ R25, R31, R84 ;  /* 0x000000541f197220 */ /* 0x000fe20000410000 */
[----:B------:R-:W-:Y:S01]  /*1900*/  FADD.FTZ R34, R24, R27 ;  /* 0x0000001b18227221 */ /* 0x000fe20000010000 */
[C---:B------:R-:W-:Y:S02]  /*1910*/  PRMT R24, R62.reuse, 0x7632, R24 ;  /* 0x000076323e187816 */ /* 0x040fe40000000018 */
[----:B------:R-:W-:Y:S01]  /*1920*/  SHF.L.U32 R35, R62, 0x10, RZ ;  /* 0x000000103e237819 */ /* 0x000fe200000006ff */
[----:B------:R-:W-:Y:S01]  /*1930*/  FFMA.FTZ R33, R32, R25, R33 ;  /* 0x0000001920217223 */ /* 0x000fe20000010021 */
[----:B------:R-:W-:Y:S01]  /*1940*/  FADD.FTZ R34, R34, R25 ;  /* 0x0000001922227221 */ /* 0x000fe20000010000 */
[----:B------:R-:W-:Y:S02]  /*1950*/  SHF.L.U32 R25, R24, 0x10, RZ ;  /* 0x0000001018197819 */ /* 0x000fe400000006ff */
[C---:B------:R-:W-:Y:S01]  /*1960*/  PRMT R24, R59.reuse, 0x7632, R24 ;  /* 0x000076323b187816 */ /* 0x040fe20000000018 */
[C---:B------:R-:W-:Y:S01]  /*1970*/  FADD.FTZ R37, -R48.reuse, R35 ;  /* 0x0000002330257221 */ /* 0x040fe20000010100 */
[----:B------:R-:W-:Y:S01]  /*1980*/  SHF.L.U32 R27, R59, 0x10, RZ ;  /* 0x000000103b1b7819 */ /* 0x000fe200000006ff */
[----:B------:R-:W-:Y:S01]  /*1990*/  FADD.FTZ R39, -R48, R25 ;  /* 0x0000001930277221 */ /* 0x000fe20000010100 */
[----:B------:R-:W-:Y:S01]  /*19a0*/  SHF.L.U32 R25, R24, 0x10, RZ ;  /* 0x0000001018197819 */ /* 0x000fe200000006ff */
[----:B------:R-:W-:Y:S01]  /*19b0*/  FMUL.FTZ R26, R37, R80 ;  /* 0x00000050251a7220 */ /* 0x000fe20000410000 */
[----:B------:R-:W-:Y:S01]  /*19c0*/  PRMT R35, R2, 0x7632, R35 ;  /* 0x0000763202237816 */ /* 0x000fe20000000023 */
        /* <DEDUP_REMOVED lines=21> */
.L_x_403:
[----:B------:R-:W-:Y:S01]  /*1b20*/  FFMA.FTZ R43, R28, R37, R33 ;  /* 0x000000251c2b7223 */ /* 0x000fe20000010021 */
[----:B------:R-:W-:Y:S01]  /*1b30*/  SHF.L.U32 R39, R2, 0x10, RZ ;  /* 0x0000001002277819 */ /* 0x000fe200000006ff */
[----:B------:R-:W-:Y:S01]  /*1b40*/  FMUL.FTZ R33, R27, R84 ;  /* 0x000000541b217220 */ /* 0x000fe20000410000 */
[----:B------:R-:W-:Y:S01]  /*1b50*/  FADD.FTZ R34, R37, R34 ;  /* 0x0000002225227221 */ /* 0x000fe20000010000 */
[----:B------:R-:W-:Y:S02]  /*1b60*/  SHF.L.U32 R41, R35, 0x10, RZ ;  /* 0x0000001023297819 */ /* 0x000fe400000006ff */
[----:B------:R-:W-:Y:S01]  /*1b70*/  FFMA.FTZ R37, R26, R33, R43 ;  /* 0x000000211a257223 */ /* 0x000fe2000001002b */
[----:B------:R-:W-:Y:S01]  /*1b80*/  FADD.FTZ R38, R34, R33 ;  /* 0x0000002122267221 */ /* 0x000fe20000010000 */
[----:B------:R-:W-:Y:S01]  /*1b90*/  FADD.FTZ R39, -R48, R39 ;  /* 0x0000002730277221 */ /* 0x000fe20000010100 */
[----:B------:R-:W-:Y:S01]  /*1ba0*/  PRMT R33, R0, 0x7632, R33 ;  /* 0x0000763200217816 */ /* 0x000fe20000000021 */
[----:B------:R-:W-:Y:S01]  /*1bb0*/  FADD.FTZ R41, -R48, R41 ;  /* 0x0000002930297221 */ /* 0x000fe20000010100 */
        /* <DEDUP_REMOVED lines=24> */
.L_x_404:
[--C-:B------:R-:W-:Y:S01]  /*1d40*/  FADD.FTZ R42, R39, R38.reuse ;  /* 0x00000026272a7221 */ /* 0x100fe20000010000 */
[----:B------:R-:W-:Y:S01]  /*1d50*/  PRMT R38, R58, 0x7632, R38 ;  /* 0x000076323a267816 */ /* 0x000fe20000000026 */
[----:B------:R-:W-:Y:S01]  /*1d60*/  FFMA.FTZ R41, R24, R39, R37 ;  /* 0x0000002718297223 */ /* 0x000fe20000010025 */
[----:B------:R-:W-:Y:S01]  /*1d70*/  SHF.L.U32 R39, R58, 0x10, RZ ;  /* 0x000000103a277819 */ /* 0x000fe200000006ff */
[----:B------:R-:W-:Y:S01]  /*1d80*/  FMUL.FTZ R37, R35, R84 ;  /* 0x0000005423257220 */ /* 0x000fe20000410000 */
[----:B------:R-:W-:Y:S02]  /*1d90*/  SHF.L.U32 R45, R38, 0x10, RZ ;  /* 0x00000010262d7819 */ /* 0x000fe400000006ff */
[----:B------:R-:W-:Y:S01]  /*1da0*/  PRMT R38, R50, 0x7632, R38 ;  /* 0x0000763232267816 */ /* 0x000fe20000000026 */
[----:B------:R-:W-:Y:S01]  /*1db0*/  FADD.FTZ R47, -R48, R39 ;  /* 0x00000027302f7221 */ /* 0x000fe20000010100 */
[----:B------:R-:W-:Y:S01]  /*1dc0*/  FFMA.FTZ R41, R36, R37, R41 ;  /* 0x0000002524297223 */ /* 0x000fe20000010029 */
[----:B------:R-:W-:Y:S01]  /*1dd0*/  FADD.FTZ R55, -R48, R45 ;  /* 0x0000002d30377221 */ /* 0x000fe20000010100 */
[----:B------:R-:W-:Y:S01]  /*1de0*/  FADD.FTZ R42, R42, R37 ;  /* 0x000000252a2a7221 */ /* 0x000fe20000010000 */
[----:B------:R-:W-:Y:S01]  /*1df0*/  SHF.L.U32 R39, R38, 0x10, RZ ;  /* 0x0000001026277819 */ /* 0x000fe200000006ff */
[----:B------:R-:W-:Y:S01]  /*1e00*/  FMUL.FTZ R40, R47, R80 ;  /* 0x000000502f287220 */ /* 0x000fe20000410000 */
[----:B------:R-:W-:Y:S01]  /*1e10*/  SHF.L.U32 R37, R50, 0x10, RZ ;  /* 0x0000001032257819 */ /* 0x000fe200000006ff */
[----:B------:R-:W-:Y:S01]  /*1e20*/  FMUL.FTZ R45, R33, R82 ;  /* 0x00000052212d7220 */ /* 0x000fe20000410000 */
[----:B------:R-:W-:Y:S01]  /*1e30*/  PRMT R43, R52, 0x7632, R43 ;  /* 0x00007632342b7816 */ /* 0x000fe2000000002b */
        /* <DEDUP_REMOVED lines=20> */
.L_x_405:
[----:B------:R-:W-:Y:S01]  /*1f80*/  FFMA.FTZ R81, R34, R45, R41 ;  /* 0x0000002d22517223 */ /* 0x000fe20000010029 */
[----:B------:R-:W-:Y:S01]  /*1f90*/  SHF.L.U32 R47, R52, 0x10, RZ ;  /* 0x00000010342f7819 */ /* 0x000fe200000006ff */
[----:B------:R-:W-:Y:S01]  /*1fa0*/  FMUL.FTZ R41, R37, R84 ;  /* 0x0000005425297220 */ /* 0x000fe20000410000 */
[----:B------:R-:W-:Y:S01]  /*1fb0*/  FADD.FTZ R42, R45, R42 ;  /* 0x0000002a2d2a7221 */ /* 0x000fe20000010000 */
[----:B------:R-:W-:Y:S02]  /*1fc0*/  SHF.L.U32 R55, R43, 0x10, RZ ;  /* 0x000000102b377819 */ /* 0x000fe400000006ff */
[----:B------:R-:W-:Y:S01]  /*1fd0*/  FFMA.FTZ R45, R40, R41, R81 ;  /* 0x00000029282d7223 */ /* 0x000fe20000010051 */
[----:B------:R-:W-:Y:S01]  /*1fe0*/  FADD.FTZ R46, R42, R41 ;  /* 0x000000292a2e7221 */ /* 0x000fe20000010000 */
[C---:B------:R-:W-:Y:S01]  /*1ff0*/  FADD.FTZ R47, -R48.reuse, R47 ;  /* 0x0000002f302f7221 */ /* 0x040fe20000010100 */
[C---:B------:R-:W-:Y:S01]  /*2000*/  PRMT R41, R53.reuse, 0x7632, R41 ;  /* 0x0000763235297816 */ /* 0x040fe20000000029 */
        /* <DEDUP_REMOVED lines=25> */
.L_x_406:
[----:B------:R-:W-:Y:S01]  /*21a0*/  FFMA.FTZ R55, R38, R47, R45 ;  /* 0x0000002f26377223 */ /* 0x000fe2000001002d */
[----:B------:R-:W-:Y:S01]  /*21b0*/  FMUL.FTZ R45, R43, R84 ;  /* 0x000000542b2d7220 */ /* 0x000fe20000410000 */
[----:B------:R-:W-:Y:S01]  /*21c0*/  FADD.FTZ R46, R47, R46 ;  /* 0x0000002e2f2e7221 */ /* 0x000fe20000010000 */
[----:B------:R-:W-:Y:S01]  /*21d0*/  FMUL.FTZ R54, R41, R82 ;  /* 0x0000005229367220 */ /* 0x000fe20000410000 */
[----:B------:R-:W-:Y:S01]  /*21e0*/  SHF.L.U32 R47, R56, 0x10, RZ ;  /* 0x00000010382f7819 */ /* 0x000fe200000006ff */
[----:B------:R-:W-:Y:S01]  /*21f0*/  FFMA.FTZ R55, R44, R45, R55 ;  /* 0x0000002d2c377223 */ /* 0x000fe20000010037 */
[----:B------:R-:W-:Y:S01]  /*2200*/  FADD.FTZ R45, R46, R45 ;  /* 0x0000002d2e2d7221 */ /* 0x000fe20000010000 */
[----:B------:R-:W-:Y:S02]  /*2210*/  PRMT R46, R56, 0x7632, R46 ;  /* 0x00007632382e7816 */ /* 0x000fe4000000002e */
[----:B------:R-:W-:Y:S01]  /*2220*/  FFMA.FTZ R55, R42, R54, R55 ;  /* 0x000000362a377223 */ /* 0x000fe20000010037 */
[----:B------:R-:W-:Y:S01]  /*2230*/  FADD.FTZ R54, R54, R45 ;  /* 0x0000002d36367221 */ /* 0x000fe20000010000 */
[----:B------:R-:W-:Y:S01]  /*2240*/  SHF.L.U32 R81, R46, 0x10, RZ ;  /* 0x000000102e517819 */ /* 0x000fe200000006ff */
[----:B------:R-:W-:Y:S01]  /*2250*/  FADD.FTZ R47, -R48, R47 ;  /* 0x0000002f302f7221 */ /* 0x000fe20000010100 */
[----:B------:R-:W-:-:S03]  /*2260*/  PRMT R45, R57, 0x7632, R45 ;  /* 0x00007632392d7816 */ /* 0x000fc6000000002d */
[----:B------:R-:W-:Y:S01]  /*2270*/  FADD.FTZ R81, -R48, R81 ;  /* 0x0000005130517221 */ /* 0x000fe20000010100 */
[-C--:B------:R-:W-:Y:S01]  /*2280*/  FMUL.FTZ R92, R47, R80.reuse ;  /* 0x000000502f5c7220 */ /* 0x080fe20000410000 */
[----:B------:R-:W-:Y:S02]  /*2290*/  SHF.L.U32 R45, R45, 0x10, RZ ;  /* 0x000000102d2d7819 */ /* 0x000fe400000006ff */
[----:B------:R-:W-:Y:S01]  /*22a0*/  FMUL.FTZ R46, R81, R80 ;  /* 0x00000050512e7220 */ /* 0x000fe20000410000 */
        /* <DEDUP_REMOVED lines=20> */
.L_x_407:
[----:B------:R-:W-:Y:S01]  /*23f0*/  FMUL.FTZ R81, R47, R84 ;  /* 0x000000542f517220 */ /* 0x000fe20000410000 */
[----:B------:R-:W-:Y:S01]  /*2400*/  ISETP.GT.AND P0, PT, R14, 0x1e, PT ;  /* 0x0000001e0e00780c */ /* 0x000fe20003f04270 */
[----:B------:R-:W-:Y:S01]  /*2410*/  FFMA.FTZ R85, R16, R19, RZ ;  /* 0x0000001310557223 */ /* 0x000fe200000100ff */
[----:B------:R-:W-:Y:S01]  /*2420*/  FADD.FTZ R16, RZ, R23 ;  /* 0x00000017ff107221 */ /* 0x000fe20000010000 */
[----:B------:R-:W-:Y:S01]  /*2430*/  FFMA.FTZ R55, R92, R81, R55 ;  /* 0x000000515c377223 */ /* 0x000fe20000010037 */
[----:B------:R-:W-:Y:S01]  /*2440*/  FADD.FTZ R90, R54, R81 ;  /* 0x00000051365a7221 */ /* 0x000fe20000010000 */
[----:B------:R-:W-:Y:S01]  /*2450*/  FMUL.FTZ R81, R45, R82 ;  /* 0x000000522d517220 */ /* 0x000fe20000410000 */
[----:B------:R-:W0:Y:S01]  /*2460*/  S2UR UR11, SR_CgaCtaId ;  /* 0x00000000000b79c3 */ /* 0x000e220000008800 */
[----:B------:R-:W-:Y:S01]  /*2470*/  UMOV UR6, 0x400 ;  /* 0x0000040000067882 */ /* 0x000fe20000000000 */
[----:B------:R-:W-:Y:S01]  /*2480*/  ISETP.NE.AND P3, PT, R14, RZ, PT ;  /* 0x000000ff0e00720c */ /* 0x000fe20003f65270 */
[----:B------:R-:W-:Y:S01]  /*2490*/  FFMA.FTZ R54, R46, R81, R55 ;  /* 0x000000512e367223 */ /* 0x000fe20000010037 */
[----:B------:R-:W-:Y:S01]  /*24a0*/  FADD.FTZ R55, R81, R90 ;  /* 0x0000005a51377221 */ /* 0x000fe20000010000 */
[----:B------:R-:W-:Y:S01]  /*24b0*/  UIADD3 UR5, UR6, 0xd0, URZ ;  /* 0x000000d006057890 */ /* 0x000fe2000fffe03f */
[C---:B------:R-:W-:Y:S01]  /*24c0*/  ISETP.NE.AND P2, PT, R77.reuse, RZ, PT ;  /* 0x000000ff4d00720c */ /* 0x040fe20003f45270 */
[----:B------:R-:W-:Y:S01]  /*24d0*/  BSSY B0, `(.L_x_408) ;  /* 0x0000073000007945 */ /* 0x000fe20003800000 */
[----:B------:R-:W1:Y:S01]  /*24e0*/  SHFL.DOWN PT, R81, R54, 0x1, 0x1f ;  /* 0x08201f0036517f89 */ /* 0x000e6200000e0000 */
[----:B------:R-:W-:-:S03]  /*24f0*/  ISETP.GT.U32.AND P4, PT, R77, 0x4f, PT ;  /* 0x0000004f4d00780c */ /* 0x000fc60003f84070 */
[----:B------:R-:W2:Y:S01]  /*2500*/  SHFL.DOWN PT, R90, R55, 0x1, 0x1f ;  /* 0x08201f00375a7f89 */ /* 0x000ea200000e0000 */
[----:B0-----:R-:W-:Y:S01]  /*2510*/  ULEA UR5, UR11, UR5, 0x18 ;  /* 0x000000050b057291 */ /* 0x001fe2000f8ec03f */
[----:B-1----:R-:W-:Y:S01]  /*2520*/  @!P0 FADD.FTZ R54, R54, R81 ;  /* 0x0000005136368221 */ /* 0x002fe20000010000 */
[----:B--2---:R-:W-:-:S04]  /*2530*/  @!P0 FADD.FTZ R55, R55, R90 ;  /* 0x0000005a37378221 */ /* 0x004fc80000010000 */
        /* <DEDUP_REMOVED lines=9> */
[----:B------:R-:W-:Y:S01]  /*25d0*/  FFMA.FTZ R81, R18, R23, RZ ;  /* 0x0000001712517223 */ /* 0x000fe200000100ff */
[----:B------:R-:W-:Y:S01]  /*25e0*/  FADD.FTZ R18, RZ, R19 ;  /* 0x00000013ff127221 */ /* 0x000fe20000010000 */
[----:B-1----:R-:W-:-:S02]  /*25f0*/  @!P0 FADD.FTZ R55, R55, R90 ;  /* 0x0000005a37378221 */ /* 0x002fc40000010000 */
[----:B------:R-:W0:Y:S01]  /*2600*/  SHFL.DOWN PT, R83, R54, 0x8, 0x1f ;  /* 0x09001f0036537f89 */ /* 0x000e2200000e0000 */
[----:B------:R-:W-:Y:S01]  /*2610*/  ISETP.GT.AND P0, PT, R14, 0x17, PT ;  /* 0x000000170e00780c */ /* 0x000fe20003f04270 */
[----:B------:R-:W-:Y:S01]  /*2620*/  FFMA.FTZ R91, R22, R21, R81 ;  /* 0x00000015165b7223 */ /* 0x000fe20000010051 */
[----:B------:R-:W-:Y:S01]  /*2630*/  FFMA.FTZ R81, R20, R17, R85 ;  /* 0x0000001114517223 */ /* 0x000fe20000010055 */
[----:B------:R-:W1:Y:S01]  /*2640*/  SHFL.DOWN PT, R90, R55, 0x8, 0x1f ;  /* 0x09001f00375a7f89 */ /* 0x000e6200000e0000 */
        /* <DEDUP_REMOVED lines=11> */
[----:B------:R-:W2:Y:S01]  /*2700*/  LDC R81, c[0x0][0xc] ;  /* 0x00000300ff517b82 */ /* 0x000ea20000000800 */
[----:B------:R-:W-:Y:S01]  /*2710*/  FFMA.FTZ R19, R34, R33, R19 ;  /* 0x0000002122137223 */ /* 0x000fe20000010013 */
[----:B------:R-:W-:Y:S01]  /*2720*/  FFMA.FTZ R91, R40, R37, R91 ;  /* 0x00000025285b7223 */ /* 0x000fe2000001005b */
[----:B------:R-:W-:Y:S01]  /*2730*/  FADD.FTZ R20, R20, R35 ;  /* 0x0000002314147221 */ /* 0x000fe20000010000 */
[----:B------:R-:W-:Y:S01]  /*2740*/  FADD.FTZ R18, R18, R33 ;  /* 0x0000002112127221 */ /* 0x000fe20000010000 */
[----:B------:R-:W-:Y:S01]  /*2750*/  FFMA.FTZ R19, R38, R39, R19 ;  /* 0x0000002726137223 */ /* 0x000fe20000010013 */
[----:B------:R-:W-:Y:S01]  /*2760*/  FFMA.FTZ R21, R44, R43, R91 ;  /* 0x0000002b2c157223 */ /* 0x000fe2000001005b */
[----:B------:R-:W-:Y:S01]  /*2770*/  FADD.FTZ R20, R20, R37 ;  /* 0x0000002514147221 */ /* 0x000fe20000010000 */
[----:B0-----:R-:W-:Y:S01]  /*2780*/  @!P0 FADD.FTZ R54, R54, R83 ;  /* 0x0000005336368221 */ /* 0x001fe20000010000 */
[----:B------:R-:W-:Y:S01]  /*2790*/  FADD.FTZ R18, R18, R39 ;  /* 0x0000002712127221 */ /* 0x000fe20000010000 */
[----:B------:R-:W-:Y:S01]  /*27a0*/  FFMA.FTZ R19, R42, R41, R19 ;  /* 0x000000292a137223 */ /* 0x000fe20000010013 */
[----:B------:R-:W-:Y:S01]  /*27b0*/  FADD.FTZ R20, R20, R43 ;  /* 0x0000002b14147221 */ /* 0x000fe20000010000 */
[----:B-1----:R-:W-:Y:S01]  /*27c0*/  @!P0 FADD.FTZ R55, R55, R90 ;  /* 0x0000005a37378221 */ /* 0x002fe20000010000 */
[----:B------:R-:W0:Y:S01]  /*27d0*/  SHFL.DOWN PT, R17, R54, 0x10, 0x1f ;  /* 0x0a001f0036117f89 */ /* 0x000e2200000e0000 */
[----:B------:R-:W-:Y:S01]  /*27e0*/  ISETP.GT.AND P0, PT, R14, 0xf, PT ;  /* 0x0000000f0e00780c */ /* 0x000fe20003f04270 */
[----:B------:R-:W1:Y:S01]  /*27f0*/  LDC.64 R90, c[0x0][0x268] ;  /* 0x00009a00ff5a7b82 */ /* 0x000e620000000a00 */
[----:B------:R-:W-:Y:S01]  /*2800*/  FADD.FTZ R22, R18, R41 ;  /* 0x0000002912167221 */ /* 0x000fe20000010000 */
[----:B------:R-:W3:Y:S01]  /*2810*/  SHFL.DOWN PT, R16, R55, 0x10, 0x1f ;  /* 0x0a001f0037107f89 */ /* 0x000ee200000e0000 */
[----:B------:R-:W-:Y:S01]  /*2820*/  FADD.FTZ R18, R20, R47 ;  /* 0x0000002f14127221 */ /* 0x000fe20000010000 */
[----:B------:R-:W-:Y:S01]  /*2830*/  LEA R85, R77, UR5, 0x4 ;  /* 0x000000054d557c11 */ /* 0x000fe2000f8e20ff */
[----:B------:R-:W-:-:S07]  /*2840*/  IMAD R83, R30, 0x50, R77 ;  /* 0x000000501e537824 */ /* 0x000fce00078e024d */
[----:B0-----:R-:W-:Y:S01]  /*2850*/  @!P0 FADD.FTZ R54, R54, R17 ;  /* 0x0000001136368221 */ /* 0x001fe20000010000 */
[----:B------:R-:W-:Y:S01]  /*2860*/  FFMA.FTZ R17, R46, R45, R19 ;  /* 0x0000002d2e117223 */ /* 0x000fe20000010013 */
[----:B------:R-:W-:Y:S01]  /*2870*/  FADD.FTZ R19, R22, R45 ;  /* 0x0000002d16137221 */ /* 0x000fe20000010000 */
[----:B---3--:R-:W-:Y:S01]  /*2880*/  @!P0 FADD.FTZ R55, R55, R16 ;  /* 0x0000001037378221 */ /* 0x008fe20000010000 */
[----:B------:R-:W-:Y:S01]  /*2890*/  FFMA.FTZ R16, R92, R47, R21 ;  /* 0x0000002f5c107223 */ /* 0x000fe20000010015 */
[----:B--2---:R-:W-:-:S04]  /*28a0*/  ISETP.GE.U32.AND P0, PT, R81, 0x2, PT ;  /* 0x000000025100780c */ /* 0x004fc80003f06070 */
[----:B------:R0:W-:Y:S04]  /*28b0*/  STS.128 [R85], R16 ;  /* 0x0000001055007388 */ /* 0x0001e80000000c00 */
[----:B------:R0:W-:Y:S01]  /*28c0*/  @!P3 STS.64 [R12+0x18], R54 ;  /* 0x000018360c00b388 */ /* 0x0001e20000000a00 */
[----:B------:R-:W-:Y:S06]  /*28d0*/  BAR.SYNC.DEFER_BLOCKING 0x0 ;  /* 0x0000000000007b1d */ /* 0x000fec0000010000 */
[----:B------:R-:W-:Y:S05]  /*28e0*/  @P2 BRA `(.L_x_409) ;  /* 0x0000000000c42947 */ /* 0x000fea0003800000 */
[----:B------:R-:W-:-:S09]  /*28f0*/  ULEA UR5, UR11, UR6, 0x18 ;  /* 0x000000060b057291 */ /* 0x000fd2000f8ec03f */
[----:B------:R-:W2:Y:S04]  /*2900*/  LDS.128 R28, [UR5+0x20] ;  /* 0x00002005ff1c7984 */ /* 0x000ea80008000c00 */
[----:B------:R-:W3:Y:S04]  /*2910*/  LDS.128 R40, [UR5+0x30] ;  /* 0x00003005ff287984 */ /* 0x000ee80008000c00 */
[----:B------:R-:W4:Y:S04]  /*2920*/  LDS.128 R20, [UR5+0x40] ;  /* 0x00004005ff147984 */ /* 0x000f280008000c00 */
[----:B------:R-:W5:Y:S04]  /*2930*/  LDS.128 R36, [UR5+0x50] ;  /* 0x00005005ff247984 */ /* 0x000f680008000c00 */
[----:B------:R-:W1:Y:S04]  /*2940*/  LDS.128 R24, [UR5+0x60] ;  /* 0x00006005ff187984 */ /* 0x000e680008000c00 */
[----:B------:R-:W1:Y:S01]  /*2950*/  LDS.128 R32, [UR5+0x70] ;  /* 0x00007005ff207984 */ /* 0x000e620008000c00 */
[----:B--2---:R-:W-:Y:S01]  /*2960*/  FADD.FTZ R45, R54, R28 ;  /* 0x0000001c362d7221 */ /* 0x004fe20000010000 */
[----:B------:R-:W-:-:S02]  /*2970*/  FADD.FTZ R28, R55, R29 ;  /* 0x0000001d371c7221 */ /* 0x000fc40000010000 */
[----:B0-----:R-:W-:Y:S01]  /*2980*/  LDS.64 R54, [UR5+0xb0] ;  /* 0x0000b005ff367984 */ /* 0x001fe20008000a00 */
[----:B------:R-:W-:Y:S01]  /*2990*/  FADD.FTZ R45, R45, R30 ;  /* 0x0000001e2d2d7221 */ /* 0x000fe20000010000 */
[----:B------:R-:W-:-:S03]  /*29a0*/  FADD.FTZ R28, R28, R31 ;  /* 0x0000001f1c1c7221 */ /* 0x000fc60000010000 */
[----:B---3--:R-:W-:Y:S01]  /*29b0*/  FADD.FTZ R45, R45, R40 ;  /* 0x000000282d2d7221 */ /* 0x008fe20000010000 */
[----:B------:R-:W-:Y:S02]  /*29c0*/  FADD.FTZ R40, R28, R41 ;  /* 0x000000291c287221 */ /* 0x000fe40000010000 */
[----:B------:R-:W0:Y:S01]  /*29d0*/  LDS.128 R28, [UR5+0x80] ;  /* 0x00008005ff1c7984 */ /* 0x000e220008000c00 */
[----:B------:R-:W-:Y:S01]  /*29e0*/  FADD.FTZ R45, R45, R42 ;  /* 0x0000002a2d2d7221 */ /* 0x000fe20000010000 */
[----:B------:R-:W-:-:S03]  /*29f0*/  FADD.FTZ R40, R40, R43 ;  /* 0x0000002b28287221 */ /* 0x000fc60000010000 */
[----:B----4-:R-:W-:Y:S01]  /*2a00*/  FADD.FTZ R45, R45, R20 ;  /* 0x000000142d2d7221 */ /* 0x010fe20000010000 */
[----:B------:R-:W-:Y:S02]  /*2a10*/  FADD.FTZ R20, R40, R21 ;  /* 0x0000001528147221 */ /* 0x000fe40000010000 */
[----:B------:R-:W2:Y:S01]  /*2a20*/  LDS.128 R40, [UR5+0x90] ;  /* 0x00009005ff287984 */ /* 0x000ea20008000c00 */
[----:B------:R-:W-:Y:S01]  /*2a30*/  FADD.FTZ R45, R45, R22 ;  /* 0x000000162d2d7221 */ /* 0x000fe20000010000 */
[----:B------:R-:W-:-:S03]  /*2a40*/  FADD.FTZ R20, R20, R23 ;  /* 0x0000001714147221 */ /* 0x000fc60000010000 */
[----:B-----5:R-:W-:Y:S01]  /*2a50*/  FADD.FTZ R45, R45, R36 ;  /* 0x000000242d2d7221 */ /* 0x020fe20000010000 */
[----:B------:R-:W-:Y:S02]  /*2a60*/  FADD.FTZ R36, R20, R37 ;  /* 0x0000002514247221 */ /* 0x000fe40000010000 */
[----:B------:R-:W3:Y:S01]  /*2a70*/  LDS.128 R20, [UR5+0xa0] ;  /* 0x0000a005ff147984 */ /* 0x000ee20008000c00 */
[----:B------:R-:W-:Y:S01]  /*2a80*/  FADD.FTZ R45, R45, R38 ;  /* 0x000000262d2d7221 */ /* 0x000fe20000010000 */
[----:B------:R-:W-:-:S03]  /*2a90*/  FADD.FTZ R36, R36, R39 ;  /* 0x0000002724247221 */ /* 0x000fc60000010000 */
[----:B-1----:R-:W-:Y:S01]  /*2aa0*/  FADD.FTZ R45, R45, R24 ;  /* 0x000000182d2d7221 */ /* 0x002fe20000010000 */
        /* <DEDUP_REMOVED lines=21> */
.L_x_409:
[----:B------:R-:W-:Y:S05]  /*2c00*/  BSYNC B0 ;  /* 0x0000000000007941 */ /* 0x000fea0003800000 */
.L_x_408:
[----:B------:R-:W-:Y:S06]  /*2c10*/  BAR.SYNC.DEFER_BLOCKING 0x0 ;  /* 0x0000000000007b1d */ /* 0x000fec0000010000 */
[----:B------:R-:W-:Y:S04]  /*2c20*/  BSSY B0, `(.L_x_410) ;  /* 0x0000025000007945 */ /* 0x000fe80003800000 */
[----:B------:R-:W-:Y:S05]  /*2c30*/  @P4 BRA `(.L_x_411) ;  /* 0x00000000008c4947 */ /* 0x000fea0003800000 */
[----:B------:R-:W2:Y:S04]  /*2c40*/  LDS.128 R20, [R85+0x500] ;  /* 0x0005000055147984 */ /* 0x000ea80000000c00 */
[----:B------:R-:W3:Y:S04]  /*2c50*/  LDS.128 R24, [R85+0xa00] ;  /* 0x000a000055187984 */ /* 0x000ee80000000c00 */
[----:B------:R-:W4:Y:S04]  /*2c60*/  LDS.128 R28, [R85+0xf00] ;  /* 0x000f0000551c7984 */ /* 0x000f280000000c00 */
[----:B------:R-:W5:Y:S04]  /*2c70*/  LDS.128 R32, [R85+0x1400] ;  /* 0x0014000055207984 */ /* 0x000f680000000c00 */
[----:B------:R-:W1:Y:S04]  /*2c80*/  LDS.128 R36, [R85+0x1900] ;  /* 0x0019000055247984 */ /* 0x000e680000000c00 */
[----:B------:R-:W1:Y:S04]  /*2c90*/  LDS.128 R40, [R85+0x1e00] ;  /* 0x001e000055287984 */ /* 0x000e680000000c00 */
[----:B------:R-:W1:Y:S01]  /*2ca0*/  LDS.128 R44, [R85+0x2300] ;  /* 0x00230000552c7984 */ /* 0x000e620000000c00 */
[----:B--2---:R-:W-:Y:S01]  /*2cb0*/  FADD.FTZ R93, R16, R20 ;  /* 0x00000014105d7221 */ /* 0x004fe20000010000 */
[----:B0-----:R-:W-:Y:S01]  /*2cc0*/  FADD.FTZ R16, R17, R21 ;  /* 0x0000001511107221 */ /* 0x001fe20000010000 */
        /* <DEDUP_REMOVED lines=14> */
[----:B-1----:R-:W-:Y:S01]  /*2db0*/  FADD.FTZ R93, R93, R36 ;  /* 0x000000245d5d7221 */ /* 0x002fe20000010000 */
        /* <DEDUP_REMOVED lines=11> */
.L_x_411:
[----:B------:R-:W-:Y:S05]  /*2e70*/  BSYNC B0 ;  /* 0x0000000000007941 */ /* 0x000fea0003800000 */
.L_x_410:
[----:B------:R-:W-:Y:S01]  /*2e80*/  BSSY B0, `(.L_x_412) ;  /* 0x000000f000007945 */ /* 0x000fe20003800000 */
[----:B------:R-:W-:Y:S01]  /*2e90*/  PRMT R24, R65, 0x7632, R24 ;  /* 0x0000763241187816 */ /* 0x000fe20000000018 */
[----:B-1----:R-:W-:Y:S02]  /*2ea0*/  IMAD.WIDE R90, R83, 0x4, R90 ;  /* 0x00000004535a7825 */ /* 0x002fe400078e025a */
[----:B------:R-:W-:Y:S05]  /*2eb0*/  @P4 BRA `(.L_x_413) ;  /* 0x00000000002c4947 */ /* 0x000fea0003800000 */
[----:B------:R-:W1:Y:S01]  /*2ec0*/  LDC.64 R20, c[0x0][0x288] ;  /* 0x0000a200ff147b82 */ /* 0x000e620000000a00 */
[-C--:B------:R-:W-:Y:S01]  /*2ed0*/  LEA R28, P3, R10, R90.reuse, 0x2 ;  /* 0x0000005a0a1c7211 */ /* 0x080fe200078610ff */
[----:B------:R2:W-:Y:S01]  /*2ee0*/  REDG.E.ADD.F32.FTZ.RN.STRONG.GPU desc[UR8][R90.64], R16 ;  /* 0x000000105a0079a6 */ /* 0x0005e2000c10f388 */
[----:B------:R-:W-:Y:S02]  /*2ef0*/  LEA R22, P6, R8, R90, 0x2 ;  /* 0x0000005a08167211 */ /* 0x000fe400078c10ff */
[C---:B------:R-:W-:Y:S02]  /*2f00*/  IADD3.X R29, R91.reuse, R6, RZ, P3, !PT ;  /* 0x000000065b1d7210 */ /* 0x040fe40001ffe4ff */
[----:B------:R-:W-:-:S03]  /*2f10*/  IADD3.X R23, R91, R4, RZ, P6, !PT ;  /* 0x000000045b177210 */ /* 0x000fc600037fe4ff */
[----:B------:R2:W-:Y:S01]  /*2f20*/  REDG.E.ADD.F32.FTZ.RN.STRONG.GPU desc[UR8][R28.64], R17 ;  /* 0x000000111c0079a6 */ /* 0x0005e2000c10f388 */
[----:B-1----:R-:W-:-:S04]  /*2f30*/  LEA R26, P4, R20, R90, 0x2 ;  /* 0x0000005a141a7211 */ /* 0x002fc800078810ff */
[----:B------:R-:W-:-:S05]  /*2f40*/  LEA.HI.X R27, R20, R91, R21, 0x2, P4 ;  /* 0x0000005b141b7211 */ /* 0x000fca00020f1415 */
[----:B------:R2:W-:Y:S04]  /*2f50*/  REDG.E.ADD.F32.FTZ.RN.STRONG.GPU desc[UR8][R26.64], R18 ;  /* 0x000000121a0079a6 */ /* 0x0005e8000c10f388 */
[----:B------:R2:W-:Y:S02]  /*2f60*/  REDG.E.ADD.F32.FTZ.RN.STRONG.GPU desc[UR8][R22.64], R19 ;  /* 0x00000013160079a6 */ /* 0x0005e4000c10f388 */
.L_x_413:
[----:B------:R-:W-:Y:S05]  /*2f70*/  BSYNC B0 ;  /* 0x0000000000007941 */ /* 0x000fea0003800000 */
.L_x_412:
        /* <DEDUP_REMOVED lines=10> */
[----:B--2---:R-:W-:Y:S02]  /*3020*/  PRMT R29, R50, 0x7632, R29 ;  /* 0x00007632321d7816 */ /* 0x004fe4000000001d */
[----:B------:R-:W-:-:S02]  /*3030*/  PRMT R28, R52, 0x7632, R28 ;  /* 0x00007632341c7816 */ /* 0x000fc4000000001c */
[----:B------:R-:W-:Y:S02]  /*3040*/  PRMT R27, R53, 0x7632, R27 ;  /* 0x00007632351b7816 */ /* 0x000fe4000000001b */
[----:B------:R-:W-:Y:S02]  /*3050*/  PRMT R26, R56, 0x7632, R26 ;  /* 0x00007632381a7816 */ /* 0x000fe4000000001a */
[----:B------:R-:W-:Y:S01]  /*3060*/  PRMT R25, R57, 0x7632, R25 ;  /* 0x0000763239197816 */ /* 0x000fe20000000019 */
[----:B------:R-:W-:Y:S06]  /*3070*/  @!P0 BRA `(.L_x_414) ;  /* 0x0000001000888947 */ /* 0x000fec0003800000 */
[----:B------:R-:W1:Y:S01]  /*3080*/  LDC R41, c[0x0][0x10] ;  /* 0x00000400ff297b82 */ /* 0x000e620000000800 */
[----:B------:R-:W2:Y:S01]  /*3090*/  S2R R40, SR_CTAID.Y ;  /* 0x0000000000287919 */ /* 0x000ea20000002600 */
[----:B0-----:R-:W-:-:S06]  /*30a0*/  LOP3.LUT R18, R67, 0x1, RZ, 0xc0, !PT ;  /* 0x0000000143127812 */ /* 0x001fcc00078ec0ff */
[----:B------:R-:W0:Y:S08]  /*30b0*/  LDC.64 R16, c[0x0][0x258] ;  /* 0x00009600ff107b82 */ /* 0x000e300000000a00 */
[----:B------:R-:W3:Y:S01]  /*30c0*/  LDC.64 R44, c[0x0][0x260] ;  /* 0x00009800ff2c7b82 */ /* 0x000ee20000000a00 */
[----:B-1----:R-:W-:-:S04]  /*30d0*/  IMAD R18, R18, R41, RZ ;  /* 0x0000002912127224 */ /* 0x002fc800078e02ff */
[C---:B------:R-:W-:Y:S01]  /*30e0*/  IMAD R20, R18.reuse, R81, RZ ;  /* 0x0000005112147224 */ /* 0x040fe200078e02ff */
[----:B--2---:R-:W-:-:S04]  /*30f0*/  IADD3 R19, R18, R40, RZ ;  /* 0x0000002812137210 */ /* 0x004fc80007ffe0ff */
[----:B------:R-:W-:Y:S01]  /*3100*/  SHF.L.U32 R21, R20, 0x1, RZ ;  /* 0x0000000114157819 */ /* 0x000fe200000006ff */
[----:B0-----:R-:W-:-:S04]  /*3110*/  IMAD.WIDE.U32 R16, R19, 0x4, R16 ;  /* 0x0000000413107825 */ /* 0x001fc800078e0010 */
        /* <DEDUP_REMOVED lines=21> */
.L_x_416:
[----:B-1----:R-:W2:Y:S04]  /*3270*/  LDG.E.STRONG.GPU R18, desc[UR8][R16.64] ;  /* 0x0000000810127981 */ /* 0x002ea8000c1ef900 */
[----:B--2---:R-:W-:Y:S01]  /*3280*/  CCTL.IVALL ;  /* 0x00000000ff00798f */ /* 0x004fe20002000000 */
[----:B------:R-:W-:Y:S05]  /*3290*/  YIELD ;  /* 0x0000000000007946 */ /* 0x000fea0003800000 */
[----:B------:R-:W-:-:S13]  /*32a0*/  ISETP.NE.AND P0, PT, R18, R23, PT ;  /* 0x000000171200720c */ /* 0x000fda0003f05270 */
[----:B------:R-:W-:Y:S05]  /*32b0*/  @P0 BRA `(.L_x_416) ;  /* 0xfffffffc00ec0947 */ /* 0x000fea000383ffff */
.L_x_415:
        /* <DEDUP_REMOVED lines=17> */
.L_x_420:
        /* <DEDUP_REMOVED lines=115> */
.L_x_419:
        /* <DEDUP_REMOVED lines=61> */
.L_x_421:
[----:B------:R-:W-:-:S13]  /*3ed0*/  ISETP.NE.OR P0, PT, R42, RZ, P0 ;  /* 0x000000ff2a00720c */ /* 0x000fda0000705670 */
[----:B------:R-:W-:Y:S05]  /*3ee0*/  @!P0 BRA `(.L_x_417) ;  /* 0x00000000007c8947 */ /* 0x000fea0003800000 */
.L_x_418:
        /* <DEDUP_REMOVED lines=31> */
.L_x_417:
        /* <DEDUP_REMOVED lines=11> */
.L_x_423:
[----:B------:R-:W-:Y:S05]  /*4190*/  BSYNC B0 ;  /* 0x0000000000007941 */ /* 0x000fea0003800000 */
.L_x_422:
        /* <DEDUP_REMOVED lines=16> */
.L_x_414:
[----:B------:R-:W2:Y:S01]  /*42a0*/  S2UR UR6, SR_CgaCtaId ;  /* 0x00000000000679c3 */ /* 0x000ea20000008800 */
[----:B------:R-:W-:Y:S01]  /*42b0*/  UMOV UR5, 0x400 ;  /* 0x0000040000057882 */ /* 0x000fe20000000000 */
[----:B------:R-:W-:Y:S01]  /*42c0*/  SHF.L.U32 R65, R65, 0x10, RZ ;  /* 0x0000001041417819 */ /* 0x000fe200000006ff */
[----:B------:R-:W-:Y:S01]  /*42d0*/  ULDC.64 UR14, c[0x0][0x290] ;  /* 0x0000a400000e7ab9 */ /* 0x000fe20000000a00 */
[----:B01----:R-:W-:Y:S02]  /*42e0*/  SHF.L.U32 R19, R24, 0x10, RZ ;  /* 0x0000001018137819 */ /* 0x003fe400000006ff */
[----:B------:R-:W-:Y:S01]  /*42f0*/  ISETP.GE.U32.AND P0, PT, R74, UR14, PT ;  /* 0x0000000e4a007c0c */ /* 0x000fe2000bf06070 */
[C---:B------:R-:W-:Y:S01]  /*4300*/  FADD.FTZ R65, -R48.reuse, R65 ;  /* 0x0000004130417221 */ /* 0x040fe20000010100 */
[----:B------:R-:W-:Y:S01]  /*4310*/  SHF.L.U32 R39, R39, 0x10, RZ ;  /* 0x0000001027277819 */ /* 0x000fe200000006ff */
[----:B------:R-:W-:Y:S01]  /*4320*/  FADD.FTZ R19, -R48, R19 ;  /* 0x0000001330137221 */ /* 0x000fe20000010100 */
[----:B------:R-:W-:Y:S01]  /*4330*/  SHF.L.U32 R23, R66, 0x10, RZ ;  /* 0x0000001042177819 */ /* 0x000fe200000006ff */
[----:B------:R-:W-:-:S02]  /*4340*/  FMUL.FTZ R44, R65, R80 ;  /* 0x00000050412c7220 */ /* 0x000fc40000410000 */
[----:B------:R-:W-:Y:S01]  /*4350*/  FMUL.FTZ R42, R19, R80 ;  /* 0x00000050132a7220 */ /* 0x000fe20000410000 */
[----:B--2---:R-:W-:-:S09]  /*4360*/  ULEA UR5, UR6, UR5, 0x18 ;  /* 0x0000000506057291 */ /* 0x004fd2000f8ec03f */
[----:B------:R-:W-:Y:S01]  /*4370*/  @!P2 STS.64 [UR5+0xc0], R54 ;  /* 0x0000c036ff00a988 */ /* 0x000fe20008000a05 */
[----:B------:R-:W-:Y:S06]  /*4380*/  BAR.SYNC.DEFER_BLOCKING 0x0 ;  /* 0x0000000000007b1d */ /* 0x000fec0000010000 */
[----:B------:R-:W0:Y:S01]  /*4390*/  LDS.64 R16, [UR5+0xc0] ;  /* 0x0000c005ff107984 */ /* 0x000e220008000a00 */
[----:B------:R-:W-:Y:S02]  /*43a0*/  ULDC UR5, c[0x0][0x2bc] ;  /* 0x0000af0000057ab9 */ /* 0x000fe40000000800 */
[----:B0-----:R-:W-:Y:S01]  /*43b0*/  FMUL.FTZ R20, R16, UR5 ;  /* 0x0000000510147c20 */ /* 0x001fe20008410000 */
        /* <DEDUP_REMOVED lines=21> */
.L_x_424:
        /* <DEDUP_REMOVED lines=10> */
[----:B------:R-:W-:Y:S02]  /*45b0*/  IMAD R43, R75, UR13, R22 ;  /* 0x0000000d4b2b7c24 */ /* 0x000fe4000f8e0216 */
        /* <DEDUP_REMOVED lines=9> */
.L_x_426:
[----:B------:R-:W-:Y:S05]  /*4650*/  BSYNC B0 ;  /* 0x0000000000007941 */ /* 0x000fea0003800000 */
.L_x_425:
        /* <DEDUP_REMOVED lines=35> */
.L_x_427:
[----:B------:R-:W-:Y:S04]  /*4890*/  BSSY B0, `(.L_x_428) ;  /* 0x0000014000007945 */ /* 0x000fe80003800000 */
[----:B------:R-:W-:Y:S05]  /*48a0*/  @P3 BRA `(.L_x_429) ;  /* 0x0000000000483947 */ /* 0x000fea0003800000 */
[C-C-:B------:R-:W-:Y:S01]  /*48b0*/  FFMA.FTZ R16, R20.reuse, R42, R21.reuse ;  /* 0x0000002a14107223 */ /* 0x140fe20000010015 */
[----:B------:R-:W-:Y:S01]  /*48c0*/  ULDC.64 UR12, c[0x0][0x288] ;  /* 0x0000a200000c7ab9 */ /* 0x000fe20000000a00 */
[----:B------:R-:W-:Y:S01]  /*48d0*/  MOV R17, R89 ;  /* 0x0000005900117202 */ /* 0x000fe20000000f00 */
[----:B------:R-:W-:Y:S01]  /*48e0*/  FFMA.FTZ R18, R20, R40, R21 ;  /* 0x0000002814127223 */ /* 0x000fe20000010015 */
        /* <DEDUP_REMOVED lines=14> */
.L_x_429:
[----:B------:R-:W-:Y:S05]  /*49d0*/  BSYNC B0 ;  /* 0x0000000000007941 */ /* 0x000fea0003800000 */
.L_x_428:
        /* <DEDUP_REMOVED lines=25> */
.L_x_430:
        /* <DEDUP_REMOVED lines=20> */
.L_x_432:
[----:B------:R-:W-:Y:S05]  /*4cb0*/  BSYNC B0 ;  /* 0x0000000000007941 */ /* 0x000fea0003800000 */
.L_x_431:
        /* <DEDUP_REMOVED lines=25> */
[----:B------:R-:W-:Y:S01]  /*4e50*/  FADD.FTZ R15, -R48, R15 ;  /* 0x0000000f300f7221 */ /* 0x000fe20000010100 */
[----:B------:R-:W-:Y:S01]  /*4e60*/  ISETP.GE.AND.EX P3, PT, R7, UR15, PT, P3 ;  /* 0x0000000f07007c0c */ /* 0x000fe2000bf66330 */
[----:B------:R-:W-:Y:S01]  /*4e70*/  FMUL.FTZ R26, R19, R80 ;  /* 0x00000050131a7220 */ /* 0x000fe20000410000 */
[----:B------:R-:W-:-:S02]  /*4e80*/  ISETP.GE.AND.EX P4, PT, R5, UR15, PT, P4 ;  /* 0x0000000f05007c0c */ /* 0x000fc4000bf86340 */
[----:B------:R-:W-:Y:S02]  /*4e90*/  ISETP.GE.AND.EX P6, PT, R3, UR15, PT, P6 ;  /* 0x0000000f03007c0c */ /* 0x000fe4000bfc6360 */
[C---:B------:R-:W-:Y:S02]  /*4ea0*/  ISETP.GT.U32.OR P0, PT, R77.reuse, 0x27f, P0 ;  /* 0x0000027f4d00780c */ /* 0x040fe40000704470 */
[C---:B------:R-:W-:Y:S02]  /*4eb0*/  ISETP.GT.U32.OR P2, PT, R77.reuse, 0x27f, P2 ;  /* 0x0000027f4d00780c */ /* 0x040fe40001744470 */
[C---:B------:R-:W-:Y:S02]  /*4ec0*/  ISETP.GT.U32.OR P3, PT, R77.reuse, 0x27f, P3 ;  /* 0x0000027f4d00780c */ /* 0x040fe40001f64470 */
[C---:B------:R-:W-:Y:S02]  /*4ed0*/  ISETP.GT.U32.OR P4, PT, R77.reuse, 0x27f, P4 ;  /* 0x0000027f4d00780c */ /* 0x040fe40002784470 */
        /* <DEDUP_REMOVED lines=22> */
.L_x_433:
        /* <DEDUP_REMOVED lines=15> */
[----:B------:R-:W-:Y:S02]  /*5130*/  LEA R18, P0, R16, UR12, 0x1 ;  /* 0x0000000c10127c11 */ /* 0x000fe4000f8008ff */
[----:B------:R-:W-:Y:S02]  /*5140*/  IADD3 R19, R17, R19, RZ ;  /* 0x0000001311137210 */ /* 0x000fe40007ffe0ff */
[----:B------:R-:W-:Y:S02]  /*5150*/  F2FP.BF16.F32.PACK_AB R11, R2, R11 ;  /* 0x0000000b020b723e */ /* 0x000fe400000010ff */
[----:B------:R-:W-:-:S05]  /*5160*/  LEA.HI.X R19, R16, UR13, R19, 0x1, P0 ;  /* 0x0000000d10137c11 */ /* 0x000fca00080f0c13 */
[----:B------:R0:W-:Y:S02]  /*5170*/  STG.E desc[UR8][R18.64], R11 ;  /* 0x0000000b12007986 */ /* 0x0001e4000c101908 */
.L_x_435:
[----:B------:R-:W-:Y:S05]  /*5180*/  BSYNC B0 ;  /* 0x0000000000007941 */ /* 0x000fea0003800000 */
.L_x_434:
[----:B0-----:R-:W-:Y:S01]  /*5190*/  SHF.L.U32 R11, R0, 0x10, RZ ;  /* 0x00000010000b7819 */ /* 0x001fe200000006ff */
        /* <DEDUP_REMOVED lines=22> */
.L_x_436:
        /* <DEDUP_REMOVED lines=20> */
.L_x_438:
[----:B------:R-:W-:Y:S05]  /*5440*/  BSYNC B0 ;  /* 0x0000000000007941 */ /* 0x000fea0003800000 */
.L_x_437:
        /* <DEDUP_REMOVED lines=23> */
.L_x_439:
[----:B------:R-:W-:Y:S04]  /*55c0*/  BSSY B0, `(.L_x_440) ;  /* 0x0000014000007945 */ /* 0x000fe80003800000 */
[----:B------:R-:W-:Y:S05]  /*55d0*/  @P3 BRA `(.L_x_441) ;  /* 0x0000000000483947 */ /* 0x000fea0003800000 */
[----:B------:R-:W-:Y:S01]  /*55e0*/  ULDC.64 UR12, c[0x0][0x288] ;  /* 0x0000a200000c7ab9 */ /* 0x000fe20000000a00 */
[----:B------:R-:W-:Y:S01]  /*55f0*/  MOV R16, R86 ;  /* 0x0000005600107202 */ /* 0x000fe20000000f00 */
        /* <DEDUP_REMOVED lines=16> */
.L_x_441:
[----:B------:R-:W-:Y:S05]  /*5700*/  BSYNC B0 ;  /* 0x0000000000007941 */ /* 0x000fea0003800000 */
.L_x_440:
[----:B------:R-:W-:Y:S01]  /*5710*/  SHF.L.U32 R53, R53, 0x10, RZ ;  /* 0x0000001035357819 */ /* 0x000fe200000006ff */
[-C--:B------:R-:W-:Y:S01]  /*5720*/  FMUL.FTZ R24, R23, R80.reuse ;  /* 0x0000005017187220 */ /* 0x080fe20000410000 */
[----:B------:R-:W-:Y:S01]  /*5730*/  SHF.L.U32 R27, R27, 0x10, RZ ;  /* 0x000000101b1b7819 */ /* 0x000fe200000006ff */
[----:B------:R-:W-:Y:S01]  /*5740*/  FMUL.FTZ R22, R35, R80 ;  /* 0x0000005023167220 */ /* 0x000fe20000410000 */
        /* <DEDUP_REMOVED lines=19> */
.L_x_442:
        /* <DEDUP_REMOVED lines=11> */
[----:B0-----:R-:W-:-:S04]  /*5930*/  IMAD.WIDE.U32 R18, R69, UR12, R16 ;  /* 0x0000000c45127c25 */ /* 0x001fc8000f8e0010 */
        /* <DEDUP_REMOVED lines=8> */
.L_x_444:
[----:B------:R-:W-:Y:S05]  /*59c0*/  BSYNC B0 ;  /* 0x0000000000007941 */ /* 0x000fea0003800000 */
.L_x_443:
        /* <DEDUP_REMOVED lines=8> */
[----:B-1----:R-:W-:-:S05]  /*5a50*/  FMUL.FTZ R5, R49, -1.4426950216293334961 ;  /* 0xbfb8aa3b31057820 */ /* 0x002fca0000410000 */
[----:B------:R-:W1:Y:S08]  /*5a60*/  MUFU.EX2 R0, R0 ;  /* 0x0000000000007308 */ /* 0x000e700000000800 */
[----:B------:R-:W0:Y:S01]  /*5a70*/  MUFU.EX2 R5, R5 ;  /* 0x0000000500057308 */ /* 0x000e220000000800 */
[----:B-1----:R-:W-:-:S07]  /*5a80*/  FADD.FTZ R2, R0, 1 ;  /* 0x3f80000000027421 */ /* 0x002fce0000010000 */
[----:B------:R-:W1:Y:S01]  /*5a90*/  MUFU.RCP R2, R2 ;  /* 0x0000000200027308 */ /* 0x000e620000001000 */
[----:B0-----:R-:W-:-:S07]  /*5aa0*/  FADD.FTZ R7, R5, 1 ;  /* 0x3f80000005077421 */ /* 0x001fce0000010000 */
[----:B------:R-:W0:Y:S01]  /*5ab0*/  MUFU.RCP R16, R7 ;  /* 0x0000000700107308 */ /* 0x000e220000001000 */
[----:B-1----:R-:W-:Y:S01]  /*5ac0*/  FADD.FTZ R18, -R2, 1 ;  /* 0x3f80000002127421 */ /* 0x002fe20000010100 */
[----:B------:R-:W-:-:S03]  /*5ad0*/  FMUL.FTZ R57, R57, R2 ;  /* 0x0000000239397220 */ /* 0x000fc60000410000 */
[----:B------:R-:W-:Y:S01]  /*5ae0*/  FFMA.FTZ R18, R79, R18, 1 ;  /* 0x3f8000004f127423 */ /* 0x000fe20000010012 */
[----:B0-----:R-:W-:Y:S01]  /*5af0*/  FADD.FTZ R22, -R16, 1 ;  /* 0x3f80000010167421 */ /* 0x001fe20000010100 */
[----:B------:R-:W-:Y:S02]  /*5b00*/  FMUL.FTZ R25, R25, R16 ;  /* 0x0000001019197220 */ /* 0x000fe40000410000 */
[----:B------:R-:W-:Y:S01]  /*5b10*/  FMUL.FTZ R57, R57, R18 ;  /* 0x0000001239397220 */ /* 0x000fe20000410000 */
[----:B------:R-:W-:-:S04]  /*5b20*/  FFMA.FTZ R22, R49, R22, 1 ;  /* 0x3f80000031167423 */ /* 0x000fc80000010016 */
[----:B------:R-:W-:-:S07]  /*5b30*/  FMUL.FTZ R25, R25, R22 ;  /* 0x0000001619197220 */ /* 0x000fce0000410000 */
.L_x_445:
        /* <DEDUP_REMOVED lines=10> */
[-C--:B-1----:R-:W-:Y:S01]  /*5be0*/  FMUL.FTZ R5, R57, R80.reuse ;  /* 0x0000005039057220 */ /* 0x082fe20000410000 */
        /* <DEDUP_REMOVED lines=8> */
.L_x_447:
[----:B------:R-:W-:Y:S05]  /*5c70*/  BSYNC B0 ;  /* 0x0000000000007941 */ /* 0x000fea0003800000 */
.L_x_446:
[----:B--2---:R-:W2:Y:S01]  /*5c80*/  LDC R3, c[0x0][0x10] ;  /* 0x00000400ff037b82 */ /* 0x004ea20000000800 */
[----:B------:R-:W-:Y:S02]  /*5c90*/  IADD3 R67, R67, 0x1, RZ ;  /* 0x0000000143437810 */ /* 0x000fe40007ffe0ff */
[----:B--2---:R-:W-:-:S04]  /*5ca0*/  IADD3 R76, R3, R76, RZ ;  /* 0x0000004c034c7210 */ /* 0x004fc80007ffe0ff */
[----:B------:R-:W-:-:S13]  /*5cb0*/  ISETP.GE.AND P0, PT, R76, UR4, PT ;  /* 0x000000044c007c0c */ /* 0x000fda000bf06270 */
[----:B------:R-:W-:Y:S05]  /*5cc0*/  @!P0 BRA `(.L_x_448) ;  /* 0xffffffa4009c8947 */ /* 0x000fea000383ffff */
.L_x_397:
[----:B------:R-:W2:Y:S01]  /*5cd0*/  LDC R4, c[0x0][0xc] ;  /* 0x00000300ff047b82 */ /* 0x000ea20000000800 */
[----:B------:R-:W-:Y:S01]  /*5ce0*/  ISETP.NE.AND P1, PT, R77, RZ, PT ;  /* 0x000000ff4d00720c */ /* 0x000fe20003f25270 */
[----:B------:R-:W-:Y:S06]  /*5cf0*/  BSSY B0, `(.L_x_449) ;  /* 0x0000011000007945 */ /* 0x000fec0003800000 */
[----:B0-----:R-:W0:Y:S08]  /*5d00*/  LDC R7, c[0x0][0x10] ;  /* 0x00000400ff077b82 */ /* 0x001e300000000800 */
[----:B------:R-:W3:Y:S01]  /*5d10*/  LDC.64 R2, c[0x0][0x258] ;  /* 0x00009600ff027b82 */ /* 0x000ee20000000a00 */
[----:B--2---:R-:W-:-:S02]  /*5d20*/  ISETP.NE.AND P0, PT, R4, 0x1, PT ;  /* 0x000000010400780c */ /* 0x004fc40003f05270 */
[----:B0-----:R-:W-:-:S04]  /*5d30*/  SHF.L.U32 R0, R7, 0x1, RZ ;  /* 0x0000000107007819 */ /* 0x001fc800000006ff */
[----:B-1----:R-:W-:-:S05]  /*5d40*/  SEL R5, R0, RZ, P0 ;  /* 0x000000ff00057207 */ /* 0x002fca0000000000 */
[----:B---3--:R-:W-:Y:S01]  /*5d50*/  IMAD.WIDE.U32 R2, R5, 0x4, R2 ;  /* 0x0000000405027825 */ /* 0x008fe200078e0002 */
        /* <DEDUP_REMOVED lines=10> */
.L_x_450:
[----:B------:R-:W-:Y:S05]  /*5e00*/  BSYNC B0 ;  /* 0x0000000000007941 */ /* 0x000fea0003800000 */
.L_x_449:
        /* <DEDUP_REMOVED lines=11> */
.L_x_452:
[----:B------:R-:W2:Y:S04]  /*5ec0*/  LDG.E.STRONG.GPU R5, desc[UR8][R2.64] ;  /* 0x0000000802057981 */ /* 0x000ea8000c1ef900 */
[----:B--2---:R-:W-:Y:S01]  /*5ed0*/  CCTL.IVALL ;  /* 0x00000000ff00798f */ /* 0x004fe20002000000 */
[----:B------:R-:W-:Y:S05]  /*5ee0*/  YIELD ;  /* 0x0000000000007946 */ /* 0x000fea0003800000 */
[----:B------:R-:W-:-:S13]  /*5ef0*/  ISETP.NE.AND P0, PT, R5, R0, PT ;  /* 0x000000000500720c */ /* 0x000fda0003f05270 */
[----:B------:R-:W-:Y:S05]  /*5f00*/  @P0 BRA `(.L_x_452) ;  /* 0xfffffffc00ec0947 */ /* 0x000fea000383ffff */
.L_x_451:
        /* <DEDUP_REMOVED lines=24> */
.L_x_453:
[----:B------:R-:W-:-:S04]  /*6090*/  LEA R6, P0, R77, UR4, 0x2 ;  /* 0x000000044d067c11 */ /* 0x000fc8000f8010ff */
[----:B------:R-:W-:Y:S02]  /*60a0*/  LEA.HI.X R7, R77, UR5, R0, 0x2, P0 ;  /* 0x000000054d077c11 */ /* 0x000fe400080f1400 */
[-C--:B------:R-:W-:Y:S02]  /*60b0*/  LEA R8, P0, R18, R6.reuse, 0x2 ;  /* 0x0000000612087211 */ /* 0x080fe400078010ff */
[-C--:B------:R-:W-:Y:S01]  /*60c0*/  LEA R12, P2, R27, R6.reuse, 0x2 ;  /* 0x000000061b0c7211 */ /* 0x080fe200078410ff */
[----:B------:R-:W2:Y:S01]  /*60d0*/  LDG.E R0, desc[UR8][R6.64] ;  /* 0x0000000806007981 */ /* 0x000ea2000c1e1900 */
[----:B------:R-:W-:Y:S02]  /*60e0*/  LEA R10, P1, R22, R6, 0x2 ;  /* 0x00000006160a7211 */ /* 0x000fe400078210ff */
[C---:B------:R-:W-:Y:S02]  /*60f0*/  IADD3.X R9, R7.reuse, R31, RZ, P0, !PT ;  /* 0x0000001f07097210 */ /* 0x040fe400007fe4ff */
[----:B------:R-:W-:-:S02]  /*6100*/  IADD3.X R13, R7, R29, RZ, P2, !PT ;  /* 0x0000001d070d7210 */ /* 0x000fc400017fe4ff */
[----:B------:R-:W-:Y:S02]  /*6110*/  IADD3.X R11, R23, R7, RZ, P1, !PT ;  /* 0x00000007170b7210 */ /* 0x000fe40000ffe4ff */
        /* <DEDUP_REMOVED lines=8> */
[----:B--2---:R-:W-:Y:S02]  /*61a0*/  F2FP.BF16.F32.PACK_AB R19, R9, R0 ;  /* 0x000000000913723e */ /* 0x004fe400000010ff */
[----:B------:R-:W-:Y:S02]  /*61b0*/  SHF.R.S32.HI R0, RZ, 0x1f, R77 ;  /* 0x0000001fff007819 */ /* 0x000fe4000001144d */
[----:B---3--:R-:W-:Y:S01]  /*61c0*/  F2FP.BF16.F32.PACK_AB R21, R13, R10 ;  /* 0x0000000a0d15723e */ /* 0x008fe200000010ff */
[----:B------:R2:W-:Y:S04]  /*61d0*/  STG.E desc[UR8][R2.64], R19 ;  /* 0x0000001302007986 */ /* 0x0005e8000c101908 */
[----:B------:R2:W-:Y:S01]  /*61e0*/  STG.E desc[UR8][R4.64], R21 ;  /* 0x0000001504007986 */ /* 0x0005e2000c101908 */
[----:B------:R-:W-:-:S13]  /*61f0*/  ISETP.GT.AND.EX P0, PT, R25, R0, PT, P0 ;  /* 0x000000001900720c */ /* 0x000fda0003f04300 */
[----:B--2---:R-:W-:Y:S05]  /*6200*/  @P0 BRA `(.L_x_453) ;  /* 0xfffffffc00a00947 */ /* 0x004fea000383ffff */
[----:B------:R-:W-:Y:S05]  /*6210*/  EXIT ;  /* 0x000000000000794d */ /* 0x000fea0003800000 */
.L_x_454:
        /* <DEDUP_REMOVED lines=14> */
.L_x_5574:


//--------------------- .text._Z35group_norm_nhwc_bwd_one_pass_kernelI11Bf16IOBf16WLi128ELi160ELi640EEv26Group_norm_nhwc_bwd_params --------------------------
	.section	.text._Z35group_norm_nhwc_bwd_one_pass_kernelI11Bf16IOBf16WLi128ELi160ELi640EEv26Group_norm_nhwc_bwd_params,"ax",@progbits
	.align	128
        .global         _Z35group_norm_nhwc_bwd_one_pass_kernelI11Bf16IOBf16WLi128ELi160ELi640EEv26Group_norm_nhwc_bwd_params
        .type           _Z35group_norm_nhwc_bwd_one_pass_kernelI11Bf16IOBf16WLi128ELi160ELi640EEv26Group_norm_nhwc_bwd_params,@function
        .size           _Z35group_norm_nhwc_bwd_one_pass_kernelI11Bf16IOBf16WLi128ELi160ELi640EEv26Group_norm_nhwc_bwd_params,(.L_x_5575 - _Z35group_norm_nhwc_bwd_one_pass_kernelI11Bf16IOBf16WLi128ELi160ELi640EEv26Group_norm_nhwc_bwd_params)
        .other          _Z35group_norm_nhwc_bwd_one_pass_kernelI11Bf16IOBf16WLi128ELi160ELi640EEv26Group_norm_nhwc_bwd_params,@"STO_CUDA_ENTRY STV_DEFAULT"
_Z35group_norm_nhwc_bwd_one_pass_kernelI11Bf16IOBf16WLi128ELi160ELi640EEv26Group_norm_nhwc_bwd_params:
.text._Z35group_norm_nhwc_bwd_one_pass_kernelI11Bf16IOBf16WLi128ELi160ELi640EEv26Group_norm_nhwc_bwd_params:
        /* <DEDUP_REMOVED lines=13> */
[----:B------:R-:W-:Y:S01]  /*00d0*/  SHF.R.S32.HI R0, RZ, 0x1f, R75 ;  /* 0x0000001fff007819 */ /* 0x000fe2000001144b */
[----:B------:R-:W-:Y:S02]  /*00e0*/  UIMAD.WIDE.U32 UR8, UR12, 0x3, URZ ;  /* 0x000000030c0878a5 */ /* 0x000fe4000f8e003f */
[----:B------:R-:W-:Y:S01]  /*00f0*/  UIMAD UR10, UR13, 0x3, URZ ;  /* 0x000000030d0a78a4 */ /* 0x000fe2000f8e023f */
[----:B------:R-:W1:Y:S01]  /*0100*/  S2R R2, SR_LANEID ;  /* 0x0000000000027919 */ /* 0x000e620000000000 */
[----:B------:R-:W0:Y:S01]  /*0110*/  LDC R74, c[0x0][0x2ac] ;  /* 0x0000ab00ff4a7b82 */ /* 0x000e220000000800 */
[----:B------:R-:W-:Y:S01]  /*0120*/  SHF.R.U32.HI R3, RZ, 0x6, R3 ;  /* 0x00000006ff037819 */ /* 0x000fe20000011603 */
[----:B------:R-:W-:Y:S01]  /*0130*/  ULEA.HI UR11, UP0, UR13, UR12, URZ, 0x1 ;  /* 0x0000000c0d0b7291 */ /* 0x000fe2000f81083f */
[----:B------:R-:W-:Y:S01]  /*0140*/  LEA.HI R0, R0, R75, RZ, 0x5 ;  /* 0x0000004b00007211 */ /* 0x000fe200078f28ff */
[----:B------:R-:W-:-:S02]  /*0150*/  UIADD3 UR10, UR9, UR10, URZ ;  /* 0x0000000a090a7290 */ /* 0x000fc4000fffe03f */
[----:B------:R-:W-:Y:S01]  /*0160*/  UIADD3.X UR12, URZ, UR13, URZ, UP0, !UPT ;  /* 0x0000000d3f0c7290 */ /* 0x000fe200087fe43f */
[----:B------:R-:W-:Y:S01]  /*0170*/  SHF.R.S32.HI R0, RZ, 0x5, R0 ;  /* 0x00000005ff007819 */ /* 0x000fe20000011400 */
[----:B------:R-:W2:Y:S01]  /*0180*/  S2UR UR7, SR_CgaCtaId ;  /* 0x00000000000779c3 */ /* 0x000ea20000008800 */
[----:B------:R-:W-:Y:S01]  /*0190*/  ULDC.64 UR18, c[0x0][0x290] ;  /* 0x0000a40000127ab9 */ /* 0x000fe20000000a00 */
        /* <DEDUP_REMOVED lines=24> */
.L_x_538:
[----:B0-----:R-:W0:Y:S01]  /*0320*/  LDC R9, c[0x0][0x2a0] ;  /* 0x0000a800ff097b82 */ /* 0x001e220000000800 */
[----:B------:R-:W-:Y:S01]  /*0330*/  IABS R11, UR6 ;  /* 0x00000006000b7c13 */ /* 0x000fe20008000000 */
[----:B------:R-:W1:Y:S01]  /*0340*/  S2R R10, SR_TID.X ;  /* 0x00000000000a7919 */ /* 0x000e620000002100 */
[----:B------:R-:W-:Y:S01]  /*0350*/  ISETP.LE.AND P5, PT, RZ, UR6, PT ;  /* 0x00000006ff007c0c */ /* 0x000fe2000bfa3270 */
[----:B------:R-:W-:Y:S01]  /*0360*/  ULDC.64 UR18, c[0x0][0x290] ;  /* 0x0000a40000127ab9 */ /* 0x000fe20000000a00 */
[C---:B------:R-:W-:Y:S01]  /*0370*/  IADD3 R25, R74.reuse, 0x58, RZ ;  /* 0x000000584a197810 */ /* 0x040fe20007ffe0ff */
[----:B------:R-:W-:Y:S01]  /*0380*/  ULDC.64 UR12, c[0x0][0x298] ;  /* 0x0000a600000c7ab9 */ /* 0x000fe20000000a00 */
[----:B------:R-:W-:Y:S01]  /*0390*/  IADD3 R29, R74, 0x38, RZ ;  /* 0x000000384a1d7810 */ /* 0x000fe20007ffe0ff */
[----:B------:R-:W2:Y:S01]  /*03a0*/  @P1 LDC.64 R12, c[0x0][0x288] ;  /* 0x0000a200ff0c1b82 */ /* 0x000ea20000000a00 */
[----:B------:R-:W-:Y:S01]  /*03b0*/  SHF.R.S32.HI R15, RZ, 0x1f, R25 ;  /* 0x0000001fff0f7819 */ /* 0x000fe20000011419 */
[----:B------:R-:W-:Y:S01]  /*03c0*/  HFMA2.MMA R58, -RZ, RZ, 0, 0 ;  /* 0x00000000ff3a7435 */ /* 0x000fe200000001ff */
[----:B------:R-:W-:-:S02]  /*03d0*/  SHF.R.S32.HI R23, RZ, 0x1f, R29 ;  /* 0x0000001fff177819 */ /* 0x000fc4000001141d */
        /* <DEDUP_REMOVED lines=10> */
[----:B------:R-:W-:-:S04]  /*0480*/  IMAD R7, R7, R8, RZ ;  /* 0x0000000807077224 */ /* 0x000fc800078e02ff */
[----:B------:R-:W-:Y:S01]  /*0490*/  IMAD.HI.U32 R5, R5, R7, R4 ;  /* 0x0000000705057227 */ /* 0x000fe200078e0004 */
[----:B------:R-:W-:Y:S02]  /*04a0*/  MOV R7, R11 ;  /* 0x0000000b00077202 */ /* 0x000fe40000000f00 */
[----:B------:R-:W-:-:S03]  /*04b0*/  LOP3.LUT R11, R9, UR6, RZ, 0x3c, !PT ;  /* 0x00000006090b7c12 */ /* 0x000fc6000f8e3cff */
[----:B------:R-:W-:Y:S01]  /*04c0*/  IMAD.HI.U32 R6, R5, R7, RZ ;  /* 0x0000000705067227 */ /* 0x000fe200078e00ff */
[----:B------:R-:W-:Y:S02]  /*04d0*/  ISETP.GE.AND P2, PT, R11, RZ, PT ;  /* 0x000000ff0b00720c */ /* 0x000fe40003f46270 */
[----:B------:R-:W-:Y:S02]  /*04e0*/  SHF.R.S32.HI R11, RZ, 0x1f, R68 ;  /* 0x0000001fff0b7819 */ /* 0x000fe40000011444 */
[----:B------:R-:W-:-:S05]  /*04f0*/  IADD3 R5, -R6, RZ, RZ ;  /* 0x000000ff06057210 */ /* 0x000fca0007ffe1ff */
[----:B------:R-:W-:Y:S02]  /*0500*/  IMAD R7, R8, R5, R7 ;  /* 0x0000000508077224 */ /* 0x000fe400078e0207 */
[----:B------:R-:W-:-:S03]  /*0510*/  IMAD.WIDE.U32 R4, R10, -0x33333333, RZ ;  /* 0xcccccccd0a047825 */ /* 0x000fc600078e00ff */
[----:B------:R-:W-:Y:S02]  /*0520*/  ISETP.GT.U32.AND P3, PT, R8, R7, PT ;  /* 0x000000070800720c */ /* 0x000fe40003f64070 */
[----:B------:R-:W-:-:S05]  /*0530*/  SHF.R.U32.HI R5, RZ, 0x6, R5 ;  /* 0x00000006ff057819 */ /* 0x000fca0000011605 */
[----:B------:R-:W-:Y:S01]  /*0540*/  IMAD R30, R5, -0x50, R10 ;  /* 0xffffffb0051e7824 */ /* 0x000fe200078e020a */
[----:B------:R-:W-:-:S04]  /*0550*/  LOP3.LUT R5, RZ, R9, RZ, 0x33, !PT ;  /* 0x00000009ff057212 */ /* 0x000fc800078e33ff */
[----:B------:R-:W-:Y:S02]  /*0560*/  SHF.L.U32 R30, R30, 0x1, RZ ;  /* 0x000000011e1e7819 */ /* 0x000fe400000006ff */
[-C--:B------:R-:W-:Y:S02]  /*0570*/  @!P3 IADD3 R7, R7, -R8.reuse, RZ ;  /* 0x800000080707b210 */ /* 0x080fe40007ffe0ff */
[----:B------:R-:W-:Y:S02]  /*0580*/  @!P3 IADD3 R6, R6, 0x1, RZ ;  /* 0x000000010606b810 */ /* 0x000fe40007ffe0ff */
[CC--:B------:R-:W-:Y:S02]  /*0590*/  ISETP.GE.U32.AND P4, PT, R7.reuse, R8.reuse, PT ;  /* 0x000000080700720c */ /* 0x0c0fe40003f86070 */
[----:B------:R-:W-:Y:S02]  /*05a0*/  ISETP.GT.U32.AND P0, PT, R8, R7, PT ;  /* 0x000000070800720c */ /* 0x000fe40003f04070 */
[----:B------:R-:W-:-:S02]  /*05b0*/  IADD3 R4, R7, -R8, RZ ;  /* 0x8000000807047210 */ /* 0x000fc40007ffe0ff */
[----:B------:R-:W-:Y:S02]  /*05c0*/  ISETP.NE.AND P3, PT, R9, RZ, PT ;  /* 0x000000ff0900720c */ /* 0x000fe40003f65270 */
[----:B------:R-:W-:Y:S02]  /*05d0*/  SEL R4, R4, R7, !P0 ;  /* 0x0000000704047207 */ /* 0x000fe40004000000 */
[----:B------:R-:W-:Y:S02]  /*05e0*/  ISETP.GE.U32.AND P0, PT, R68, UR18, PT ;  /* 0x0000001244007c0c */ /* 0x000fe4000bf06070 */
        /* <DEDUP_REMOVED lines=10> */
[----:B------:R-:W-:Y:S02]  /*0690*/  SHF.R.S32.HI R6, RZ, 0x1f, R30 ;  /* 0x0000001fff067819 */ /* 0x000fe4000001141e */
[----:B------:R-:W-:Y:S02]  /*06a0*/  IADD3 R88, P2, R30, R31, RZ ;  /* 0x0000001f1e587210 */ /* 0x000fe40007f5e0ff */
[----:B------:R-:W-:Y:S01]  /*06b0*/  SHF.R.S32.HI R4, RZ, 0x1f, R5 ;  /* 0x0000001fff047819 */ /* 0x000fe20000011405 */
[----:B------:R-:W1:Y:S01]  /*06c0*/  @!P0 LDC.64 R20, c[0x0][0x288] ;  /* 0x0000a200ff148b82 */ /* 0x000e620000000a00 */
        /* <DEDUP_REMOVED lines=8> */
[----:B------:R-:W-:Y:S02]  /*0750*/  MOV R56, RZ ;  /* 0x000000ff00387202 */ /* 0x000fe40000000f00 */
[C---:B------:R-:W-:Y:S01]  /*0760*/  IADD3 R39, R74.reuse, 0x48, RZ ;  /* 0x000000484a277810 */ /* 0x040fe20007ffe0ff */
[----:B--2---:R-:W-:Y:S01]  /*0770*/  @P1 IMAD R4, R3, R12, RZ ;  /* 0x0000000c03041224 */ /* 0x004fe200078e02ff */
[----:B------:R-:W-:Y:S01]  /*0780*/  IADD3 R91, R89, R91, RZ ;  /* 0x0000005b595b7210 */ /* 0x000fe20007ffe0ff */
[----:B------:R-:W2:Y:S01]  /*0790*/  @!P4 LDC.64 R6, c[0x0][0x288] ;  /* 0x0000a200ff06cb82 */ /* 0x000ea20000000a00 */
[----:B------:R-:W-:Y:S01]  /*07a0*/  @P1 MOV R90, R88 ;  /* 0x00000058005a1202 */ /* 0x000fe20000000f00 */
[----:B------:R-:W-:Y:S01]  /*07b0*/  @P1 IMAD R13, R74, R13, R4 ;  /* 0x0000000d4a0d1224 */ /* 0x000fe200078e0204 */
[----:B------:R-:W-:-:S02]  /*07c0*/  ISETP.GT.U32.OR P3, PT, R75, 0x27f, P3 ;  /* 0x0000027f4b00780c */ /* 0x000fc40001f64470 */
[----:B------:R-:W-:Y:S02]  /*07d0*/  CS2R R60, SRZ ;  /* 0x00000000003c7805 */ /* 0x000fe4000001ff00 */
[----:B------:R-:W-:Y:S01]  /*07e0*/  SHF.R.S32.HI R49, RZ, 0x1f, R72 ;  /* 0x0000001fff317819 */ /* 0x000fe20000011448 */
[----:B------:R-:W-:Y:S01]  /*07f0*/  @P1 IMAD.WIDE.U32 R8, R74, R12, R90 ;  /* 0x0000000c4a081225 */ /* 0x000fe200078e005a */
[----:B------:R-:W-:Y:S01]  /*0800*/  @!P0 MOV R12, R88 ;  /* 0x00000058000c8202 */ /* 0x000fe20000000f00 */
[----:B------:R-:W4:Y:S01]  /*0810*/  @!P0 LDC.64 R4, c[0x0][0x230] ;  /* 0x00008c00ff048b82 */ /* 0x000f220000000a00 */
[----:B------:R-:W-:Y:S01]  /*0820*/  CS2R R66, SRZ ;  /* 0x0000000000427805 */ /* 0x000fe2000001ff00 */
[----:B-1----:R-:W-:Y:S01]  /*0830*/  @!P0 IMAD R11, R11, R20, RZ ;  /* 0x000000140b0b8224 */ /* 0x002fe200078e02ff */
[----:B------:R-:W-:Y:S01]  /*0840*/  @P1 IADD3 R13, R9, R13, RZ ;  /* 0x0000000d090d1210 */ /* 0x000fe20007ffe0ff */
[----:B------:R-:W-:Y:S01]  /*0850*/  HFMA2.MMA R48, -RZ, RZ, 0, 0 ;  /* 0x00000000ff307435 */ /* 0x000fe200000001ff */
[----:B------:R-:W-:Y:S01]  /*0860*/  @P1 SHF.L.U32 R9, R8, 0x1, RZ ;  /* 0x0000000108091819 */ /* 0x000fe200000006ff */
[----:B------:R-:W-:Y:S01]  /*0870*/  @!P0 IMAD R11, R68, R21, R11 ;  /* 0x00000015440b8224 */ /* 0x000fe200078e020b */
[----:B------:R-:W-:-:S02]  /*0880*/  @P1 SHF.L.U64.HI R16, R8, 0x1, R13 ;  /* 0x0000000108101819 */ /* 0x000fc4000001020d */
[----:B------:R-:W-:Y:S02]  /*0890*/  MOV R50, RZ ;  /* 0x000000ff00327202 */ /* 0x000fe40000000f00 */
[----:B------:R-:W-:Y:S02]  /*08a0*/  SHF.R.S32.HI R51, RZ, 0x1f, R71 ;  /* 0x0000001fff337819 */ /* 0x000fe40000011447 */
[----:B------:R-:W-:Y:S02]  /*08b0*/  CS2R R54, SRZ ;  /* 0x0000000000367805 */ /* 0x000fe4000001ff00 */
[----:B------:R-:W-:Y:S01]  /*08c0*/  @!P0 MOV R13, R91 ;  /* 0x0000005b000d8202 */ /* 0x000fe20000000f00 */
[----:B------:R-:W-:Y:S01]  /*08d0*/  ULDC.64 UR12, c[0x0][0x248] ;  /* 0x00009200000c7ab9 */ /* 0x000fe20000000a00 */
[----:B---3--:R-:W-:Y:S01]  /*08e0*/  @P1 IADD3 R18, P5, R9, R18, RZ ;  /* 0x0000001209121210 */ /* 0x008fe20007fbe0ff */
[----:B--2---:R-:W-:Y:S01]  /*08f0*/  @!P4 IMAD R14, R15, R6, RZ ;  /* 0x000000060f0ec224 */ /* 0x004fe200078e02ff */
[----:B0-----:R-:W-:Y:S01]  /*0900*/  @P1 IADD3 R36, P6, R9, R36, RZ ;  /* 0x0000002409241210 */ /* 0x001fe20007fde0ff */
[----:B------:R-:W-:Y:S01]  /*0910*/  @!P0 IMAD.WIDE.U32 R12, R68, R20, R12 ;  /* 0x00000014440c8225 */ /* 0x000fe200078e000c */
[----:B------:R-:W0:Y:S01]  /*0920*/  @!P0 LDC.64 R8, c[0x0][0x228] ;  /* 0x00008a00ff088b82 */ /* 0x000e220000000a00 */
[----:B------:R-:W-:-:S02]  /*0930*/  @!P4 MOV R20, R88 ;  /* 0x000000580014c202 */ /* 0x000fc40000000f00 */
[----:B------:R-:W-:Y:S01]  /*0940*/  @!P4 MOV R21, R91 ;  /* 0x0000005b0015c202 */ /* 0x000fe20000000f00 */
[----:B------:R-:W-:Y:S01]  /*0950*/  @!P4 IMAD R17, R25, R7, R14 ;  /* 0x000000071911c224 */ /* 0x000fe200078e020e */
[----:B------:R-:W-:Y:S02]  /*0960*/  @!P0 IADD3 R13, R13, R11, RZ ;  /* 0x0000000b0d0d8210 */ /* 0x000fe40007ffe0ff */
[C---:B------:R-:W-:Y:S01]  /*0970*/  @!P0 SHF.L.U32 R27, R12.reuse, 0x1, RZ ;  /* 0x000000010c1b8819 */ /* 0x040fe200000006ff */
[----:B------:R-:W-:Y:S01]  /*0980*/  @!P4 IMAD.WIDE.U32 R20, R25, R6, R20 ;  /* 0x000000061914c225 */ /* 0x000fe200078e0014 */
[----:B------:R-:W-:Y:S01]  /*0990*/  @!P0 SHF.L.U64.HI R22, R12, 0x1, R13 ;  /* 0x000000010c168819 */ /* 0x000fe2000001020d */
[----:B------:R-:W1:Y:S01]  /*09a0*/  @!P3 LDC.64 R6, c[0x0][0x288] ;  /* 0x0000a200ff06bb82 */ /* 0x000e620000000a00 */
[----:B------:R-:W-:Y:S02]  /*09b0*/  SHF.R.S32.HI R25, RZ, 0x1f, R33 ;  /* 0x0000001fff197819 */ /* 0x000fe40000011421 */
[----:B------:R-:W-:-:S02]  /*09c0*/  @P1 IADD3.X R19, R16, R19, RZ, P5, !PT ;  /* 0x0000001310131210 */ /* 0x000fc40002ffe4ff */
[----:B------:R-:W-:Y:S02]  /*09d0*/  ISETP.GE.AND.EX P2, PT, R25, UR19, PT, P2 ;  /* 0x0000001319007c0c */ /* 0x000fe4000bf46320 */
[----:B----4-:R-:W-:Y:S01]  /*09e0*/  @!P0 IADD3 R14, P5, R27, R4, RZ ;  /* 0x000000041b0e8210 */ /* 0x010fe20007fbe0ff */
[----:B------:R-:W2:Y:S01]  /*09f0*/  @!P4 LDC.64 R12, c[0x0][0x228] ;  /* 0x00008a00ff0ccb82 */ /* 0x000ea20000000a00 */
[----:B------:R-:W-:Y:S01]  /*0a00*/  ISETP.GT.U32.OR P2, PT, R75, 0x27f, P2 ;  /* 0x0000027f4b00780c */ /* 0x000fe20001744470 */
[----:B------:R-:W5:Y:S01]  /*0a10*/  @P1 LDG.E R66, desc[UR14][R18.64] ;  /* 0x0000000e12421981 */ /* 0x000f62000c1e1900 */
[----:B------:R-:W-:Y:S02]  /*0a20*/  @P1 IADD3.X R37, R16, R37, RZ, P6, !PT ;  /* 0x0000002510251210 */ /* 0x000fe400037fe4ff */
[----:B------:R-:W-:Y:S02]  /*0a30*/  @!P0 IADD3.X R15, R22, R5, RZ, P5, !PT ;  /* 0x00000005160f8210 */ /* 0x000fe40002ffe4ff */
[----:B------:R-:W-:Y:S01]  /*0a40*/  @!P4 IADD3 R17, R21, R17, RZ ;  /* 0x000000111511c210 */ /* 0x000fe20007ffe0ff */
[----:B------:R-:W3:Y:S01]  /*0a50*/  @!P4 LDC.64 R10, c[0x0][0x230] ;  /* 0x00008c00ff0acb82 */ /* 0x000ee20000000a00 */
[----:B0-----:R-:W-:Y:S01]  /*0a60*/  @!P0 IADD3 R16, P5, R27, R8, RZ ;  /* 0x000000081b108210 */ /* 0x001fe20007fbe0ff */
[----:B------:R0:W5:Y:S01]  /*0a70*/  @!P0 LDG.E R58, desc[UR14][R14.64] ;  /* 0x0000000e0e3a8981 */ /* 0x000162000c1e1900 */
[----:B------:R-:W-:-:S02]  /*0a80*/  @!P4 SHF.L.U32 R5, R20, 0x1, RZ ;  /* 0x000000011405c819 */ /* 0x000fc400000006ff */
[----:B------:R-:W-:Y:S02]  /*0a90*/  @!P4 SHF.L.U64.HI R20, R20, 0x1, R17 ;  /* 0x000000011414c819 */ /* 0x000fe40000010211 */
[----:B------:R-:W-:Y:S02]  /*0aa0*/  @!P0 IADD3.X R17, R22, R9, RZ, P5, !PT ;  /* 0x0000000916118210 */ /* 0x000fe40002ffe4ff */
[----:B------:R-:W4:Y:S03]  /*0ab0*/  @!P2 LDC.64 R8, c[0x0][0x288] ;  /* 0x0000a200ff08ab82 */ /* 0x000f260000000a00 */
[----:B------:R4:W5:Y:S01]  /*0ac0*/  @!P0 LDG.E R56, desc[UR14][R16.64] ;  /* 0x0000000e10388981 */ /* 0x000962000c1e1900 */
[----:B-1----:R-:W-:Y:S01]  /*0ad0*/  @!P3 IMAD R24, R23, R6, RZ ;  /* 0x000000061718b224 */ /* 0x002fe200078e02ff */
[----:B--2---:R-:W-:Y:S02]  /*0ae0*/  @!P4 IADD3 R22, P0, R5, R12, RZ ;  /* 0x0000000c0516c210 */ /* 0x004fe40007f1e0ff */
[----:B------:R-:W-:-:S02]  /*0af0*/  SHF.R.S32.HI R21, RZ, 0x1f, R39 ;  /* 0x0000001fff157819 */ /* 0x000fc40000011427 */
[----:B------:R-:W-:Y:S02]  /*0b00*/  @!P4 IADD3.X R23, R20, R13, RZ, P0, !PT ;  /* 0x0000000d1417c210 */ /* 0x000fe400007fe4ff */
[----:B------:R-:W-:Y:S01]  /*0b10*/  ISETP.GE.U32.AND P0, PT, R39, UR18, PT ;  /* 0x0000001227007c0c */ /* 0x000fe2000bf06070 */
[----:B------:R-:W1:Y:S01]  /*0b20*/  @!P3 LDC.64 R12, c[0x0][0x230] ;  /* 0x00008c00ff0cbb82 */ /* 0x000e620000000a00 */
[----:B---3--:R-:W-:Y:S02]  /*0b30*/  @!P4 IADD3 R10, P6, R5, R10, RZ ;  /* 0x0000000a050ac210 */ /* 0x008fe40007fde0ff */
[----:B------:R-:W-:Y:S01]  /*0b40*/  ISETP.GE.AND.EX P0, PT, R21, UR19, PT, P0 ;  /* 0x0000001315007c0c */ /* 0x000fe2000bf06300 */
[----:B------:R-:W-:Y:S01]  /*0b50*/  HFMA2.MMA R4, -RZ, RZ, 0, 0 ;  /* 0x00000000ff047435 */ /* 0x000fe200000001ff */
[----:B0-----:R-:W-:Y:S01]  /*0b60*/  @!P3 MOV R14, R88 ;  /* 0x00000058000eb202 */ /* 0x001fe20000000f00 */
[----:B------:R-:W-:Y:S01]  /*0b70*/  HFMA2.MMA R5, -RZ, RZ, 0, 0 ;  /* 0x00000000ff057435 */ /* 0x000fe200000001ff */
[----:B------:R-:W-:-:S02]  /*0b80*/  @!P3 MOV R15, R91 ;  /* 0x0000005b000fb202 */ /* 0x000fc40000000f00 */
[----:B------:R-:W-:Y:S01]  /*0b90*/  ISETP.GT.U32.OR P0, PT, R75, 0x27f, P0 ;  /* 0x0000027f4b00780c */ /* 0x000fe20000704470 */
[C---:B------:R-:W-:Y:S01]  /*0ba0*/  @!P3 IMAD R27, R29.reuse, R7, R24 ;  /* 0x000000071d1bb224 */ /* 0x040fe200078e0218 */
[----:B------:R-:W-:Y:S01]  /*0bb0*/  @!P4 IADD3.X R11, R20, R11, RZ, P6, !PT ;  /* 0x0000000b140bc210 */ /* 0x000fe200037fe4ff */
[----:B------:R-:W-:Y:S01]  /*0bc0*/  @!P3 IMAD.WIDE.U32 R14, R29, R6, R14 ;  /* 0x000000061d0eb225 */ /* 0x000fe200078e000e */
[----:B------:R-:W-:Y:S01]  /*0bd0*/  IADD3 R20, R74, 0x50, RZ ;  /* 0x000000504a147810 */ /* 0x000fe20007ffe0ff */
[----:B------:R-:W0:Y:S02]  /*0be0*/  @!P3 LDC.64 R6, c[0x0][0x228] ;  /* 0x00008a00ff06bb82 */ /* 0x000e240000000a00 */
[----:B----4-:R-:W-:Y:S01]  /*0bf0*/  @!P2 IMAD R16, R25, R8, RZ ;  /* 0x000000081910a224 */ /* 0x010fe200078e02ff */
[----:B------:R2:W5:Y:S01]  /*0c00*/  @!P4 LDG.E R4, desc[UR14][R10.64] ;  /* 0x0000000e0a04c981 */ /* 0x000562000c1e1900 */
[----:B------:R-:W-:Y:S02]  /*0c10*/  @!P3 IADD3 R15, R15, R27, RZ ;  /* 0x0000001b0f0fb210 */ /* 0x000fe40007ffe0ff */
[----:B------:R-:W-:Y:S01]  /*0c20*/  SHF.R.S32.HI R27, RZ, 0x1f, R20 ;  /* 0x0000001fff1b7819 */ /* 0x000fe20000011414 */
[----:B------:R1:W5:Y:S01]  /*0c30*/  @!P4 LDG.E R5, desc[UR14][R22.64] ;  /* 0x0000000e1605c981 */ /* 0x000362000c1e1900 */
[----:B------:R-:W-:Y:S01]  /*0c40*/  ISETP.GE.U32.AND P4, PT, R20, UR18, PT ;  /* 0x0000001214007c0c */ /* 0x000fe2000bf86070 */
[----:B------:R-:W-:Y:S01]  /*0c50*/  @!P2 IMAD R29, R33, R9, R16 ;  /* 0x00000009211da224 */ /* 0x000fe200078e0210 */
[C---:B------:R-:W-:Y:S01]  /*0c60*/  @!P3 SHF.L.U32 R25, R14.reuse, 0x1, RZ ;  /* 0x000000010e19b819 */ /* 0x040fe200000006ff */
[----:B------:R-:W3:Y:S01]  /*0c70*/  @!P0 LDC.64 R16, c[0x0][0x288] ;  /* 0x0000a200ff108b82 */ /* 0x000ee20000000a00 */
[----:B------:R-:W-:-:S02]  /*0c80*/  @!P3 SHF.L.U64.HI R26, R14, 0x1, R15 ;  /* 0x000000010e1ab819 */ /* 0x000fc4000001020f */
[----:B------:R-:W-:Y:S02]  /*0c90*/  ISETP.GE.AND.EX P4, PT, R27, UR19, PT, P4 ;  /* 0x000000131b007c0c */ /* 0x000fe4000bf86340 */
[----:B------:R-:W-:Y:S02]  /*0ca0*/  @!P2 MOV R14, R88 ;  /* 0x00000058000ea202 */ /* 0x000fe40000000f00 */
[----:B------:R-:W-:Y:S01]  /*0cb0*/  @!P2 MOV R15, R91 ;  /* 0x0000005b000fa202 */ /* 0x000fe20000000f00 */
[----:B--2---:R-:W2:Y:S01]  /*0cc0*/  @!P2 LDC.64 R10, c[0x0][0x230] ;  /* 0x00008c00ff0aab82 */ /* 0x004ea20000000a00 */
[----:B------:R-:W-:Y:S02]  /*0cd0*/  ISETP.GT.U32.OR P4, PT, R75, 0x27f, P4 ;  /* 0x0000027f4b00780c */ /* 0x000fe40002784470 */
[----:B-1----:R-:W-:Y:S01]  /*0ce0*/  @!P3 IADD3 R22, P5, R25, R12, RZ ;  /* 0x0000000c1916b210 */ /* 0x002fe20007fbe0ff */
[----:B------:R-:W-:-:S03]  /*0cf0*/  @!P2 IMAD.WIDE.U32 R14, R33, R8, R14 ;  /* 0x00000008210ea225 */ /* 0x000fc600078e000e */
[----:B------:R-:W-:Y:S01]  /*0d00*/  @!P3 IADD3.X R23, R26, R13, RZ, P5, !PT ;  /* 0x0000000d1a17b210 */ /* 0x000fe20002ffe4ff */
[----:B------:R-:W1:Y:S01]  /*0d10*/  @!P2 LDC.64 R8, c[0x0][0x228] ;  /* 0x00008a00ff08ab82 */ /* 0x000e620000000a00 */
[----:B------:R-:W-:Y:S02]  /*0d20*/  @!P2 IADD3 R13, R15, R29, RZ ;  /* 0x0000001d0f0da210 */ /* 0x000fe40007ffe0ff */
[----:B0-----:R-:W-:Y:S01]  /*0d30*/  @!P3 IADD3 R24, P5, R25, R6, RZ ;  /* 0x000000061918b210 */ /* 0x001fe20007fbe0ff */
[----:B------:R3:W5:Y:S01]  /*0d40*/  @!P3 LDG.E R60, desc[UR14][R22.64] ;  /* 0x0000000e163cb981 */ /* 0x000762000c1e1900 */
[----:B------:R-:W-:-:S03]  /*0d50*/  @!P2 SHF.L.U64.HI R32, R14, 0x1, R13 ;  /* 0x000000010e20a819 */ /* 0x000fc6000001020d */
[----:B------:R-:W0:Y:S01]  /*0d60*/  @!P4 LDC.64 R12, c[0x0][0x288] ;  /* 0x0000a200ff0ccb82 */ /* 0x000e220000000a00 */
[----:B------:R-:W-:Y:S02]  /*0d70*/  @!P3 IADD3.X R25, R26, R7, RZ, P5, !PT ;  /* 0x000000071a19b210 */ /* 0x000fe40002ffe4ff */
[----:B------:R-:W-:Y:S01]  /*0d80*/  CS2R R6, SRZ ;  /* 0x0000000000067805 */ /* 0x000fe2000001ff00 */
[----:B---3--:R-:W-:Y:S01]  /*0d90*/  @!P0 IMAD R22, R21, R16, RZ ;  /* 0x0000001015168224 */ /* 0x008fe200078e02ff */
[----:B------:R-:W-:-:S04]  /*0da0*/  @!P2 SHF.L.U32 R35, R14, 0x1, RZ ;  /* 0x000000010e23a819 */ /* 0x000fc800000006ff */
[----:B------:R3:W5:Y:S01]  /*0db0*/  @!P3 LDG.E R6, desc[UR14][R24.64] ;  /* 0x0000000e1806b981 */ /* 0x000762000c1e1900 */
[----:B------:R-:W-:Y:S01]  /*0dc0*/  IADD3 R26, R74, 0x60, RZ ;  /* 0x000000604a1a7810 */ /* 0x000fe20007ffe0ff */
[C---:B------:R-:W-:Y:S01]  /*0dd0*/  @!P0 IMAD R21, R39.reuse, R17, R22 ;  /* 0x0000001127158224 */ /* 0x040fe200078e0216 */
[----:B------:R-:W4:Y:S01]  /*0de0*/  @!P0 LDC.64 R14, c[0x0][0x230] ;  /* 0x00008c00ff0e8b82 */ /* 0x000f220000000a00 */
[----:B------:R-:W-:Y:S02]  /*0df0*/  @!P0 MOV R22, R88 ;  /* 0x0000005800168202 */ /* 0x000fe40000000f00 */
[----:B------:R-:W-:Y:S02]  /*0e00*/  @!P0 MOV R23, R91 ;  /* 0x0000005b00178202 */ /* 0x000fe40000000f00 */
[----:B------:R-:W-:Y:S02]  /*0e10*/  ISETP.GE.U32.AND P3, PT, R26, UR18, PT ;  /* 0x000000121a007c0c */ /* 0x000fe4000bf66070 */
[----:B------:R-:W-:Y:S01]  /*0e20*/  SHF.R.S32.HI R33, RZ, 0x1f, R26 ;  /* 0x0000001fff217819 */ /* 0x000fe2000001141a */
[----:B------:R-:W-:Y:S01]  /*0e30*/  @!P0 IMAD.WIDE.U32 R22, R39, R16, R22 ;  /* 0x0000001027168225 */ /* 0x000fe200078e0016 */
[C---:B--2---:R-:W-:Y:S01]  /*0e40*/  @!P2 IADD3 R28, P6, R35.reuse, R10, RZ ;  /* 0x0000000a231ca210 */ /* 0x044fe20007fde0ff */
[----:B------:R-:W2:Y:S01]  /*0e50*/  @!P4 LDC.64 R16, c[0x0][0x230] ;  /* 0x00008c00ff10cb82 */ /* 0x000ea20000000a00 */
[----:B-1----:R-:W-:Y:S01]  /*0e60*/  @!P2 IADD3 R34, P5, R35, R8, RZ ;  /* 0x000000082322a210 */ /* 0x002fe20007fbe0ff */
[----:B------:R-:W-:Y:S01]  /*0e70*/  HFMA2.MMA R8, -RZ, RZ, 0, 0 ;  /* 0x00000000ff087435 */ /* 0x000fe200000001ff */
[----:B------:R-:W-:-:S02]  /*0e80*/  ISETP.GE.AND.EX P3, PT, R33, UR19, PT, P3 ;  /* 0x0000001321007c0c */ /* 0x000fc4000bf66330 */
[C---:B------:R-:W-:Y:S02]  /*0e90*/  @!P2 IADD3.X R29, R32.reuse, R11, RZ, P6, !PT ;  /* 0x0000000b201da210 */ /* 0x040fe400037fe4ff */
[----:B------:R-:W-:Y:S01]  /*0ea0*/  @!P2 IADD3.X R35, R32, R9, RZ, P5, !PT ;  /* 0x000000092023a210 */ /* 0x000fe20002ffe4ff */
[----:B------:R-:W1:Y:S01]  /*0eb0*/  @!P0 LDC.64 R10, c[0x0][0x228] ;  /* 0x00008a00ff0a8b82 */ /* 0x000e620000000a00 */
[----:B------:R-:W-:Y:S01]  /*0ec0*/  @!P0 IADD3 R9, R23, R21, RZ ;  /* 0x0000001517098210 */ /* 0x000fe20007ffe0ff */
[----:B0-----:R-:W-:Y:S01]  /*0ed0*/  @!P4 IMAD R27, R27, R12, RZ ;  /* 0x0000000c1b1bc224 */ /* 0x001fe200078e02ff */
[----:B------:R-:W-:Y:S01]  /*0ee0*/  ISETP.GT.U32.OR P3, PT, R75, 0x27f, P3 ;  /* 0x0000027f4b00780c */ /* 0x000fe20001f64470 */
[----:B------:R-:W5:Y:S01]  /*0ef0*/  @!P2 LDG.E R7, desc[UR14][R28.64] ;  /* 0x0000000e1c07a981 */ /* 0x000f62000c1e1900 */
[C---:B---3--:R-:W-:Y:S02]  /*0f00*/  @!P0 SHF.L.U32 R25, R22.reuse, 0x1, RZ ;  /* 0x0000000116198819 */ /* 0x048fe400000006ff */
[----:B------:R-:W-:Y:S01]  /*0f10*/  @!P0 SHF.L.U64.HI R40, R22, 0x1, R9 ;  /* 0x0000000116288819 */ /* 0x000fe20000010209 */
[----:B------:R0:W5:Y:S01]  /*0f20*/  @!P2 LDG.E R8, desc[UR14][R34.64] ;  /* 0x0000000e2208a981 */ /* 0x000162000c1e1900 */
[----:B------:R-:W-:-:S02]  /*0f30*/  IADD3 R32, R74, 0x68, RZ ;  /* 0x000000684a207810 */ /* 0x000fc40007ffe0ff */
[----:B------:R-:W-:Y:S02]  /*0f40*/  @!P4 MOV R22, R88 ;  /* 0x000000580016c202 */ /* 0x000fe40000000f00 */
[----:B------:R-:W-:Y:S01]  /*0f50*/  @!P4 MOV R23, R91 ;  /* 0x0000005b0017c202 */ /* 0x000fe20000000f00 */
[----:B------:R-:W-:Y:S01]  /*0f60*/  @!P4 IMAD R9, R20, R13, R27 ;  /* 0x0000000d1409c224 */ /* 0x000fe200078e021b */
[----:B------:R-:W-:Y:S02]  /*0f70*/  ISETP.GE.U32.AND P2, PT, R32, UR18, PT ;  /* 0x0000001220007c0c */ /* 0x000fe4000bf46070 */
[----:B------:R-:W-:Y:S01]  /*0f80*/  SHF.R.S32.HI R27, RZ, 0x1f, R32 ;  /* 0x0000001fff1b7819 */ /* 0x000fe20000011420 */
[----:B------:R-:W-:Y:S02]  /*0f90*/  @!P4 IMAD.WIDE.U32 R20, R20, R12, R22 ;  /* 0x0000000c1414c225 */ /* 0x000fe400078e0016 */
[----:B------:R-:W3:Y:S01]  /*0fa0*/  @!P4 LDC.64 R12, c[0x0][0x228] ;  /* 0x00008a00ff0ccb82 */ /* 0x000ee20000000a00 */
[----:B------:R-:W-:-:S02]  /*0fb0*/  ISETP.GE.AND.EX P2, PT, R27, UR19, PT, P2 ;  /* 0x000000131b007c0c */ /* 0x000fc4000bf46320 */
[----:B----4-:R-:W-:Y:S02]  /*0fc0*/  @!P0 IADD3 R38, P6, R25, R14, RZ ;  /* 0x0000000e19268210 */ /* 0x010fe40007fde0ff */
[----:B------:R-:W-:-:S03]  /*0fd0*/  ISETP.GT.U32.OR P2, PT, R75, 0x27f, P2 ;  /* 0x0000027f4b00780c */ /* 0x000fc60001744470 */
[----:B------:R-:W4:Y:S01]  /*0fe0*/  @!P3 LDC.64 R22, c[0x0][0x288] ;  /* 0x0000a200ff16bb82 */ /* 0x000f220000000a00 */
[----:B------:R-:W-:Y:S02]  /*0ff0*/  @!P0 IADD3.X R39, R40, R15, RZ, P6, !PT ;  /* 0x0000000f28278210 */ /* 0x000fe400037fe4ff */
[----:B------:R-:W-:Y:S02]  /*1000*/  @!P4 IADD3 R15, R21, R9, RZ ;  /* 0x00000009150fc210 */ /* 0x000fe40007ffe0ff */
[C---:B0-----:R-:W-:Y:S01]  /*1010*/  @!P4 SHF.L.U32 R35, R20.reuse, 0x1, RZ ;  /* 0x000000011423c819 */ /* 0x041fe200000006ff */
[----:B------:R-:W-:Y:S01]  /*1020*/  HFMA2.MMA R9, -RZ, RZ, 0, 0 ;  /* 0x00000000ff097435 */ /* 0x000fe200000001ff */
[----:B-1----:R-:W-:Y:S02]  /*1030*/  @!P0 IADD3 R24, P5, R25, R10, RZ ;  /* 0x0000000a19188210 */ /* 0x002fe40007fbe0ff */
[----:B------:R-:W-:Y:S02]  /*1040*/  @!P4 SHF.L.U64.HI R42, R20, 0x1, R15 ;  /* 0x00000001142ac819 */ /* 0x000fe4000001020f */
[----:B--2---:R-:W-:Y:S01]  /*1050*/  @!P4 IADD3 R28, P6, R35, R16, RZ ;  /* 0x00000010231cc210 */ /* 0x004fe20007fde0ff */
[----:B------:R-:W0:Y:S01]  /*1060*/  @!P3 LDC.64 R14, c[0x0][0x228] ;  /* 0x00008a00ff0ebb82 */ /* 0x000e220000000a00 */
[----:B------:R-:W-:-:S02]  /*1070*/  @!P0 IADD3.X R25, R40, R11, RZ, P5, !PT ;  /* 0x0000000b28198210 */ /* 0x000fc40002ffe4ff */
[----:B------:R-:W-:Y:S02]  /*1080*/  CS2R R10, SRZ ;  /* 0x00000000000a7805 */ /* 0x000fe4000001ff00 */
[----:B------:R-:W-:Y:S01]  /*1090*/  @!P4 IADD3.X R29, R42, R17, RZ, P6, !PT ;  /* 0x000000112a1dc210 */ /* 0x000fe200037fe4ff */
[----:B------:R-:W5:Y:S02]  /*10a0*/  @!P0 LDG.E R9, desc[UR14][R38.64] ;  /* 0x0000000e26098981 */ /* 0x000f64000c1e1900 */
[----:B------:R-:W1:Y:S02]  /*10b0*/  @!P3 LDC.64 R16, c[0x0][0x230] ;  /* 0x00008c00ff10bb82 */ /* 0x000e640000000a00 */
[----:B------:R2:W5:Y:S01]  /*10c0*/  @!P0 LDG.E R10, desc[UR14][R24.64] ;  /* 0x0000000e180a8981 */ /* 0x000562000c1e1900 */
[----:B---3--:R-:W-:-:S05]  /*10d0*/  @!P4 IADD3 R34, P0, R35, R12, RZ ;  /* 0x0000000c2322c210 */ /* 0x008fca0007f1e0ff */
[----:B------:R-:W3:Y:S01]  /*10e0*/  @!P2 LDC.64 R20, c[0x0][0x288] ;  /* 0x0000a200ff14ab82 */ /* 0x000ee20000000a00 */
[----:B------:R-:W-:Y:S01]  /*10f0*/  HFMA2.MMA R12, -RZ, RZ, 0, 0 ;  /* 0x00000000ff0c7435 */ /* 0x000fe200000001ff */
[----:B----4-:R-:W-:Y:S01]  /*1100*/  @!P3 IMAD R33, R33, R22, RZ ;  /* 0x000000162121b224 */ /* 0x010fe200078e02ff */
[----:B--2---:R-:W-:Y:S01]  /*1110*/  @!P3 MOV R24, R88 ;  /* 0x000000580018b202 */ /* 0x004fe20000000f00 */
[----:B------:R2:W5:Y:S01]  /*1120*/  @!P4 LDG.E R11, desc[UR14][R28.64] ;  /* 0x0000000e1c0bc981 */ /* 0x000562000c1e1900 */
[----:B------:R-:W-:Y:S02]  /*1130*/  @!P3 MOV R25, R91 ;  /* 0x0000005b0019b202 */ /* 0x000fe40000000f00 */
[----:B------:R-:W-:Y:S01]  /*1140*/  IADD3 R40, R74, 0x70, RZ ;  /* 0x000000704a287810 */ /* 0x000fe20007ffe0ff */
[----:B------:R-:W-:Y:S01]  /*1150*/  @!P3 IMAD R33, R26, R23, R33 ;  /* 0x000000171a21b224 */ /* 0x000fe200078e0221 */
[----:B------:R-:W-:Y:S01]  /*1160*/  @!P4 IADD3.X R35, R42, R13, RZ, P0, !PT ;  /* 0x0000000d2a23c210 */ /* 0x000fe200007fe4ff */
[----:B------:R-:W-:Y:S01]  /*1170*/  @!P3 IMAD.WIDE.U32 R22, R26, R22, R24 ;  /* 0x000000161a16b225 */ /* 0x000fe200078e0018 */
[----:B------:R-:W-:Y:S01]  /*1180*/  ISETP.GE.U32.AND P0, PT, R40, UR18, PT ;  /* 0x0000001228007c0c */ /* 0x000fe2000bf06070 */
[----:B------:R-:W4:Y:S01]  /*1190*/  @!P2 LDC.64 R24, c[0x0][0x228] ;  /* 0x00008a00ff18ab82 */ /* 0x000f220000000a00 */
[----:B------:R-:W-:Y:S01]  /*11a0*/  SHF.R.S32.HI R41, RZ, 0x1f, R40 ;  /* 0x0000001fff297819 */ /* 0x000fe20000011428 */
[----:B------:R3:W5:Y:S01]  /*11b0*/  @!P4 LDG.E R12, desc[UR14][R34.64] ;  /* 0x0000000e220cc981 */ /* 0x000762000c1e1900 */
[----:B------:R-:W-:-:S02]  /*11c0*/  @!P3 IADD3 R13, R23, R33, RZ ;  /* 0x00000021170db210 */ /* 0x000fc40007ffe0ff */
[----:B------:R-:W-:Y:S02]  /*11d0*/  ISETP.GE.AND.EX P4, PT, R41, UR19, PT, P0 ;  /* 0x0000001329007c0c */ /* 0x000fe4000bf86300 */
[C---:B--2---:R-:W-:Y:S02]  /*11e0*/  @!P3 SHF.L.U32 R29, R22.reuse, 0x1, RZ ;  /* 0x00000001161db819 */ /* 0x044fe400000006ff */
[----:B------:R-:W-:Y:S02]  /*11f0*/  ISETP.GT.U32.OR P4, PT, R75, 0x27f, P4 ;  /* 0x0000027f4b00780c */ /* 0x000fe40002784470 */
[----:B------:R-:W-:Y:S02]  /*1200*/  @!P3 SHF.L.U64.HI R38, R22, 0x1, R13 ;  /* 0x000000011626b819 */ /* 0x000fe4000001020d */
[C---:B-1----:R-:W-:Y:S01]  /*1210*/  @!P3 IADD3 R26, P5, R29.reuse, R16, RZ ;  /* 0x000000101d1ab210 */ /* 0x042fe20007fbe0ff */
[----:B------:R-:W1:Y:S01]  /*1220*/  @!P2 LDC.64 R22, c[0x0][0x230] ;  /* 0x00008c00ff16ab82 */ /* 0x000e620000000a00 */
[----:B0-----:R-:W-:Y:S01]  /*1230*/  @!P3 IADD3 R28, P0, R29, R14, RZ ;  /* 0x0000000e1d1cb210 */ /* 0x001fe20007f1e0ff */
[----:B---3--:R-:W-:Y:S01]  /*1240*/  @!P2 IMAD R14, R27, R20, RZ ;  /* 0x000000141b0ea224 */ /* 0x008fe200078e02ff */
[----:B------:R-:W-:-:S02]  /*1250*/  @!P3 IADD3.X R27, R38, R17, RZ, P5, !PT ;  /* 0x00000011261bb210 */ /* 0x000fc40002ffe4ff */
[----:B------:R-:W-:Y:S01]  /*1260*/  @!P3 IADD3.X R29, R38, R15, RZ, P0, !PT ;  /* 0x0000000f261db210 */ /* 0x000fe200007fe4ff */
[C---:B------:R-:W-:Y:S01]  /*1270*/  @!P2 IMAD R17, R32.reuse, R21, R14 ;  /* 0x000000152011a224 */ /* 0x040fe200078e020e */
[----:B------:R-:W-:Y:S02]  /*1280*/  SHF.R.S32.HI R13, RZ, 0x1f, R73 ;  /* 0x0000001fff0d7819 */ /* 0x000fe40000011449 */
[----:B------:R-:W-:Y:S02]  /*1290*/  ISETP.GE.U32.AND P6, PT, R73, UR18, PT ;  /* 0x0000001249007c0c */ /* 0x000fe4000bfc6070 */
[----:B------:R-:W-:Y:S02]  /*12a0*/  @!P2 MOV R14, R88 ;  /* 0x00000058000ea202 */ /* 0x000fe40000000f00 */
[----:B------:R-:W-:Y:S02]  /*12b0*/  @!P2 MOV R15, R91 ;  /* 0x0000005b000fa202 */ /* 0x000fe40000000f00 */
[----:B------:R-:W-:Y:S01]  /*12c0*/  ISETP.GE.AND.EX P5, PT, R13, UR19, PT, P6 ;  /* 0x000000130d007c0c */ /* 0x000fe2000bfa6360 */
[----:B------:R-:W-:-:S02]  /*12d0*/  @!P2 IMAD.WIDE.U32 R32, R32, R20, R14 ;  /* 0x000000142020a225 */ /* 0x000fc400078e000e */
[----:B------:R-:W0:Y:S01]  /*12e0*/  @!P4 LDC.64 R20, c[0x0][0x288] ;  /* 0x0000a200ff14cb82 */ /* 0x000e220000000a00 */
[----:B------:R-:W-:Y:S02]  /*12f0*/  ISETP.GT.U32.OR P5, PT, R75, 0x27f, P5 ;  /* 0x0000027f4b00780c */ /* 0x000fe40002fa4470 */
[----:B------:R-:W-:Y:S02]  /*1300*/  CS2R R14, SRZ ;  /* 0x00000000000e7805 */ /* 0x000fe4000001ff00 */
[----:B------:R-:W-:Y:S02]  /*1310*/  @!P2 IADD3 R17, R33, R17, RZ ;  /* 0x000000112111a210 */ /* 0x000fe40007ffe0ff */
[C---:B------:R-:W-:Y:S02]  /*1320*/  @!P2 SHF.L.U32 R39, R32.reuse, 0x1, RZ ;  /* 0x000000012027a819 */ /* 0x040fe400000006ff */
[----:B------:R-:W-:Y:S01]  /*1330*/  @!P2 SHF.L.U64.HI R32, R32, 0x1, R17 ;  /* 0x000000012020a819 */ /* 0x000fe20000010211 */
[----:B------:R2:W5:Y:S01]  /*1340*/  @!P3 LDG.E R14, desc[UR14][R26.64] ;  /* 0x0000000e1a0eb981 */ /* 0x000562000c1e1900 */
[----:B------:R-:W-:-:S03]  /*1350*/  ISETP.GE.U32.AND P0, PT, R72, UR18, PT ;  /* 0x0000001248007c0c */ /* 0x000fc6000bf06070 */
[----:B------:R3:W5:Y:S01]  /*1360*/  @!P3 LDG.E R15, desc[UR14][R28.64] ;  /* 0x0000000e1c0fb981 */ /* 0x000762000c1e1900 */
[----:B-1----:R-:W-:Y:S01]  /*1370*/  @!P2 IADD3 R34, P3, R39, R22, RZ ;  /* 0x000000162722a210 */ /* 0x002fe20007f7e0ff */
[----:B------:R-:W1:Y:S01]  /*1380*/  @!P5 LDC.64 R16, c[0x0][0x288] ;  /* 0x0000a200ff10db82 */ /* 0x000e620000000a00 */
[----:B------:R-:W-:Y:S02]  /*1390*/  ISETP.GE.AND.EX P0, PT, R49, UR19, PT, P0 ;  /* 0x0000001331007c0c */ /* 0x000fe4000bf06300 */
[----:B------:R-:W-:Y:S02]  /*13a0*/  @!P2 IADD3.X R35, R32, R23, RZ, P3, !PT ;  /* 0x000000172023a210 */ /* 0x000fe40001ffe4ff */
[----:B----4-:R-:W-:-:S03]  /*13b0*/  @!P2 IADD3 R38, P6, R39, R24, RZ ;  /* 0x000000182726a210 */ /* 0x010fc60007fde0ff */
[----:B------:R-:W4:Y:S01]  /*13c0*/  @!P4 LDC.64 R22, c[0x0][0x230] ;  /* 0x00008c00ff16cb82 */ /* 0x000f220000000a00 */
[----:B------:R-:W-:Y:S01]  /*13d0*/  ISETP.GT.U32.OR P0, PT, R75, 0x27f, P0 ;  /* 0x0000027f4b00780c */ /* 0x000fe20000704470 */
[----:B0-----:R-:W-:Y:S01]  /*13e0*/  @!P4 IMAD R41, R41, R20, RZ ;  /* 0x000000142929c224 */ /* 0x001fe200078e02ff */
[----:B------:R-:W-:Y:S01]  /*13f0*/  @!P2 IADD3.X R39, R32, R25, RZ, P6, !PT ;  /* 0x000000192027a210 */ /* 0x000fe200037fe4ff */
[----:B------:R-:W5:Y:S01]  /*1400*/  @!P2 LDG.E R48, desc[UR14][R34.64] ;  /* 0x0000000e2230a981 */ /* 0x000f62000c1e1900 */
[----:B------:R-:W-:Y:S02]  /*1410*/  @!P4 MOV R18, R88 ;  /* 0x000000580012c202 */ /* 0x000fe40000000f00 */
[----:B------:R-:W-:Y:S01]  /*1420*/  @!P4 MOV R19, R91 ;  /* 0x0000005b0013c202 */ /* 0x000fe20000000f00 */
[----:B------:R-:W0:Y:S01]  /*1430*/  @!P4 LDC.64 R32, c[0x0][0x228] ;  /* 0x00008a00ff20cb82 */ /* 0x000e220000000a00 */
[C---:B------:R-:W-:Y:S01]  /*1440*/  @!P4 IMAD R41, R40.reuse, R21, R41 ;  /* 0x000000152829c224 */ /* 0x040fe200078e0229 */
[----:B------:R1:W5:Y:S01]  /*1450*/  @!P2 LDG.E R50, desc[UR14][R38.64] ;  /* 0x0000000e2632a981 */ /* 0x000362000c1e1900 */
[----:B------:R-:W-:-:S05]  /*1460*/  @!P4 IMAD.WIDE.U32 R20, R40, R20, R18 ;  /* 0x000000142814c225 */ /* 0x000fca00078e0012 */
[----:B------:R-:W0:Y:S01]  /*1470*/  @!P5 LDC.64 R18, c[0x0][0x230] ;  /* 0x00008c00ff12db82 */ /* 0x000e220000000a00 */
[----:B------:R-:W-:-:S07]  /*1480*/  @!P4 IADD3 R21, R21, R41, RZ ;  /* 0x000000291515c210 */ /* 0x000fce0007ffe0ff */
[----:B--2---:R-:W2:Y:S01]  /*1490*/  @!P5 LDC.64 R26, c[0x0][0x228] ;  /* 0x00008a00ff1adb82 */ /* 0x004ea20000000a00 */
[C---:B---3--:R-:W-:Y:S01]  /*14a0*/  @!P4 SHF.L.U32 R29, R20.reuse, 0x1, RZ ;  /* 0x00000001141dc819 */ /* 0x048fe200000006ff */
[----:B-1----:R-:W-:Y:S01]  /*14b0*/  @!P5 IMAD R40, R13, R16, RZ ;  /* 0x000000100d28d224 */ /* 0x002fe200078e02ff */
[----:B------:R-:W-:Y:S02]  /*14c0*/  @!P4 SHF.L.U64.HI R28, R20, 0x1, R21 ;  /* 0x00000001141cc819 */ /* 0x000fe40000010215 */
[----:B------:R-:W-:-:S03]  /*14d0*/  @!P5 MOV R20, R88 ;  /* 0x000000580014d202 */ /* 0x000fc60000000f00 */
[----:B------:R-:W1:Y:S01]  /*14e0*/  @!P0 LDC.64 R24, c[0x0][0x288] ;  /* 0x0000a200ff188b82 */ /* 0x000e620000000a00 */
[----:B------:R-:W-:Y:S01]  /*14f0*/  @!P5 MOV R21, R91 ;  /* 0x0000005b0015d202 */ /* 0x000fe20000000f00 */
[----:B------:R-:W-:Y:S01]  /*1500*/  @!P5 IMAD R39, R73, R17, R40 ;  /* 0x000000114927d224 */ /* 0x000fe200078e0228 */
[----:B----4-:R-:W-:Y:S02]  /*1510*/  @!P4 IADD3 R34, P3, R29, R22, RZ ;  /* 0x000000161d22c210 */ /* 0x010fe40007f7e0ff */
[----:B------:R-:W-:Y:S01]  /*1520*/  ISETP.GE.U32.AND P2, PT, R71, UR18, PT ;  /* 0x0000001247007c0c */ /* 0x000fe2000bf46070 */
[----:B------:R-:W-:Y:S01]  /*1530*/  @!P5 IMAD.WIDE.U32 R16, R73, R16, R20 ;  /* 0x000000104910d225 */ /* 0x000fe200078e0014 */
[----:B------:R-:W-:Y:S02]  /*1540*/  @!P4 IADD3.X R35, R28, R23, RZ, P3, !PT ;  /* 0x000000171c23c210 */ /* 0x000fe40001ffe4ff */
[----:B------:R-:W-:Y:S02]  /*1550*/  ISETP.GE.AND.EX P2, PT, R51, UR19, PT, P2 ;  /* 0x0000001333007c0c */ /* 0x000fe4000bf46320 */
[----:B0-----:R-:W-:Y:S01]  /*1560*/  @!P4 IADD3 R32, P3, R29, R32, RZ ;  /* 0x000000201d20c210 */ /* 0x001fe20007f7e0ff */
[----:B------:R-:W-:Y:S01]  /*1570*/  UIMAD.WIDE UR12, UR6, 0x8, UR12 ;  /* 0x00000008060c78a5 */ /* 0x000fe2000f8e020c */
[----:B------:R-:W-:Y:S01]  /*1580*/  @!P5 IADD3 R21, R17, R39, RZ ;  /* 0x000000271115d210 */ /* 0x000fe20007ffe0ff */
[----:B------:R-:W5:Y:S01]  /*1590*/  @!P4 LDG.E R54, desc[UR14][R34.64] ;  /* 0x0000000e2236c981 */ /* 0x000f62000c1e1900 */
[----:B------:R-:W-:-:S02]  /*15a0*/  @!P5 SHF.L.U32 R17, R16, 0x1, RZ ;  /* 0x000000011011d819 */ /* 0x000fc400000006ff */
[----:B------:R-:W-:Y:S02]  /*15b0*/  ISETP.GT.U32.OR P2, PT, R75, 0x27f, P2 ;  /* 0x0000027f4b00780c */ /* 0x000fe40001744470 */
[----:B------:R-:W-:Y:S02]  /*15c0*/  @!P4 IADD3.X R33, R28, R33, RZ, P3, !PT ;  /* 0x000000211c21c210 */ /* 0x000fe40001ffe4ff */
[C---:B------:R-:W-:Y:S02]  /*15d0*/  @!P5 IADD3 R28, P3, R17.reuse, R18, RZ ;  /* 0x00000012111cd210 */ /* 0x040fe40007f7e0ff */
[----:B------:R-:W-:Y:S01]  /*15e0*/  @!P5 SHF.L.U64.HI R38, R16, 0x1, R21 ;  /* 0x000000011026d819 */ /* 0x000fe20000010215 */
[----:B------:R-:W5:Y:S01]  /*15f0*/  @!P4 LDG.E R55, desc[UR14][R32.64] ;  /* 0x0000000e2037c981 */ /* 0x000f62000c1e1900 */
[----:B--2---:R-:W-:Y:S01]  /*1600*/  @!P5 IADD3 R18, P6, R17, R26, RZ ;  /* 0x0000001a1112d210 */ /* 0x004fe20007fde0ff */
[----:B------:R-:W0:Y:S01]  /*1610*/  @!P0 LDC.64 R20, c[0x0][0x228] ;  /* 0x00008a00ff148b82 */ /* 0x000e220000000a00 */
[----:B-1----:R-:W-:-:S07]  /*1620*/  @!P0 IMAD R26, R49, R24, RZ ;  /* 0x00000018311a8224 */ /* 0x002fce00078e02ff */
        /* <DEDUP_REMOVED lines=94> */
[----:B------:R-:W-:Y:S02]  /*1c10*/  @!P5 SHF.L.U32 R23, R22, 0x1, RZ ;  /* 0x000000011617d819 */ /* 0x000fe400000006ff */
[----:B------:R-:W-:Y:S02]  /*1c20*/  @!P4 IADD3.X R25, R36, R25, RZ, P0, !PT ;  /* 0x000000192419c210 */ /* 0x000fe400007fe4ff */
[----:B0-----:R-:W-:Y:S02]  /*1c30*/  @!P4 IADD3 R26, P0, R37, R26, RZ ;  /* 0x0000001a251ac210 */ /* 0x001fe40007f1e0ff */
[----:B------:R-:W-:Y:S02]  /*1c40*/  @!P5 SHF.L.U64.HI R22, R22, 0x1, R35 ;  /* 0x000000011616d819 */ /* 0x000fe40000010223 */
[----:B------:R-:W-:-:S02]  /*1c50*/  CS2R R80, SRZ ;  /* 0x0000000000507805 */ /* 0x000fc4000001ff00 */
[C---:B-1----:R-:W-:Y:S02]  /*1c60*/  @!P5 IADD3 R28, P2, R23.reuse, R28, RZ ;  /* 0x0000001c171cd210 */ /* 0x042fe40007f5e0ff */
[----:B------:R-:W-:Y:S02]  /*1c70*/  CS2R R82, SRZ ;  /* 0x0000000000527805 */ /* 0x000fe4000001ff00 */
[----:B--2---:R-:W-:Y:S01]  /*1c80*/  @!P5 IADD3 R18, P3, R23, R18, RZ ;  /* 0x000000121712d210 */ /* 0x004fe20007f7e0ff */
[----:B------:R3:W5:Y:S01]  /*1c90*/  @!P4 LDG.E R79, desc[UR14][R24.64] ;  /* 0x0000000e184fc981 */ /* 0x000762000c1e1900 */
        /* <DEDUP_REMOVED lines=8> */
[----:B------:R-:W-:Y:S01]  /*1d20*/  HFMA2.MMA R86, -RZ, RZ, 0, 0 ;  /* 0x00000000ff567435 */ /* 0x000fe200000001ff */
[----:B------:R-:W-:-:S02]  /*1d30*/  CS2R R84, SRZ ;  /* 0x0000000000547805 */ /* 0x000fc4000001ff00 */
        /* <DEDUP_REMOVED lines=29> */
.L_x_457:
[----:B------:R-:W-:Y:S05]  /*1f10*/  BSYNC B0 ;  /* 0x0000000000007941 */ /* 0x000fea0003800000 */
.L_x_456:
[----:B------:R-:W-:Y:S02]  /*1f20*/  ISETP.NE.AND P5, PT, RZ, UR17, PT ;  /* 0x00000011ff007c0c */ /* 0x000fe4000bfa5270 */
[C---:B-----5:R-:W-:Y:S02]  /*1f30*/  PRMT R16, R66.reuse, 0x7632, R16 ;  /* 0x0000763242107816 */ /* 0x060fe40000000010 */
        /* <DEDUP_REMOVED lines=36> */
.L_x_458:
[----:B------:R-:W-:Y:S01]  /*2180*/  FMUL.FTZ R17, R20, R85 ;  /* 0x0000005514117220 */ /* 0x000fe20000410000 */
[----:B------:R-:W-:Y:S01]  /*2190*/  FADD.FTZ R22, R33, -UR13 ;  /* 0x8000000d21167e21 */ /* 0x000fe20008010000 */
[----:B------:R-:W-:Y:S01]  /*21a0*/  FFMA.FTZ R36, R19, R20, RZ ;  /* 0x0000001413247223 */ /* 0x000fe200000100ff */
        /* <DEDUP_REMOVED lines=23> */
.L_x_459:
[----:B------:R-:W-:Y:S01]  /*2320*/  FFMA.FTZ R26, R16, R24, R19 ;  /* 0x00000018101a7223 */ /* 0x000fe20000010013 */
[----:B------:R-:W-:Y:S01]  /*2330*/  FADD.FTZ R19, RZ, R20 ;  /* 0x00000014ff137221 */ /* 0x000fe20000010000 */
[----:B------:R-:W-:Y:S01]  /*2340*/  FADD.FTZ R27, R24, R17 ;  /* 0x00000011181b7221 */ /* 0x000fe20000010000 */
[----:B------:R-:W-:Y:S01]  /*2350*/  FFMA.FTZ R17, R25, R18, R36 ;  /* 0x0000001219117223 */ /* 0x000fe20000010024 */
[----:B------:R-:W-:Y:S01]  /*2360*/  FMUL.FTZ R24, R18, R85 ;  /* 0x0000005512187220 */ /* 0x000fe20000410000 */
[----:B------:R-:W-:Y:S01]  /*2370*/  FADD.FTZ R18, R19, R18 ;  /* 0x0000001213127221 */ /* 0x000fe20000010000 */
[----:B------:R-:W-:Y:S01]  /*2380*/  FFMA.FTZ R19, R16, R21, RZ ;  /* 0x0000001510137223 */ /* 0x000fe200000100ff */
[--C-:B------:R-:W-:Y:S01]  /*2390*/  FADD.FTZ R20, RZ, R21.reuse ;  /* 0x00000015ff147221 */ /* 0x100fe20000010000 */
[----:B------:R-:W-:Y:S01]  /*23a0*/  PRMT R21, R62, 0x7632, R21 ;  /* 0x000076323e157816 */ /* 0x000fe20000000015 */
[----:B------:R-:W-:Y:S01]  /*23b0*/  FFMA.FTZ R25, R25, R24, R26 ;  /* 0x0000001819197223 */ /* 0x000fe2000001001a */
[----:B------:R-:W-:Y:S01]  /*23c0*/  FFMA.FTZ R16, R22, R23, R19 ;  /* 0x0000001716107223 */ /* 0x000fe20000010013 */
[----:B------:R-:W-:Y:S01]  /*23d0*/  FADD.FTZ R19, R20, R23 ;  /* 0x0000001714137221 */ /* 0x000fe20000010000 */
        /* <DEDUP_REMOVED lines=31> */
.L_x_460:
[----:B------:R-:W-:Y:S01]  /*25d0*/  FMUL.FTZ R25, R26, R85 ;  /* 0x000000551a197220 */ /* 0x000fe20000410000 */
[----:B------:R-:W-:Y:S01]  /*25e0*/  FADD.FTZ R28, R23, R24 ;  /* 0x00000018171c7221 */ /* 0x000fe20000010000 */
        /* <DEDUP_REMOVED lines=37> */
.L_x_461:
[----:B------:R-:W-:Y:S01]  /*2840*/  FMUL.FTZ R22, R24, R85 ;  /* 0x0000005518167220 */ /* 0x000fe20000410000 */
[----:B------:R-:W-:Y:S01]  /*2850*/  PRMT R23, R77, 0x7632, R23 ;  /* 0x000076324d177816 */ /* 0x000fe20000000017 */
[----:B------:R-:W-:Y:S01]  /*2860*/  FADD.FTZ R27, R20, R25 ;  /* 0x00000019141b7221 */ /* 0x000fe20000010000 */
[----:B------:R-:W-:Y:S01]  /*2870*/  FADD.FTZ R18, R18, R24 ;  /* 0x0000001812127221 */ /* 0x000fe20000010000 */
[C---:B------:R-:W-:Y:S01]  /*2880*/  FFMA.FTZ R17, R34.reuse, R24, R17 ;  /* 0x0000001822117223 */ /* 0x040fe20000010011 */
[----:B------:R-:W-:Y:S01]  /*2890*/  FFMA.FTZ R24, R34, R22, R35 ;  /* 0x0000001622187223 */ /* 0x000fe20000010023 */
[----:B------:R-:W-:Y:S01]  /*28a0*/  FADD.FTZ R19, R19, R26 ;  /* 0x0000001a13137221 */ /* 0x000fe20000010000 */
[----:B------:R-:W-:Y:S01]  /*28b0*/  FFMA.FTZ R16, R21, R26, R16 ;  /* 0x0000001a15107223 */ /* 0x000fe20000010010 */
[----:B------:R-:W-:Y:S01]  /*28c0*/  FMUL.FTZ R20, R26, R86 ;  /* 0x000000561a147220 */ /* 0x000fe20000410000 */
[----:B------:R-:W-:Y:S02]  /*28d0*/  SHF.L.U32 R25, R77, 0x10, RZ ;  /* 0x000000104d197819 */ /* 0x000fe400000006ff */
[----:B------:R-:W-:Y:S01]  /*28e0*/  SHF.L.U32 R26, R23, 0x10, RZ ;  /* 0x00000010171a7819 */ /* 0x000fe200000006ff */
[----:B------:R-:W-:Y:S01]  /*28f0*/  FFMA.FTZ R34, R21, R20, R24 ;  /* 0x0000001415227223 */ /* 0x000fe20000010018 */
[----:B------:R-:W-:Y:S01]  /*2900*/  PRMT R21, R78, 0x7632, R21 ;  /* 0x000076324e157816 */ /* 0x000fe20000000015 */
[----:B------:R-:W-:Y:S01]  /*2910*/  FADD.FTZ R25, R25, -UR13 ;  /* 0x8000000d19197e21 */ /* 0x000fe20008010000 */
[----:B------:R-:W-:Y:S01]  /*2920*/  FADD.FTZ R23, R27, R22 ;  /* 0x000000161b177221 */ /* 0x000fe20000010000 */
[----:B------:R-:W-:Y:S01]  /*2930*/  FADD.FTZ R26, R26, -UR13 ;  /* 0x8000000d1a1a7e21 */ /* 0x000fe20008010000 */
        /* <DEDUP_REMOVED lines=23> */
.L_x_462:
[----:B------:R-:W-:Y:S01]  /*2ab0*/  FMUL.FTZ R25, R22, R85 ;  /* 0x0000005516197220 */ /* 0x000fe20000410000 */
[--C-:B------:R-:W-:Y:S01]  /*2ac0*/  FADD.FTZ R26, R20, R23.reuse ;  /* 0x00000017141a7221 */ /* 0x100fe20000010000 */
[----:B------:R-:W-:Y:S01]  /*2ad0*/  PRMT R23, R79, 0x7632, R23 ;  /* 0x000076324f177816 */ /* 0x000fe20000000017 */
[----:B------:R-:W-:Y:S01]  /*2ae0*/  FADD.FTZ R18, R18, R22 ;  /* 0x0000001612127221 */ /* 0x000fe20000010000 */
[C---:B------:R-:W-:Y:S01]  /*2af0*/  FFMA.FTZ R17, R35.reuse, R22, R17 ;  /* 0x0000001623117223 */ /* 0x040fe20000010011 */
        /* <DEDUP_REMOVED lines=34> */
.L_x_463:
[----:B------:R-:W-:Y:S01]  /*2d20*/  FMUL.FTZ R23, R22, R85 ;  /* 0x0000005516177220 */ /* 0x000fe20000410000 */
[----:B------:R-:W-:Y:S01]  /*2d30*/  PRMT R24, R58, 0x7632, R24 ;  /* 0x000076323a187816 */ /* 0x000fe20000000018 */
[----:B------:R-:W-:Y:S01]  /*2d40*/  FADD.FTZ R28, R20, R25 ;  /* 0x00000019141c7221 */ /* 0x000fe20000010000 */
[----:B------:R-:W-:Y:S01]  /*2d50*/  FADD.FTZ R18, R18, R22 ;  /* 0x0000001612127221 */ /* 0x000fe20000010000 */
[C---:B------:R-:W-:Y:S01]  /*2d60*/  FFMA.FTZ R17, R35.reuse, R22, R17 ;  /* 0x0000001623117223 */ /* 0x040fe20000010011 */
[----:B------:R-:W-:Y:S01]  /*2d70*/  FFMA.FTZ R22, R35, R23, R34 ;  /* 0x0000001723167223 */ /* 0x000fe20000010022 */
[----:B------:R-:W-:Y:S01]  /*2d80*/  FMUL.FTZ R20, R26, R86 ;  /* 0x000000561a147220 */ /* 0x000fe20000410000 */
[----:B------:R-:W-:Y:S01]  /*2d90*/  SHF.L.U32 R25, R58, 0x10, RZ ;  /* 0x000000103a197819 */ /* 0x000fe200000006ff */
[C---:B------:R-:W-:Y:S01]  /*2da0*/  FFMA.FTZ R16, R21.reuse, R26, R16 ;  /* 0x0000001a15107223 */ /* 0x040fe20000010010 */
        /* <DEDUP_REMOVED lines=30> */
.L_x_464:
        /* <DEDUP_REMOVED lines=39> */
.L_x_465:
[----:B------:R-:W-:Y:S01]  /*3200*/  FMUL.FTZ R25, R22, R85 ;  /* 0x0000005516197220 */ /* 0x000fe20000410000 */
[--C-:B------:R-:W-:Y:S01]  /*3210*/  FADD.FTZ R26, R20, R23.reuse ;  /* 0x00000017141a7221 */ /* 0x100fe20000010000 */
[----:B------:R-:W-:Y:S01]  /*3220*/  PRMT R23, R7, 0x7632, R23 ;  /* 0x0000763207177816 */ /* 0x000fe20000000017 */
[----:B------:R-:W-:Y:S01]  /*3230*/  FADD.FTZ R18, R18, R22 ;  /* 0x0000001612127221 */ /* 0x000fe20000010000 */
[----:B------:R-:W-:Y:S01]  /*3240*/  FFMA.FTZ R17, R35, R22, R17 ;  /* 0x0000001623117223 */ /* 0x000fe20000010011 */
        /* <DEDUP_REMOVED lines=34> */
.L_x_466:
[--C-:B------:R-:W-:Y:S01]  /*3470*/  FADD.FTZ R26, R16, R25.reuse ;  /* 0x00000019101a7221 */ /* 0x100fe20000010000 */
[----:B------:R-:W-:Y:S01]  /*3480*/  FMUL.FTZ R23, R28, R85 ;  /* 0x000000551c177220 */ /* 0x000fe20000410000 */
[----:B------:R-:W-:Y:S01]  /*3490*/  FADD.FTZ R18, R18, R28 ;  /* 0x0000001c12127221 */ /* 0x000fe20000010000 */
[----:B------:R-:W-:Y:S01]  /*34a0*/  PRMT R25, R9, 0x7632, R25 ;  /* 0x0000763209197816 */ /* 0x000fe20000000019 */
[----:B------:R-:W-:Y:S01]  /*34b0*/  FFMA.FTZ R28, R35, R28, R17 ;  /* 0x0000001c231c7223 */ /* 0x000fe20000010011 */
[----:B------:R-:W-:Y:S01]  /*34c0*/  FFMA.FTZ R17, R21, R22, R20 ;  /* 0x0000001615117223 */ /* 0x000fe20000010014 */
[----:B------:R-:W-:Y:S01]  /*34d0*/  FADD.FTZ R16, R19, R22 ;  /* 0x0000001613107221 */ /* 0x000fe20000010000 */
[----:B------:R-:W-:Y:S01]  /*34e0*/  SHF.L.U32 R20, R9, 0x10, RZ ;  /* 0x0000001009147819 */ /* 0x000fe200000006ff */
[----:B------:R-:W-:Y:S01]  /*34f0*/  FFMA.FTZ R24, R35, R23, R34 ;  /* 0x0000001723187223 */ /* 0x000fe20000010022 */
[----:B------:R-:W-:Y:S01]  /*3500*/  FMUL.FTZ R22, R22, R86 ;  /* 0x0000005616167220 */ /* 0x000fe20000410000 */
[----:B------:R-:W-:Y:S01]  /*3510*/  SHF.L.U32 R25, R25, 0x10, RZ ;  /* 0x0000001019197819 */ /* 0x000fe200000006ff */
[----:B------:R-:W-:Y:S01]  /*3520*/  FADD.FTZ R23, R26, R23 ;  /* 0x000000171a177221 */ /* 0x000fe20000010000 */
[----:B------:R-:W-:Y:S01]  /*3530*/  FADD.FTZ R20, R20, -UR13 ;  /* 0x8000000d14147e21 */ /* 0x000fe20008010000 */
[----:B------:R-:W-:Y:S01]  /*3540*/  FFMA.FTZ R19, R21, R22, R24 ;  /* 0x0000001615137223 */ /* 0x000fe20000010018 */
[----:B------:R-:W-:Y:S01]  /*3550*/  PRMT R21, R10, 0x7632, R21 ;  /* 0x000076320a157816 */ /* 0x000fe20000000015 */
[----:B------:R-:W-:Y:S01]  /*3560*/  FADD.FTZ R25, R25, -UR13 ;  /* 0x8000000d19197e21 */ /* 0x000fe20008010000 */
[----:B------:R-:W-:Y:S01]  /*3570*/  FMUL.FTZ R35, R20, UR18 ;  /* 0x0000001214237c20 */ /* 0x000fe20008410000 */
[----:B------:R-:W-:Y:S01]  /*3580*/  FADD.FTZ R23, R22, R23 ;  /* 0x0000001716177221 */ /* 0x000fe20000010000 */
[----:B------:R-:W-:Y:S01]  /*3590*/  SHF.L.U32 R27, R10, 0x10, RZ ;  /* 0x000000100a1b7819 */ /* 0x000fe200000006ff */
        /* <DEDUP_REMOVED lines=21> */
.L_x_467:
[----:B------:R-:W-:Y:S01]  /*36f0*/  PRMT R25, R11, 0x7632, R25 ;  /* 0x000076320b197816 */ /* 0x000fe20000000019 */
[----:B------:R-:W-:Y:S01]  /*3700*/  FMUL.FTZ R24, R27, R85 ;  /* 0x000000551b187220 */ /* 0x000fe20000410000 */
[----:B------:R-:W-:Y:S01]  /*3710*/  SHF.L.U32 R26, R11, 0x10, RZ ;  /* 0x000000100b1a7819 */ /* 0x000fe200000006ff */
[----:B------:R-:W-:Y:S01]  /*3720*/  FADD.FTZ R22, R18, R27 ;  /* 0x0000001b12167221 */ /* 0x000fe20000010000 */
[----:B------:R-:W-:Y:S01]  /*3730*/  SHF.L.U32 R25, R25, 0x10, RZ ;  /* 0x0000001019197819 */ /* 0x000fe200000006ff */
[----:B------:R-:W-:Y:S01]  /*3740*/  FADD.FTZ R18, R23, R24 ;  /* 0x0000001817127221 */ /* 0x000fe20000010000 */
[----:B------:R-:W-:Y:S01]  /*3750*/  FFMA.FTZ R19, R35, R24, R19 ;  /* 0x0000001823137223 */ /* 0x000fe20000010013 */
[----:B------:R-:W-:Y:S01]  /*3760*/  PRMT R23, R12, 0x7632, R23 ;  /* 0x000076320c177816 */ /* 0x000fe20000000017 */
[----:B------:R-:W-:Y:S01]  /*3770*/  FADD.FTZ R24, R26, -UR13 ;  /* 0x8000000d1a187e21 */ /* 0x000fe20008010000 */
[----:B------:R-:W-:Y:S01]  /*3780*/  FADD.FTZ R30, R25, -UR13 ;  /* 0x8000000d191e7e21 */ /* 0x000fe20008010000 */
[----:B------:R-:W-:Y:S01]  /*3790*/  FFMA.FTZ R28, R35, R27, R28 ;  /* 0x0000001b231c7223 */ /* 0x000fe2000001001c */
[----:B------:R-:W-:Y:S01]  /*37a0*/  SHF.L.U32 R25, R23, 0x10, RZ ;  /* 0x0000001017197819 */ /* 0x000fe200000006ff */
[----:B------:R-:W-:Y:S01]  /*37b0*/  FMUL.FTZ R23, R24, UR18 ;  /* 0x0000001218177c20 */ /* 0x000fe20008410000 */
[----:B------:R-:W-:Y:S01]  /*37c0*/  PRMT R27, R4, 0x7632, R27 ;  /* 0x00007632041b7816 */ /* 0x000fe2000000001b */
[----:B------:R-:W-:Y:S01]  /*37d0*/  FMUL.FTZ R29, R21, R86 ;  /* 0x00000056151d7220 */ /* 0x000fe20000410000 */
        /* <DEDUP_REMOVED lines=21> */
.L_x_468:
[----:B------:R-:W-:Y:S01]  /*3930*/  FFMA.FTZ R32, R20, R29, R19 ;  /* 0x0000001d14207223 */ /* 0x000fe20000010013 */
[----:B------:R-:W-:Y:S01]  /*3940*/  FMUL.FTZ R30, R26, R85 ;  /* 0x000000551a1e7220 */ /* 0x000fe20000410000 */
[----:B------:R-:W-:Y:S01]  /*3950*/  FADD.FTZ R31, R29, R18 ;  /* 0x000000121d1f7221 */ /* 0x000fe20000010000 */
[----:B------:R-:W-:Y:S02]  /*3960*/  SHF.L.U32 R29, R4, 0x10, RZ ;  /* 0x00000010041d7819 */ /* 0x000fe400000006ff */
[----:B------:R-:W-:Y:S01]  /*3970*/  SHF.L.U32 R27, R27, 0x10, RZ ;  /* 0x000000101b1b7819 */ /* 0x000fe200000006ff */
[----:B------:R-:W-:Y:S01]  /*3980*/  FADD.FTZ R18, R31, R30 ;  /* 0x0000001e1f127221 */ /* 0x000fe20000010000 */
[----:B------:R-:W-:Y:S01]  /*3990*/  FFMA.FTZ R19, R23, R30, R32 ;  /* 0x0000001e17137223 */ /* 0x000fe20000010020 */
[----:B------:R-:W-:Y:S01]  /*39a0*/  PRMT R31, R5, 0x7632, R31 ;  /* 0x00007632051f7816 */ /* 0x000fe2000000001f */
[----:B------:R-:W-:Y:S01]  /*39b0*/  FADD.FTZ R29, R29, -UR13 ;  /* 0x8000000d1d1d7e21 */ /* 0x000fe20008010000 */
[----:B------:R-:W-:Y:S01]  /*39c0*/  FADD.FTZ R32, R27, -UR13 ;  /* 0x8000000d1b207e21 */ /* 0x000fe20008010000 */
[----:B------:R-:W-:-:S02]  /*39d0*/  SHF.L.U32 R30, R5, 0x10, RZ ;  /* 0x00000010051e7819 */ /* 0x000fc400000006ff */
[----:B------:R-:W-:Y:S01]  /*39e0*/  SHF.L.U32 R27, R31, 0x10, RZ ;  /* 0x000000101f1b7819 */ /* 0x000fe200000006ff */
[----:B------:R-:W-:Y:S01]  /*39f0*/  FMUL.FTZ R29, R29, UR18 ;  /* 0x000000121d1d7c20 */ /* 0x000fe20008410000 */
        /* <DEDUP_REMOVED lines=21> */
.L_x_469:
[----:B------:R-:W-:Y:S01]  /*3b50*/  FFMA.FTZ R36, R24, R31, R19 ;  /* 0x0000001f18247223 */ /* 0x000fe20000010013 */
[----:B------:R-:W-:Y:S01]  /*3b60*/  FADD.FTZ R35, R31, R18 ;  /* 0x000000121f237221 */ /* 0x000fe20000010000 */
[----:B------:R-:W-:Y:S01]  /*3b70*/  PRMT R31, R14, 0x7632, R31 ;  /* 0x000076320e1f7816 */ /* 0x000fe2000000001f */
[----:B------:R-:W-:Y:S01]  /*3b80*/  FMUL.FTZ R34, R30, R85 ;  /* 0x000000551e227220 */ /* 0x000fe20000410000 */
[----:B------:R-:W-:Y:S01]  /*3b90*/  SHF.L.U32 R33, R14, 0x10, RZ ;  /* 0x000000100e217819 */ /* 0x000fe200000006ff */
[----:B------:R-:W-:Y:S01]  /*3ba0*/  FMUL.FTZ R37, R27, R86 ;  /* 0x000000561b257220 */ /* 0x000fe20000410000 */
        /* <DEDUP_REMOVED lines=9> */
[----:B------:R-:W-:Y:S01]  /*3c40*/  PRMT R35, R48, 0x7632, R35 ;  /* 0x0000763230237816 */ /* 0x000fe20000000023 */
        /* <DEDUP_REMOVED lines=20> */
.L_x_470:
[----:B------:R-:W-:Y:S01]  /*3d90*/  FFMA.FTZ R40, R32, R37, R19 ;  /* 0x0000002520287223 */ /* 0x000fe20000010013 */
[----:B------:R-:W-:Y:S01]  /*3da0*/  FMUL.FTZ R38, R36, R85 ;  /* 0x0000005524267220 */ /* 0x000fe20000410000 */
        /* <DEDUP_REMOVED lines=32> */
.L_x_471:
[----:B------:R-:W-:Y:S01]  /*3fb0*/  FFMA.FTZ R44, R34, R39, R19 ;  /* 0x00000027222c7223 */ /* 0x000fe20000010013 */
[----:B------:R-:W-:Y:S01]  /*3fc0*/  FMUL.FTZ R42, R40, R85 ;  /* 0x00000055282a7220 */ /* 0x000fe20000410000 */
[--C-:B------:R-:W-:Y:S01]  /*3fd0*/  FADD.FTZ R41, R39, R18.reuse ;  /* 0x0000001227297221 */ /* 0x100fe20000010000 */
[C---:B------:R-:W-:Y:S01]  /*3fe0*/  PRMT R18, R54.reuse, 0x7632, R18 ;  /* 0x0000763236127816 */ /* 0x040fe20000000012 */
[----:B------:R-:W-:Y:S01]  /*3ff0*/  FMUL.FTZ R39, R35, R86 ;  /* 0x0000005623277220 */ /* 0x000fe20000410000 */
[----:B------:R-:W-:Y:S01]  /*4000*/  FFMA.FTZ R19, R37, R42, R44 ;  /* 0x0000002a25137223 */ /* 0x000fe2000001002c */
        /* <DEDUP_REMOVED lines=31> */
.L_x_472:
[----:B------:R-:W-:Y:S01]  /*4200*/  FMUL.FTZ R46, R44, R85 ;  /* 0x000000552c2e7220 */ /* 0x000fe20000410000 */
[----:B------:R-:W-:-:S03]  /*4210*/  FMUL.FTZ R45, R39, R86 ;  /* 0x00000056272d7220 */ /* 0x000fc60000410000 */
[--C-:B------:R-:W-:Y:S01]  /*4220*/  FFMA.FTZ R43, R41, R46, R18.reuse ;  /* 0x0000002e292b7223 */ /* 0x100fe20000010012 */
[C---:B------:R-:W-:Y:S01]  /*4230*/  PRMT R18, R82.reuse, 0x7632, R18 ;  /* 0x0000763252127816 */ /* 0x040fe20000000012 */
[----:B------:R-:W-:Y:S01]  /*4240*/  FADD.FTZ R46, R19, R46 ;  /* 0x0000002e132e7221 */ /* 0x000fe20000010000 */
        /* <DEDUP_REMOVED lines=30> */
.L_x_473:
        /* <DEDUP_REMOVED lines=8> */
[----:B------:R-:W-:Y:S01]  /*44b0*/  FFMA.FTZ R23, R24, R25, R17 ;  /* 0x0000001918177223 */ /* 0x000fe20000010011 */
[----:B------:R-:W-:Y:S01]  /*44c0*/  FADD.FTZ R16, R16, R21 ;  /* 0x0000001510107221 */ /* 0x000fe20000010000 */
[----:B------:R-:W-:Y:S01]  /*44d0*/  FFMA.FTZ R52, R46, R45, R53 ;  /* 0x0000002d2e347223 */ /* 0x000fe20000010035 */
[----:B------:R-:W-:Y:S01]  /*44e0*/  FADD.FTZ R53, R45, R47 ;  /* 0x0000002f2d357221 */ /* 0x000fe20000010000 */
[----:B------:R-:W-:Y:S01]  /*44f0*/  FADD.FTZ R21, R22, R26 ;  /* 0x0000001a16157221 */ /* 0x000fe20000010000 */
[----:B------:R-:W-:Y:S01]  /*4500*/  FADD.FTZ R16, R16, R25 ;  /* 0x0000001910107221 */ /* 0x000fe20000010000 */
[----:B------:R-:W-:Y:S01]  /*4510*/  FFMA.FTZ R28, R29, R30, R28 ;  /* 0x0000001e1d1c7223 */ /* 0x000fe2000001001c */
[----:B------:R-:W1:Y:S01]  /*4520*/  SHFL.DOWN PT, R45, R52, 0x1, 0x1f ;  /* 0x08201f00342d7f89 */ /* 0x000e6200000e0000 */
[----:B------:R-:W-:Y:S01]  /*4530*/  FFMA.FTZ R23, R32, R27, R23 ;  /* 0x0000001b20177223 */ /* 0x000fe20000010017 */
[----:B------:R-:W-:Y:S01]  /*4540*/  FADD.FTZ R21, R21, R30 ;  /* 0x0000001e15157221 */ /* 0x000fe20000010000 */
[----:B------:R-:W-:Y:S01]  /*4550*/  FADD.FTZ R16, R16, R27 ;  /* 0x0000001b10107221 */ /* 0x000fe20000010000 */
[----:B------:R-:W2:Y:S01]  /*4560*/  SHFL.DOWN PT, R47, R53, 0x1, 0x1f ;  /* 0x08201f00352f7f89 */ /* 0x000ea200000e0000 */
[----:B------:R-:W3:Y:S01]  /*4570*/  LDC R87, c[0x0][0xc] ;  /* 0x00000300ff577b82 */ /* 0x000ee20000000800 */
[----:B------:R-:W-:Y:S01]  /*4580*/  FFMA.FTZ R28, R33, R36, R28 ;  /* 0x00000024211c7223 */ /* 0x000fe2000001001c */
[----:B------:R-:W-:Y:S01]  /*4590*/  FFMA.FTZ R23, R34, R31, R23 ;  /* 0x0000001f22177223 */ /* 0x000fe20000010017 */
[----:B------:R-:W-:Y:S01]  /*45a0*/  FADD.FTZ R21, R21, R36 ;  /* 0x0000002415157221 */ /* 0x000fe20000010000 */
[----:B------:R-:W-:Y:S01]  /*45b0*/  FADD.FTZ R16, R16, R31 ;  /* 0x0000001f10107221 */ /* 0x000fe20000010000 */
[----:B------:R-:W-:Y:S01]  /*45c0*/  UMOV UR12, 0x400 ;  /* 0x00000400000c7882 */ /* 0x000fe20000000000 */
[----:B------:R-:W-:Y:S01]  /*45d0*/  FFMA.FTZ R28, R37, R40, R28 ;  /* 0x00000028251c7223 */ /* 0x000fe2000001001c */
[----:B------:R-:W-:Y:S01]  /*45e0*/  UIADD3 UR11, UR12, 0xd0, URZ ;  /* 0x000000d00c0b7890 */ /* 0x000fe2000fffe03f */
[----:B------:R-:W-:Y:S01]  /*45f0*/  FFMA.FTZ R23, R38, R35, R23 ;  /* 0x0000002326177223 */ /* 0x000fe20000010017 */
[----:B------:R-:W-:Y:S01]  /*4600*/  FADD.FTZ R21, R21, R40 ;  /* 0x0000002815157221 */ /* 0x000fe20000010000 */
[----:B------:R-:W-:Y:S01]  /*4610*/  FADD.FTZ R16, R16, R35 ;  /* 0x0000002310107221 */ /* 0x000fe20000010000 */
[----:B------:R-:W-:Y:S01]  /*4620*/  ISETP.NE.AND P3, PT, R2, RZ, PT ;  /* 0x000000ff0200720c */ /* 0x000fe20003f65270 */
[----:B0-----:R-:W-:Y:S01]  /*4630*/  ULEA UR11, UR19, UR11, 0x18 ;  /* 0x0000000b130b7291 */ /* 0x001fe2000f8ec03f */
[----:B------:R-:W-:Y:S01]  /*4640*/  FFMA.FTZ R28, R41, R44, R28 ;  /* 0x0000002c291c7223 */ /* 0x000fe2000001001c */
[----:B------:R-:W-:Y:S01]  /*4650*/  FFMA.FTZ R23, R42, R39, R23 ;  /* 0x000000272a177223 */ /* 0x000fe20000010017 */
[----:B------:R-:W-:Y:S01]  /*4660*/  ISETP.NE.AND P2, PT, R75, RZ, PT ;  /* 0x000000ff4b00720c */ /* 0x000fe20003f45270 */
[----:B------:R-:W-:Y:S01]  /*4670*/  FADD.FTZ R21, R21, R44 ;  /* 0x0000002c15157221 */ /* 0x000fe20000010000 */
[----:B------:R-:W-:Y:S01]  /*4680*/  FADD.FTZ R22, R16, R39 ;  /* 0x0000002710167221 */ /* 0x000fe20000010000 */
[----:B------:R-:W-:Y:S01]  /*4690*/  FFMA.FTZ R16, R43, R18, R28 ;  /* 0x000000122b107223 */ /* 0x000fe2000001001c */
[----:B-1----:R-:W-:Y:S01]  /*46a0*/  @!P0 FADD.FTZ R52, R52, R45 ;  /* 0x0000002d34348221 */ /* 0x002fe20000010000 */
[----:B------:R-:W-:Y:S01]  /*46b0*/  FADD.FTZ R18, R21, R18 ;  /* 0x0000001215127221 */ /* 0x000fe20000010000 */
[----:B------:R-:W-:Y:S01]  /*46c0*/  LEA R93, R75, UR11, 0x4 ;  /* 0x0000000b4b5d7c11 */ /* 0x000fe2000f8e20ff */
[----:B------:R-:W-:Y:S01]  /*46d0*/  BSSY B0, `(.L_x_474) ;  /* 0x0000050000007945 */ /* 0x000fe20003800000 */
[----:B--2---:R-:W-:Y:S01]  /*46e0*/  @!P0 FADD.FTZ R53, R53, R47 ;  /* 0x0000002f35358221 */ /* 0x004fe20000010000 */
[----:B------:R-:W0:Y:S01]  /*46f0*/  SHFL.DOWN PT, R45, R52, 0x2, 0x1f ;  /* 0x08401f00342d7f89 */ /* 0x000e2200000e0000 */
[----:B------:R-:W-:Y:S01]  /*4700*/  ISETP.GT.AND P0, PT, R2, 0x1d, PT ;  /* 0x0000001d0200780c */ /* 0x000fe20003f04270 */
[----:B------:R-:W-:Y:S01]  /*4710*/  IMAD R92, R92, 0x50, R75 ;  /* 0x000000505c5c7824 */ /* 0x000fe200078e024b */
[----:B------:R-:W-:Y:S01]  /*4720*/  ISETP.GT.U32.AND P4, PT, R75, 0x4f, PT ;  /* 0x0000004f4b00780c */ /* 0x000fe20003f84070 */
        /* <DEDUP_REMOVED lines=18> */
[----:B------:R-:W-:Y:S01]  /*4850*/  FADD.FTZ R19, R22, R19 ;  /* 0x0000001316137221 */ /* 0x000fe20000010000 */
[----:B-1----:R-:W-:Y:S01]  /*4860*/  @!P0 FADD.FTZ R53, R53, R20 ;  /* 0x0000001435358221 */ /* 0x002fe20000010000 */
[----:B---3--:R-:W-:-:S03]  /*4870*/  ISETP.GE.U32.AND P0, PT, R87, 0x2, PT ;  /* 0x000000025700780c */ /* 0x008fc60003f06070 */
        /* <DEDUP_REMOVED lines=53> */
.L_x_475:
[----:B------:R-:W-:Y:S05]  /*4bd0*/  BSYNC B0 ;  /* 0x0000000000007941 */ /* 0x000fea0003800000 */
.L_x_474:
        /* <DEDUP_REMOVED lines=38> */
.L_x_477:
[----:B------:R-:W-:Y:S05]  /*4e40*/  BSYNC B0 ;  /* 0x0000000000007941 */ /* 0x000fea0003800000 */
.L_x_476:
        /* <DEDUP_REMOVED lines=18> */
.L_x_479:
[----:B------:R-:W-:Y:S05]  /*4f70*/  BSYNC B0 ;  /* 0x0000000000007941 */ /* 0x000fea0003800000 */
.L_x_478:
        /* <DEDUP_REMOVED lines=45> */
.L_x_482:
[----:B------:R-:W2:Y:S04]  /*5250*/  LDG.E.STRONG.GPU R18, desc[UR14][R16.64] ;  /* 0x0000000e10127981 */ /* 0x000ea8000c1ef900 */
[----:B--2---:R-:W-:Y:S01]  /*5260*/  CCTL.IVALL ;  /* 0x00000000ff00798f */ /* 0x004fe20002000000 */
[----:B------:R-:W-:Y:S05]  /*5270*/  YIELD ;  /* 0x0000000000007946 */ /* 0x000fea0003800000 */
[----:B------:R-:W-:-:S13]  /*5280*/  ISETP.NE.AND P0, PT, R18, R21, PT ;  /* 0x000000151200720c */ /* 0x000fda0003f05270 */
[----:B------:R-:W-:Y:S05]  /*5290*/  @P0 BRA `(.L_x_482) ;  /* 0xfffffffc00ec0947 */ /* 0x000fea000383ffff */
.L_x_481:
        /* <DEDUP_REMOVED lines=17> */
.L_x_486:
        /* <DEDUP_REMOVED lines=115> */
.L_x_485:
        /* <DEDUP_REMOVED lines=61> */
.L_x_487:
[----:B------:R-:W-:-:S13]  /*5eb0*/  ISETP.NE.OR P0, PT, R38, RZ, P0 ;  /* 0x000000ff2600720c */ /* 0x000fda0000705670 */
[----:B------:R-:W-:Y:S05]  /*5ec0*/  @!P0 BRA `(.L_x_483) ;  /* 0x00000000007c8947 */ /* 0x000fea0003800000 */
.L_x_484:
        /* <DEDUP_REMOVED lines=31> */
.L_x_483:
        /* <DEDUP_REMOVED lines=11> */
.L_x_489:
[----:B------:R-:W-:Y:S05]  /*6170*/  BSYNC B0 ;  /* 0x0000000000007941 */ /* 0x000fea0003800000 */
.L_x_488:
        /* <DEDUP_REMOVED lines=16> */
.L_x_480:
        /* <DEDUP_REMOVED lines=41> */
.L_x_490:
        /* <DEDUP_REMOVED lines=20> */
.L_x_492:
[----:B------:R-:W-:Y:S05]  /*6650*/  BSYNC B0 ;  /* 0x0000000000007941 */ /* 0x000fea0003800000 */
.L_x_491:
        /* <DEDUP_REMOVED lines=29> */
.L_x_493:
[----:B------:R-:W-:Y:S04]  /*6830*/  BSSY B0, `(.L_x_494) ;  /* 0x0000014000007945 */ /* 0x000fe80003800000 */
[----:B------:R-:W-:Y:S05]  /*6840*/  @P0 BRA `(.L_x_495) ;  /* 0x0000000000480947 */ /* 0x000fea0003800000 */
[--C-:B------:R-:W-:Y:S01]  /*6850*/  FFMA.FTZ R17, R67, UR11, R20.reuse ;  /* 0x0000000b43117c23 */ /* 0x100fe20008010014 */
[----:B------:R-:W-:Y:S01]  /*6860*/  FFMA.FTZ R16, R35, UR11, R20 ;  /* 0x0000000b23107c23 */ /* 0x000fe20008010014 */
[----:B------:R-:W-:Y:S02]  /*6870*/  ULDC.64 UR22, c[0x0][0x288] ;  /* 0x0000a20000167ab9 */ /* 0x000fe40000000a00 */
[----:B0-----:R-:W-:Y:S02]  /*6880*/  IMAD R18, R13, UR22, RZ ;  /* 0x000000160d127c24 */ /* 0x001fe4000f8e02ff */
        /* <DEDUP_REMOVED lines=14> */
.L_x_495:
[----:B------:R-:W-:Y:S05]  /*6970*/  BSYNC B0 ;  /* 0x0000000000007941 */ /* 0x000fea0003800000 */
.L_x_494:
[----:B------:R-:W-:Y:S01]  /*6980*/  ISETP.GE.U32.AND P4, PT, R72, UR20, PT ;  /* 0x0000001448007c0c */ /* 0x000fe2000bf86070 */
[----:B------:R-:W-:Y:S01]  /*6990*/  FADD.FTZ R62, R62, -UR13 ;  /* 0x8000000d3e3e7e21 */ /* 0x000fe20008010000 */
[----:B------:R-:W-:Y:S01]  /*69a0*/  ISETP.GE.U32.AND P2, PT, R71, UR20, PT ;  /* 0x0000001447007c0c */ /* 0x000fe2000bf46070 */
[----:B------:R-:W-:Y:S01]  /*69b0*/  FADD.FTZ R32, R32, -UR13 ;  /* 0x8000000d20207e21 */ /* 0x000fe20008010000 */
[----:B------:R-:W-:Y:S01]  /*69c0*/  ISETP.GE.U32.AND P3, PT, R70, UR20, PT ;  /* 0x0000001446007c0c */ /* 0x000fe2000bf66070 */
[----:B------:R-:W-:Y:S01]  /*69d0*/  FMUL.FTZ R33, R62, UR18 ;  /* 0x000000123e217c20 */ /* 0x000fe20008410000 */
[----:B------:R-:W-:Y:S01]  /*69e0*/  ISETP.GE.AND.EX P4, PT, R49, UR21, PT, P4 ;  /* 0x0000001531007c0c */ /* 0x000fe2000bf86340 */
[----:B------:R-:W-:Y:S01]  /*69f0*/  FMUL.FTZ R23, R32, UR18 ;  /* 0x0000001220177c20 */ /* 0x000fe20008410000 */
[----:B------:R-:W-:Y:S02]  /*6a00*/  ISETP.GE.AND.EX P2, PT, R51, UR21, PT, P2 ;  /* 0x0000001533007c0c */ /* 0x000fe4000bf46320 */
[----:B------:R-:W-:-:S02]  /*6a10*/  SHF.L.U32 R16, R61, 0x10, RZ ;  /* 0x000000103d107819 */ /* 0x000fc400000006ff */
[----:B------:R-:W-:Y:S02]  /*6a20*/  ISETP.GE.U32.AND P0, PT, R69, UR20, PT ;  /* 0x0000001445007c0c */ /* 0x000fe4000bf06070 */
[----:B------:R-:W-:Y:S02]  /*6a30*/  ISETP.GE.AND.EX P3, PT, R57, UR21, PT, P3 ;  /* 0x0000001539007c0c */ /* 0x000fe4000bf66330 */
[C---:B------:R-:W-:Y:S02]  /*6a40*/  ISETP.GT.U32.OR P4, PT, R75.reuse, 0x27f, P4 ;  /* 0x0000027f4b00780c */ /* 0x040fe40002784470 */
[----:B------:R-:W-:Y:S02]  /*6a50*/  ISETP.GT.U32.OR P2, PT, R75, 0x27f, P2 ;  /* 0x0000027f4b00780c */ /* 0x000fe40001744470 */
[----:B------:R-:W-:Y:S02]  /*6a60*/  SHF.L.U32 R31, R31, 0x10, RZ ;  /* 0x000000101f1f7819 */ /* 0x000fe400000006ff */
[----:B------:R-:W-:-:S02]  /*6a70*/  SHF.L.U32 R63, R63, 0x10, RZ ;  /* 0x000000103f3f7819 */ /* 0x000fc400000006ff */
[----:B------:R-:W-:Y:S01]  /*6a80*/  SHF.L.U32 R30, R30, 0x10, RZ ;  /* 0x000000101e1e7819 */ /* 0x000fe200000006ff */
[----:B------:R-:W-:Y:S06]  /*6a90*/  @!P5 BRA `(.L_x_496) ;  /* 0x000000000048d947 */ /* 0x000fec0003800000 */
[----:B-1----:R-:W-:Y:S01]  /*6aa0*/  FFMA.FTZ R13, R33, R85, R84 ;  /* 0x00000055210d7223 */ /* 0x002fe20000010054 */
        /* <DEDUP_REMOVED lines=17> */
.L_x_496:
        /* <DEDUP_REMOVED lines=20> */
.L_x_498:
[----:B------:R-:W-:Y:S05]  /*6d00*/  BSYNC B0 ;  /* 0x0000000000007941 */ /* 0x000fea0003800000 */
.L_x_497:
        /* <DEDUP_REMOVED lines=8> */
[----:B-12---:R-:W-:-:S03]  /*6d90*/  FFMA.FTZ R13, R63, R85, R84 ;  /* 0x000000553f0d7223 */ /* 0x006fc60000010054 */
        /* <DEDUP_REMOVED lines=16> */
.L_x_499:
[----:B------:R-:W-:Y:S04]  /*6ea0*/  BSSY B0, `(.L_x_500) ;  /* 0x0000014000007945 */ /* 0x000fe80003800000 */
[----:B------:R-:W-:Y:S05]  /*6eb0*/  @P2 BRA `(.L_x_501) ;  /* 0x0000000000482947 */ /* 0x000fea0003800000 */
[--C-:B------:R-:W-:Y:S01]  /*6ec0*/  FFMA.FTZ R16, R31, UR11, R20.reuse ;  /* 0x0000000b1f107c23 */ /* 0x100fe20008010014 */
[----:B------:R-:W-:Y:S01]  /*6ed0*/  ULDC.64 UR22, c[0x0][0x288] ;  /* 0x0000a20000167ab9 */ /* 0x000fe20000000a00 */
[----:B-12---:R-:W-:Y:S01]  /*6ee0*/  FFMA.FTZ R13, R63, UR11, R20 ;  /* 0x0000000b3f0d7c23 */ /* 0x006fe20008010014 */
[----:B------:R-:W-:Y:S01]  /*6ef0*/  MOV R17, R91 ;  /* 0x0000005b00117202 */ /* 0x000fe20000000f00 */
[----:B------:R-:W-:Y:S01]  /*6f00*/  FFMA.FTZ R29, R29, R86, -R16 ;  /* 0x000000561d1d7223 */ /* 0x000fe20000010810 */
[----:B------:R-:W-:Y:S01]  /*6f10*/  MOV R16, R88 ;  /* 0x0000005800107202 */ /* 0x000fe20000000f00 */
[----:B0-----:R-:W-:Y:S02]  /*6f20*/  IMAD R18, R51, UR22, RZ ;  /* 0x0000001633127c24 */ /* 0x001fe4000f8e02ff */
[----:B------:R-:W-:Y:S02]  /*6f30*/  FFMA.FTZ R13, R76, R85, -R13 ;  /* 0x000000554c0d7223 */ /* 0x000fe4000001080d */
[----:B------:R-:W-:-:S04]  /*6f40*/  IMAD.WIDE.U32 R16, R71, UR22, R16 ;  /* 0x0000001647107c25 */ /* 0x000fc8000f8e0010 */
[----:B------:R-:W-:Y:S01]  /*6f50*/  FMUL.FTZ R22, R13, UR18 ;  /* 0x000000120d167c20 */ /* 0x000fe20008410000 */
[----:B------:R-:W-:Y:S01]  /*6f60*/  FMUL.FTZ R13, R29, UR18 ;  /* 0x000000121d0d7c20 */ /* 0x000fe20008410000 */
[----:B------:R-:W-:Y:S01]  /*6f70*/  IMAD R19, R71, UR23, R18 ;  /* 0x0000001747137c24 */ /* 0x000fe2000f8e0212 */
[----:B------:R-:W-:Y:S02]  /*6f80*/  ULDC.64 UR22, c[0x0][0x210] ;  /* 0x0000840000167ab9 */ /* 0x000fe40000000a00 */
[C---:B------:R-:W-:Y:S02]  /*6f90*/  LEA R18, P2, R16.reuse, UR22, 0x1 ;  /* 0x0000001610127c11 */ /* 0x040fe4000f8408ff */
[----:B------:R-:W-:Y:S02]  /*6fa0*/  IADD3 R19, R17, R19, RZ ;  /* 0x0000001311137210 */ /* 0x000fe40007ffe0ff */
[----:B------:R-:W-:Y:S02]  /*6fb0*/  F2FP.BF16.F32.PACK_AB R13, R13, R22 ;  /* 0x000000160d0d723e */ /* 0x000fe400000010ff */
[----:B------:R-:W-:-:S05]  /*6fc0*/  LEA.HI.X R19, R16, UR23, R19, 0x1, P2 ;  /* 0x0000001710137c11 */ /* 0x000fca00090f0c13 */
[----:B------:R3:W-:Y:S02]  /*6fd0*/  STG.E desc[UR14][R18.64], R13 ;  /* 0x0000000d12007986 */ /* 0x0007e4000c10190e */
.L_x_501:
[----:B------:R-:W-:Y:S05]  /*6fe0*/  BSYNC B0 ;  /* 0x0000000000007941 */ /* 0x000fea0003800000 */
.L_x_500:
[----:B------:R-:W-:Y:S02]  /*6ff0*/  SHF.L.U32 R77, R77, 0x10, RZ ;  /* 0x000000104d4d7819 */ /* 0x000fe400000006ff */
[----:B------:R-:W-:Y:S02]  /*7000*/  SHF.L.U32 R28, R28, 0x10, RZ ;  /* 0x000000101c1c7819 */ /* 0x000fe400000006ff */
[----:B------:R-:W-:Y:S01]  /*7010*/  ISETP.GE.AND.EX P0, PT, R59, UR21, PT, P0 ;  /* 0x000000153b007c0c */ /* 0x000fe2000bf06300 */
[----:B------:R-:W-:Y:S01]  /*7020*/  FADD.FTZ R77, R77, -UR13 ;  /* 0x8000000d4d4d7e21 */ /* 0x000fe20008010000 */
        /* <DEDUP_REMOVED lines=9> */
[----:B-123--:R-:W-:-:S03]  /*70c0*/  FFMA.FTZ R13, R77, R85, R84 ;  /* 0x000000554d0d7223 */ /* 0x00efc60000010054 */
        /* <DEDUP_REMOVED lines=16> */
.L_x_502:
[----:B------:R-:W-:Y:S04]  /*71d0*/  BSSY B0, `(.L_x_503) ;  /* 0x0000014000007945 */ /* 0x000fe80003800000 */
[----:B------:R-:W-:Y:S05]  /*71e0*/  @P3 BRA `(.L_x_504) ;  /* 0x0000000000483947 */ /* 0x000fea0003800000 */
[--C-:B------:R-:W-:Y:S01]  /*71f0*/  FFMA.FTZ R16, R29, UR11, R20.reuse ;  /* 0x0000000b1d107c23 */ /* 0x100fe20008010014 */
[----:B------:R-:W-:Y:S01]  /*7200*/  ULDC.64 UR22, c[0x0][0x288] ;  /* 0x0000a20000167ab9 */ /* 0x000fe20000000a00 */
[----:B-123--:R-:W-:Y:S01]  /*7210*/  FFMA.FTZ R13, R77, UR11, R20 ;  /* 0x0000000b4d0d7c23 */ /* 0x00efe20008010014 */
[----:B------:R-:W-:Y:S01]  /*7220*/  MOV R17, R91 ;  /* 0x0000005b00117202 */ /* 0x000fe20000000f00 */
[----:B------:R-:W-:Y:S01]  /*7230*/  FFMA.FTZ R27, R27, R86, -R16 ;  /* 0x000000561b1b7223 */ /* 0x000fe20000010810 */
[----:B------:R-:W-:Y:S01]  /*7240*/  MOV R16, R88 ;  /* 0x0000005800107202 */ /* 0x000fe20000000f00 */
[----:B------:R-:W-:Y:S02]  /*7250*/  IMAD R57, R57, UR22, RZ ;  /* 0x0000001639397c24 */ /* 0x000fe4000f8e02ff */
[----:B------:R-:W-:Y:S02]  /*7260*/  FFMA.FTZ R13, R78, R85, -R13 ;  /* 0x000000554e0d7223 */ /* 0x000fe4000001080d */
[----:B------:R-:W-:-:S04]  /*7270*/  IMAD.WIDE.U32 R16, R70, UR22, R16 ;  /* 0x0000001646107c25 */ /* 0x000fc8000f8e0010 */
[----:B------:R-:W-:Y:S01]  /*7280*/  FMUL.FTZ R22, R13, UR18 ;  /* 0x000000120d167c20 */ /* 0x000fe20008410000 */
[----:B------:R-:W-:Y:S01]  /*7290*/  FMUL.FTZ R13, R27, UR18 ;  /* 0x000000121b0d7c20 */ /* 0x000fe20008410000 */
[----:B------:R-:W-:Y:S01]  /*72a0*/  IMAD R57, R70, UR23, R57 ;  /* 0x0000001746397c24 */ /* 0x000fe2000f8e0239 */
[----:B------:R-:W-:Y:S02]  /*72b0*/  ULDC.64 UR22, c[0x0][0x210] ;  /* 0x0000840000167ab9 */ /* 0x000fe40000000a00 */
[C---:B0-----:R-:W-:Y:S02]  /*72c0*/  LEA R18, P2, R16.reuse, UR22, 0x1 ;  /* 0x0000001610127c11 */ /* 0x041fe4000f8408ff */
[----:B------:R-:W-:Y:S02]  /*72d0*/  IADD3 R57, R17, R57, RZ ;  /* 0x0000003911397210 */ /* 0x000fe40007ffe0ff */
[----:B------:R-:W-:Y:S02]  /*72e0*/  F2FP.BF16.F32.PACK_AB R13, R13, R22 ;  /* 0x000000160d0d723e */ /* 0x000fe400000010ff */
[----:B------:R-:W-:-:S05]  /*72f0*/  LEA.HI.X R19, R16, UR23, R57, 0x1, P2 ;  /* 0x0000001710137c11 */ /* 0x000fca00090f0c39 */
[----:B------:R4:W-:Y:S02]  /*7300*/  STG.E desc[UR14][R18.64], R13 ;  /* 0x0000000d12007986 */ /* 0x0009e4000c10190e */
.L_x_504:
[----:B------:R-:W-:Y:S05]  /*7310*/  BSYNC B0 ;  /* 0x0000000000007941 */ /* 0x000fea0003800000 */
.L_x_503:
        /* <DEDUP_REMOVED lines=9> */
[----:B-1234-:R-:W-:Y:S01]  /*73b0*/  SHF.R.S32.HI R13, RZ, 0x1f, R68 ;  /* 0x0000001fff0d7819 */ /* 0x01efe20000011444 */
        /* <DEDUP_REMOVED lines=19> */
.L_x_505:
[----:B------:R-:W-:Y:S04]  /*74f0*/  BSSY B0, `(.L_x_506) ;  /* 0x0000014000007945 */ /* 0x000fe80003800000 */
[----:B------:R-:W-:Y:S05]  /*7500*/  @P0 BRA `(.L_x_507) ;  /* 0x0000000000480947 */ /* 0x000fea0003800000 */
[--C-:B------:R-:W-:Y:S01]  /*7510*/  FFMA.FTZ R17, R79, UR11, R20.reuse ;  /* 0x0000000b4f117c23 */ /* 0x100fe20008010014 */
[----:B------:R-:W-:Y:S01]  /*7520*/  FFMA.FTZ R16, R27, UR11, R20 ;  /* 0x0000000b1b107c23 */ /* 0x000fe20008010014 */
[----:B------:R-:W-:Y:S02]  /*7530*/  ULDC.64 UR22, c[0x0][0x288] ;  /* 0x0000a20000167ab9 */ /* 0x000fe40000000a00 */
[----:B------:R-:W-:Y:S01]  /*7540*/  FFMA.FTZ R80, R80, R85, -R17 ;  /* 0x0000005550507223 */ /* 0x000fe20000010811 */
[----:B0-----:R-:W-:Y:S01]  /*7550*/  FFMA.FTZ R21, R25, R86, -R16 ;  /* 0x0000005619157223 */ /* 0x001fe20000010810 */
[----:B------:R-:W-:Y:S01]  /*7560*/  MOV R16, R88 ;  /* 0x0000005800107202 */ /* 0x000fe20000000f00 */
[----:B------:R-:W-:Y:S01]  /*7570*/  IMAD R18, R59, UR22, RZ ;  /* 0x000000163b127c24 */ /* 0x000fe2000f8e02ff */
[----:B------:R-:W-:Y:S01]  /*7580*/  MOV R17, R91 ;  /* 0x0000005b00117202 */ /* 0x000fe20000000f00 */
[----:B------:R-:W-:Y:S01]  /*7590*/  FMUL.FTZ R80, R80, UR18 ;  /* 0x0000001250507c20 */ /* 0x000fe20008410000 */
[----:B------:R-:W-:Y:S01]  /*75a0*/  FMUL.FTZ R21, R21, UR18 ;  /* 0x0000001215157c20 */ /* 0x000fe20008410000 */
        /* <DEDUP_REMOVED lines=8> */
.L_x_507:
[----:B------:R-:W-:Y:S05]  /*7630*/  BSYNC B0 ;  /* 0x0000000000007941 */ /* 0x000fea0003800000 */
.L_x_506:
[C---:B------:R-:W-:Y:S02]  /*7640*/  PRMT R17, R58.reuse, 0x7632, R17 ;  /* 0x000076323a117816 */ /* 0x040fe40000000011 */
[----:B------:R-:W-:Y:S02]  /*7650*/  SHF.L.U32 R58, R58, 0x10, RZ ;  /* 0x000000103a3a7819 */ /* 0x000fe400000006ff */
[----:B------:R-:W-:Y:S02]  /*7660*/  SHF.L.U32 R17, R17, 0x10, RZ ;  /* 0x0000001011117819 */ /* 0x000fe400000006ff */
[----:B------:R-:W-:Y:S01]  /*7670*/  IADD3 R16, R74, 0x38, RZ ;  /* 0x000000384a107810 */ /* 0x000fe20007ffe0ff */
[----:B------:R-:W-:Y:S01]  /*7680*/  FADD.FTZ R58, R58, -UR13 ;  /* 0x8000000d3a3a7e21 */ /* 0x000fe20008010000 */
[----:B------:R-:W-:Y:S01]  /*7690*/  ISETP.GE.AND.EX P2, PT, R13, UR21, PT, P2 ;  /* 0x000000150d007c0c */ /* 0x000fe2000bf46320 */
[----:B01----:R-:W-:Y:S01]  /*76a0*/  FADD.FTZ R18, R17, -UR13 ;  /* 0x8000000d11127e21 */ /* 0x003fe20008010000 */
        /* <DEDUP_REMOVED lines=27> */
.L_x_508:
        /* <DEDUP_REMOVED lines=20> */
.L_x_510:
[----:B------:R-:W-:Y:S05]  /*79a0*/  BSYNC B0 ;  /* 0x0000000000007941 */ /* 0x000fea0003800000 */
.L_x_509:
        /* <DEDUP_REMOVED lines=34> */
.L_x_511:
        /* <DEDUP_REMOVED lines=20> */
.L_x_513:
[----:B------:R-:W-:Y:S05]  /*7d10*/  BSYNC B0 ;  /* 0x0000000000007941 */ /* 0x000fea0003800000 */
.L_x_512:
        /* <DEDUP_REMOVED lines=34> */
.L_x_514:
        /* <DEDUP_REMOVED lines=11> */
[----:B------:R-:W-:-:S04]  /*7ff0*/  IMAD.WIDE.U32 R18, R13, UR22, R16 ;  /* 0x000000160d127c25 */ /* 0x000fc8000f8e0010 */
[----:B------:R-:W-:Y:S01]  /*8000*/  IMAD R17, R13, UR23, R22 ;  /* 0x000000170d117c24 */ /* 0x000fe2000f8e0216 */
[----:B------:R-:W-:Y:S01]  /*8010*/  ULDC.64 UR22, c[0x0][0x210] ;  /* 0x0000840000167ab9 */ /* 0x000fe20000000a00 */
[----:B------:R-:W-:Y:S01]  /*8020*/  FMUL.FTZ R13, R21, UR18 ;  /* 0x00000012150d7c20 */ /* 0x000fe20008410000 */
[----:B------:R-:W-:Y:S02]  /*8030*/  LEA R16, P2, R18, UR22, 0x1 ;  /* 0x0000001612107c11 */ /* 0x000fe4000f8408ff */
[----:B------:R-:W-:Y:S02]  /*8040*/  IADD3 R17, R19, R17, RZ ;  /* 0x0000001113117210 */ /* 0x000fe40007ffe0ff */
[----:B------:R-:W-:Y:S02]  /*8050*/  F2FP.BF16.F32.PACK_AB R13, R6, R13 ;  /* 0x0000000d060d723e */ /* 0x000fe400000010ff */
[----:B------:R-:W-:-:S05]  /*8060*/  LEA.HI.X R17, R18, UR23, R17, 0x1, P2 ;  /* 0x0000001712117c11 */ /* 0x000fca00090f0c11 */
[----:B------:R0:W-:Y:S02]  /*8070*/  STG.E desc[UR14][R16.64], R13 ;  /* 0x0000000d10007986 */ /* 0x0001e4000c10190e */
.L_x_516:
[----:B------:R-:W-:Y:S05]  /*8080*/  BSYNC B0 ;  /* 0x0000000000007941 */ /* 0x000fea0003800000 */
.L_x_515:
        /* <DEDUP_REMOVED lines=34> */
.L_x_517:
[----:B------:R-:W-:Y:S04]  /*82b0*/  BSSY B0, `(.L_x_518) ;  /* 0x0000014000007945 */ /* 0x000fe80003800000 */
[----:B------:R-:W-:Y:S05]  /*82c0*/  @P0 BRA `(.L_x_519) ;  /* 0x0000000000480947 */ /* 0x000fea0003800000 */
[--C-:B------:R-:W-:Y:S01]  /*82d0*/  FFMA.FTZ R17, R27, UR11, R20.reuse ;  /* 0x0000000b1b117c23 */ /* 0x100fe20008010014 */
[----:B------:R-:W-:Y:S01]  /*82e0*/  FFMA.FTZ R18, R25, UR11, R20 ;  /* 0x0000000b19127c23 */ /* 0x000fe20008010014 */
[----:B------:R-:W-:Y:S02]  /*82f0*/  ULDC.64 UR22, c[0x0][0x288] ;  /* 0x0000a20000167ab9 */ /* 0x000fe40000000a00 */
[----:B------:R-:W-:Y:S01]  /*8300*/  FFMA.FTZ R10, R16, R85, -R17 ;  /* 0x00000055100a7223 */ /* 0x000fe20000010811 */
[----:B------:R-:W-:Y:S01]  /*8310*/  MOV R16, R88 ;  /* 0x0000005800107202 */ /* 0x000fe20000000f00 */
[----:B------:R-:W-:Y:S01]  /*8320*/  IMAD R8, R8, UR22, RZ ;  /* 0x0000001608087c24 */ /* 0x000fe2000f8e02ff */
[----:B------:R-:W-:Y:S01]  /*8330*/  MOV R17, R91 ;  /* 0x0000005b00117202 */ /* 0x000fe20000000f00 */
[----:B------:R-:W-:Y:S01]  /*8340*/  FFMA.FTZ R13, R13, R86, -R18 ;  /* 0x000000560d0d7223 */ /* 0x000fe20000010812 */
        /* <DEDUP_REMOVED lines=10> */
.L_x_519:
[----:B------:R-:W-:Y:S05]  /*83f0*/  BSYNC B0 ;  /* 0x0000000000007941 */ /* 0x000fea0003800000 */
.L_x_518:
        /* <DEDUP_REMOVED lines=34> */
.L_x_520:
        /* <DEDUP_REMOVED lines=9> */
[----:B------:R-:W-:Y:S02]  /*86b0*/  FFMA.FTZ R16, R12, R85, -R13 ;  /* 0x000000550c107223 */ /* 0x000fe4000001080d */
[----:B------:R-:W-:-:S04]  /*86c0*/  IMAD.WIDE.U32 R12, R6, UR22, R10 ;  /* 0x00000016060c7c25 */ /* 0x000fc8000f8e000a */
[----:B------:R-:W-:Y:S01]  /*86d0*/  IMAD R11, R6, UR23, R9 ;  /* 0x00000017060b7c24 */ /* 0x000fe2000f8e0209 */
[----:B------:R-:W-:Y:S01]  /*86e0*/  ULDC.64 UR22, c[0x0][0x210] ;  /* 0x0000840000167ab9 */ /* 0x000fe20000000a00 */
[----:B------:R-:W-:Y:S01]  /*86f0*/  FMUL.FTZ R9, R16, UR18 ;  /* 0x0000001210097c20 */ /* 0x000fe20008410000 */
[----:B------:R-:W-:Y:S01]  /*8700*/  FMUL.FTZ R6, R17, UR18 ;  /* 0x0000001211067c20 */ /* 0x000fe20008410000 */
[----:B------:R-:W-:Y:S02]  /*8710*/  LEA R10, P2, R12, UR22, 0x1 ;  /* 0x000000160c0a7c11 */ /* 0x000fe4000f8408ff */
[----:B------:R-:W-:Y:S02]  /*8720*/  IADD3 R11, R13, R11, RZ ;  /* 0x0000000b0d0b7210 */ /* 0x000fe40007ffe0ff */
[----:B------:R-:W-:Y:S02]  /*8730*/  F2FP.BF16.F32.PACK_AB R9, R6, R9 ;  /* 0x000000090609723e */ /* 0x000fe400000010ff */
[----:B------:R-:W-:-:S05]  /*8740*/  LEA.HI.X R11, R12, UR23, R11, 0x1, P2 ;  /* 0x000000170c0b7c11 */ /* 0x000fca00090f0c0b */
[----:B------:R0:W-:Y:S02]  /*8750*/  STG.E desc[UR14][R10.64], R9 ;  /* 0x000000090a007986 */ /* 0x0001e4000c10190e */
.L_x_522:
[----:B------:R-:W-:Y:S05]  /*8760*/  BSYNC B0 ;  /* 0x0000000000007941 */ /* 0x000fea0003800000 */
.L_x_521:
[C---:B------:R-:W-:Y:S02]  /*8770*/  PRMT R6, R4.reuse, 0x7632, R6 ;  /* 0x0000763204067816 */ /* 0x040fe40000000006 */
[----:B0-----:R-:W-:Y:S02]  /*8780*/  SHF.L.U32 R9, R4, 0x10, RZ ;  /* 0x0000001004097819 */ /* 0x001fe400000006ff */
[----:B------:R-:W-:Y:S02]  /*8790*/  SHF.L.U32 R6, R6, 0x10, RZ ;  /* 0x0000001006067819 */ /* 0x000fe400000006ff */
[----:B------:R-:W-:Y:S01]  /*87a0*/  IADD3 R4, R74, 0x60, RZ ;  /* 0x000000604a047810 */ /* 0x000fe20007ffe0ff */
        /* <DEDUP_REMOVED lines=30> */
.L_x_523:
[----:B------:R-:W-:Y:S04]  /*8990*/  BSSY B0, `(.L_x_524) ;  /* 0x0000014000007945 */ /* 0x000fe80003800000 */
[----:B------:R-:W-:Y:S05]  /*89a0*/  @P0 BRA `(.L_x_525) ;  /* 0x0000000000480947 */ /* 0x000fea0003800000 */
[--C-:B------:R-:W-:Y:S01]  /*89b0*/  FFMA.FTZ R11, R23, UR11, R20.reuse ;  /* 0x0000000b170b7c23 */ /* 0x100fe20008010014 */
[----:B------:R-:W-:Y:S01]  /*89c0*/  FFMA.FTZ R6, R21, UR11, R20 ;  /* 0x0000000b15067c23 */ /* 0x000fe20008010014 */
[----:B------:R-:W-:Y:S02]  /*89d0*/  ULDC.64 UR22, c[0x0][0x288] ;  /* 0x0000a20000167ab9 */ /* 0x000fe40000000a00 */
[----:B------:R-:W-:Y:S01]  /*89e0*/  FFMA.FTZ R11, R10, R85, -R11 ;  /* 0x000000550a0b7223 */ /* 0x000fe2000001080b */
[----:B------:R-:W-:Y:S02]  /*89f0*/  IMAD R10, R8, UR22, RZ ;  /* 0x00000016080a7c24 */ /* 0x000fe4000f8e02ff */
[----:B------:R-:W-:Y:S01]  /*8a00*/  FFMA.FTZ R6, R9, R86, -R6 ;  /* 0x0000005609067223 */ /* 0x000fe20000010806 */
[----:B------:R-:W-:Y:S01]  /*8a10*/  MOV R8, R88 ;  /* 0x0000005800087202 */ /* 0x000fe20000000f00 */
[----:B------:R-:W-:Y:S01]  /*8a20*/  FMUL.FTZ R11, R11, UR18 ;  /* 0x000000120b0b7c20 */ /* 0x000fe20008410000 */
[----:B------:R-:W-:-:S03]  /*8a30*/  MOV R9, R91 ;  /* 0x0000005b00097202 */ /* 0x000fc60000000f00 */
        /* <DEDUP_REMOVED lines=9> */
.L_x_525:
[----:B------:R-:W-:Y:S05]  /*8ad0*/  BSYNC B0 ;  /* 0x0000000000007941 */ /* 0x000fea0003800000 */
.L_x_524:
        /* <DEDUP_REMOVED lines=33> */
.L_x_526:
[----:B------:R-:W-:Y:S04]  /*8cf0*/  BSSY B0, `(.L_x_527) ;  /* 0x0000014000007945 */ /* 0x000fe80003800000 */
[----:B------:R-:W-:Y:S05]  /*8d00*/  @P2 BRA `(.L_x_528) ;  /* 0x0000000000482947 */ /* 0x000fea0003800000 */
[--C-:B------:R-:W-:Y:S01]  /*8d10*/  FFMA.FTZ R7, R21, UR11, R20.reuse ;  /* 0x0000000b15077c23 */ /* 0x100fe20008010014 */
[----:B------:R-:W-:Y:S01]  /*8d20*/  FFMA.FTZ R10, R19, UR11, R20 ;  /* 0x0000000b130a7c23 */ /* 0x000fe20008010014 */
[----:B------:R-:W-:Y:S02]  /*8d30*/  ULDC.64 UR22, c[0x0][0x288] ;  /* 0x0000a20000167ab9 */ /* 0x000fe40000000a00 */
[----:B------:R-:W-:Y:S02]  /*8d40*/  IMAD R11, R5, UR22, RZ ;  /* 0x00000016050b7c24 */ /* 0x000fe4000f8e02ff */
[----:B------:R-:W-:Y:S01]  /*8d50*/  FFMA.FTZ R7, R8, R85, -R7 ;  /* 0x0000005508077223 */ /* 0x000fe20000010807 */
[----:B------:R-:W-:Y:S01]  /*8d60*/  FFMA.FTZ R5, R9, R86, -R10 ;  /* 0x0000005609057223 */ /* 0x000fe2000001080a */
[----:B------:R-:W-:Y:S01]  /*8d70*/  MOV R8, R88 ;  /* 0x0000005800087202 */ /* 0x000fe20000000f00 */
[C---:B------:R-:W-:Y:S01]  /*8d80*/  IMAD R11, R4.reuse, UR23, R11 ;  /* 0x00000017040b7c24 */ /* 0x040fe2000f8e020b */
        /* <DEDUP_REMOVED lines=10> */
.L_x_528:
[----:B------:R-:W-:Y:S05]  /*8e30*/  BSYNC B0 ;  /* 0x0000000000007941 */ /* 0x000fea0003800000 */
.L_x_527:
        /* <DEDUP_REMOVED lines=40> */
.L_x_529:
        /* <DEDUP_REMOVED lines=20> */
.L_x_531:
[----:B------:R-:W-:Y:S05]  /*9200*/  BSYNC B0 ;  /* 0x0000000000007941 */ /* 0x000fea0003800000 */
.L_x_530:
        /* <DEDUP_REMOVED lines=33> */
.L_x_532:
        /* <DEDUP_REMOVED lines=20> */
.L_x_534:
[----:B------:R-:W-:Y:S05]  /*9560*/  BSYNC B0 ;  /* 0x0000000000007941 */ /* 0x000fea0003800000 */
.L_x_533:
        /* <DEDUP_REMOVED lines=27> */
.L_x_535:
[----:B------:R-:W-:Y:S04]  /*9720*/  BSSY B0, `(.L_x_536) ;  /* 0x0000013000007945 */ /* 0x000fe80003800000 */
[----:B------:R-:W-:Y:S05]  /*9730*/  @P2 BRA `(.L_x_537) ;  /* 0x0000000000442947 */ /* 0x000fea0003800000 */
[----:B------:R-:W-:Y:S01]  /*9740*/  ULDC.64 UR12, c[0x0][0x288] ;  /* 0x0000a200000c7ab9 */ /* 0x000fe20000000a00 */
[--C-:B------:R-:W-:Y:S01]  /*9750*/  FFMA.FTZ R9, R15, UR11, R20.reuse ;  /* 0x0000000b0f097c23 */ /* 0x100fe20008010014 */
[----:B------:R-:W-:Y:S01]  /*9760*/  MOV R89, R91 ;  /* 0x0000005b00597202 */ /* 0x000fe20000000f00 */
[----:B------:R-:W-:Y:S01]  /*9770*/  FFMA.FTZ R20, R19, UR11, R20 ;  /* 0x0000000b13147c23 */ /* 0x000fe20008010014 */
[----:B------:R-:W-:Y:S02]  /*9780*/  IMAD R5, R5, UR12, RZ ;  /* 0x0000000c05057c24 */ /* 0x000fe4000f8e02ff */
[----:B------:R-:W-:Y:S01]  /*9790*/  FFMA.FTZ R9, R6, R85, -R9 ;  /* 0x0000005506097223 */ /* 0x000fe20000010809 */
[----:B------:R-:W-:Y:S01]  /*97a0*/  FFMA.FTZ R20, R7, R86, -R20 ;  /* 0x0000005607147223 */ /* 0x000fe20000010814 */
[----:B------:R-:W-:-:S04]  /*97b0*/  IMAD.WIDE.U32 R88, R4, UR12, R88 ;  /* 0x0000000c04587c25 */ /* 0x000fc8000f8e0058 */
[----:B------:R-:W-:Y:S01]  /*97c0*/  FMUL.FTZ R7, R9, UR18 ;  /* 0x0000001209077c20 */ /* 0x000fe20008410000 */
[----:B------:R-:W-:Y:S01]  /*97d0*/  FMUL.FTZ R20, R20, UR18 ;  /* 0x0000001214147c20 */ /* 0x000fe20008410000 */
[----:B------:R-:W-:Y:S01]  /*97e0*/  IMAD R5, R4, UR13, R5 ;  /* 0x0000000d04057c24 */ /* 0x000fe2000f8e0205 */
[----:B------:R-:W-:Y:S02]  /*97f0*/  ULDC.64 UR12, c[0x0][0x210] ;  /* 0x00008400000c7ab9 */ /* 0x000fe40000000a00 */
[----:B------:R-:W-:Y:S02]  /*9800*/  LEA R4, P0, R88, UR12, 0x1 ;  /* 0x0000000c58047c11 */ /* 0x000fe4000f8008ff */
[----:B------:R-:W-:Y:S02]  /*9810*/  IADD3 R5, R89, R5, RZ ;  /* 0x0000000559057210 */ /* 0x000fe40007ffe0ff */
[----:B------:R-:W-:Y:S02]  /*9820*/  F2FP.BF16.F32.PACK_AB R7, R20, R7 ;  /* 0x000000071407723e */ /* 0x000fe400000010ff */
[----:B------:R-:W-:-:S05]  /*9830*/  LEA.HI.X R5, R88, UR13, R5, 0x1, P0 ;  /* 0x0000000d58057c11 */ /* 0x000fca00080f0c05 */
[----:B------:R0:W-:Y:S02]  /*9840*/  STG.E desc[UR14][R4.64], R7 ;  /* 0x0000000704007986 */ /* 0x0001e4000c10190e */
.L_x_537:
[----:B------:R-:W-:Y:S05]  /*9850*/  BSYNC B0 ;  /* 0x0000000000007941 */ /* 0x000fea0003800000 */
.L_x_536:
[----:B------:R-:W-:Y:S01]  /*9860*/  ULDC UR11, c[0x0][0x10] ;  /* 0x00000400000b7ab9 */ /* 0x000fe20000000800 */
[----:B------:R-:W-:Y:S02]  /*9870*/  UIADD3 UR4, UR4, 0x1, URZ ;  /* 0x0000000104047890 */ /* 0x000fe4000fffe03f */
[----:B------:R-:W-:-:S04]  /*9880*/  UIADD3 UR6, UR11, UR6, URZ ;  /* 0x000000060b067290 */ /* 0x000fc8000fffe03f */
[----:B------:R-:W-:-:S06]  /*9890*/  UISETP.GE.AND UP0, UPT, UR6, UR5, UPT ;  /* 0x000000050600728c */ /* 0x000fcc000bf06270 */
[----:B------:R-:W-:-:S13]  /*98a0*/  PLOP3.LUT P0, PT, PT, PT, UP0, 0x80, 0x0 ;  /* 0x000000000000781c */ /* 0x000fda0003f0f008 */
[----:B------:R-:W-:Y:S05]  /*98b0*/  @!P0 BRA `(.L_x_538) ;  /* 0xffffff6800988947 */ /* 0x000fea000383ffff */
.L_x_455:
[----:B0-----:R-:W0:Y:S01]  /*98c0*/  LDC R4, c[0x0][0xc] ;  /* 0x00000300ff047b82 */ /* 0x001e220000000800 */
        /* <DEDUP_REMOVED lines=18> */
.L_x_540:
[----:B------:R-:W-:Y:S05]  /*99f0*/  BSYNC B0 ;  /* 0x0000000000007941 */ /* 0x000fea0003800000 */
.L_x_539:
        /* <DEDUP_REMOVED lines=11> */
.L_x_542:
[----:B------:R-:W2:Y:S04]  /*9ab0*/  LDG.E.STRONG.GPU R5, desc[UR14][R2.64] ;  /* 0x0000000e02057981 */ /* 0x000ea8000c1ef900 */
[----:B--2---:R-:W-:Y:S01]  /*9ac0*/  CCTL.IVALL ;  /* 0x00000000ff00798f */ /* 0x004fe20002000000 */
[----:B------:R-:W-:Y:S05]  /*9ad0*/  YIELD ;  /* 0x0000000000007946 */ /* 0x000fea0003800000 */
[----:B------:R-:W-:-:S13]  /*9ae0*/  ISETP.NE.AND P0, PT, R5, R0, PT ;  /* 0x000000000500720c */ /* 0x000fda0003f05270 */
[----:B------:R-:W-:Y:S05]  /*9af0*/  @P0 BRA `(.L_x_542) ;  /* 0xfffffffc00ec0947 */ /* 0x000fea000383ffff */
.L_x_541:
        /* <DEDUP_REMOVED lines=24> */
.L_x_543:
        /* <DEDUP_REMOVED lines=25> */
.L_x_544:
        /* <DEDUP_REMOVED lines=15> */
.L_x_5575:


//--------------------- .text._Z35group_norm_nhwc_bwd_one_pass_kernelI11Bf16IOBf16WLi256ELi160ELi640EEv26Group_norm_nhwc_bwd_params --------------------------
	.section	.text._Z35group_norm_nhwc_bwd_one_pass_kernelI11Bf16IOBf16WLi256ELi160ELi640EEv26Group_norm_nhwc_bwd_params,"ax",@progbits
	.align	128
        .global         _Z35group_norm_nhwc_bwd_one_pass_kernelI11Bf16IOBf16WLi256ELi160ELi640EEv26Group_norm_nhwc_bwd_params
        .type           _Z35group_norm_nhwc_bwd_one_pass_kernelI11Bf16IOBf16WLi256ELi160ELi640EEv26Group_norm_nhwc_bwd_params,@function
        .size           _Z35group_norm_nhwc_bwd_one_pass_kernelI11Bf16IOBf16WLi256ELi160ELi640EEv26Group_norm_nhwc_bwd_params,(.L_x_5576 - _Z35group_norm_nhwc_bwd_one_pass_kernelI11Bf16IOBf16WLi256ELi160ELi640EEv26Group_norm_nhwc_bwd_params)
        .other          _Z35group_norm_nhwc_bwd_one_pass_kernelI11Bf16IOBf16WLi256ELi160ELi640EEv26Group_norm_nhwc_bwd_params,@"STO_CUDA_ENTRY STV_DEFAULT"
_Z35group_norm_nhwc_bwd_one_pass_kernelI11Bf16IOBf16WLi256ELi160ELi640EEv26Group_norm_nhwc_bwd_params:
.text._Z35group_norm_nhwc_bwd_one_pass_kernelI11Bf16IOBf16WLi256ELi160ELi640EEv26Group_norm_nhwc_bwd_params:
        /* <DEDUP_REMOVED lines=16> */
[----:B------:R-:W-:Y:S01]  /*0100*/  UIMAD.WIDE.U32 UR4, UR10, 0x3, URZ ;  /* 0x000000030a0478a5 */ /* 0x000fe2000f8e003f */
[----:B------:R-:W-:Y:S01]  /*0110*/  SHF.R.U32.HI R3, RZ, 0x6, R3 ;  /* 0x00000006ff037819 */ /* 0x000fe20000011603 */
[----:B------:R-:W-:Y:S01]  /*0120*/  UIMAD UR13, UR11, 0x3, URZ ;  /* 0x000000030b0d78a4 */ /* 0x000fe2000f8e023f */
[----:B------:R-:W0:Y:S01]  /*0130*/  LDC R4, c[0x0][0x2ac] ;  /* 0x0000ab00ff047b82 */ /* 0x000e220000000800 */
[----:B------:R-:W-:Y:S02]  /*0140*/  ULEA.HI UR10, UP0, UR11, UR10, URZ, 0x1 ;  /* 0x0000000a0b0a7291 */ /* 0x000fe4000f81083f */
[----:B------:R-:W-:Y:S01]  /*0150*/  IMAD R0, R3, -0x50, R10 ;  /* 0xffffffb003007824 */ /* 0x000fe200078e020a */
[----:B------:R-:W-:-:S02]  /*0160*/  UIADD3 UR13, UR5, UR13, URZ ;  /* 0x0000000d050d7290 */ /* 0x000fc4000fffe03f */
[----:B------:R-:W-:Y:S02]  /*0170*/  UIADD3.X UR12, URZ, UR11, URZ, UP0, !UPT ;  /* 0x0000000b3f0c7290 */ /* 0x000fe400087fe43f */
[----:B------:R-:W1:Y:S01]  /*0180*/  S2UR UR7, SR_CgaCtaId ;  /* 0x00000000000779c3 */ /* 0x000e620000008800 */
[----:B------:R-:W-:Y:S02]  /*0190*/  ULEA.HI UR11, UP0, UR13, UR4, URZ, 0x1 ;  /* 0x000000040d0b7291 */ /* 0x000fe4000f81083f */
[----:B------:R-:W-:Y:S02]  /*01a0*/  USHF.R.S64 UR10, UR10, 0x1, UR12 ;  /* 0x000000010a0a7899 */ /* 0x000fe4000800100c */
[----:B------:R-:W-:Y:S02]  /*01b0*/  UIADD3.X UR13, URZ, UR13, URZ, UP0, !UPT ;  /* 0x0000000d3f0d7290 */ /* 0x000fe400087fe43f */
[----:B------:R-:W-:Y:S02]  /*01c0*/  USHF.R.S32.HI UR12, URZ, 0x1, UR12 ;  /* 0x000000013f0c7899 */ /* 0x000fe4000801140c */
[----:B------:R-:W-:-:S02]  /*01d0*/  USHF.R.S64 UR11, UR11, 0x1, UR13 ;  /* 0x000000010b0b7899 */ /* 0x000fc4000800100d */
[----:B------:R-:W-:Y:S02]  /*01e0*/  USHF.R.S32.HI UR13, URZ, 0x1, UR13 ;  /* 0x000000013f0d7899 */ /* 0x000fe4000801140d */
[----:B------:R-:W-:Y:S02]  /*01f0*/  USHF.L.U64.HI UR12, UR10, 0x2, UR12 ;  /* 0x000000020a0c7899 */ /* 0x000fe4000801020c */
[----:B------:R-:W-:Y:S01]  /*0200*/  USHF.L.U64.HI UR13, UR11, 0x2, UR13 ;  /* 0x000000020b0d7899 */ /* 0x000fe2000801020d */
[----:B0-----:R-:W-:Y:S01]  /*0210*/  IMAD R9, R4, UR24, R3 ;  /* 0x0000001804097c24 */ /* 0x001fe2000f8e0203 */
[----:B------:R-:W-:Y:S01]  /*0220*/  SHF.R.S32.HI R3, RZ, 0x1f, R10 ;  /* 0x0000001fff037819 */ /* 0x000fe2000001140a */
[----:B------:R-:W-:Y:S01]  /*0230*/  ULDC.U8 UR25, c[0x0][0x2a4] ;  /* 0x0000a90000197ab9 */ /* 0x000fe20000000000 */
[----:B------:R-:W-:Y:S01]  /*0240*/  SHF.L.U32 R4, R0, 0x1, RZ ;  /* 0x0000000100047819 */ /* 0x000fe200000006ff */
[----:B------:R-:W-:Y:S01]  /*0250*/  UMOV UR4, URZ ;  /* 0x0000003f00047c82 */ /* 0x000fe20008000000 */
[----:B------:R-:W-:-:S02]  /*0260*/  LEA.HI R3, R3, R10, RZ, 0x5 ;  /* 0x0000000a03037211 */ /* 0x000fc400078f28ff */
[C---:B------:R-:W-:Y:S01]  /*0270*/  ISETP.GE.U32.AND P1, PT, R9.reuse, UR14, PT ;  /* 0x0000000e09007c0c */ /* 0x040fe2000bf26070 */
[----:B-1----:R-:W-:Y:S01]  /*0280*/  ULEA UR6, UR7, UR6, 0x18 ;  /* 0x0000000607067291 */ /* 0x002fe2000f8ec03f */
[----:B------:R-:W-:Y:S01]  /*0290*/  SHF.R.S32.HI R3, RZ, 0x5, R3 ;  /* 0x00000005ff037819 */ /* 0x000fe20000011403 */
[----:B------:R-:W-:Y:S01]  /*02a0*/  STL [R1+0x5c], R4 ;  /* 0x00005c0401007387 */ /* 0x000fe20000100800 */
[----:B------:R-:W-:Y:S02]  /*02b0*/  SHF.R.S32.HI R5, RZ, 0x1f, R9 ;  /* 0x0000001fff057819 */ /* 0x000fe40000011409 */
[----:B------:R-:W-:Y:S02]  /*02c0*/  IADD3 R0, R9, 0x8, RZ ;  /* 0x0000000809007810 */ /* 0x000fe40007ffe0ff */
[----:B------:R-:W-:Y:S02]  /*02d0*/  LEA R2, R3, UR6, 0x3 ;  /* 0x0000000603027c11 */ /* 0x000fe4000f8e18ff */
[----:B------:R-:W-:-:S02]  /*02e0*/  IADD3 R0, R9, 0x20, RZ ;  /* 0x0000002009007810 */ /* 0x000fc40007ffe0ff */
[C---:B------:R-:W-:Y:S01]  /*02f0*/  IADD3 R0, R9.reuse, 0x38, RZ ;  /* 0x0000003809007810 */ /* 0x040fe20007ffe0ff */
[----:B------:R0:W-:Y:S01]  /*0300*/  STL [R1+0x60], R2 ;  /* 0x0000600201007387 */ /* 0x0001e20000100800 */
[C---:B------:R-:W-:Y:S02]  /*0310*/  IADD3 R3, R9.reuse, 0x10, RZ ;  /* 0x0000001009037810 */ /* 0x040fe40007ffe0ff */
[----:B------:R-:W-:Y:S02]  /*0320*/  IADD3 R0, R9, 0x50, RZ ;  /* 0x0000005009007810 */ /* 0x000fe40007ffe0ff */
[----:B------:R-:W-:Y:S02]  /*0330*/  ISETP.GE.AND.EX P1, PT, R5, UR15, PT, P1 ;  /* 0x0000000f05007c0c */ /* 0x000fe4000bf26310 */
[C---:B------:R-:W-:Y:S02]  /*0340*/  IADD3 R3, R9.reuse, 0x28, RZ ;  /* 0x0000002809037810 */ /* 0x040fe40007ffe0ff */
[----:B------:R-:W-:-:S02]  /*0350*/  IADD3 R0, R9, 0xa8, RZ ;  /* 0x000000a809007810 */ /* 0x000fc40007ffe0ff */
[C---:B0-----:R-:W-:Y:S02]  /*0360*/  IADD3 R2, R9.reuse, 0x18, RZ ;  /* 0x0000001809027810 */ /* 0x041fe40007ffe0ff */
[C---:B------:R-:W-:Y:S02]  /*0370*/  IADD3 R2, R9.reuse, 0x30, RZ ;  /* 0x0000003009027810 */ /* 0x040fe40007ffe0ff */
[C---:B------:R-:W-:Y:S02]  /*0380*/  IADD3 R2, R9.reuse, 0x48, RZ ;  /* 0x0000004809027810 */ /* 0x040fe40007ffe0ff */
        /* <DEDUP_REMOVED lines=10> */
[----:B------:R-:W-:Y:S02]  /*0430*/  ISETP.LT.U32.AND P1, PT, R10, 0x280, !P1 ;  /* 0x000002800a00780c */ /* 0x000fe40004f21070 */
[C---:B------:R-:W-:Y:S02]  /*0440*/  IADD3 R3, R9.reuse, 0xe8, RZ ;  /* 0x000000e809037810 */ /* 0x040fe40007ffe0ff */
[C---:B------:R-:W-:Y:S02]  /*0450*/  IADD3 R2, R9.reuse, 0xf0, RZ ;  /* 0x000000f009027810 */ /* 0x040fe40007ffe0ff */
[----:B------:R-:W-:-:S07]  /*0460*/  IADD3 R0, R9, 0xf8, RZ ;  /* 0x000000f809007810 */ /* 0x000fce0007ffe0ff */
.L_x_692:
        /* <DEDUP_REMOVED lines=12> */
[----:B------:R-:W-:Y:S01]  /*0530*/  R2UR UR16, R0 ;  /* 0x00000000001072ca */ /* 0x000fe200000e0000 */
[----:B------:R-:W-:Y:S01]  /*0540*/  HFMA2.MMA R51, -RZ, RZ, 0, 0 ;  /* 0x00000000ff337435 */ /* 0x000fe200000001ff */
[----:B------:R-:W-:-:S02]  /*0550*/  SHF.R.S32.HI R7, RZ, 0x1f, R8 ;  /* 0x0000001fff077819 */ /* 0x000fc40000011408 */
[----:B------:R-:W-:Y:S02]  /*0560*/  ISETP.GE.U32.AND P3, PT, R8, UR18, PT ;  /* 0x0000001208007c0c */ /* 0x000fe4000bf66070 */
[----:B------:R-:W-:Y:S01]  /*0570*/  IADD3 R26, R9, 0xa8, RZ ;  /* 0x000000a8091a7810 */ /* 0x000fe20007ffe0ff */
[----:B------:R-:W1:Y:S01]  /*0580*/  @P1 LDC.64 R18, c[0x0][0x230] ;  /* 0x00008c00ff121b82 */ /* 0x000e620000000a00 */
[----:B------:R-:W-:Y:S02]  /*0590*/  ISETP.GE.AND.EX P3, PT, R7, UR19, PT, P3 ;  /* 0x0000001307007c0c */ /* 0x000fe4000bf66330 */
[----:B------:R-:W-:Y:S02]  /*05a0*/  SHF.R.S32.HI R25, RZ, 0x1f, R26 ;  /* 0x0000001fff197819 */ /* 0x000fe4000001141a */
[----:B------:R-:W-:Y:S01]  /*05b0*/  ISETP.GT.U32.OR P3, PT, R10, 0x27f, P3 ;  /* 0x0000027f0a00780c */ /* 0x000fe20001f64470 */
[----:B------:R-:W3:Y:S01]  /*05c0*/  I2F.RP R0, UR16 ;  /* 0x0000001000007d06 */ /* 0x000ee20008209400 */
[----:B------:R-:W-:Y:S01]  /*05d0*/  SHF.R.S32.HI R6, RZ, 0x1f, R9 ;  /* 0x0000001fff067819 */ /* 0x000fe20000011409 */
[----:B------:R-:W4:Y:S01]  /*05e0*/  @P1 LDC.64 R40, c[0x0][0x228] ;  /* 0x00008a00ff281b82 */ /* 0x000f220000000a00 */
[----:B------:R-:W-:-:S04]  /*05f0*/  IADD3 R28, R9, 0xb0, RZ ;  /* 0x000000b0091c7810 */ /* 0x000fc80007ffe0ff */
[----:B------:R-:W-:Y:S02]  /*0600*/  SHF.R.S32.HI R27, RZ, 0x1f, R28 ;  /* 0x0000001fff1b7819 */ /* 0x000fe4000001141c */
[----:B------:R-:W-:-:S03]  /*0610*/  ISETP.GE.U32.AND P4, PT, R28, UR18, PT ;  /* 0x000000121c007c0c */ /* 0x000fc6000bf86070 */
[----:B------:R-:W4:Y:S01]  /*0620*/  @!P3 LDC.64 R14, c[0x0][0x230] ;  /* 0x00008c00ff0ebb82 */ /* 0x000f220000000a00 */
[----:B------:R-:W-:Y:S01]  /*0630*/  ISETP.GE.AND.EX P4, PT, R27, UR19, PT, P4 ;  /* 0x000000131b007c0c */ /* 0x000fe2000bf86340 */
[----:B---3--:R-:W3:Y:S03]  /*0640*/  MUFU.RCP R0, R0 ;  /* 0x0000000000007308 */ /* 0x008ee60000001000 */
        /* <DEDUP_REMOVED lines=31> */
[C---:B------:R-:W-:Y:S01]  /*0840*/  IADD3 R32, R9.reuse, 0xb8, RZ ;  /* 0x000000b809207810 */ /* 0x040fe20007ffe0ff */
[----:B------:R-:W-:Y:S01]  /*0850*/  HFMA2.MMA R36, -RZ, RZ, 0, 0 ;  /* 0x00000000ff247435 */ /* 0x000fe200000001ff */
[----:B------:R-:W-:Y:S02]  /*0860*/  CS2R R86, SRZ ;  /* 0x0000000000567805 */ /* 0x000fe4000001ff00 */
[----:B------:R-:W-:-:S04]  /*0870*/  IADD3 R30, R9, 0xc0, RZ ;  /* 0x000000c0091e7810 */ /* 0x000fc80007ffe0ff */
[----:B------:R-:W-:Y:S02]  /*0880*/  SHF.R.S32.HI R31, RZ, 0x1f, R30 ;  /* 0x0000001fff1f7819 */ /* 0x000fe4000001141e */
[----:B------:R-:W-:Y:S02]  /*0890*/  CS2R R76, SRZ ;  /* 0x00000000004c7805 */ /* 0x000fe4000001ff00 */
[----:B--2---:R-:W-:Y:S02]  /*08a0*/  SHF.R.S32.HI R0, RZ, 0x1f, R90 ;  /* 0x0000001fff007819 */ /* 0x004fe4000001145a */
[----:B------:R-:W-:-:S04]  /*08b0*/  IADD3 R20, P0, R90, UR17, RZ ;  /* 0x000000115a147c10 */ /* 0x000fc8000ff1e0ff */
[----:B------:R-:W-:Y:S01]  /*08c0*/  LEA.HI.X.SX32 R21, R3, R0, 0x1, P0 ;  /* 0x0000000003157211 */ /* 0x000fe200000f0eff */
[----:B0-----:R-:W-:Y:S01]  /*08d0*/  @P1 IMAD R0, R6, R4, RZ ;  /* 0x0000000406001224 */ /* 0x001fe200078e02ff */
[----:B------:R-:W-:Y:S02]  /*08e0*/  MOV R3, UR14 ;  /* 0x0000000e00037c02 */ /* 0x000fe40008000f00 */
[----:B------:R-:W-:Y:S01]  /*08f0*/  ISETP.GE.U32.AND P0, PT, R26, UR18, PT ;  /* 0x000000121a007c0c */ /* 0x000fe2000bf06070 */
[----:B------:R-:W-:Y:S02]  /*0900*/  @P1 IMAD R11, R9, R5, R0 ;  /* 0x00000005090b1224 */ /* 0x000fe400078e0200 */
[----:B------:R-:W-:Y:S01]  /*0910*/  IMAD.WIDE.U32 R20, R3, UR7, R20 ;  /* 0x0000000703147c25 */ /* 0x000fe2000f8e0014 */
[----:B------:R-:W-:Y:S01]  /*0920*/  ISETP.GE.AND.EX P0, PT, R25, UR19, PT, P0 ;  /* 0x0000001319007c0c */ /* 0x000fe2000bf06300 */
[----:B------:R-:W0:Y:S01]  /*0930*/  @!P3 LDC.64 R2, c[0x0][0x288] ;  /* 0x0000a200ff02bb82 */ /* 0x000e220000000a00 */
[----:B------:R-:W-:-:S02]  /*0940*/  CS2R R74, SRZ ;  /* 0x00000000004a7805 */ /* 0x000fc4000001ff00 */
[----:B------:R-:W-:Y:S02]  /*0950*/  CS2R R72, SRZ ;  /* 0x0000000000487805 */ /* 0x000fe4000001ff00 */
[----:B------:R-:W-:Y:S02]  /*0960*/  ISETP.GT.U32.OR P0, PT, R10, 0x27f, P0 ;  /* 0x0000027f0a00780c */ /* 0x000fe40000704470 */
[----:B------:R-:W-:Y:S02]  /*0970*/  CS2R R70, SRZ ;  /* 0x0000000000467805 */ /* 0x000fe4000001ff00 */
[----:B------:R-:W-:Y:S02]  /*0980*/  IADD3 R23, R21, UR5, RZ ;  /* 0x0000000515177c10 */ /* 0x000fe4000fffe0ff */
[----:B------:R-:W-:Y:S02]  /*0990*/  CS2R R66, SRZ ;  /* 0x0000000000427805 */ /* 0x000fe4000001ff00 */
[----:B------:R-:W-:-:S02]  /*09a0*/  @P1 MOV R22, R20 ;  /* 0x0000001400161202 */ /* 0x000fc40000000f00 */
[C---:B------:R-:W-:Y:S01]  /*09b0*/  IADD3 R33, R9.reuse, 0xf0, RZ ;  /* 0x000000f009217810 */ /* 0x040fe20007ffe0ff */
[----:B------:R-:W-:Y:S01]  /*09c0*/  HFMA2.MMA R58, -RZ, RZ, 0, 0 ;  /* 0x00000000ff3a7435 */ /* 0x000fe200000001ff */
[----:B------:R-:W-:Y:S01]  /*09d0*/  CS2R R56, SRZ ;  /* 0x0000000000387805 */ /* 0x000fe2000001ff00 */
[----:B------:R-:W-:Y:S01]  /*09e0*/  @P1 IMAD.WIDE.U32 R4, R9, R4, R22 ;  /* 0x0000000409041225 */ /* 0x000fe200078e0016 */
[----:B------:R-:W-:Y:S02]  /*09f0*/  CS2R R54, SRZ ;  /* 0x0000000000367805 */ /* 0x000fe4000001ff00 */
[----:B------:R-:W-:Y:S01]  /*0a00*/  CS2R R78, SRZ ;  /* 0x00000000004e7805 */ /* 0x000fe2000001ff00 */
[----:B------:R-:W-:Y:S01]  /*0a10*/  HFMA2.MMA R38, -RZ, RZ, 0, 0 ;  /* 0x00000000ff267435 */ /* 0x000fe200000001ff */
[----:B------:R-:W2:Y:S01]  /*0a20*/  @!P0 LDC.64 R16, c[0x0][0x288] ;  /* 0x0000a200ff108b82 */ /* 0x000ea20000000a00 */
[----:B------:R-:W-:Y:S02]  /*0a30*/  @P1 IADD3 R5, R5, R11, RZ ;  /* 0x0000000b05051210 */ /* 0x000fe40007ffe0ff */
[----:B------:R-:W-:-:S02]  /*0a40*/  CS2R R84, SRZ ;  /* 0x0000000000547805 */ /* 0x000fc4000001ff00 */
[C---:B------:R-:W-:Y:S02]  /*0a50*/  @P1 SHF.L.U32 R11, R4.reuse, 0x1, RZ ;  /* 0x00000001040b1819 */ /* 0x040fe400000006ff */
[----:B------:R-:W-:Y:S02]  /*0a60*/  CS2R R82, SRZ ;  /* 0x0000000000527805 */ /* 0x000fe4000001ff00 */
[----:B------:R-:W-:Y:S02]  /*0a70*/  @P1 SHF.L.U64.HI R0, R4, 0x1, R5 ;  /* 0x0000000104001819 */ /* 0x000fe40000010205 */
[----:B------:R-:W-:Y:S01]  /*0a80*/  IADD3 R47, R9, 0x8, RZ ;  /* 0x00000008092f7810 */ /* 0x000fe20007ffe0ff */
[----:B0-----:R-:W-:Y:S01]  /*0a90*/  @!P3 IMAD R6, R7, R2, RZ ;  /* 0x000000020706b224 */ /* 0x001fe200078e02ff */
[----:B------:R-:W-:Y:S01]  /*0aa0*/  @!P3 MOV R7, R23 ;  /* 0x000000170007b202 */ /* 0x000fe20000000f00 */
[----:B------:R-:W0:Y:S01]  /*0ab0*/  @!P3 LDC.64 R4, c[0x0][0x228] ;  /* 0x00008a00ff04bb82 */ /* 0x000e220000000a00 */
[----:B-1----:R-:W-:Y:S01]  /*0ac0*/  @P1 IADD3 R18, P2, R11, R18, RZ ;  /* 0x000000120b121210 */ /* 0x002fe20007f5e0ff */
[----:B------:R-:W-:Y:S01]  /*0ad0*/  @!P3 IMAD R13, R8, R3, R6 ;  /* 0x00000003080db224 */ /* 0x000fe200078e0206 */
[----:B------:R-:W-:-:S02]  /*0ae0*/  @!P3 MOV R6, R20 ;  /* 0x000000140006b202 */ /* 0x000fc40000000f00 */
[----:B------:R-:W-:Y:S02]  /*0af0*/  IADD3 R49, R9, 0x10, RZ ;  /* 0x0000001009317810 */ /* 0x000fe40007ffe0ff */
[----:B------:R-:W-:Y:S02]  /*0b00*/  CS2R R80, SRZ ;  /* 0x0000000000507805 */ /* 0x000fe4000001ff00 */
[----:B------:R-:W-:Y:S01]  /*0b10*/  @P1 IADD3.X R19, R0, R19, RZ, P2, !PT ;  /* 0x0000001300131210 */ /* 0x000fe200017fe4ff */
[----:B------:R-:W-:Y:S01]  /*0b20*/  @!P3 IMAD.WIDE.U32 R2, R8, R2, R6 ;  /* 0x000000020802b225 */ /* 0x000fe200078e0006 */
[----:B----4-:R-:W-:Y:S01]  /*0b30*/  @P1 IADD3 R40, P2, R11, R40, RZ ;  /* 0x000000280b281210 */ /* 0x010fe20007f5e0ff */
[----:B------:R-:W1:Y:S01]  /*0b40*/  @!P0 LDC.64 R6, c[0x0][0x230] ;  /* 0x00008c00ff068b82 */ /* 0x000e620000000a00 */
[----:B------:R-:W-:Y:S01]  /*0b50*/  @!P0 MOV R24, R20 ;  /* 0x0000001400188202 */ /* 0x000fe20000000f00 */
[----:B------:R0:W5:Y:S01]  /*0b60*/  @P1 LDG.E R51, desc[UR22][R18.64] ;  /* 0x0000001612331981 */ /* 0x000162000c1e1900 */
[----:B------:R-:W-:-:S02]  /*0b70*/  @!P3 IADD3 R3, R3, R13, RZ ;  /* 0x0000000d0303b210 */ /* 0x000fc40007ffe0ff */
[C---:B------:R-:W-:Y:S01]  /*0b80*/  IADD3 R48, R9.reuse, 0x18, RZ ;  /* 0x0000001809307810 */ /* 0x040fe20007ffe0ff */
[----:B------:R-:W-:Y:S01]  /*0b90*/  HFMA2.MMA R52, -RZ, RZ, 0, 0 ;  /* 0x00000000ff347435 */ /* 0x000fe200000001ff */
[----:B------:R-:W-:Y:S01]  /*0ba0*/  @P1 IADD3.X R41, R0, R41, RZ, P2, !PT ;  /* 0x0000002900291210 */ /* 0x000fe200017fe4ff */
[----:B------:R-:W3:Y:S01]  /*0bb0*/  @!P4 LDC.64 R12, c[0x0][0x288] ;  /* 0x0000a200ff0ccb82 */ /* 0x000ee20000000a00 */
[----:B------:R-:W-:Y:S02]  /*0bc0*/  @!P3 SHF.L.U32 R29, R2, 0x1, RZ ;  /* 0x00000001021db819 */ /* 0x000fe400000006ff */
[----:B------:R-:W-:Y:S02]  /*0bd0*/  MOV R65, RZ ;  /* 0x000000ff00417202 */ /* 0x000fe40000000f00 */
[----:B------:R-:W-:Y:S02]  /*0be0*/  IADD3 R53, R9, 0x38, RZ ;  /* 0x0000003809357810 */ /* 0x000fe40007ffe0ff */
[----:B------:R-:W-:-:S02]  /*0bf0*/  CS2R R88, SRZ ;  /* 0x0000000000587805 */ /* 0x000fc4000001ff00 */
[----:B------:R-:W-:Y:S01]  /*0c00*/  @!P3 SHF.L.U64.HI R0, R2, 0x1, R3 ;  /* 0x000000010200b819 */ /* 0x000fe20000010203 */
[----:B------:R-:W-:Y:S01]  /*0c10*/  ULDC.64 UR6, c[0x0][0x248] ;  /* 0x0000920000067ab9 */ /* 0x000fe20000000a00 */
[----:B------:R-:W4:Y:S01]  /*0c20*/  @!P0 LDC.64 R2, c[0x0][0x228] ;  /* 0x00008a00ff028b82 */ /* 0x000f220000000a00 */
[----:B------:R-:W-:Y:S02]  /*0c30*/  SHF.R.S32.HI R11, RZ, 0x1f, R32 ;  /* 0x0000001fff0b7819 */ /* 0x000fe40000011420 */
[----:B------:R-:W-:Y:S01]  /*0c40*/  ISETP.GE.U32.AND P2, PT, R32, UR18, PT ;  /* 0x0000001220007c0c */ /* 0x000fe2000bf46070 */
[----:B--2---:R-:W-:Y:S01]  /*0c50*/  @!P0 IMAD R8, R25, R16, RZ ;  /* 0x0000001019088224 */ /* 0x004fe200078e02ff */
[----:B------:R-:W-:Y:S02]  /*0c60*/  @!P0 MOV R25, R23 ;  /* 0x0000001700198202 */ /* 0x000fe40000000f00 */
[----:B------:R-:W-:Y:S02]  /*0c70*/  ISETP.GE.AND.EX P2, PT, R11, UR19, PT, P2 ;  /* 0x000000130b007c0c */ /* 0x000fe4000bf46320 */
[----:B------:R-:W-:-:S02]  /*0c80*/  @!P3 IADD3 R14, P6, R29, R14, RZ ;  /* 0x0000000e1d0eb210 */ /* 0x000fc40007fde0ff */
[----:B0-----:R-:W-:Y:S01]  /*0c90*/  @!P3 IADD3 R18, P5, R29, R4, RZ ;  /* 0x000000041d12b210 */ /* 0x001fe20007fbe0ff */
[----:B------:R-:W-:Y:S01]  /*0ca0*/  @!P0 IMAD R29, R26, R17, R8 ;  /* 0x000000111a1d8224 */ /* 0x000fe200078e0208 */
[----:B------:R-:W-:Y:S01]  /*0cb0*/  ISETP.GT.U32.OR P2, PT, R10, 0x27f, P2 ;  /* 0x0000027f0a00780c */ /* 0x000fe20001744470 */
[----:B------:R-:W-:Y:S01]  /*0cc0*/  @!P0 IMAD.WIDE.U32 R16, R26, R16, R24 ;  /* 0x000000101a108225 */ /* 0x000fe200078e0018 */
[C---:B------:R-:W-:Y:S01]  /*0cd0*/  @!P3 IADD3.X R15, R0.reuse, R15, RZ, P6, !PT ;  /* 0x0000000f000fb210 */ /* 0x040fe200037fe4ff */
[----:B------:R-:W0:Y:S01]  /*0ce0*/  @!P4 LDC.64 R24, c[0x0][0x228] ;  /* 0x00008a00ff18cb82 */ /* 0x000e220000000a00 */
[----:B------:R-:W-:Y:S02]  /*0cf0*/  @!P3 IADD3.X R19, R0, R5, RZ, P5, !PT ;  /* 0x000000050013b210 */ /* 0x000fe40002ffe4ff */
[----:B------:R-:W-:Y:S01]  /*0d00*/  @!P0 IADD3 R5, R17, R29, RZ ;  /* 0x0000001d11058210 */ /* 0x000fe20007ffe0ff */
[----:B------:R2:W5:Y:S01]  /*0d10*/  @!P3 LDG.E R36, desc[UR22][R14.64] ;  /* 0x000000160e24b981 */ /* 0x000562000c1e1900 */
[----:B------:R-:W-:-:S02]  /*0d20*/  @!P0 SHF.L.U32 R17, R16, 0x1, RZ ;  /* 0x0000000110118819 */ /* 0x000fc400000006ff */
[----:B------:R-:W-:Y:S01]  /*0d30*/  @!P0 SHF.L.U64.HI R0, R16, 0x1, R5 ;  /* 0x0000000110008819 */ /* 0x000fe20000010205 */
[----:B------:R1:W2:Y:S01]  /*0d40*/  @!P3 LDG.E R86, desc[UR22][R18.64] ;  /* 0x000000161256b981 */ /* 0x0002a2000c1e1900 */
[----:B------:R-:W-:Y:S01]  /*0d50*/  ISETP.GE.U32.AND P3, PT, R30, UR18, PT ;  /* 0x000000121e007c0c */ /* 0x000fe2000bf66070 */
[----:B------:R-:W0:Y:S01]  /*0d60*/  @!P2 LDC.64 R4, c[0x0][0x288] ;  /* 0x0000a200ff04ab82 */ /* 0x000e220000000a00 */
[----:B----4-:R-:W-:Y:S01]  /*0d70*/  @!P0 IADD3 R16, P5, R17, R2, RZ ;  /* 0x0000000211108210 */ /* 0x010fe20007fbe0ff */
[----:B---3--:R-:W-:Y:S01]  /*0d80*/  @!P4 IMAD R2, R27, R12, RZ ;  /* 0x0000000c1b02c224 */ /* 0x008fe200078e02ff */
[----:B------:R-:W-:Y:S02]  /*0d90*/  ISETP.GE.AND.EX P3, PT, R31, UR19, PT, P3 ;  /* 0x000000131f007c0c */ /* 0x000fe4000bf66330 */
[----:B--2---:R-:W-:Y:S02]  /*0da0*/  @!P4 MOV R14, R20 ;  /* 0x00000014000ec202 */ /* 0x004fe40000000f00 */
[----:B------:R-:W-:Y:S01]  /*0db0*/  @!P4 MOV R15, R23 ;  /* 0x00000017000fc202 */ /* 0x000fe20000000f00 */
[----:B------:R-:W2:Y:S01]  /*0dc0*/  @!P4 LDC.64 R26, c[0x0][0x230] ;  /* 0x00008c00ff1acb82 */ /* 0x000ea20000000a00 */
[----:B------:R-:W-:Y:S01]  /*0dd0*/  @!P4 IMAD R13, R28, R13, R2 ;  /* 0x0000000d1c0dc224 */ /* 0x000fe200078e0202 */
[----:B------:R-:W-:Y:S01]  /*0de0*/  ISETP.GT.U32.OR P3, PT, R10, 0x27f, P3 ;  /* 0x0000027f0a00780c */ /* 0x000fe20001f64470 */
[----:B------:R-:W-:Y:S01]  /*0df0*/  @!P4 IMAD.WIDE.U32 R14, R28, R12, R14 ;  /* 0x0000000c1c0ec225 */ /* 0x000fe200078e000e */
[----:B-1----:R-:W-:-:S02]  /*0e00*/  @!P0 IADD3 R6, P6, R17, R6, RZ ;  /* 0x0000000611068210 */ /* 0x002fc40007fde0ff */
[C---:B------:R-:W-:Y:S01]  /*0e10*/  @!P0 IADD3.X R17, R0.reuse, R3, RZ, P5, !PT ;  /* 0x0000000300118210 */ /* 0x040fe20002ffe4ff */
[----:B------:R-:W-:Y:S01]  /*0e20*/  HFMA2.MMA R8, -RZ, RZ, 0, 0 ;  /* 0x00000000ff087435 */ /* 0x000fe200000001ff */
[----:B------:R-:W-:Y:S02]  /*0e30*/  @!P4 IADD3 R3, R15, R13, RZ ;  /* 0x0000000d0f03c210 */ /* 0x000fe40007ffe0ff */
[----:B------:R-:W-:Y:S01]  /*0e40*/  IADD3 R28, R9, 0xc8, RZ ;  /* 0x000000c8091c7810 */ /* 0x000fe20007ffe0ff */
[----:B------:R-:W1:Y:S01]  /*0e50*/  @!P2 LDC.64 R12, c[0x0][0x230] ;  /* 0x00008c00ff0cab82 */ /* 0x000e620000000a00 */
[----:B------:R-:W-:Y:S01]  /*0e60*/  @!P0 IADD3.X R7, R0, R7, RZ, P6, !PT ;  /* 0x0000000700078210 */ /* 0x000fe200037fe4ff */
[----:B------:R-:W3:Y:S01]  /*0e70*/  @!P0 LDG.E R77, desc[UR22][R16.64] ;  /* 0x00000016104d8981 */ /* 0x000ee2000c1e1900 */
[C---:B------:R-:W-:Y:S02]  /*0e80*/  @!P4 SHF.L.U32 R19, R14.reuse, 0x1, RZ ;  /* 0x000000010e13c819 */ /* 0x040fe400000006ff */
[----:B------:R-:W-:Y:S01]  /*0e90*/  @!P4 SHF.L.U64.HI R0, R14, 0x1, R3 ;  /* 0x000000010e00c819 */ /* 0x000fe20000010203 */
[----:B------:R4:W5:Y:S01]  /*0ea0*/  @!P0 LDG.E R8, desc[UR22][R6.64] ;  /* 0x0000001606088981 */ /* 0x000962000c1e1900 */
[----:B------:R-:W-:Y:S01]  /*0eb0*/  SHF.R.S32.HI R29, RZ, 0x1f, R28 ;  /* 0x0000001fff1d7819 */ /* 0x000fe2000001141c */
[----:B------:R-:W1:Y:S01]  /*0ec0*/  @!P2 LDC.64 R14, c[0x0][0x228] ;  /* 0x00008a00ff0eab82 */ /* 0x000e620000000a00 */
[----:B------:R-:W-:Y:S01]  /*0ed0*/  ISETP.GE.U32.AND P5, PT, R28, UR18, PT ;  /* 0x000000121c007c0c */ /* 0x000fe2000bfa6070 */
[----:B0-----:R-:W-:-:S03]  /*0ee0*/  @!P2 IMAD R18, R11, R4, RZ ;  /* 0x000000040b12a224 */ /* 0x001fc600078e02ff */
[----:B------:R-:W-:-:S03]  /*0ef0*/  ISETP.GE.AND.EX P5, PT, R29, UR19, PT, P5 ;  /* 0x000000131d007c0c */ /* 0x000fc6000bfa6350 */
[----:B------:R-:W0:Y:S01]  /*0f00*/  @!P3 LDC.64 R2, c[0x0][0x288] ;  /* 0x0000a200ff02bb82 */ /* 0x000e220000000a00 */
[----:B----4-:R-:W-:Y:S02]  /*0f10*/  @!P2 MOV R6, R20 ;  /* 0x000000140006a202 */ /* 0x010fe40000000f00 */
[----:B------:R-:W-:Y:S02]  /*0f20*/  @!P2 MOV R7, R23 ;  /* 0x000000170007a202 */ /* 0x000fe40000000f00 */
[----:B------:R-:W-:Y:S01]  /*0f30*/  ISETP.GT.U32.OR P5, PT, R10, 0x27f, P5 ;  /* 0x0000027f0a00780c */ /* 0x000fe20002fa4470 */
[C---:B------:R-:W-:Y:S02]  /*0f40*/  @!P2 IMAD R11, R32.reuse, R5, R18 ;  /* 0x00000005200ba224 */ /* 0x040fe400078e0212 */
[----:B------:R-:W-:Y:S01]  /*0f50*/  @!P2 IMAD.WIDE.U32 R4, R32, R4, R6 ;  /* 0x000000042004a225 */ /* 0x000fe200078e0006 */
[----:B------:R-:W-:Y:S01]  /*0f60*/  HFMA2.MMA R7, -RZ, RZ, 0, 0 ;  /* 0x00000000ff077435 */ /* 0x000fe200000001ff */
[C---:B--2---:R-:W-:Y:S01]  /*0f70*/  @!P4 IADD3 R26, P0, R19.reuse, R26, RZ ;  /* 0x0000001a131ac210 */ /* 0x044fe20007f1e0ff */
[----:B------:R-:W2:Y:S01]  /*0f80*/  @!P3 LDC.64 R16, c[0x0][0x228] ;  /* 0x00008a00ff10bb82 */ /* 0x000ea20000000a00 */
[----:B------:R-:W-:-:S02]  /*0f90*/  @!P4 IADD3 R24, P6, R19, R24, RZ ;  /* 0x000000181318c210 */ /* 0x000fc40007fde0ff */
[C---:B------:R-:W-:Y:S02]  /*0fa0*/  @!P4 IADD3.X R27, R0.reuse, R27, RZ, P0, !PT ;  /* 0x0000001b001bc210 */ /* 0x040fe400007fe4ff */
[----:B------:R-:W-:Y:S02]  /*0fb0*/  @!P4 IADD3.X R25, R0, R25, RZ, P6, !PT ;  /* 0x000000190019c210 */ /* 0x000fe400037fe4ff */
[----:B------:R-:W-:Y:S01]  /*0fc0*/  @!P2 IADD3 R11, R5, R11, RZ ;  /* 0x0000000b050ba210 */ /* 0x000fe20007ffe0ff */
[----:B------:R-:W4:Y:S01]  /*0fd0*/  @!P5 LDC.64 R18, c[0x0][0x288] ;  /* 0x0000a200ff12db82 */ /* 0x000f220000000a00 */
[C---:B------:R-:W-:Y:S01]  /*0fe0*/  @!P2 SHF.L.U32 R5, R4.reuse, 0x1, RZ ;  /* 0x000000010405a819 */ /* 0x040fe200000006ff */
[----:B------:R-:W5:Y:S01]  /*0ff0*/  @!P4 LDG.E R7, desc[UR22][R26.64] ;  /* 0x000000161a07c981 */ /* 0x000f62000c1e1900 */
[----:B------:R-:W-:Y:S02]  /*1000*/  @!P2 SHF.L.U64.HI R0, R4, 0x1, R11 ;  /* 0x000000010400a819 */ /* 0x000fe4000001020b */
[C---:B-1----:R-:W-:Y:S01]  /*1010*/  @!P2 IADD3 R12, P0, R5.reuse, R12, RZ ;  /* 0x0000000c050ca210 */ /* 0x042fe20007f1e0ff */
[----:B------:R1:W3:Y:S01]  /*1020*/  @!P4 LDG.E R76, desc[UR22][R24.64] ;  /* 0x00000016184cc981 */ /* 0x0002e2000c1e1900 */
[----:B------:R-:W-:-:S02]  /*1030*/  @!P2 IADD3 R14, P4, R5, R14, RZ ;  /* 0x0000000e050ea210 */ /* 0x000fc40007f9e0ff */
[----:B------:R-:W2:Y:S01]  /*1040*/  @!P3 LDC.64 R4, c[0x0][0x230] ;  /* 0x00008c00ff04bb82 */ /* 0x000ea20000000a00 */
[----:B------:R-:W-:Y:S01]  /*1050*/  IADD3 R32, R9, 0xd0, RZ ;  /* 0x000000d009207810 */ /* 0x000fe20007ffe0ff */
[----:B0-----:R-:W-:Y:S01]  /*1060*/  @!P3 IMAD R6, R31, R2, RZ ;  /* 0x000000021f06b224 */ /* 0x001fe200078e02ff */
[----:B------:R-:W-:Y:S02]  /*1070*/  @!P2 IADD3.X R13, R0, R13, RZ, P0, !PT ;  /* 0x0000000d000da210 */ /* 0x000fe400007fe4ff */
[----:B-1----:R-:W-:Y:S02]  /*1080*/  @!P3 MOV R24, R20 ;  /* 0x000000140018b202 */ /* 0x002fe40000000f00 */
[----:B------:R-:W-:Y:S01]  /*1090*/  @!P3 MOV R25, R23 ;  /* 0x000000170019b202 */ /* 0x000fe20000000f00 */
[----:B------:R-:W-:Y:S01]  /*10a0*/  @!P3 IMAD R3, R30, R3, R6 ;  /* 0x000000031e03b224 */ /* 0x000fe200078e0206 */
[----:B------:R-:W-:Y:S02]  /*10b0*/  SHF.R.S32.HI R27, RZ, 0x1f, R32 ;  /* 0x0000001fff1b7819 */ /* 0x000fe40000011420 */
[----:B------:R-:W-:Y:S01]  /*10c0*/  ISETP.GE.U32.AND P0, PT, R32, UR18, PT ;  /* 0x0000001220007c0c */ /* 0x000fe2000bf06070 */
[----:B------:R-:W-:Y:S01]  /*10d0*/  @!P3 IMAD.WIDE.U32 R24, R30, R2, R24 ;  /* 0x000000021e18b225 */ /* 0x000fe200078e0018 */
[----:B------:R-:W-:-:S02]  /*10e0*/  @!P2 IADD3.X R15, R0, R15, RZ, P4, !PT ;  /* 0x0000000f000fa210 */ /* 0x000fc400027fe4ff */
[----:B------:R-:W-:Y:S02]  /*10f0*/  ISETP.GE.AND.EX P0, PT, R27, UR19, PT, P0 ;  /* 0x000000131b007c0c */ /* 0x000fe4000bf06300 */
[----:B------:R-:W-:Y:S01]  /*1100*/  @!P3 IADD3 R3, R25, R3, RZ ;  /* 0x000000031903b210 */ /* 0x000fe20007ffe0ff */
[----:B------:R0:W3:Y:S01]  /*1110*/  @!P2 LDG.E R75, desc[UR22][R14.64] ;  /* 0x000000160e4ba981 */ /* 0x0000e2000c1e1900 */
[----:B------:R-:W-:Y:S02]  /*1120*/  ISETP.GT.U32.OR P0, PT, R10, 0x27f, P0 ;  /* 0x0000027f0a00780c */ /* 0x000fe40000704470 */
[----:B------:R-:W-:Y:S02]  /*1130*/  MOV R6, RZ ;  /* 0x000000ff00067202 */ /* 0x000fe40000000f00 */
[C---:B------:R-:W-:Y:S02]  /*1140*/  @!P3 SHF.L.U64.HI R0, R24.reuse, 0x1, R3 ;  /* 0x000000011800b819 */ /* 0x040fe40000010203 */
[----:B------:R-:W1:Y:S01]  /*1150*/  @!P5 LDC.64 R2, c[0x0][0x228] ;  /* 0x00008a00ff02db82 */ /* 0x000e620000000a00 */
[----:B------:R-:W-:Y:S01]  /*1160*/  IADD3 R30, R9, 0xd8, RZ ;  /* 0x000000d8091e7810 */ /* 0x000fe20007ffe0ff */
[----:B------:R2:W5:Y:S01]  /*1170*/  @!P2 LDG.E R6, desc[UR22][R12.64] ;  /* 0x000000160c06a981 */ /* 0x000562000c1e1900 */
[----:B------:R-:W-:Y:S01]  /*1180*/  @!P3 SHF.L.U32 R25, R24, 0x1, RZ ;  /* 0x000000011819b819 */ /* 0x000fe200000006ff */
[----:B----4-:R-:W-:-:S04]  /*1190*/  @!P5 IMAD R24, R29, R18, RZ ;  /* 0x000000121d18d224 */ /* 0x010fc800078e02ff */
[----:B0-----:R-:W0:Y:S01]  /*11a0*/  @!P5 LDC.64 R14, c[0x0][0x230] ;  /* 0x00008c00ff0edb82 */ /* 0x001e220000000a00 */
[----:B------:R-:W-:Y:S01]  /*11b0*/  SHF.R.S32.HI R11, RZ, 0x1f, R30 ;  /* 0x0000001fff0b7819 */ /* 0x000fe2000001141e */
[----:B------:R-:W-:Y:S01]  /*11c0*/  @!P5 IMAD R19, R28, R19, R24 ;  /* 0x000000131c13d224 */ /* 0x000fe200078e0218 */
[----:B------:R-:W-:Y:S02]  /*11d0*/  ISETP.GE.U32.AND P2, PT, R30, UR18, PT ;  /* 0x000000121e007c0c */ /* 0x000fe4000bf46070 */
[C---:B--2---:R-:W-:Y:S02]  /*11e0*/  @!P3 IADD3 R4, P6, R25.reuse, R4, RZ ;  /* 0x000000041904b210 */ /* 0x044fe40007fde0ff */
[----:B------:R-:W-:Y:S01]  /*11f0*/  @!P3 IADD3 R16, P4, R25, R16, RZ ;  /* 0x000000101910b210 */ /* 0x000fe20007f9e0ff */
[----:B------:R-:W2:Y:S01]  /*1200*/  @!P0 LDC.64 R12, c[0x0][0x288] ;  /* 0x0000a200ff0c8b82 */ /* 0x000ea20000000a00 */
[----:B------:R-:W-:Y:S02]  /*1210*/  @!P5 MOV R24, R20 ;  /* 0x000000140018d202 */ /* 0x000fe40000000f00 */
[----:B------:R-:W-:-:S02]  /*1220*/  @!P5 MOV R25, R23 ;  /* 0x000000170019d202 */ /* 0x000fc40000000f00 */
[----:B------:R-:W-:Y:S01]  /*1230*/  ISETP.GE.AND.EX P2, PT, R11, UR19, PT, P2 ;  /* 0x000000130b007c0c */ /* 0x000fe2000bf46320 */
[----:B------:R-:W-:-:S03]  /*1240*/  @!P5 IMAD.WIDE.U32 R24, R28, R18, R24 ;  /* 0x000000121c18d225 */ /* 0x000fc600078e0018 */
[----:B------:R-:W-:Y:S02]  /*1250*/  ISETP.GT.U32.OR P2, PT, R10, 0x27f, P2 ;  /* 0x0000027f0a00780c */ /* 0x000fe40001744470 */
[C---:B------:R-:W-:Y:S02]  /*1260*/  @!P3 IADD3.X R5, R0.reuse, R5, RZ, P6, !PT ;  /* 0x000000050005b210 */ /* 0x040fe400037fe4ff */
[----:B------:R-:W-:Y:S02]  /*1270*/  @!P3 IADD3.X R17, R0, R17, RZ, P4, !PT ;  /* 0x000000110011b210 */ /* 0x000fe400027fe4ff */
[----:B------:R-:W-:Y:S01]  /*1280*/  @!P5 IADD3 R19, R25, R19, RZ ;  /* 0x000000131913d210 */ /* 0x000fe20007ffe0ff */
[----:B------:R4:W3:Y:S01]  /*1290*/  @!P3 LDG.E R74, desc[UR22][R4.64] ;  /* 0x00000016044ab981 */ /* 0x0008e2000c1e1900 */
[C---:B------:R-:W-:Y:S02]  /*12a0*/  @!P5 SHF.L.U32 R25, R24.reuse, 0x1, RZ ;  /* 0x000000011819d819 */ /* 0x040fe400000006ff */
[----:B------:R-:W-:Y:S01]  /*12b0*/  @!P5 SHF.L.U64.HI R0, R24, 0x1, R19 ;  /* 0x000000011800d819 */ /* 0x000fe20000010213 */
[----:B------:R4:W3:Y:S01]  /*12c0*/  @!P3 LDG.E R73, desc[UR22][R16.64] ;  /* 0x000000161049b981 */ /* 0x0008e2000c1e1900 */
[C---:B0-----:R-:W-:Y:S01]  /*12d0*/  @!P5 IADD3 R14, P3, R25.reuse, R14, RZ ;  /* 0x0000000e190ed210 */ /* 0x041fe20007f7e0ff */
[----:B------:R-:W0:Y:S01]  /*12e0*/  @!P2 LDC.64 R18, c[0x0][0x288] ;  /* 0x0000a200ff12ab82 */ /* 0x000e220000000a00 */
[----:B-1----:R-:W-:Y:S01]  /*12f0*/  @!P5 IADD3 R2, P6, R25, R2, RZ ;  /* 0x000000021902d210 */ /* 0x002fe20007fde0ff */
[----:B----4-:R-:W-:Y:S01]  /*1300*/  HFMA2.MMA R5, -RZ, RZ, 0, 0 ;  /* 0x00000000ff057435 */ /* 0x010fe200000001ff */
[----:B------:R-:W-:-:S05]  /*1310*/  IADD3 R28, R9, 0xe0, RZ ;  /* 0x000000e0091c7810 */ /* 0x000fca0007ffe0ff */
[----:B------:R-:W1:Y:S01]  /*1320*/  @!P0 LDC.64 R24, c[0x0][0x230] ;  /* 0x00008c00ff188b82 */ /* 0x000e620000000a00 */
[----:B------:R-:W-:Y:S02]  /*1330*/  @!P5 IADD3.X R15, R0, R15, RZ, P3, !PT ;  /* 0x0000000f000fd210 */ /* 0x000fe40001ffe4ff */
[----:B------:R-:W-:-:S05]  /*1340*/  SHF.R.S32.HI R31, RZ, 0x1f, R28 ;  /* 0x0000001fff1f7819 */ /* 0x000fca000001141c */
[----:B------:R-:W4:Y:S01]  /*1350*/  @!P0 LDC.64 R16, c[0x0][0x228] ;  /* 0x00008a00ff108b82 */ /* 0x000f220000000a00 */
[----:B------:R-:W-:Y:S01]  /*1360*/  ISETP.GE.U32.AND P4, PT, R28, UR18, PT ;  /* 0x000000121c007c0c */ /* 0x000fe2000bf86070 */
[----:B------:R2:W5:Y:S02]  /*1370*/  @!P5 LDG.E R5, desc[UR22][R14.64] ;  /* 0x000000160e05d981 */ /* 0x000564000c1e1900 */
[----:B--2---:R-:W-:Y:S01]  /*1380*/  @!P0 IMAD R4, R27, R12, RZ ;  /* 0x0000000c1b048224 */ /* 0x004fe200078e02ff */
[----:B------:R-:W-:-:S03]  /*1390*/  ISETP.GE.AND.EX P4, PT, R31, UR19, PT, P4 ;  /* 0x000000131f007c0c */ /* 0x000fc6000bf86340 */
[----:B------:R-:W-:Y:S01]  /*13a0*/  @!P0 IMAD R27, R32, R13, R4 ;  /* 0x0000000d201b8224 */ /* 0x000fe200078e0204 */
[----:B------:R-:W-:Y:S02]  /*13b0*/  @!P0 MOV R14, R20 ;  /* 0x00000014000e8202 */ /* 0x000fe40000000f00 */
[----:B------:R-:W-:Y:S02]  /*13c0*/  @!P0 MOV R15, R23 ;  /* 0x00000017000f8202 */ /* 0x000fe40000000f00 */
[----:B------:R-:W-:Y:S01]  /*13d0*/  ISETP.GT.U32.OR P4, PT, R10, 0x27f, P4 ;  /* 0x0000027f0a00780c */ /* 0x000fe20002784470 */
[----:B------:R-:W-:Y:S01]  /*13e0*/  @!P0 IMAD.WIDE.U32 R12, R32, R12, R14 ;  /* 0x0000000c200c8225 */ /* 0x000fe200078e000e */
[----:B------:R-:W-:Y:S02]  /*13f0*/  @!P5 IADD3.X R3, R0, R3, RZ, P6, !PT ;  /* 0x000000030003d210 */ /* 0x000fe400037fe4ff */
[----:B------:R-:W2:Y:S02]  /*1400*/  @!P2 LDC.64 R14, c[0x0][0x230] ;  /* 0x00008c00ff0eab82 */ /* 0x000ea40000000a00 */
[----:B------:R-:W-:Y:S01]  /*1410*/  @!P0 IADD3 R27, R13, R27, RZ ;  /* 0x0000001b0d1b8210 */ /* 0x000fe20007ffe0ff */
[----:B------:R0:W3:Y:S01]  /*1420*/  @!P5 LDG.E R72, desc[UR22][R2.64] ;  /* 0x000000160248d981 */ /* 0x0000e2000c1e1900 */
[----:B------:R-:W-:-:S02]  /*1430*/  @!P0 SHF.L.U32 R13, R12, 0x1, RZ ;  /* 0x000000010c0d8819 */ /* 0x000fc400000006ff */
[----:B------:R-:W-:Y:S02]  /*1440*/  IADD3 R32, R9, 0xe8, RZ ;  /* 0x000000e809207810 */ /* 0x000fe40007ffe0ff */
[----:B------:R-:W-:Y:S02]  /*1450*/  @!P0 SHF.L.U64.HI R0, R12, 0x1, R27 ;  /* 0x000000010c008819 */ /* 0x000fe4000001021b */
[C---:B-1----:R-:W-:Y:S02]  /*1460*/  @!P0 IADD3 R24, P6, R13.reuse, R24, RZ ;  /* 0x000000180d188210 */ /* 0x042fe40007fde0ff */
[----:B----4-:R-:W-:Y:S01]  /*1470*/  @!P0 IADD3 R16, P5, R13, R16, RZ ;  /* 0x000000100d108210 */ /* 0x010fe20007fbe0ff */
[----:B0-----:R-:W-:Y:S01]  /*1480*/  @!P2 IMAD R4, R11, R18, RZ ;  /* 0x000000120b04a224 */ /* 0x001fe200078e02ff */
[----:B------:R-:W0:Y:S01]  /*1490*/  @!P4 LDC.64 R12, c[0x0][0x288] ;  /* 0x0000a200ff0ccb82 */ /* 0x000e220000000a00 */
[----:B------:R-:W-:Y:S02]  /*14a0*/  SHF.R.S32.HI R11, RZ, 0x1f, R32 ;  /* 0x0000001fff0b7819 */ /* 0x000fe40000011420 */
[----:B------:R-:W-:-:S05]  /*14b0*/  ISETP.GE.U32.AND P3, PT, R32, UR18, PT ;  /* 0x0000001220007c0c */ /* 0x000fca000bf66070 */
[----:B------:R-:W1:Y:S01]  /*14c0*/  @!P2 LDC.64 R2, c[0x0][0x228] ;  /* 0x00008a00ff02ab82 */ /* 0x000e620000000a00 */
[----:B------:R-:W-:Y:S02]  /*14d0*/  ISETP.GE.AND.EX P3, PT, R11, UR19, PT, P3 ;  /* 0x000000130b007c0c */ /* 0x000fe4000bf66330 */
[----:B------:R-:W-:Y:S02]  /*14e0*/  @!P2 MOV R26, R20 ;  /* 0x00000014001aa202 */ /* 0x000fe40000000f00 */
[----:B------:R-:W-:Y:S02]  /*14f0*/  @!P2 MOV R27, R23 ;  /* 0x00000017001ba202 */ /* 0x000fe40000000f00 */
[----:B------:R-:W-:Y:S01]  /*1500*/  ISETP.GT.U32.OR P3, PT, R10, 0x27f, P3 ;  /* 0x0000027f0a00780c */ /* 0x000fe20001f64470 */
[----:B------:R-:W-:Y:S01]  /*1510*/  @!P2 IMAD R29, R30, R19, R4 ;  /* 0x000000131e1da224 */ /* 0x000fe200078e0204 */
[----:B------:R-:W-:Y:S01]  /*1520*/  @!P0 IADD3.X R25, R0, R25, RZ, P6, !PT ;  /* 0x0000001900198210 */ /* 0x000fe200037fe4ff */
[----:B------:R-:W-:Y:S01]  /*1530*/  @!P2 IMAD.WIDE.U32 R18, R30, R18, R26 ;  /* 0x000000121e12a225 */ /* 0x000fe200078e001a */
[----:B------:R-:W-:-:S03]  /*1540*/  @!P0 IADD3.X R17, R0, R17, RZ, P5, !PT ;  /* 0x0000001100118210 */ /* 0x000fc60002ffe4ff */
[----:B------:R4:W3:Y:S01]  /*1550*/  @!P0 LDG.E R71, desc[UR22][R24.64] ;  /* 0x0000001618478981 */ /* 0x0008e2000c1e1900 */
[----:B------:R-:W-:Y:S02]  /*1560*/  @!P2 IADD3 R27, R19, R29, RZ ;  /* 0x0000001d131ba210 */ /* 0x000fe40007ffe0ff */
[C---:B------:R-:W-:Y:S01]  /*1570*/  @!P2 SHF.L.U32 R19, R18.reuse, 0x1, RZ ;  /* 0x000000011213a819 */ /* 0x040fe200000006ff */
[----:B------:R1:W5:Y:S01]  /*1580*/  @!P0 LDG.E R66, desc[UR22][R16.64] ;  /* 0x0000001610428981 */ /* 0x000362000c1e1900 */
[----:B------:R-:W-:Y:S02]  /*1590*/  SHF.R.S32.HI R29, RZ, 0x1f, R33 ;  /* 0x0000001fff1d7819 */ /* 0x000fe40000011421 */
[----:B------:R-:W-:Y:S01]  /*15a0*/  ISETP.GE.U32.AND P0, PT, R33, UR18, PT ;  /* 0x0000001221007c0c */ /* 0x000fe2000bf06070 */
[----:B0-----:R-:W-:Y:S01]  /*15b0*/  @!P4 IMAD R4, R31, R12, RZ ;  /* 0x0000000c1f04c224 */ /* 0x001fe200078e02ff */
[----:B----4-:R-:W0:Y:S01]  /*15c0*/  @!P3 LDC.64 R24, c[0x0][0x288] ;  /* 0x0000a200ff18bb82 */ /* 0x010e220000000a00 */
[----:B------:R-:W-:-:S02]  /*15d0*/  @!P2 SHF.L.U64.HI R0, R18, 0x1, R27 ;  /* 0x000000011200a819 */ /* 0x000fc4000001021b */
[----:B------:R-:W-:Y:S02]  /*15e0*/  ISETP.GE.AND.EX P0, PT, R29, UR19, PT, P0 ;  /* 0x000000131d007c0c */ /* 0x000fe4000bf06300 */
[C---:B--2---:R-:W-:Y:S02]  /*15f0*/  @!P2 IADD3 R14, P6, R19.reuse, R14, RZ ;  /* 0x0000000e130ea210 */ /* 0x044fe40007fde0ff */
[----:B-1----:R-:W-:Y:S01]  /*1600*/  @!P2 IADD3 R2, P5, R19, R2, RZ ;  /* 0x000000021302a210 */ /* 0x002fe20007fbe0ff */
[----:B------:R-:W1:Y:S01]  /*1610*/  @!P4 LDC.64 R16, c[0x0][0x230] ;  /* 0x00008c00ff10cb82 */ /* 0x000e620000000a00 */
[----:B------:R-:W-:Y:S02]  /*1620*/  @!P4 MOV R26, R20 ;  /* 0x00000014001ac202 */ /* 0x000fe40000000f00 */
[----:B------:R-:W-:Y:S01]  /*1630*/  @!P4 MOV R27, R23 ;  /* 0x00000017001bc202 */ /* 0x000fe20000000f00 */
[----:B------:R-:W-:Y:S01]  /*1640*/  @!P4 IMAD R31, R28, R13, R4 ;  /* 0x0000000d1c1fc224 */ /* 0x000fe200078e0204 */
[----:B------:R-:W-:Y:S01]  /*1650*/  HFMA2.MMA R4, -RZ, RZ, 0, 0 ;  /* 0x00000000ff047435 */ /* 0x000fe200000001ff */
[----:B------:R-:W-:-:S02]  /*1660*/  ISETP.GT.U32.OR P0, PT, R10, 0x27f, P0 ;  /* 0x0000027f0a00780c */ /* 0x000fc40000704470 */
[----:B------:R-:W2:Y:S01]  /*1670*/  @!P4 LDC.64 R18, c[0x0][0x228] ;  /* 0x00008a00ff12cb82 */ /* 0x000ea20000000a00 */
[----:B------:R-:W-:Y:S01]  /*1680*/  @!P4 IMAD.WIDE.U32 R12, R28, R12, R26 ;  /* 0x0000000c1c0cc225 */ /* 0x000fe200078e001a */
[C---:B------:R-:W-:Y:S02]  /*1690*/  @!P2 IADD3.X R15, R0.reuse, R15, RZ, P6, !PT ;  /* 0x0000000f000fa210 */ /* 0x040fe400037fe4ff */
[----:B------:R-:W-:Y:S02]  /*16a0*/  @!P2 IADD3.X R3, R0, R3, RZ, P5, !PT ;  /* 0x000000030003a210 */ /* 0x000fe40002ffe4ff */
[----:B------:R-:W-:Y:S01]  /*16b0*/  IADD3 R0, R9, 0xa0, RZ ;  /* 0x000000a009007810 */ /* 0x000fe20007ffe0ff */
[----:B------:R-:W5:Y:S01]  /*16c0*/  @!P2 LDG.E R4, desc[UR22][R14.64] ;  /* 0x000000160e04a981 */ /* 0x000f62000c1e1900 */
[----:B------:R-:W-:Y:S02]  /*16d0*/  @!P4 IADD3 R13, R13, R31, RZ ;  /* 0x0000001f0d0dc210 */ /* 0x000fe40007ffe0ff */
[----:B------:R-:W-:Y:S01]  /*16e0*/  SHF.R.S32.HI R28, RZ, 0x1f, R0 ;  /* 0x0000001fff1c7819 */ /* 0x000fe20000011400 */
[----:B------:R4:W5:Y:S01]  /*16f0*/  @!P2 LDG.E R58, desc[UR22][R2.64] ;  /* 0x00000016023aa981 */ /* 0x000962000c1e1900 */
[----:B------:R-:W-:-:S02]  /*1700*/  ISETP.GE.U32.AND P2, PT, R0, UR18, PT ;  /* 0x0000001200007c0c */ /* 0x000fc4000bf46070 */
[C---:B------:R-:W-:Y:S02]  /*1710*/  @!P4 SHF.L.U32 R27, R12.reuse, 0x1, RZ ;  /* 0x000000010c1bc819 */ /* 0x040fe400000006ff */
[----:B------:R-:W-:Y:S01]  /*1720*/  @!P4 SHF.L.U64.HI R30, R12, 0x1, R13 ;  /* 0x000000010c1ec819 */ /* 0x000fe2000001020d */
[----:B0-----:R-:W-:Y:S01]  /*1730*/  @!P3 IMAD R26, R11, R24, RZ ;  /* 0x000000180b1ab224 */ /* 0x001fe200078e02ff */
[----:B------:R-:W0:Y:S01]  /*1740*/  @!P3 LDC.64 R12, c[0x0][0x230] ;  /* 0x00008c00ff0cbb82 */ /* 0x000e220000000a00 */
[----:B------:R-:W-:-:S07]  /*1750*/  ISETP.GE.AND.EX P2, PT, R28, UR19, PT, P2 ;  /* 0x000000131c007c0c */ /* 0x000fce000bf46320 */
[----:B----4-:R-:W4:Y:S01]  /*1760*/  @!P0 LDC.64 R2, c[0x0][0x288] ;  /* 0x0000a200ff028b82 */ /* 0x010f220000000a00 */
[----:B------:R-:W-:Y:S01]  /*1770*/  ISETP.GT.U32.OR P2, PT, R10, 0x27f, P2 ;  /* 0x0000027f0a00780c */ /* 0x000fe20001744470 */
[----:B------:R-:W-:Y:S01]  /*1780*/  @!P3 IMAD R11, R32, R25, R26 ;  /* 0x00000019200bb224 */ /* 0x000fe200078e021a */
[C---:B-1----:R-:W-:Y:S02]  /*1790*/  @!P4 IADD3 R16, P6, R27.reuse, R16, RZ ;  /* 0x000000101b10c210 */ /* 0x042fe40007fde0ff */
[----:B--2---:R-:W-:-:S03]  /*17a0*/  @!P4 IADD3 R18, P5, R27, R18, RZ ;  /* 0x000000121b12c210 */ /* 0x004fc60007fbe0ff */
[----:B------:R-:W1:Y:S01]  /*17b0*/  @!P3 LDC.64 R14, c[0x0][0x228] ;  /* 0x00008a00ff0ebb82 */ /* 0x000e620000000a00 */
[----:B------:R-:W-:Y:S02]  /*17c0*/  @!P3 MOV R26, R20 ;  /* 0x00000014001ab202 */ /* 0x000fe40000000f00 */
[----:B------:R-:W-:Y:S02]  /*17d0*/  @!P3 MOV R27, R23 ;  /* 0x00000017001bb202 */ /* 0x000fe40000000f00 */
[----:B------:R-:W-:Y:S01]  /*17e0*/  @!P4 IADD3.X R17, R30, R17, RZ, P6, !PT ;  /* 0x000000111e11c210 */ /* 0x000fe200037fe4ff */
[----:B------:R-:W-:Y:S01]  /*17f0*/  @!P3 IMAD.WIDE.U32 R26, R32, R24, R26 ;  /* 0x00000018201ab225 */ /* 0x000fe200078e001a */
[----:B------:R-:W-:Y:S01]  /*1800*/  @!P4 IADD3.X R19, R30, R19, RZ, P5, !PT ;  /* 0x000000131e13c210 */ /* 0x000fe20002ffe4ff */
[----:B------:R-:W2:Y:S02]  /*1810*/  @!P2 LDC.64 R24, c[0x0][0x288] ;  /* 0x0000a200ff18ab82 */ /* 0x000ea40000000a00 */
[----:B------:R0:W5:Y:S01]  /*1820*/  @!P4 LDG.E R57, desc[UR22][R16.64] ;  /* 0x000000161039c981 */ /* 0x000162000c1e1900 */
[----:B------:R-:W-:-:S02]  /*1830*/  @!P3 IADD3 R11, R27, R11, RZ ;  /* 0x0000000b1b0bb210 */ /* 0x000fc40007ffe0ff */
[C---:B------:R-:W-:Y:S01]  /*1840*/  @!P3 SHF.L.U32 R31, R26.reuse, 0x1, RZ ;  /* 0x000000011a1fb819 */ /* 0x040fe200000006ff */
[----:B------:R0:W5:Y:S01]  /*1850*/  @!P4 LDG.E R56, desc[UR22][R18.64] ;  /* 0x000000161238c981 */ /* 0x000162000c1e1900 */
[----:B------:R-:W-:Y:S01]  /*1860*/  @!P3 SHF.L.U64.HI R30, R26, 0x1, R11 ;  /* 0x000000011a1eb819 */ /* 0x000fe2000001020b */
[----:B----4-:R-:W-:Y:S01]  /*1870*/  @!P0 IMAD R32, R29, R2, RZ ;  /* 0x000000021d208224 */ /* 0x010fe200078e02ff */
[----:B0-----:R-:W-:Y:S01]  /*1880*/  @!P3 IADD3 R12, P4, R31, R12, RZ ;  /* 0x0000000c1f0cb210 */ /* 0x001fe20007f9e0ff */
[----:B------:R-:W0:Y:S01]  /*1890*/  @!P0 LDC.64 R26, c[0x0][0x230] ;  /* 0x00008c00ff1a8b82 */ /* 0x000e220000000a00 */
[----:B------:R-:W-:Y:S02]  /*18a0*/  @!P0 MOV R16, R20 ;  /* 0x0000001400108202 */ /* 0x000fe40000000f00 */
[----:B------:R-:W-:Y:S02]  /*18b0*/  @!P0 MOV R17, R23 ;  /* 0x0000001700118202 */ /* 0x000fe40000000f00 */
[----:B------:R-:W-:Y:S01]  /*18c0*/  IADD3 R11, R9, 0x68, RZ ;  /* 0x00000068090b7810 */ /* 0x000fe20007ffe0ff */
[----:B------:R-:W-:Y:S01]  /*18d0*/  @!P0 IMAD R29, R33, R3, R32 ;  /* 0x00000003211d8224 */ /* 0x000fe200078e0220 */
[----:B------:R-:W-:Y:S01]  /*18e0*/  @!P3 IADD3.X R13, R30, R13, RZ, P4, !PT ;  /* 0x0000000d1e0db210 */ /* 0x000fe200027fe4ff */
[----:B------:R-:W-:Y:S01]  /*18f0*/  HFMA2.MMA R3, -RZ, RZ, 0, 0 ;  /* 0x00000000ff037435 */ /* 0x000fe200000001ff */
[----:B------:R-:W-:Y:S01]  /*1900*/  ISETP.GE.U32.AND P4, PT, R11, UR18, PT ;  /* 0x000000120b007c0c */ /* 0x000fe2000bf86070 */
[----:B------:R-:W-:Y:S01]  /*1910*/  @!P0 IMAD.WIDE.U32 R16, R33, R2, R16 ;  /* 0x0000000221108225 */ /* 0x000fe200078e0010 */
[----:B------:R-:W-:Y:S01]  /*1920*/  SHF.R.S32.HI R34, RZ, 0x1f, R11 ;  /* 0x0000001fff227819 */ /* 0x000fe2000001140b */
[----:B------:R-:W4:Y:S01]  /*1930*/  @!P0 LDC.64 R18, c[0x0][0x228] ;  /* 0x00008a00ff128b82 */ /* 0x000f220000000a00 */
[----:B-1----:R-:W-:-:S02]  /*1940*/  @!P3 IADD3 R14, P5, R31, R14, RZ ;  /* 0x0000000e1f0eb210 */ /* 0x002fc40007fbe0ff */
[----:B------:R-:W-:Y:S02]  /*1950*/  ISETP.GE.AND.EX P4, PT, R34, UR19, PT, P4 ;  /* 0x0000001322007c0c */ /* 0x000fe4000bf86340 */
[----:B------:R-:W-:Y:S01]  /*1960*/  @!P0 IADD3 R17, R17, R29, RZ ;  /* 0x0000001d11118210 */ /* 0x000fe20007ffe0ff */
[----:B------:R1:W5:Y:S01]  /*1970*/  @!P3 LDG.E R3, desc[UR22][R12.64] ;  /* 0x000000160c03b981 */ /* 0x000362000c1e1900 */
[----:B------:R-:W-:Y:S02]  /*1980*/  @!P3 IADD3.X R15, R30, R15, RZ, P5, !PT ;  /* 0x0000000f1e0fb210 */ /* 0x000fe40002ffe4ff */
[----:B------:R-:W-:Y:S02]  /*1990*/  IADD3 R31, R9, 0x70, RZ ;  /* 0x00000070091f7810 */ /* 0x000fe40007ffe0ff */
[----:B------:R-:W-:Y:S01]  /*19a0*/  ISETP.GT.U32.OR P4, PT, R10, 0x27f, P4 ;  /* 0x0000027f0a00780c */ /* 0x000fe20002784470 */
[----:B------:R2:W5:Y:S01]  /*19b0*/  @!P3 LDG.E R55, desc[UR22][R14.64] ;  /* 0x000000160e37b981 */ /* 0x000562000c1e1900 */
[----:B------:R-:W-:-:S02]  /*19c0*/  @!P0 SHF.L.U32 R35, R16, 0x1, RZ ;  /* 0x0000000110238819 */ /* 0x000fc400000006ff */
[----:B------:R-:W-:Y:S01]  /*19d0*/  @!P0 SHF.L.U64.HI R30, R16, 0x1, R17 ;  /* 0x00000001101e8819 */ /* 0x000fe20000010211 */
[----:B-1----:R-:W1:Y:S01]  /*19e0*/  @!P2 LDC.64 R12, c[0x0][0x228] ;  /* 0x00008a00ff0cab82 */ /* 0x002e620000000a00 */
[----:B------:R-:W-:Y:S02]  /*19f0*/  ISETP.GE.U32.AND P3, PT, R31, UR18, PT ;  /* 0x000000121f007c0c */ /* 0x000fe4000bf66070 */
[----:B------:R-:W-:Y:S01]  /*1a00*/  SHF.R.S32.HI R33, RZ, 0x1f, R31 ;  /* 0x0000001fff217819 */ /* 0x000fe2000001141f */
[----:B--2---:R-:W-:-:S04]  /*1a10*/  @!P2 IMAD R28, R28, R24, RZ ;  /* 0x000000181c1ca224 */ /* 0x004fc800078e02ff */
[----:B------:R-:W2:Y:S01]  /*1a20*/  @!P2 LDC.64 R16, c[0x0][0x230] ;  /* 0x00008c00ff10ab82 */ /* 0x000ea20000000a00 */
[----:B------:R-:W-:Y:S01]  /*1a30*/  ISETP.GE.AND.EX P3, PT, R33, UR19, PT, P3 ;  /* 0x0000001321007c0c */ /* 0x000fe2000bf66330 */
[----:B------:R-:W-:Y:S01]  /*1a40*/  @!P2 IMAD R37, R0, R25, R28 ;  /* 0x000000190025a224 */ /* 0x000fe200078e021c */
[----:B------:R-:W-:Y:S02]  /*1a50*/  @!P2 MOV R28, R20 ;  /* 0x00000014001ca202 */ /* 0x000fe40000000f00 */
[----:B------:R-:W-:Y:S02]  /*1a60*/  @!P2 MOV R29, R23 ;  /* 0x00000017001da202 */ /* 0x000fe40000000f00 */
[----:B------:R-:W-:Y:S01]  /*1a70*/  ISETP.GT.U32.OR P3, PT, R10, 0x27f, P3 ;  /* 0x0000027f0a00780c */ /* 0x000fe20001f64470 */
[----:B------:R-:W1:Y:S01]  /*1a80*/  @!P4 LDC.64 R14, c[0x0][0x288] ;  /* 0x0000a200ff0ecb82 */ /* 0x000e620000000a00 */
[----:B0-----:R-:W-:Y:S01]  /*1a90*/  @!P0 IADD3 R26, P5, R35, R26, RZ ;  /* 0x0000001a231a8210 */ /* 0x001fe20007fbe0ff */
[----:B------:R-:W-:Y:S01]  /*1aa0*/  HFMA2.MMA R2, -RZ, RZ, 0, 0 ;  /* 0x00000000ff027435 */ /* 0x000fe200000001ff */
[----:B------:R-:W-:-:S02]  /*1ab0*/  @!P2 IMAD.WIDE.U32 R24, R0, R24, R28 ;  /* 0x000000180018a225 */ /* 0x000fc400078e001c */
[C---:B------:R-:W-:Y:S02]  /*1ac0*/  @!P0 IADD3.X R27, R30.reuse, R27, RZ, P5, !PT ;  /* 0x0000001b1e1b8210 */ /* 0x040fe40002ffe4ff */
[----:B----4-:R-:W-:Y:S02]  /*1ad0*/  @!P0 IADD3 R18, P5, R35, R18, RZ ;  /* 0x0000001223128210 */ /* 0x010fe40007fbe0ff */
[----:B------:R-:W-:Y:S02]  /*1ae0*/  @!P2 IADD3 R29, R25, R37, RZ ;  /* 0x00000025191da210 */ /* 0x000fe40007ffe0ff */
[----:B------:R-:W-:Y:S01]  /*1af0*/  @!P0 IADD3.X R19, R30, R19, RZ, P5, !PT ;  /* 0x000000131e138210 */ /* 0x000fe20002ffe4ff */
[----:B------:R0:W5:Y:S01]  /*1b00*/  @!P0 LDG.E R2, desc[UR22][R26.64] ;  /* 0x000000161a028981 */ /* 0x000162000c1e1900 */
[C---:B------:R-:W-:Y:S02]  /*1b10*/  @!P2 SHF.L.U32 R25, R24.reuse, 0x1, RZ ;  /* 0x000000011819a819 */ /* 0x040fe400000006ff */
[----:B------:R-:W-:Y:S01]  /*1b20*/  @!P2 SHF.L.U64.HI R0, R24, 0x1, R29 ;  /* 0x000000011800a819 */ /* 0x000fe2000001021d */
[----:B------:R4:W5:Y:S01]  /*1b30*/  @!P0 LDG.E R54, desc[UR22][R18.64] ;  /* 0x0000001612368981 */ /* 0x000962000c1e1900 */
[----:B--2---:R-:W-:-:S02]  /*1b40*/  @!P2 IADD3 R16, P5, R25, R16, RZ ;  /* 0x000000101910a210 */ /* 0x004fc40007fbe0ff */
[----:B-1----:R-:W-:Y:S02]  /*1b50*/  @!P2 IADD3 R12, P6, R25, R12, RZ ;  /* 0x0000000c190ca210 */ /* 0x002fe40007fde0ff */
[----:B------:R-:W1:Y:S01]  /*1b60*/  @!P4 LDC.64 R24, c[0x0][0x228] ;  /* 0x00008a00ff18cb82 */ /* 0x000e620000000a00 */
[----:B------:R-:W-:-:S07]  /*1b70*/  IADD3 R30, R9, 0x78, RZ ;  /* 0x00000078091e7810 */ /* 0x000fce0007ffe0ff */
[----:B0-----:R-:W0:Y:S01]  /*1b80*/  @!P3 LDC.64 R26, c[0x0][0x288] ;  /* 0x0000a200ff1abb82 */ /* 0x001e220000000a00 */
[----:B------:R-:W-:-:S07]  /*1b90*/  ISETP.GE.U32.AND P0, PT, R30, UR18, PT ;  /* 0x000000121e007c0c */ /* 0x000fce000bf06070 */
[----:B----4-:R-:W2:Y:S01]  /*1ba0*/  @!P4 LDC.64 R18, c[0x0][0x230] ;  /* 0x00008c00ff12cb82 */ /* 0x010ea20000000a00 */
[----:B------:R-:W-:Y:S01]  /*1bb0*/  SHF.R.S32.HI R32, RZ, 0x1f, R30 ;  /* 0x0000001fff207819 */ /* 0x000fe2000001141e */
[----:B------:R-:W-:Y:S01]  /*1bc0*/  @!P4 IMAD R34, R34, R14, RZ ;  /* 0x0000000e2222c224 */ /* 0x000fe200078e02ff */
[C---:B------:R-:W-:Y:S02]  /*1bd0*/  @!P2 IADD3.X R17, R0.reuse, R17, RZ, P5, !PT ;  /* 0x000000110011a210 */ /* 0x040fe40002ffe4ff */
[----:B------:R-:W-:Y:S01]  /*1be0*/  @!P2 IADD3.X R13, R0, R13, RZ, P6, !PT ;  /* 0x0000000d000da210 */ /* 0x000fe200037fe4ff */
[----:B------:R-:W-:Y:S01]  /*1bf0*/  HFMA2.MMA R0, -RZ, RZ, 0, 0 ;  /* 0x00000000ff007435 */ /* 0x000fe200000001ff */
[----:B------:R-:W-:Y:S02]  /*1c00*/  @!P4 MOV R28, R20 ;  /* 0x00000014001cc202 */ /* 0x000fe40000000f00 */
[----:B------:R-:W-:Y:S02]  /*1c10*/  @!P4 MOV R29, R23 ;  /* 0x00000017001dc202 */ /* 0x000fe40000000f00 */
[----:B------:R-:W-:Y:S01]  /*1c20*/  ISETP.GE.AND.EX P0, PT, R32, UR19, PT, P0 ;  /* 0x0000001320007c0c */ /* 0x000fe2000bf06300 */
[C---:B------:R-:W-:Y:S01]  /*1c30*/  @!P4 IMAD R35, R11.reuse, R15, R34 ;  /* 0x0000000f0b23c224 */ /* 0x040fe200078e0222 */
[----:B------:R4:W3:Y:S01]  /*1c40*/  @!P2 LDG.E R78, desc[UR22][R12.64] ;  /* 0x000000160c4ea981 */ /* 0x0008e2000c1e1900 */
[----:B------:R-:W-:Y:S01]  /*1c50*/  @!P4 IMAD.WIDE.U32 R14, R11, R14, R28 ;  /* 0x0000000e0b0ec225 */ /* 0x000fe200078e001c */
[----:B------:R-:W-:-:S02]  /*1c60*/  ISETP.GT.U32.OR P0, PT, R10, 0x27f, P0 ;  /* 0x0000027f0a00780c */ /* 0x000fc40000704470 */
[----:B------:R-:W-:Y:S01]  /*1c70*/  IADD3 R11, R9, 0x80, RZ ;  /* 0x00000080090b7810 */ /* 0x000fe20007ffe0ff */
[----:B------:R1:W5:Y:S01]  /*1c80*/  @!P2 LDG.E R0, desc[UR22][R16.64] ;  /* 0x000000161000a981 */ /* 0x000362000c1e1900 */
[----:B------:R-:W-:Y:S01]  /*1c90*/  @!P4 IADD3 R15, R15, R35, RZ ;  /* 0x000000230f0fc210 */ /* 0x000fe20007ffe0ff */
[----:B0-----:R-:W-:Y:S01]  /*1ca0*/  @!P3 IMAD R28, R33, R26, RZ ;  /* 0x0000001a211cb224 */ /* 0x001fe200078e02ff */
[----:B------:R-:W-:Y:S02]  /*1cb0*/  @!P4 SHF.L.U32 R29, R14, 0x1, RZ ;  /* 0x000000010e1dc819 */ /* 0x000fe400000006ff */
[----:B------:R-:W-:Y:S01]  /*1cc0*/  ISETP.GE.U32.AND P2, PT, R11, UR18, PT ;  /* 0x000000120b007c0c */ /* 0x000fe2000bf46070 */
[----:B----4-:R-:W0:Y:S01]  /*1cd0*/  @!P3 LDC.64 R12, c[0x0][0x228] ;  /* 0x00008a00ff0cbb82 */ /* 0x010e220000000a00 */
[----:B------:R-:W-:Y:S01]  /*1ce0*/  SHF.R.S32.HI R35, RZ, 0x1f, R11 ;  /* 0x0000001fff237819 */ /* 0x000fe2000001140b */
[----:B------:R-:W-:Y:S01]  /*1cf0*/  @!P3 IMAD R27, R31, R27, R28 ;  /* 0x0000001b1f1bb224 */ /* 0x000fe200078e021c */
[----:B--2---:R-:W-:-:S02]  /*1d00*/  @!P4 IADD3 R18, P6, R29, R18, RZ ;  /* 0x000000121d12c210 */ /* 0x004fc40007fde0ff */
[----:B-1----:R-:W-:Y:S02]  /*1d10*/  @!P4 IADD3 R24, P5, R29, R24, RZ ;  /* 0x000000181d18c210 */ /* 0x002fe40007fbe0ff */
[----:B------:R-:W-:Y:S01]  /*1d20*/  ISETP.GE.AND.EX P2, PT, R35, UR19, PT, P2 ;  /* 0x0000001323007c0c */ /* 0x000fe2000bf46320 */
[----:B------:R-:W1:Y:S01]  /*1d30*/  @!P0 LDC.64 R16, c[0x0][0x288] ;  /* 0x0000a200ff108b82 */ /* 0x000e620000000a00 */
[----:B------:R-:W-:Y:S02]  /*1d40*/  @!P4 SHF.L.U64.HI R34, R14, 0x1, R15 ;  /* 0x000000010e22c819 */ /* 0x000fe4000001020f */
[----:B------:R-:W-:Y:S02]  /*1d50*/  @!P3 MOV R28, R20 ;  /* 0x00000014001cb202 */ /* 0x000fe40000000f00 */
[----:B------:R-:W-:-:S03]  /*1d60*/  @!P3 MOV R29, R23 ;  /* 0x00000017001db202 */ /* 0x000fc60000000f00 */
[----:B------:R-:W2:Y:S01]  /*1d70*/  @!P3 LDC.64 R14, c[0x0][0x230] ;  /* 0x00008c00ff0ebb82 */ /* 0x000ea20000000a00 */
[----:B------:R-:W-:Y:S01]  /*1d80*/  ISETP.GT.U32.OR P2, PT, R10, 0x27f, P2 ;  /* 0x0000027f0a00780c */ /* 0x000fe20001744470 */
[----:B------:R-:W-:Y:S01]  /*1d90*/  @!P3 IMAD.WIDE.U32 R28, R31, R26, R28 ;  /* 0x0000001a1f1cb225 */ /* 0x000fe200078e001c */
[----:B------:R-:W-:-:S04]  /*1da0*/  @!P4 IADD3.X R25, R34, R25, RZ, P5, !PT ;  /* 0x000000192219c210 */ /* 0x000fc80002ffe4ff */
[----:B------:R-:W-:Y:S01]  /*1db0*/  @!P3 IADD3 R27, R29, R27, RZ ;  /* 0x0000001b1d1bb210 */ /* 0x000fe20007ffe0ff */
[----:B------:R4:W3:Y:S01]  /*1dc0*/  @!P4 LDG.E R85, desc[UR22][R24.64] ;  /* 0x000000161855c981 */ /* 0x0008e2000c1e1900 */
[----:B------:R-:W-:Y:S02]  /*1dd0*/  @!P4 IADD3.X R19, R34, R19, RZ, P6, !PT ;  /* 0x000000132213c210 */ /* 0x000fe400037fe4ff */
[----:B------:R-:W-:-:S03]  /*1de0*/  @!P3 SHF.L.U64.HI R42, R28, 0x1, R27 ;  /* 0x000000011c2ab819 */ /* 0x000fc6000001021b */
[----:B------:R-:W1:Y:S01]  /*1df0*/  @!P2 LDC.64 R26, c[0x0][0x288] ;  /* 0x0000a200ff1aab82 */ /* 0x000e620000000a00 */
[----:B------:R2:W5:Y:S01]  /*1e00*/  @!P4 LDG.E R38, desc[UR22][R18.64] ;  /* 0x000000161226c981 */ /* 0x000562000c1e1900 */
[----:B------:R-:W-:-:S06]  /*1e10*/  @!P3 SHF.L.U32 R29, R28, 0x1, RZ ;  /* 0x000000011c1db819 */ /* 0x000fcc00000006ff */
[----:B----4-:R-:W4:Y:S01]  /*1e20*/  @!P0 LDC.64 R24, c[0x0][0x230] ;  /* 0x00008c00ff188b82 */ /* 0x010f220000000a00 */
[C---:B0-----:R-:W-:Y:S02]  /*1e30*/  @!P3 IADD3 R12, P5, R29.reuse, R12, RZ ;  /* 0x0000000c1d0cb210 */ /* 0x041fe40007fbe0ff */
[----:B--2---:R-:W-:-:S05]  /*1e40*/  @!P3 IADD3 R14, P4, R29, R14, RZ ;  /* 0x0000000e1d0eb210 */ /* 0x004fca0007f9e0ff */
[----:B------:R-:W0:Y:S01]  /*1e50*/  @!P0 LDC.64 R18, c[0x0][0x228] ;  /* 0x00008a00ff128b82 */ /* 0x000e220000000a00 */
[----:B------:R-:W-:Y:S01]  /*1e60*/  IADD3 R31, R9, 0x88, RZ ;  /* 0x00000088091f7810 */ /* 0x000fe20007ffe0ff */
[----:B-1----:R-:W-:Y:S01]  /*1e70*/  @!P0 IMAD R32, R32, R16, RZ ;  /* 0x0000001020208224 */ /* 0x002fe200078e02ff */
[----:B------:R-:W-:Y:S02]  /*1e80*/  @!P0 MOV R28, R20 ;  /* 0x00000014001c8202 */ /* 0x000fe40000000f00 */
[----:B------:R-:W-:Y:S02]  /*1e90*/  @!P0 MOV R29, R23 ;  /* 0x00000017001d8202 */ /* 0x000fe40000000f00 */
[----:B------:R-:W-:Y:S01]  /*1ea0*/  @!P3 IADD3.X R15, R42, R15, RZ, P4, !PT ;  /* 0x0000000f2a0fb210 */ /* 0x000fe200027fe4ff */
[C---:B------:R-:W-:Y:S01]  /*1eb0*/  @!P0 IMAD R17, R30.reuse, R17, R32 ;  /* 0x000000111e118224 */ /* 0x040fe200078e0220 */
[----:B------:R-:W-:Y:S01]  /*1ec0*/  ISETP.GE.U32.AND P4, PT, R31, UR18, PT ;  /* 0x000000121f007c0c */ /* 0x000fe2000bf86070 */
[----:B------:R-:W-:Y:S01]  /*1ed0*/  @!P0 IMAD.WIDE.U32 R28, R30, R16, R28 ;  /* 0x000000101e1c8225 */ /* 0x000fe200078e001c */
[----:B------:R-:W-:Y:S01]  /*1ee0*/  SHF.R.S32.HI R33, RZ, 0x1f, R31 ;  /* 0x0000001fff217819 */ /* 0x000fe2000001141f */
[----:B------:R-:W-:-:S03]  /*1ef0*/  HFMA2.MMA R34, -RZ, RZ, 0, 0 ;  /* 0x00000000ff227435 */ /* 0x000fc600000001ff */
[----:B------:R-:W-:Y:S02]  /*1f00*/  ISETP.GE.AND.EX P4, PT, R33, UR19, PT, P4 ;  /* 0x0000001321007c0c */ /* 0x000fe4000bf86340 */
[----:B------:R-:W-:Y:S02]  /*1f10*/  @!P0 IADD3 R29, R29, R17, RZ ;  /* 0x000000111d1d8210 */ /* 0x000fe40007ffe0ff */
[----:B------:R-:W-:Y:S02]  /*1f20*/  @!P0 SHF.L.U32 R17, R28, 0x1, RZ ;  /* 0x000000011c118819 */ /* 0x000fe400000006ff */
[----:B------:R-:W-:Y:S01]  /*1f30*/  ISETP.GT.U32.OR P4, PT, R10, 0x27f, P4 ;  /* 0x0000027f0a00780c */ /* 0x000fe20002784470 */
[----:B------:R-:W-:Y:S01]  /*1f40*/  @!P2 IMAD R16, R35, R26, RZ ;  /* 0x0000001a2310a224 */ /* 0x000fe200078e02ff */
[----:B------:R-:W-:Y:S01]  /*1f50*/  @!P3 IADD3.X R13, R42, R13, RZ, P5, !PT ;  /* 0x0000000d2a0db210 */ /* 0x000fe20002ffe4ff */
[----:B------:R-:W5:Y:S01]  /*1f60*/  @!P3 LDG.E R34, desc[UR22][R14.64] ;  /* 0x000000160e22b981 */ /* 0x000f62000c1e1900 */
[----:B------:R-:W-:-:S02]  /*1f70*/  @!P0 SHF.L.U64.HI R32, R28, 0x1, R29 ;  /* 0x000000011c208819 */ /* 0x000fc4000001021d */
[----:B----4-:R-:W-:Y:S01]  /*1f80*/  @!P0 IADD3 R24, P5, R17, R24, RZ ;  /* 0x0000001811188210 */ /* 0x010fe20007fbe0ff */
[----:B------:R1:W2:Y:S01]  /*1f90*/  @!P3 LDG.E R84, desc[UR22][R12.64] ;  /* 0x000000160c54b981 */ /* 0x0002a2000c1e1900 */
[----:B------:R-:W-:Y:S01]  /*1fa0*/  IADD3 R30, R9, 0x90, RZ ;  /* 0x00000090091e7810 */ /* 0x000fe20007ffe0ff */
[----:B------:R-:W-:Y:S01]  /*1fb0*/  @!P2 IMAD R27, R11, R27, R16 ;  /* 0x0000001b0b1ba224 */ /* 0x000fe200078e0210 */
[----:B0-----:R-:W-:Y:S02]  /*1fc0*/  @!P0 IADD3 R18, P3, R17, R18, RZ ;  /* 0x0000001211128210 */ /* 0x001fe40007f7e0ff */
[----:B------:R-:W-:Y:S01]  /*1fd0*/  @!P0 IADD3.X R25, R32, R25, RZ, P5, !PT ;  /* 0x0000001920198210 */ /* 0x000fe20002ffe4ff */
[----:B------:R-:W0:Y:S01]  /*1fe0*/  @!P2 LDC.64 R16, c[0x0][0x230] ;  /* 0x00008c00ff10ab82 */ /* 0x000e220000000a00 */
[----:B------:R-:W-:Y:S02]  /*1ff0*/  ISETP.GE.U32.AND P5, PT, R30, UR18, PT ;  /* 0x000000121e007c0c */ /* 0x000fe4000bfa6070 */
[----:B------:R-:W-:-:S05]  /*2000*/  SHF.R.S32.HI R39, RZ, 0x1f, R30 ;  /* 0x0000001fff277819 */ /* 0x000fca000001141e */
[----:B-1----:R-:W1:Y:S01]  /*2010*/  @!P2 LDC.64 R12, c[0x0][0x228] ;  /* 0x00008a00ff0cab82 */ /* 0x002e620000000a00 */
[----:B------:R-:W-:Y:S02]  /*2020*/  ISETP.GE.AND.EX P5, PT, R39, UR19, PT, P5 ;  /* 0x0000001327007c0c */ /* 0x000fe4000bfa6350 */
[----:B------:R-:W-:Y:S02]  /*2030*/  @!P2 MOV R28, R20 ;  /* 0x00000014001ca202 */ /* 0x000fe40000000f00 */
[----:B------:R-:W-:-:S03]  /*2040*/  @!P2 MOV R29, R23 ;  /* 0x00000017001da202 */ /* 0x000fc60000000f00 */
[----:B------:R-:W4:Y:S01]  /*2050*/  @!P4 LDC.64 R14, c[0x0][0x288] ;  /* 0x0000a200ff0ecb82 */ /* 0x000f220000000a00 */
[----:B------:R-:W-:Y:S01]  /*2060*/  ISETP.GT.U32.OR P5, PT, R10, 0x27f, P5 ;  /* 0x0000027f0a00780c */ /* 0x000fe20002fa4470 */
[----:B------:R-:W-:Y:S01]  /*2070*/  HFMA2.MMA R35, -RZ, RZ, 0, 0 ;  /* 0x00000000ff237435 */ /* 0x000fe200000001ff */
[----:B------:R-:W-:Y:S01]  /*2080*/  @!P2 IMAD.WIDE.U32 R28, R11, R26, R28 ;  /* 0x0000001a0b1ca225 */ /* 0x000fe200078e001c */
[----:B------:R-:W-:Y:S02]  /*2090*/  IADD3 R37, R9, 0x98, RZ ;  /* 0x0000009809257810 */ /* 0x000fe40007ffe0ff */
[----:B------:R-:W-:Y:S02]  /*20a0*/  @!P0 IADD3.X R19, R32, R19, RZ, P3, !PT ;  /* 0x0000001320138210 */ /* 0x000fe40001ffe4ff */
[----:B------:R-:W-:Y:S02]  /*20b0*/  @!P2 IADD3 R27, R29, R27, RZ ;  /* 0x0000001b1d1ba210 */ /* 0x000fe40007ffe0ff */
[----:B------:R-:W-:Y:S01]  /*20c0*/  ISETP.GE.U32.AND P3, PT, R37, UR18, PT ;  /* 0x0000001225007c0c */ /* 0x000fe2000bf66070 */
[----:B------:R-:W2:Y:S01]  /*20d0*/  @!P0 LDG.E R83, desc[UR22][R18.64] ;  /* 0x0000001612538981 */ /* 0x000ea2000c1e1900 */
[----:B------:R-:W-:-:S02]  /*20e0*/  SHF.R.S32.HI R32, RZ, 0x1f, R37 ;  /* 0x0000001fff207819 */ /* 0x000fc40000011425 */
[----:B------:R-:W-:Y:S01]  /*20f0*/  @!P2 SHF.L.U64.HI R42, R28, 0x1, R27 ;  /* 0x000000011c2aa819 */ /* 0x000fe2000001021b */
[----:B------:R0:W5:Y:S01]  /*2100*/  @!P0 LDG.E R35, desc[UR22][R24.64] ;  /* 0x0000001618238981 */ /* 0x000162000c1e1900 */
[----:B------:R-:W-:Y:S01]  /*2110*/  ISETP.GE.AND.EX P3, PT, R32, UR19, PT, P3 ;  /* 0x0000001320007c0c */ /* 0x000fe2000bf66330 */
[----:B------:R-:W4:Y:S01]  /*2120*/  @!P4 LDC.64 R26, c[0x0][0x228] ;  /* 0x00008a00ff1acb82 */ /* 0x000f220000000a00 */
[----:B------:R-:W-:Y:S02]  /*2130*/  @!P2 SHF.L.U32 R11, R28, 0x1, RZ ;  /* 0x000000011c0ba819 */ /* 0x000fe400000006ff */
[----:B------:R-:W-:-:S05]  /*2140*/  ISETP.GT.U32.OR P3, PT, R10, 0x27f, P3 ;  /* 0x0000027f0a00780c */ /* 0x000fca0001f64470 */
[----:B0-----:R-:W0:Y:S01]  /*2150*/  @!P4 LDC.64 R24, c[0x0][0x230] ;  /* 0x00008c00ff18cb82 */ /* 0x001e220000000a00 */
[C---:B------:R-:W-:Y:S02]  /*2160*/  @!P2 IADD3 R16, P6, R11.reuse, R16, RZ ;  /* 0x000000100b10a210 */ /* 0x040fe40007fde0ff */
[----:B-1----:R-:W-:Y:S01]  /*2170*/  @!P2 IADD3 R12, P0, R11, R12, RZ ;  /* 0x0000000c0b0ca210 */ /* 0x002fe20007f1e0ff */
[----:B------:R-:W-:-:S04]  /*2180*/  HFMA2.MMA R11, -RZ, RZ, 0, 0 ;  /* 0x00000000ff0b7435 */ /* 0x000fc800000001ff */
[----:B------:R-:W1:Y:S01]  /*2190*/  @!P5 LDC.64 R28, c[0x0][0x288] ;  /* 0x0000a200ff1cdb82 */ /* 0x000e620000000a00 */
[----:B----4-:R-:W-:Y:S01]  /*21a0*/  @!P4 IMAD R44, R33, R14, RZ ;  /* 0x0000000e212cc224 */ /* 0x010fe200078e02ff */
[----:B------:R-:W-:Y:S02]  /*21b0*/  @!P4 MOV R18, R20 ;  /* 0x000000140012c202 */ /* 0x000fe40000000f00 */
[----:B------:R-:W-:Y:S02]  /*21c0*/  @!P4 MOV R19, R23 ;  /* 0x000000170013c202 */ /* 0x000fe40000000f00 */
[C---:B------:R-:W-:Y:S01]  /*21d0*/  @!P2 IADD3.X R17, R42.reuse, R17, RZ, P6, !PT ;  /* 0x000000112a11a210 */ /* 0x040fe200037fe4ff */
[C---:B------:R-:W-:Y:S02]  /*21e0*/  @!P4 IMAD R33, R31.reuse, R15, R44 ;  /* 0x0000000f1f21c224 */ /* 0x040fe400078e022c */
[----:B------:R-:W-:Y:S02]  /*21f0*/  @!P4 IMAD.WIDE.U32 R14, R31, R14, R18 ;  /* 0x0000000e1f0ec225 */ /* 0x000fe400078e0012 */
[----:B------:R4:W5:Y:S01]  /*2200*/  @!P2 LDG.E R11, desc[UR22][R16.64] ;  /* 0x00000016100ba981 */ /* 0x000962000c1e1900 */
[----:B------:R-:W-:-:S02]  /*2210*/  @!P2 IADD3.X R13, R42, R13, RZ, P0, !PT ;  /* 0x0000000d2a0da210 */ /* 0x000fc400007fe4ff */
[----:B------:R-:W-:Y:S02]  /*2220*/  @!P4 IADD3 R19, R15, R33, RZ ;  /* 0x000000210f13c210 */ /* 0x000fe40007ffe0ff */
[C---:B------:R-:W-:Y:S01]  /*2230*/  @!P4 SHF.L.U32 R15, R14.reuse, 0x1, RZ ;  /* 0x000000010e0fc819 */ /* 0x040fe200000006ff */
[----:B------:R0:W2:Y:S01]  /*2240*/  @!P2 LDG.E R82, desc[UR22][R12.64] ;  /* 0x000000160c52a981 */ /* 0x0000a2000c1e1900 */
[----:B----4-:R-:W4:Y:S01]  /*2250*/  @!P3 LDC.64 R16, c[0x0][0x288] ;  /* 0x0000a200ff10bb82 */ /* 0x010f220000000a00 */
[----:B------:R-:W-:Y:S02]  /*2260*/  SHF.R.S32.HI R50, RZ, 0x1f, R47 ;  /* 0x0000001fff327819 */ /* 0x000fe4000001142f */
[----:B------:R-:W-:Y:S01]  /*2270*/  ISETP.GE.U32.AND P6, PT, R47, UR18, PT ;  /* 0x000000122f007c0c */ /* 0x000fe2000bfc6070 */
[----:B-1----:R-:W-:Y:S01]  /*2280*/  @!P5 IMAD R39, R39, R28, RZ ;  /* 0x0000001c2727d224 */ /* 0x002fe200078e02ff */
[----:B0-----:R-:W-:Y:S01]  /*2290*/  @!P4 IADD3 R24, P2, R15, R24, RZ ;  /* 0x000000180f18c210 */ /* 0x001fe20007f5e0ff */
[----:B------:R-:W-:Y:S01]  /*22a0*/  HFMA2.MMA R12, -RZ, RZ, 0, 0 ;  /* 0x00000000ff0c7435 */ /* 0x000fe200000001ff */
[----:B------:R-:W-:-:S02]  /*22b0*/  @!P4 SHF.L.U64.HI R13, R14, 0x1, R19 ;  /* 0x000000010e0dc819 */ /* 0x000fc40000010213 */
[----:B------:R-:W-:Y:S01]  /*22c0*/  @!P4 IADD3 R26, P0, R15, R26, RZ ;  /* 0x0000001a0f1ac210 */ /* 0x000fe20007f1e0ff */
[----:B------:R-:W0:Y:S01]  /*22d0*/  @!P5 LDC.64 R18, c[0x0][0x230] ;  /* 0x00008c00ff12db82 */ /* 0x000e220000000a00 */
[----:B------:R-:W-:Y:S02]  /*22e0*/  @!P5 MOV R14, R20 ;  /* 0x00000014000ed202 */ /* 0x000fe40000000f00 */
[----:B------:R-:W-:Y:S02]  /*22f0*/  @!P5 MOV R15, R23 ;  /* 0x00000017000fd202 */ /* 0x000fe40000000f00 */
[----:B------:R-:W-:Y:S01]  /*2300*/  ISETP.GE.AND.EX P6, PT, R50, UR19, PT, P6 ;  /* 0x0000001332007c0c */ /* 0x000fe2000bfc6360 */
[C---:B------:R-:W-:Y:S01]  /*2310*/  @!P5 IMAD R39, R30.reuse, R29, R39 ;  /* 0x0000001d1e27d224 */ /* 0x040fe200078e0227 */
[C---:B------:R-:W-:Y:S01]  /*2320*/  @!P4 IADD3.X R25, R13.reuse, R25, RZ, P2, !PT ;  /* 0x000000190d19c210 */ /* 0x040fe200017fe4ff */
[----:B------:R-:W-:Y:S01]  /*2330*/  @!P5 IMAD.WIDE.U32 R28, R30, R28, R14 ;  /* 0x0000001c1e1cd225 */ /* 0x000fe200078e000e */
[----:B------:R-:W-:Y:S01]  /*2340*/  ISETP.GT.U32.OR P6, PT, R10, 0x27f, P6 ;  /* 0x0000027f0a00780c */ /* 0x000fe200037c4470 */
[----:B------:R-:W1:Y:S02]  /*2350*/  @!P5 LDC.64 R14, c[0x0][0x228] ;  /* 0x00008a00ff0edb82 */ /* 0x000e640000000a00 */
[----:B------:R4:W5:Y:S01]  /*2360*/  @!P4 LDG.E R12, desc[UR22][R24.64] ;  /* 0x00000016180cc981 */ /* 0x000962000c1e1900 */
[----:B------:R-:W-:-:S02]  /*2370*/  @!P4 IADD3.X R27, R13, R27, RZ, P0, !PT ;  /* 0x0000001b0d1bc210 */ /* 0x000fc400007fe4ff */
[----:B------:R-:W-:Y:S02]  /*2380*/  SHF.R.S32.HI R46, RZ, 0x1f, R49 ;  /* 0x0000001fff2e7819 */ /* 0x000fe40000011431 */
[----:B------:R-:W-:Y:S01]  /*2390*/  ISETP.GE.U32.AND P0, PT, R49, UR18, PT ;  /* 0x0000001231007c0c */ /* 0x000fe2000bf06070 */
[----:B----4-:R-:W-:Y:S01]  /*23a0*/  @!P3 IMAD R32, R32, R16, RZ ;  /* 0x000000102020b224 */ /* 0x010fe200078e02ff */
[----:B------:R-:W-:Y:S01]  /*23b0*/  @!P5 IADD3 R13, R29, R39, RZ ;  /* 0x000000271d0dd210 */ /* 0x000fe20007ffe0ff */
[----:B------:R-:W4:Y:S01]  /*23c0*/  @!P3 LDC.64 R30, c[0x0][0x228] ;  /* 0x00008a00ff1ebb82 */ /* 0x000f220000000a00 */
[C---:B------:R-:W-:Y:S01]  /*23d0*/  @!P5 SHF.L.U32 R39, R28.reuse, 0x1, RZ ;  /* 0x000000011c27d819 */ /* 0x040fe200000006ff */
[----:B------:R-:W2:Y:S06]  /*23e0*/  @!P4 LDG.E R81, desc[UR22][R26.64] ;  /* 0x000000161a51c981 */ /* 0x000eac000c1e1900 */
[----:B------:R-:W4:Y:S01]  /*23f0*/  @!P3 LDC.64 R24, c[0x0][0x230] ;  /* 0x00008c00ff18bb82 */ /* 0x000f220000000a00 */
[----:B------:R-:W-:-:S02]  /*2400*/  @!P5 SHF.L.U64.HI R42, R28, 0x1, R13 ;  /* 0x000000011c2ad819 */ /* 0x000fc4000001020d */
[----:B------:R-:W-:Y:S01]  /*2410*/  ISETP.GE.AND.EX P0, PT, R46, UR19, PT, P0 ;  /* 0x000000132e007c0c */ /* 0x000fe2000bf06300 */
[----:B------:R-:W-:Y:S01]  /*2420*/  @!P3 IMAD R43, R37, R17, R32 ;  /* 0x00000011252bb224 */ /* 0x000fe200078e0220 */
[----:B------:R-:W-:-:S03]  /*2430*/  @!P3 MOV R32, R20 ;  /* 0x000000140020b202 */ /* 0x000fc60000000f00 */
[----:B------:R-:W3:Y:S01]  /*2440*/  @!P6 LDC.64 R28, c[0x0][0x288] ;  /* 0x0000a200ff1ceb82 */ /* 0x000ee20000000a00 */
[----:B------:R-:W-:Y:S02]  /*2450*/  @!P3 MOV R33, R23 ;  /* 0x000000170021b202 */ /* 0x000fe40000000f00 */
[----:B------:R-:W-:Y:S01]  /*2460*/  ISETP.GT.U32.OR P0, PT, R10, 0x27f, P0 ;  /* 0x0000027f0a00780c */ /* 0x000fe20000704470 */
[----:B------:R-:W-:Y:S01]  /*2470*/  HFMA2.MMA R13, -RZ, RZ, 0, 0 ;  /* 0x00000000ff0d7435 */ /* 0x000fe200000001ff */
[----:B0-----:R-:W-:Y:S01]  /*2480*/  @!P5 IADD3 R18, P2, R39, R18, RZ ;  /* 0x000000122712d210 */ /* 0x001fe20007f5e0ff */
[----:B------:R-:W-:-:S03]  /*2490*/  @!P3 IMAD.WIDE.U32 R16, R37, R16, R32 ;  /* 0x000000102510b225 */ /* 0x000fc600078e0020 */
[----:B------:R-:W-:Y:S02]  /*24a0*/  @!P5 IADD3.X R19, R42, R19, RZ, P2, !PT ;  /* 0x000000132a13d210 */ /* 0x000fe400017fe4ff */
[----:B-1----:R-:W-:Y:S02]  /*24b0*/  @!P5 IADD3 R14, P2, R39, R14, RZ ;  /* 0x0000000e270ed210 */ /* 0x002fe40007f5e0ff */
[----:B------:R-:W-:Y:S01]  /*24c0*/  @!P3 IADD3 R43, R17, R43, RZ ;  /* 0x0000002b112bb210 */ /* 0x000fe20007ffe0ff */
[----:B------:R0:W5:Y:S01]  /*24d0*/  @!P5 LDG.E R13, desc[UR22][R18.64] ;  /* 0x00000016120dd981 */ /* 0x000162000c1e1900 */
[----:B------:R-:W-:Y:S02]  /*24e0*/  @!P3 SHF.L.U32 R17, R16, 0x1, RZ ;  /* 0x000000011011b819 */ /* 0x000fe400000006ff */
[----:B------:R-:W-:Y:S02]  /*24f0*/  @!P5 IADD3.X R15, R42, R15, RZ, P2, !PT ;  /* 0x0000000f2a0fd210 */ /* 0x000fe400017fe4ff */
[----:B------:R-:W-:-:S02]  /*2500*/  @!P3 SHF.L.U64.HI R32, R16, 0x1, R43 ;  /* 0x000000011020b819 */ /* 0x000fc4000001022b */
[C---:B----4-:R-:W-:Y:S01]  /*2510*/  @!P3 IADD3 R24, P2, R17.reuse, R24, RZ ;  /* 0x000000181118b210 */ /* 0x050fe20007f5e0ff */
[----:B------:R1:W4:Y:S01]  /*2520*/  @!P5 LDG.E R80, desc[UR22][R14.64] ;  /* 0x000000160e50d981 */ /* 0x000322000c1e1900 */
[----:B0-----:R-:W0:Y:S02]  /*2530*/  @!P0 LDC.64 R18, c[0x0][0x288] ;  /* 0x0000a200ff128b82 */ /* 0x001e240000000a00 */
[----:B------:R-:W-:Y:S02]  /*2540*/  @!P3 IADD3.X R25, R32, R25, RZ, P2, !PT ;  /* 0x000000192019b210 */ /* 0x000fe400017fe4ff */
[----:B------:R-:W-:Y:S02]  /*2550*/  @!P3 IADD3 R30, P4, R17, R30, RZ ;  /* 0x0000001e111eb210 */ /* 0x000fe40007f9e0ff */
[----:B------:R-:W-:Y:S02]  /*2560*/  SHF.R.S32.HI R45, RZ, 0x1f, R48 ;  /* 0x0000001fff2d7819 */ /* 0x000fe40000011430 */
[----:B------:R-:W-:Y:S01]  /*2570*/  ISETP.GE.U32.AND P2, PT, R48, UR18, PT ;  /* 0x0000001230007c0c */ /* 0x000fe2000bf46070 */
[----:B---3--:R-:W-:Y:S01]  /*2580*/  @!P6 IMAD R26, R50, R28, RZ ;  /* 0x0000001c321ae224 */ /* 0x008fe200078e02ff */
[----:B------:R-:W3:Y:S01]  /*2590*/  @!P6 LDC.64 R16, c[0x0][0x230] ;  /* 0x00008c00ff10eb82 */ /* 0x000ee20000000a00 */
[----:B------:R-:W-:-:S02]  /*25a0*/  @!P3 IADD3.X R31, R32, R31, RZ, P4, !PT ;  /* 0x0000001f201fb210 */ /* 0x000fc400027fe4ff */
[----:B------:R-:W-:Y:S02]  /*25b0*/  ISETP.GE.AND.EX P2, PT, R45, UR19, PT, P2 ;  /* 0x000000132d007c0c */ /* 0x000fe4000bf46320 */
[----:B------:R-:W-:Y:S02]  /*25c0*/  @!P6 MOV R32, R20 ;  /* 0x000000140020e202 */ /* 0x000fe40000000f00 */
[----:B------:R-:W-:Y:S01]  /*25d0*/  @!P6 MOV R33, R23 ;  /* 0x000000170021e202 */ /* 0x000fe20000000f00 */
[C---:B------:R-:W-:Y:S01]  /*25e0*/  @!P6 IMAD R37, R47.reuse, R29, R26 ;  /* 0x0000001d2f25e224 */ /* 0x040fe200078e021a */
[----:B------:R-:W-:Y:S01]  /*25f0*/  ISETP.GT.U32.OR P2, PT, R10, 0x27f, P2 ;  /* 0x0000027f0a00780c */ /* 0x000fe20001744470 */
[----:B------:R-:W3:Y:S01]  /*2600*/  @!P6 LDC.64 R26, c[0x0][0x228] ;  /* 0x00008a00ff1aeb82 */ /* 0x000ee20000000a00 */
[----:B-1----:R-:W-:Y:S01]  /*2610*/  MOV R14, RZ ;  /* 0x000000ff000e7202 */ /* 0x002fe20000000f00 */
[----:B------:R-:W-:Y:S01]  /*2620*/  @!P6 IMAD.WIDE.U32 R28, R47, R28, R32 ;  /* 0x0000001c2f1ce225 */ /* 0x000fe200078e0020 */
[----:B------:R1:W4:Y:S04]  /*2630*/  @!P3 LDG.E R79, desc[UR22][R30.64] ;  /* 0x000000161e4fb981 */ /* 0x000328000c1e1900 */
[----:B------:R-:W-:Y:S01]  /*2640*/  @!P6 IADD3 R15, R29, R37, RZ ;  /* 0x000000251d0fe210 */ /* 0x000fe20007ffe0ff */
[----:B------:R1:W5:Y:S01]  /*2650*/  @!P3 LDG.E R14, desc[UR22][R24.64] ;  /* 0x00000016180eb981 */ /* 0x000362000c1e1900 */
[----:B0-----:R-:W-:Y:S01]  /*2660*/  @!P0 IMAD R32, R46, R18, RZ ;  /* 0x000000122e208224 */ /* 0x001fe200078e02ff */
[----:B------:R-:W-:-:S02]  /*2670*/  @!P6 SHF.L.U32 R37, R28, 0x1, RZ ;  /* 0x000000011c25e819 */ /* 0x000fc400000006ff */
[----:B------:R-:W-:Y:S01]  /*2680*/  IADD3 R46, R9, 0x20, RZ ;  /* 0x00000020092e7810 */ /* 0x000fe20007ffe0ff */
[----:B-1----:R-:W0:Y:S01]  /*2690*/  @!P2 LDC.64 R30, c[0x0][0x288] ;  /* 0x0000a200ff1eab82 */ /* 0x002e220000000a00 */
[----:B------:R-:W-:-:S07]  /*26a0*/  @!P6 SHF.L.U64.HI R15, R28, 0x1, R15 ;  /* 0x000000011c0fe819 */ /* 0x000fce000001020f */
[----:B------:R-:W1:Y:S01]  /*26b0*/  @!P0 LDC.64 R24, c[0x0][0x230] ;  /* 0x00008c00ff188b82 */ /* 0x000e620000000a00 */
[----:B------:R-:W-:Y:S02]  /*26c0*/  SHF.R.S32.HI R47, RZ, 0x1f, R46 ;  /* 0x0000001fff2f7819 */ /* 0x000fe4000001142e */
[----:B------:R-:W-:-:S05]  /*26d0*/  ISETP.GE.U32.AND P4, PT, R46, UR18, PT ;  /* 0x000000122e007c0c */ /* 0x000fca000bf86070 */
[----:B------:R-:W0:Y:S01]  /*26e0*/  @!P0 LDC.64 R28, c[0x0][0x228] ;  /* 0x00008a00ff1c8b82 */ /* 0x000e220000000a00 */
[----:B------:R-:W-:Y:S01]  /*26f0*/  @!P0 IMAD R39, R49, R19, R32 ;  /* 0x0000001331278224 */ /* 0x000fe200078e0220 */
[----:B---3--:R-:W-:Y:S02]  /*2700*/  @!P6 IADD3 R16, P3, R37, R16, RZ ;  /* 0x000000102510e210 */ /* 0x008fe40007f7e0ff */
[----:B------:R-:W-:Y:S02]  /*2710*/  @!P0 MOV R32, R20 ;  /* 0x0000001400208202 */ /* 0x000fe40000000f00 */
[----:B------:R-:W-:Y:S02]  /*2720*/  @!P0 MOV R33, R23 ;  /* 0x0000001700218202 */ /* 0x000fe40000000f00 */
[----:B------:R-:W-:Y:S02]  /*2730*/  ISETP.GE.AND.EX P4, PT, R47, UR19, PT, P4 ;  /* 0x000000132f007c0c */ /* 0x000fe4000bf86340 */
[----:B------:R-:W-:Y:S01]  /*2740*/  @!P6 IADD3.X R17, R15, R17, RZ, P3, !PT ;  /* 0x000000110f11e210 */ /* 0x000fe20001ffe4ff */
[----:B------:R-:W-:Y:S01]  /*2750*/  @!P0 IMAD.WIDE.U32 R18, R49, R18, R32 ;  /* 0x0000001231128225 */ /* 0x000fe200078e0020 */
[----:B------:R-:W-:-:S02]  /*2760*/  ISETP.GT.U32.OR P4, PT, R10, 0x27f, P4 ;  /* 0x0000027f0a00780c */ /* 0x000fc40002784470 */
[----:B------:R-:W-:Y:S01]  /*2770*/  @!P6 IADD3 R26, P3, R37, R26, RZ ;  /* 0x0000001a251ae210 */ /* 0x000fe20007f7e0ff */
[----:B------:R3:W5:Y:S01]  /*2780*/  @!P6 LDG.E R52, desc[UR22][R16.64] ;  /* 0x000000161034e981 */ /* 0x000762000c1e1900 */
[----:B------:R-:W-:Y:S02]  /*2790*/  @!P0 IADD3 R32, R19, R39, RZ ;  /* 0x0000002713208210 */ /* 0x000fe40007ffe0ff */
[----:B------:R-:W-:Y:S02]  /*27a0*/  @!P6 IADD3.X R27, R15, R27, RZ, P3, !PT ;  /* 0x0000001b0f1be210 */ /* 0x000fe40001ffe4ff */
[C---:B------:R-:W-:Y:S02]  /*27b0*/  @!P0 SHF.L.U32 R15, R18.reuse, 0x1, RZ ;  /* 0x00000001120f8819 */ /* 0x040fe400000006ff */
[----:B------:R-:W-:Y:S01]  /*27c0*/  @!P0 SHF.L.U64.HI R32, R18, 0x1, R32 ;  /* 0x0000000112208819 */ /* 0x000fe20000010220 */
[----:B------:R0:W5:Y:S01]  /*27d0*/  @!P6 LDG.E R65, desc[UR22][R26.64] ;  /* 0x000000161a41e981 */ /* 0x000162000c1e1900 */
[----:B-1----:R-:W-:Y:S01]  /*27e0*/  @!P0 IADD3 R24, P3, R15, R24, RZ ;  /* 0x000000180f188210 */ /* 0x002fe20007f7e0ff */
[----:B---3--:R-:W1:Y:S01]  /*27f0*/  @!P2 LDC.64 R16, c[0x0][0x230] ;  /* 0x00008c00ff10ab82 */ /* 0x008e620000000a00 */
[----:B------:R-:W-:-:S02]  /*2800*/  IADD3 R42, R9, 0x28, RZ ;  /* 0x00000028092a7810 */ /* 0x000fc40007ffe0ff */
[----:B0-----:R-:W-:Y:S01]  /*2810*/  @!P0 IADD3 R28, P5, R15, R28, RZ ;  /* 0x0000001c0f1c8210 */ /* 0x001fe20007fbe0ff */
[----:B------:R-:W-:Y:S01]  /*2820*/  @!P2 IMAD R15, R45, R30, RZ ;  /* 0x0000001e2d0fa224 */ /* 0x000fe200078e02ff */
[----:B------:R-:W-:-:S03]  /*2830*/  @!P0 IADD3.X R25, R32, R25, RZ, P3, !PT ;  /* 0x0000001920198210 */ /* 0x000fc60001ffe4ff */
[----:B------:R-:W0:Y:S01]  /*2840*/  @!P4 LDC.64 R26, c[0x0][0x288] ;  /* 0x0000a200ff1acb82 */ /* 0x000e220000000a00 */
[----:B------:R-:W-:Y:S02]  /*2850*/  SHF.R.S32.HI R45, RZ, 0x1f, R42 ;  /* 0x0000001fff2d7819 */ /* 0x000fe4000001142a */
[----:B------:R-:W-:-:S05]  /*2860*/  ISETP.GE.U32.AND P3, PT, R42, UR18, PT ;  /* 0x000000122a007c0c */ /* 0x000fca000bf66070 */
[----:B------:R-:W3:Y:S01]  /*2870*/  @!P2 LDC.64 R18, c[0x0][0x228] ;  /* 0x00008a00ff12ab82 */ /* 0x000ee20000000a00 */
[----:B------:R-:W-:Y:S01]  /*2880*/  ISETP.GE.AND.EX P3, PT, R45, UR19, PT, P3 ;  /* 0x000000132d007c0c */ /* 0x000fe2000bf66330 */
[----:B------:R-:W-:Y:S01]  /*2890*/  HFMA2.MMA R49, -RZ, RZ, 0, 0 ;  /* 0x00000000ff317435 */ /* 0x000fe200000001ff */
[----:B------:R-:W-:Y:S02]  /*28a0*/  @!P0 IADD3.X R29, R32, R29, RZ, P5, !PT ;  /* 0x0000001d201d8210 */ /* 0x000fe40002ffe4ff */
[----:B------:R-:W-:Y:S02]  /*28b0*/  @!P2 MOV R32, R20 ;  /* 0x000000140020a202 */ /* 0x000fe40000000f00 */
[----:B------:R-:W-:Y:S01]  /*28c0*/  @!P2 MOV R33, R23 ;  /* 0x000000170021a202 */ /* 0x000fe20000000f00 */
[----:B------:R-:W-:Y:S01]  /*28d0*/  @!P2 IMAD R31, R48, R31, R15 ;  /* 0x0000001f301fa224 */ /* 0x000fe200078e020f */
[----:B------:R-:W-:Y:S01]  /*28e0*/  ISETP.GT.U32.OR P3, PT, R10, 0x27f, P3 ;  /* 0x0000027f0a00780c */ /* 0x000fe20001f64470 */
[----:B------:R-:W5:Y:S01]  /*28f0*/  @!P0 LDG.E R67, desc[UR22][R28.64] ;  /* 0x000000161c438981 */ /* 0x000f62000c1e1900 */
[----:B------:R-:W-:Y:S01]  /*2900*/  IADD3 R43, R9, 0x30, RZ ;  /* 0x00000030092b7810 */ /* 0x000fe20007ffe0ff */
[----:B------:R-:W-:-:S02]  /*2910*/  @!P2 IMAD.WIDE.U32 R32, R48, R30, R32 ;  /* 0x0000001e3020a225 */ /* 0x000fc400078e0020 */
[----:B------:R0:W5:Y:S01]  /*2920*/  @!P0 LDG.E R49, desc[UR22][R24.64] ;  /* 0x0000001618318981 */ /* 0x000162000c1e1900 */
[----:B------:R-:W-:Y:S02]  /*2930*/  SHF.R.S32.HI R44, RZ, 0x1f, R43 ;  /* 0x0000001fff2c7819 */ /* 0x000fe4000001142b */
[----:B------:R-:W-:Y:S02]  /*2940*/  ISETP.GE.U32.AND P0, PT, R43, UR18, PT ;  /* 0x000000122b007c0c */ /* 0x000fe4000bf06070 */
[----:B------:R-:W-:Y:S01]  /*2950*/  @!P2 IADD3 R15, R33, R31, RZ ;  /* 0x0000001f210fa210 */ /* 0x000fe20007ffe0ff */
[----:B0-----:R-:W-:Y:S01]  /*2960*/  @!P4 IMAD R37, R47, R26, RZ ;  /* 0x0000001a2f25c224 */ /* 0x001fe200078e02ff */
[----:B------:R-:W-:Y:S01]  /*2970*/  ISETP.GE.AND.EX P0, PT, R44, UR19, PT, P0 ;  /* 0x000000132c007c0c */ /* 0x000fe2000bf06300 */
[----:B------:R-:W0:Y:S01]  /*2980*/  @!P3 LDC.64 R30, c[0x0][0x288] ;  /* 0x0000a200ff1ebb82 */ /* 0x000e220000000a00 */
[C---:B------:R-:W-:Y:S02]  /*2990*/  @!P2 SHF.L.U32 R24, R32.reuse, 0x1, RZ ;  /* 0x000000012018a819 */ /* 0x040fe400000006ff */
[----:B------:R-:W-:-:S02]  /*29a0*/  @!P2 SHF.L.U64.HI R15, R32, 0x1, R15 ;  /* 0x00000001200fa819 */ /* 0x000fc4000001020f */
[----:B------:R-:W-:Y:S02]  /*29b0*/  @!P4 MOV R32, R20 ;  /* 0x000000140020c202 */ /* 0x000fe40000000f00 */
[----:B------:R-:W-:Y:S01]  /*29c0*/  @!P4 MOV R33, R23 ;  /* 0x000000170021c202 */ /* 0x000fe20000000f00 */
[----:B------:R-:W2:Y:S01]  /*29d0*/  @!P4 LDC.64 R28, c[0x0][0x228] ;  /* 0x00008a00ff1ccb82 */ /* 0x000ea20000000a00 */
[C---:B-1----:R-:W-:Y:S02]  /*29e0*/  @!P2 IADD3 R16, P6, R24.reuse, R16, RZ ;  /* 0x000000101810a210 */ /* 0x042fe40007fde0ff */
[----:B---3--:R-:W-:Y:S02]  /*29f0*/  @!P2 IADD3 R18, P5, R24, R18, RZ ;  /* 0x000000121812a210 */ /* 0x008fe40007fbe0ff */
[----:B------:R-:W-:Y:S01]  /*2a00*/  ISETP.GT.U32.OR P0, PT, R10, 0x27f, P0 ;  /* 0x0000027f0a00780c */ /* 0x000fe20000704470 */
[C---:B------:R-:W-:Y:S02]  /*2a10*/  @!P4 IMAD R37, R46.reuse, R27, R37 ;  /* 0x0000001b2e25c224 */ /* 0x040fe400078e0225 */
[----:B------:R-:W1:Y:S01]  /*2a20*/  @!P4 LDC.64 R24, c[0x0][0x230] ;  /* 0x00008c00ff18cb82 */ /* 0x000e620000000a00 */
[----:B------:R-:W-:Y:S01]  /*2a30*/  @!P4 IMAD.WIDE.U32 R26, R46, R26, R32 ;  /* 0x0000001a2e1ac225 */ /* 0x000fe200078e0020 */
[----:B------:R-:W-:Y:S01]  /*2a40*/  HFMA2.MMA R50, -RZ, RZ, 0, 0 ;  /* 0x00000000ff327435 */ /* 0x000fe200000001ff */
[----:B------:R-:W-:-:S02]  /*2a50*/  @!P2 IADD3.X R17, R15, R17, RZ, P6, !PT ;  /* 0x000000110f11a210 */ /* 0x000fc400037fe4ff */
[----:B------:R-:W-:Y:S02]  /*2a60*/  @!P2 IADD3.X R19, R15, R19, RZ, P5, !PT ;  /* 0x000000130f13a210 */ /* 0x000fe40002ffe4ff */
[----:B------:R-:W-:Y:S02]  /*2a70*/  @!P4 IADD3 R15, R27, R37, RZ ;  /* 0x000000251b0fc210 */ /* 0x000fe40007ffe0ff */
[C---:B------:R-:W-:Y:S01]  /*2a80*/  @!P4 SHF.L.U32 R32, R26.reuse, 0x1, RZ ;  /* 0x000000011a20c819 */ /* 0x040fe200000006ff */
[----:B------:R3:W5:Y:S01]  /*2a90*/  @!P2 LDG.E R70, desc[UR22][R18.64] ;  /* 0x000000161246a981 */ /* 0x000762000c1e1900 */
[----:B------:R-:W-:Y:S02]  /*2aa0*/  @!P4 SHF.L.U64.HI R15, R26, 0x1, R15 ;  /* 0x000000011a0fc819 */ /* 0x000fe4000001020f */
[----:B------:R-:W2:Y:S01]  /*2ab0*/  @!P0 LDC.64 R26, c[0x0][0x288] ;  /* 0x0000a200ff1a8b82 */ /* 0x000ea20000000a00 */
[----:B------:R3:W5:Y:S01]  /*2ac0*/  @!P2 LDG.E R50, desc[UR22][R16.64] ;  /* 0x000000161032a981 */ /* 0x000762000c1e1900 */
[----:B0-----:R-:W-:-:S06]  /*2ad0*/  @!P3 IMAD R33, R45, R30, RZ ;  /* 0x0000001e2d21b224 */ /* 0x001fcc00078e02ff */
[----:B---3--:R-:W0:Y:S01]  /*2ae0*/  @!P3 LDC.64 R18, c[0x0][0x230] ;  /* 0x00008c00ff12bb82 */ /* 0x008e220000000a00 */
[----:B------:R-:W-:-:S07]  /*2af0*/  SHF.R.S32.HI R39, RZ, 0x1f, R53 ;  /* 0x0000001fff277819 */ /* 0x000fce0000011435 */
[----:B------:R-:W3:Y:S01]  /*2b00*/  @!P3 LDC.64 R16, c[0x0][0x228] ;  /* 0x00008a00ff10bb82 */ /* 0x000ee20000000a00 */
[----:B------:R-:W-:Y:S01]  /*2b10*/  ISETP.GE.U32.AND P5, PT, R53, UR18, PT ;  /* 0x0000001235007c0c */ /* 0x000fe2000bfa6070 */
[----:B------:R-:W-:Y:S01]  /*2b20*/  @!P3 IMAD R31, R42, R31, R33 ;  /* 0x0000001f2a1fb224 */ /* 0x000fe200078e0221 */
[C---:B-1----:R-:W-:Y:S02]  /*2b30*/  @!P4 IADD3 R24, P6, R32.reuse, R24, RZ ;  /* 0x000000182018c210 */ /* 0x042fe40007fde0ff */
[----:B--2---:R-:W-:Y:S02]  /*2b40*/  @!P4 IADD3 R28, P2, R32, R28, RZ ;  /* 0x0000001c201cc210 */ /* 0x004fe40007f5e0ff */
[----:B------:R-:W-:Y:S02]  /*2b50*/  ISETP.GE.AND.EX P5, PT, R39, UR19, PT, P5 ;  /* 0x0000001327007c0c */ /* 0x000fe4000bfa6350 */
[----:B------:R-:W-:Y:S02]  /*2b60*/  @!P3 MOV R32, R20 ;  /* 0x000000140020b202 */ /* 0x000fe40000000f00 */
[----:B------:R-:W-:-:S02]  /*2b70*/  @!P3 MOV R33, R23 ;  /* 0x000000170021b202 */ /* 0x000fc40000000f00 */
[----:B------:R-:W-:Y:S02]  /*2b80*/  ISETP.GT.U32.OR P5, PT, R10, 0x27f, P5 ;  /* 0x0000027f0a00780c */ /* 0x000fe40002fa4470 */
[----:B------:R-:W-:Y:S01]  /*2b90*/  MOV R47, RZ ;  /* 0x000000ff002f7202 */ /* 0x000fe20000000f00 */
[----:B------:R-:W-:Y:S01]  /*2ba0*/  @!P3 IMAD.WIDE.U32 R32, R42, R30, R32 ;  /* 0x0000001e2a20b225 */ /* 0x000fe200078e0020 */
[C---:B------:R-:W-:Y:S02]  /*2bb0*/  @!P4 IADD3.X R25, R15.reuse, R25, RZ, P6, !PT ;  /* 0x000000190f19c210 */ /* 0x040fe400037fe4ff */
[----:B------:R-:W-:Y:S02]  /*2bc0*/  @!P4 IADD3.X R29, R15, R29, RZ, P2, !PT ;  /* 0x0000001d0f1dc210 */ /* 0x000fe400017fe4ff */
[----:B------:R-:W-:Y:S01]  /*2bd0*/  @!P3 SHF.L.U32 R15, R32, 0x1, RZ ;  /* 0x00000001200fb819 */ /* 0x000fe200000006ff */
[----:B------:R1:W5:Y:S01]  /*2be0*/  @!P4 LDG.E R47, desc[UR22][R24.64] ;  /* 0x00000016182fc981 */ /* 0x000362000c1e1900 */
[----:B------:R-:W-:-:S02]  /*2bf0*/  @!P3 IADD3 R31, R33, R31, RZ ;  /* 0x0000001f211fb210 */ /* 0x000fc40007ffe0ff */
[C---:B0-----:R-:W-:Y:S01]  /*2c00*/  @!P3 IADD3 R18, P6, R15.reuse, R18, RZ ;  /* 0x000000120f12b210 */ /* 0x041fe20007fde0ff */
[----:B------:R0:W2:Y:S01]  /*2c10*/  @!P4 LDG.E R89, desc[UR22][R28.64] ;  /* 0x000000161c59c981 */ /* 0x0000a2000c1e1900 */
[----:B---3--:R-:W-:Y:S01]  /*2c20*/  @!P3 IADD3 R16, P4, R15, R16, RZ ;  /* 0x000000100f10b210 */ /* 0x008fe20007f9e0ff */
[----:B-1----:R-:W-:Y:S01]  /*2c30*/  @!P0 IMAD R24, R44, R26, RZ ;  /* 0x0000001a2c188224 */ /* 0x002fe200078e02ff */
[----:B------:R-:W-:-:S03]  /*2c40*/  @!P0 MOV R25, R23 ;  /* 0x0000001700198202 */ /* 0x000fc60000000f00 */
[----:B------:R-:W-:Y:S01]  /*2c50*/  @!P0 IMAD R15, R43, R27, R24 ;  /* 0x0000001b2b0f8224 */ /* 0x000fe200078e0218 */
[----:B------:R-:W-:Y:S01]  /*2c60*/  @!P0 MOV R24, R20 ;  /* 0x0000001400188202 */ /* 0x000fe20000000f00 */
[----:B0-----:R-:W0:Y:S01]  /*2c70*/  @!P5 LDC.64 R28, c[0x0][0x288] ;  /* 0x0000a200ff1cdb82 */ /* 0x001e220000000a00 */
[----:B------:R-:W-:-:S03]  /*2c80*/  @!P3 SHF.L.U64.HI R32, R32, 0x1, R31 ;  /* 0x000000012020b819 */ /* 0x000fc6000001021f */
[----:B------:R-:W-:-:S04]  /*2c90*/  @!P0 IMAD.WIDE.U32 R26, R43, R26, R24 ;  /* 0x0000001a2b1a8225 */ /* 0x000fc800078e0018 */
[----:B------:R-:W1:Y:S01]  /*2ca0*/  @!P0 LDC.64 R30, c[0x0][0x230] ;  /* 0x00008c00ff1e8b82 */ /* 0x000e620000000a00 */
[----:B------:R-:W-:Y:S02]  /*2cb0*/  @!P0 IADD3 R37, R27, R15, RZ ;  /* 0x0000000f1b258210 */ /* 0x000fe40007ffe0ff */
[----:B------:R-:W-:-:S05]  /*2cc0*/  IADD3 R42, R9, 0x40, RZ ;  /* 0x00000040092a7810 */ /* 0x000fca0007ffe0ff */
[----:B------:R-:W3:Y:S01]  /*2cd0*/  @!P0 LDC.64 R24, c[0x0][0x228] ;  /* 0x00008a00ff188b82 */ /* 0x000ee20000000a00 */
[C---:B------:R-:W-:Y:S02]  /*2ce0*/  @!P0 SHF.L.U32 R15, R26.reuse, 0x1, RZ ;  /* 0x000000011a0f8819 */ /* 0x040fe400000006ff */
[----:B------:R-:W-:Y:S02]  /*2cf0*/  @!P0 SHF.L.U64.HI R37, R26, 0x1, R37 ;  /* 0x000000011a258819 */ /* 0x000fe40000010225 */
[----:B------:R-:W-:Y:S02]  /*2d00*/  SHF.R.S32.HI R46, RZ, 0x1f, R42 ;  /* 0x0000001fff2e7819 */ /* 0x000fe4000001142a */
[----:B------:R-:W-:Y:S01]  /*2d10*/  ISETP.GE.U32.AND P2, PT, R42, UR18, PT ;  /* 0x000000122a007c0c */ /* 0x000fe2000bf46070 */
[----:B------:R-:W4:Y:S01]  /*2d20*/  @!P5 LDC.64 R26, c[0x0][0x228] ;  /* 0x00008a00ff1adb82 */ /* 0x000f220000000a00 */
[----:B------:R-:W-:Y:S02]  /*2d30*/  HFMA2.MMA R48, -RZ, RZ, 0, 0 ;  /* 0x00000000ff307435 */ /* 0x000fe400000001ff */
[----:B------:R-:W-:Y:S01]  /*2d40*/  ISETP.GE.AND.EX P2, PT, R46, UR19, PT, P2 ;  /* 0x000000132e007c0c */ /* 0x000fe2000bf46320 */
[----:B0-----:R-:W-:Y:S01]  /*2d50*/  @!P5 IMAD R39, R39, R28, RZ ;  /* 0x0000001c2727d224 */ /* 0x001fe200078e02ff */
[----:B------:R-:W-:-:S02]  /*2d60*/  @!P3 IADD3.X R19, R32, R19, RZ, P6, !PT ;  /* 0x000000132013b210 */ /* 0x000fc400037fe4ff */
[----:B------:R-:W-:Y:S02]  /*2d70*/  ISETP.GT.U32.OR P2, PT, R10, 0x27f, P2 ;  /* 0x0000027f0a00780c */ /* 0x000fe40001744470 */
[----:B------:R-:W-:Y:S02]  /*2d80*/  @!P3 IADD3.X R17, R32, R17, RZ, P4, !PT ;  /* 0x000000112011b210 */ /* 0x000fe400027fe4ff */
[----:B------:R-:W-:Y:S01]  /*2d90*/  @!P5 MOV R32, R20 ;  /* 0x000000140020d202 */ /* 0x000fe20000000f00 */
[----:B------:R0:W5:Y:S01]  /*2da0*/  @!P3 LDG.E R48, desc[UR22][R18.64] ;  /* 0x000000161230b981 */ /* 0x000162000c1e1900 */
[----:B------:R-:W-:Y:S02]  /*2db0*/  @!P5 MOV R33, R23 ;  /* 0x000000170021d202 */ /* 0x000fe40000000f00 */
[----:B------:R-:W-:Y:S01]  /*2dc0*/  IADD3 R43, R9, 0x48, RZ ;  /* 0x00000048092b7810 */ /* 0x000fe20007ffe0ff */
[----:B------:R4:W2:Y:S01]  /*2dd0*/  @!P3 LDG.E R88, desc[UR22][R16.64] ;  /* 0x000000161058b981 */ /* 0x0008a2000c1e1900 */
[----:B-1----:R-:W-:Y:S01]  /*2de0*/  @!P0 IADD3 R30, P4, R15, R30, RZ ;  /* 0x0000001e0f1e8210 */ /* 0x002fe20007f9e0ff */
[C---:B------:R-:W-:Y:S01]  /*2df0*/  @!P5 IMAD R39, R53.reuse, R29, R39 ;  /* 0x0000001d3527d224 */ /* 0x040fe200078e0227 */
[----:B------:R-:W-:Y:S01]  /*2e00*/  SHF.R.S32.HI R44, RZ, 0x1f, R43 ;  /* 0x0000001fff2c7819 */ /* 0x000fe2000001142b */
[----:B------:R-:W-:Y:S01]  /*2e10*/  @!P5 IMAD.WIDE.U32 R28, R53, R28, R32 ;  /* 0x0000001c351cd225 */ /* 0x000fe200078e0020 */
[----:B------:R-:W-:Y:S01]  /*2e20*/  ISETP.GE.U32.AND P3, PT, R43, UR18, PT ;  /* 0x000000122b007c0c */ /* 0x000fe2000bf66070 */
[----:B0-----:R-:W0:Y:S01]  /*2e30*/  @!P5 LDC.64 R18, c[0x0][0x230] ;  /* 0x00008c00ff12db82 */ /* 0x001e220000000a00 */
[----:B------:R-:W-:-:S02]  /*2e40*/  @!P0 IADD3.X R31, R37, R31, RZ, P4, !PT ;  /* 0x0000001f251f8210 */ /* 0x000fc400027fe4ff */
[----:B------:R-:W-:Y:S02]  /*2e50*/  ISETP.GE.AND.EX P3, PT, R44, UR19, PT, P3 ;  /* 0x000000132c007c0c */ /* 0x000fe4000bf66330 */
[----:B---3--:R-:W-:Y:S02]  /*2e60*/  @!P0 IADD3 R24, P4, R15, R24, RZ ;  /* 0x000000180f188210 */ /* 0x008fe40007f9e0ff */
[----:B------:R-:W-:Y:S01]  /*2e70*/  @!P5 IADD3 R39, R29, R39, RZ ;  /* 0x000000271d27d210 */ /* 0x000fe20007ffe0ff */
[----:B----4-:R-:W1:Y:S01]  /*2e80*/  @!P2 LDC.64 R16, c[0x0][0x288] ;  /* 0x0000a200ff10ab82 */ /* 0x010e620000000a00 */
[----:B------:R-:W-:Y:S02]  /*2e90*/  @!P5 SHF.L.U32 R15, R28, 0x1, RZ ;  /* 0x000000011c0fd819 */ /* 0x000fe400000006ff */
[----:B------:R-:W-:Y:S02]  /*2ea0*/  ISETP.GT.U32.OR P3, PT, R10, 0x27f, P3 ;  /* 0x0000027f0a00780c */ /* 0x000fe40001f64470 */
[----:B------:R-:W-:-:S02]  /*2eb0*/  @!P5 SHF.L.U64.HI R39, R28, 0x1, R39 ;  /* 0x000000011c27d819 */ /* 0x000fc40000010227 */
[----:B------:R-:W-:Y:S02]  /*2ec0*/  @!P5 IADD3 R26, P6, R15, R26, RZ ;  /* 0x0000001a0f1ad210 */ /* 0x000fe40007fde0ff */
[----:B------:R-:W-:Y:S01]  /*2ed0*/  CS2R R68, SRZ ;  /* 0x0000000000447805 */ /* 0x000fe2000001ff00 */
[----:B------:R-:W-:Y:S01]  /*2ee0*/  UIMAD.WIDE UR6, UR9, 0x8, UR6 ;  /* 0x00000008090678a5 */ /* 0x000fe2000f8e0206 */
[----:B------:R-:W-:Y:S02]  /*2ef0*/  @!P5 IADD3.X R27, R39, R27, RZ, P6, !PT ;  /* 0x0000001b271bd210 */ /* 0x000fe400037fe4ff */
[----:B------:R-:W-:-:S03]  /*2f00*/  MOV R45, RZ ;  /* 0x000000ff002d7202 */ /* 0x000fc60000000f00 */
[----:B------:R3:W5:Y:S01]  /*2f10*/  @!P5 LDG.E R69, desc[UR22][R26.64] ;  /* 0x000000161a45d981 */ /* 0x000762000c1e1900 */
[----:B------:R-:W4:Y:S01]  /*2f20*/  @!P3 LDC.64 R32, c[0x0][0x288] ;  /* 0x0000a200ff20bb82 */ /* 0x000f220000000a00 */
[----:B------:R-:W-:Y:S02]  /*2f30*/  @!P0 IADD3.X R25, R37, R25, RZ, P4, !PT ;  /* 0x0000001925198210 */ /* 0x000fe400027fe4ff */
[----:B------:R3:W5:Y:S01]  /*2f40*/  @!P0 LDG.E R45, desc[UR22][R30.64] ;  /* 0x000000161e2d8981 */ /* 0x000762000c1e1900 */
[----:B------:R-:W-:-:S03]  /*2f50*/  IADD3 R60, R9, 0x50, RZ ;  /* 0x00000050093c7810 */ /* 0x000fc60007ffe0ff */
[----:B------:R0:W2:Y:S01]  /*2f60*/  @!P0 LDG.E R87, desc[UR22][R24.64] ;  /* 0x0000001618578981 */ /* 0x0000a2000c1e1900 */
[----:B---3--:R-:W-:Y:S02]  /*2f70*/  MOV R26, UR6 ;  /* 0x00000006001a7c02 */ /* 0x008fe40008000f00 */
[----:B------:R-:W-:Y:S01]  /*2f80*/  MOV R27, UR7 ;  /* 0x00000007001b7c02 */ /* 0x000fe20008000f00 */
[----:B------:R-:W3:Y:S01]  /*2f90*/  @!P2 LDC.64 R30, c[0x0][0x230] ;  /* 0x00008c00ff1eab82 */ /* 0x000ee20000000a00 */
[----:B------:R-:W-:-:S04]  /*2fa0*/  SHF.R.S32.HI R64, RZ, 0x1f, R60 ;  /* 0x0000001fff407819 */ /* 0x000fc8000001143c */
[----:B------:R-:W2:Y:S01]  /*2fb0*/  LDG.E.64 R26, desc[UR22][R26.64] ;  /* 0x000000161a1a7981 */ /* 0x000ea2000c1e1b00 */
[----:B------:R-:W-:Y:S02]  /*2fc0*/  ISETP.GE.U32.AND P0, PT, R60, UR18, PT ;  /* 0x000000123c007c0c */ /* 0x000fe4000bf06070 */
[----:B0-----:R-:W0:Y:S01]  /*2fd0*/  @!P2 LDC.64 R24, c[0x0][0x228] ;  /* 0x00008a00ff18ab82 */ /* 0x001e220000000a00 */
[----:B------:R-:W-:Y:S01]  /*2fe0*/  @!P5 IADD3 R18, P4, R15, R18, RZ ;  /* 0x000000120f12d210 */ /* 0x000fe20007f9e0ff */
[----:B-1----:R-:W-:Y:S01]  /*2ff0*/  @!P2 IMAD R15, R46, R16, RZ ;  /* 0x000000102e0fa224 */ /* 0x002fe200078e02ff */
[----:B------:R-:W-:Y:S02]  /*3000*/  @!P2 MOV R28, R20 ;  /* 0x00000014001ca202 */ /* 0x000fe40000000f00 */
[----:B------:R-:W-:Y:S02]  /*3010*/  @!P2 MOV R29, R23 ;  /* 0x00000017001da202 */ /* 0x000fe40000000f00 */
[----:B------:R-:W-:Y:S01]  /*3020*/  ISETP.GE.AND.EX P0, PT, R64, UR19, PT, P0 ;  /* 0x0000001340007c0c */ /* 0x000fe2000bf06300 */
[----:B------:R-:W-:-:S02]  /*3030*/  @!P2 IMAD R17, R42, R17, R15 ;  /* 0x000000112a11a224 */ /* 0x000fc400078e020f */
[----:B------:R-:W-:Y:S01]  /*3040*/  @!P2 IMAD.WIDE.U32 R28, R42, R16, R28 ;  /* 0x000000102a1ca225 */ /* 0x000fe200078e001c */
[----:B------:R-:W-:Y:S02]  /*3050*/  IADD3 R42, R9, 0x58, RZ ;  /* 0x00000058092a7810 */ /* 0x000fe40007ffe0ff */
[----:B------:R-:W-:Y:S01]  /*3060*/  ISETP.GT.U32.OR P0, PT, R10, 0x27f, P0 ;  /* 0x0000027f0a00780c */ /* 0x000fe20000704470 */
[----:B------:R-:W-:Y:S01]  /*3070*/  HFMA2.MMA R46, -RZ, RZ, 0, 0 ;  /* 0x00000000ff2e7435 */ /* 0x000fe200000001ff */
[----:B------:R-:W-:Y:S02]  /*3080*/  @!P5 IADD3.X R19, R39, R19, RZ, P4, !PT ;  /* 0x000000132713d210 */ /* 0x000fe400027fe4ff */
[----:B------:R-:W-:Y:S02]  /*3090*/  @!P2 IADD3 R17, R29, R17, RZ ;  /* 0x000000111d11a210 */ /* 0x000fe40007ffe0ff */
[----:B------:R-:W-:Y:S02]  /*30a0*/  SHF.R.S32.HI R59, RZ, 0x1f, R42 ;  /* 0x0000001fff3b7819 */ /* 0x000fe4000001142a */
[----:B------:R-:W-:Y:S01]  /*30b0*/  ISETP.GE.U32.AND P4, PT, R42, UR18, PT ;  /* 0x000000122a007c0c */ /* 0x000fe2000bf86070 */
[----:B----4-:R-:W-:Y:S01]  /*30c0*/  @!P3 IMAD R39, R44, R32, RZ ;  /* 0x000000202c27b224 */ /* 0x010fe200078e02ff */
[C---:B------:R-:W-:Y:S01]  /*30d0*/  @!P2 SHF.L.U32 R15, R28.reuse, 0x1, RZ ;  /* 0x000000011c0fa819 */ /* 0x040fe200000006ff */
[----:B------:R1:W5:Y:S01]  /*30e0*/  @!P5 LDG.E R46, desc[UR22][R18.64] ;  /* 0x00000016122ed981 */ /* 0x000362000c1e1900 */
[----:B------:R-:W-:-:S02]  /*30f0*/  @!P2 SHF.L.U64.HI R37, R28, 0x1, R17 ;  /* 0x000000011c25a819 */ /* 0x000fc40000010211 */
[----:B------:R-:W-:Y:S02]  /*3100*/  ISETP.GE.AND.EX P4, PT, R59, UR19, PT, P4 ;  /* 0x000000133b007c0c */ /* 0x000fe4000bf86340 */
[----:B------:R-:W-:Y:S01]  /*3110*/  @!P3 MOV R16, R20 ;  /* 0x000000140010b202 */ /* 0x000fe20000000f00 */
[----:B------:R-:W-:Y:S01]  /*3120*/  @!P3 IMAD R39, R43, R33, R39 ;  /* 0x000000212b27b224 */ /* 0x000fe200078e0227 */
[----:B------:R-:W-:Y:S01]  /*3130*/  @!P3 MOV R17, R23 ;  /* 0x000000170011b202 */ /* 0x000fe20000000f00 */
[----:B------:R-:W4:Y:S01]  /*3140*/  @!P3 LDC.64 R28, c[0x0][0x230] ;  /* 0x00008c00ff1cbb82 */ /* 0x000f220000000a00 */
[----:B---3--:R-:W-:Y:S02]  /*3150*/  @!P2 IADD3 R30, P6, R15, R30, RZ ;  /* 0x0000001e0f1ea210 */ /* 0x008fe40007fde0ff */
[----:B------:R-:W-:Y:S01]  /*3160*/  ISETP.GT.U32.OR P4, PT, R10, 0x27f, P4 ;  /* 0x0000027f0a00780c */ /* 0x000fe20002784470 */
[----:B------:R-:W-:Y:S01]  /*3170*/  @!P3 IMAD.WIDE.U32 R32, R43, R32, R16 ;  /* 0x000000202b20b225 */ /* 0x000fe200078e0010 */
[----:B------:R-:W-:-:S03]  /*3180*/  IADD3 R53, R9, 0xf8, RZ ;  /* 0x000000f809357810 */ /* 0x000fc60007ffe0ff */
[----:B-1----:R-:W1:Y:S01]  /*3190*/  @!P0 LDC.64 R18, c[0x0][0x288] ;  /* 0x0000a200ff128b82 */ /* 0x002e620000000a00 */
[----:B0-----:R-:W-:Y:S02]  /*31a0*/  @!P2 IADD3 R24, P5, R15, R24, RZ ;  /* 0x000000180f18a210 */ /* 0x001fe40007fbe0ff */
[----:B------:R-:W-:Y:S02]  /*31b0*/  @!P2 IADD3.X R31, R37, R31, RZ, P6, !PT ;  /* 0x0000001f251fa210 */ /* 0x000fe400037fe4ff */
[----:B------:R-:W-:-:S03]  /*31c0*/  SHF.R.S32.HI R15, RZ, 0x1f, R53 ;  /* 0x0000001fff0f7819 */ /* 0x000fc60000011435 */
[----:B------:R-:W0:Y:S01]  /*31d0*/  @!P3 LDC.64 R16, c[0x0][0x228] ;  /* 0x00008a00ff10bb82 */ /* 0x000e220000000a00 */
[----:B------:R-:W-:Y:S02]  /*31e0*/  ISETP.GE.U32.AND P6, PT, R53, UR18, PT ;  /* 0x0000001235007c0c */ /* 0x000fe4000bfc6070 */
[----:B------:R-:W-:Y:S02]  /*31f0*/  @!P2 IADD3.X R25, R37, R25, RZ, P5, !PT ;  /* 0x000000192519a210 */ /* 0x000fe40002ffe4ff */
[----:B------:R-:W-:Y:S01]  /*3200*/  ISETP.GE.AND.EX P5, PT, R15, UR19, PT, P6 ;  /* 0x000000130f007c0c */ /* 0x000fe2000bfa6360 */
[----:B------:R-:W-:Y:S02]  /*3210*/  HFMA2.MMA R61, -RZ, RZ, 0, 0 ;  /* 0x00000000ff3d7435 */ /* 0x000fe400000001ff */
[----:B------:R-:W3:Y:S01]  /*3220*/  @!P4 LDC.64 R62, c[0x0][0x288] ;  /* 0x0000a200ff3ecb82 */ /* 0x000ee20000000a00 */
[----:B------:R-:W-:Y:S01]  /*3230*/  ISETP.GT.U32.OR P5, PT, R10, 0x27f, P5 ;  /* 0x0000027f0a00780c */ /* 0x000fe20002fa4470 */
[----:B------:R1:W5:Y:S01]  /*3240*/  @!P2 LDG.E R68, desc[UR22][R24.64] ;  /* 0x000000161844a981 */ /* 0x000362000c1e1900 */
[----:B------:R-:W-:-:S02]  /*3250*/  @!P3 IADD3 R37, R33, R39, RZ ;  /* 0x000000272125b210 */ /* 0x000fc40007ffe0ff */
[----:B------:R-:W-:Y:S02]  /*3260*/  MOV R43, RZ ;  /* 0x000000ff002b7202 */ /* 0x000fe40000000f00 */
[C---:B------:R-:W-:Y:S01]  /*3270*/  @!P3 SHF.L.U32 R39, R32.reuse, 0x1, RZ ;  /* 0x000000012027b819 */ /* 0x040fe200000006ff */
[----:B------:R4:W5:Y:S01]  /*3280*/  @P1 LDG.E R61, desc[UR22][R40.64] ;  /* 0x00000016283d1981 */ /* 0x000962000c1e1900 */
[----:B------:R-:W-:Y:S02]  /*3290*/  @!P3 SHF.L.U64.HI R37, R32, 0x1, R37 ;  /* 0x000000012025b819 */ /* 0x000fe40000010225 */
[----:B------:R-:W3:Y:S01]  /*32a0*/  @!P0 LDC.64 R32, c[0x0][0x230] ;  /* 0x00008c00ff208b82 */ /* 0x000ee20000000a00 */
[----:B------:R0:W5:Y:S01]  /*32b0*/  @!P2 LDG.E R43, desc[UR22][R30.64] ;  /* 0x000000161e2ba981 */ /* 0x000162000c1e1900 */
[----:B-1----:R-:W-:Y:S01]  /*32c0*/  @!P0 IMAD R24, R64, R18, RZ ;  /* 0x0000001240188224 */ /* 0x002fe200078e02ff */
[----:B------:R-:W-:Y:S01]  /*32d0*/  HFMA2.MMA R44, -RZ, RZ, 0, 0 ;  /* 0x00000000ff2c7435 */ /* 0x000fe200000001ff */
[----:B----4-:R-:W-:Y:S01]  /*32e0*/  @!P3 IADD3 R28, P6, R39, R28, RZ ;  /* 0x0000001c271cb210 */ /* 0x010fe20007fde0ff */
[----:B------:R-:W-:-:S03]  /*32f0*/  HFMA2.MMA R64, -RZ, RZ, 0, 0 ;  /* 0x00000000ff407435 */ /* 0x000fc600000001ff */
[----:B------:R-:W1:Y:S01]  /*3300*/  @!P0 LDC.64 R40, c[0x0][0x228] ;  /* 0x00008a00ff288b82 */ /* 0x000e620000000a00 */
[----:B0-----:R-:W-:Y:S01]  /*3310*/  @!P3 IADD3 R16, P2, R39, R16, RZ ;  /* 0x000000102710b210 */ /* 0x001fe20007f5e0ff */
[----:B------:R-:W-:Y:S01]  /*3320*/  @!P0 IMAD R39, R60, R19, R24 ;  /* 0x000000133c278224 */ /* 0x000fe200078e0218 */
[----:B------:R-:W-:-:S05]  /*3330*/  @!P0 MOV R24, R20 ;  /* 0x0000001400188202 */ /* 0x000fca0000000f00 */
[----:B------:R-:W0:Y:S01]  /*3340*/  @!P5 LDC.64 R30, c[0x0][0x288] ;  /* 0x0000a200ff1edb82 */ /* 0x000e220000000a00 */
[----:B------:R-:W-:Y:S02]  /*3350*/  @!P0 MOV R25, R23 ;  /* 0x0000001700198202 */ /* 0x000fe40000000f00 */
[C---:B------:R-:W-:Y:S02]  /*3360*/  @!P3 IADD3.X R29, R37.reuse, R29, RZ, P6, !PT ;  /* 0x0000001d251db210 */ /* 0x040fe400037fe4ff */
[----:B------:R-:W-:Y:S01]  /*3370*/  @!P3 IADD3.X R17, R37, R17, RZ, P2, !PT ;  /* 0x000000112511b210 */ /* 0x000fe200017fe4ff */
[----:B------:R-:W-:Y:S02]  /*3380*/  @!P0 IMAD.WIDE.U32 R18, R60, R18, R24 ;  /* 0x000000123c128225 */ /* 0x000fe400078e0018 */
[----:B------:R4:W5:Y:S02]  /*3390*/  @!P3 LDG.E R44, desc[UR22][R28.64] ;  /* 0x000000161c2cb981 */ /* 0x000964000c1e1900 */
[----:B---3--:R-:W-:-:S02]  /*33a0*/  @!P4 IMAD R24, R59, R62, RZ ;  /* 0x0000003e3b18c224 */ /* 0x008fc400078e02ff */
[----:B------:R3:W5:Y:S01]  /*33b0*/  @!P3 LDG.E R64, desc[UR22][R16.64] ;  /* 0x000000161040b981 */ /* 0x000762000c1e1900 */
[----:B------:R-:W-:Y:S01]  /*33c0*/  @!P0 IADD3 R37, R19, R39, RZ ;  /* 0x0000002713258210 */ /* 0x000fe20007ffe0ff */
[----:B------:R-:W-:Y:S01]  /*33d0*/  @!P4 IMAD R39, R42, R63, R24 ;  /* 0x0000003f2a27c224 */ /* 0x000fe200078e0218 */
[----:B----4-:R-:W4:Y:S01]  /*33e0*/  @!P4 LDC.64 R28, c[0x0][0x230] ;  /* 0x00008c00ff1ccb82 */ /* 0x010f220000000a00 */
[----:B---3--:R-:W-:Y:S02]  /*33f0*/  @!P4 MOV R16, R20 ;  /* 0x000000140010c202 */ /* 0x008fe40000000f00 */
[----:B------:R-:W-:Y:S02]  /*3400*/  @!P4 MOV R17, R23 ;  /* 0x000000170011c202 */ /* 0x000fe40000000f00 */
[C---:B------:R-:W-:Y:S01]  /*3410*/  @!P0 SHF.L.U32 R19, R18.reuse, 0x1, RZ ;  /* 0x0000000112138819 */ /* 0x040fe200000006ff */
[----:B------:R-:W-:Y:S01]  /*3420*/  HFMA2.MMA R60, -RZ, RZ, 0, 0 ;  /* 0x00000000ff3c7435 */ /* 0x000fe200000001ff */
[----:B------:R-:W-:Y:S01]  /*3430*/  @!P0 SHF.L.U64.HI R37, R18, 0x1, R37 ;  /* 0x0000000112258819 */ /* 0x000fe20000010225 */
[----:B------:R-:W-:Y:S01]  /*3440*/  @!P4 IMAD.WIDE.U32 R62, R42, R62, R16 ;  /* 0x0000003e2a3ec225 */ /* 0x000fe200078e0010 */
[C---:B------:R-:W-:Y:S01]  /*3450*/  @!P0 IADD3 R32, P2, R19.reuse, R32, RZ ;  /* 0x0000002013208210 */ /* 0x040fe20007f5e0ff */
[----:B------:R-:W3:Y:S01]  /*3460*/  @!P4 LDC.64 R16, c[0x0][0x228] ;  /* 0x00008a00ff10cb82 */ /* 0x000ee20000000a00 */
[----:B-1----:R-:W-:-:S02]  /*3470*/  @!P0 IADD3 R40, P3, R19, R40, RZ ;  /* 0x0000002813288210 */ /* 0x002fc40007f7e0ff */
[----:B------:R-:W-:Y:S01]  /*3480*/  @!P4 IADD3 R39, R63, R39, RZ ;  /* 0x000000273f27c210 */ /* 0x000fe20007ffe0ff */
[----:B0-----:R-:W-:Y:S01]  /*3490*/  @!P5 IMAD R42, R15, R30, RZ ;  /* 0x0000001e0f2ad224 */ /* 0x001fe200078e02ff */
[C---:B------:R-:W-:Y:S02]  /*34a0*/  @!P0 IADD3.X R33, R37.reuse, R33, RZ, P2, !PT ;  /* 0x0000002125218210 */ /* 0x040fe400017fe4ff */
[----:B------:R-:W-:Y:S01]  /*34b0*/  @!P0 IADD3.X R41, R37, R41, RZ, P3, !PT ;  /* 0x0000002925298210 */ /* 0x000fe20001ffe4ff */
[----:B------:R-:W-:Y:S01]  /*34c0*/  HFMA2.MMA R59, -RZ, RZ, 0, 0 ;  /* 0x00000000ff3b7435 */ /* 0x000fe200000001ff */
[C---:B------:R-:W-:Y:S01]  /*34d0*/  @!P4 SHF.L.U64.HI R15, R62.reuse, 0x1, R39 ;  /* 0x000000013e0fc819 */ /* 0x040fe20000010227 */
[----:B------:R-:W-:Y:S01]  /*34e0*/  HFMA2.MMA R39, -RZ, RZ, 0, 0 ;  /* 0x00000000ff277435 */ /* 0x000fe200000001ff */
[----:B------:R-:W-:Y:S01]  /*34f0*/  @!P4 SHF.L.U32 R37, R62, 0x1, RZ ;  /* 0x000000013e25c819 */ /* 0x000fe200000006ff */
[----:B------:R0:W-:Y:S01]  /*3500*/  STL [R1+0x40], R86 ;  /* 0x0000405601007387 */ /* 0x0001e20000100800 */
[----:B------:R-:W-:Y:S01]  /*3510*/  @!P5 MOV R62, R20 ;  /* 0x00000014003ed202 */ /* 0x000fe20000000f00 */
[----:B------:R-:W1:Y:S01]  /*3520*/  @!P5 LDC.64 R18, c[0x0][0x230] ;  /* 0x00008c00ff12db82 */ /* 0x000e620000000a00 */
[----:B------:R-:W-:Y:S01]  /*3530*/  @!P5 MOV R63, R23 ;  /* 0x00000017003fd202 */ /* 0x000fe20000000f00 */
[----:B------:R-:W-:Y:S01]  /*3540*/  @!P5 IMAD R42, R53, R31, R42 ;  /* 0x0000001f352ad224 */ /* 0x000fe200078e022a */
[----:B----4-:R-:W-:Y:S01]  /*3550*/  @!P4 IADD3 R28, P2, R37, R28, RZ ;  /* 0x0000001c251cc210 */ /* 0x010fe20007f5e0ff */
[----:B------:R-:W5:Y:S01]  /*3560*/  @!P0 LDG.E R60, desc[UR22][R40.64] ;  /* 0x00000016283c8981 */ /* 0x000f62000c1e1900 */
[----:B------:R-:W-:-:S03]  /*3570*/  @!P5 IMAD.WIDE.U32 R30, R53, R30, R62 ;  /* 0x0000001e351ed225 */ /* 0x000fc600078e003e */
[----:B------:R4:W5:Y:S01]  /*3580*/  @!P0 LDG.E R39, desc[UR22][R32.64] ;  /* 0x0000001620278981 */ /* 0x000962000c1e1900 */
[----:B------:R-:W-:Y:S01]  /*3590*/  @!P4 IADD3.X R29, R15, R29, RZ, P2, !PT ;  /* 0x0000001d0f1dc210 */ /* 0x000fe200017fe4ff */
[----:B------:R-:W0:Y:S01]  /*35a0*/  @!P5 LDC.64 R24, c[0x0][0x228] ;  /* 0x00008a00ff18db82 */ /* 0x000e220000000a00 */
[----:B----4-:R-:W-:Y:S02]  /*35b0*/  @!P5 IADD3 R32, R31, R42, RZ ;  /* 0x0000002a1f20d210 */ /* 0x010fe40007ffe0ff */
[----:B------:R-:W-:-:S06]  /*35c0*/  MOV R42, RZ ;  /* 0x000000ff002a7202 */ /* 0x000fcc0000000f00 */
[----:B------:R-:W5:Y:S01]  /*35d0*/  @!P4 LDG.E R42, desc[UR22][R28.64] ;  /* 0x000000161c2ac981 */ /* 0x000f62000c1e1900 */
[----:B---3--:R-:W-:-:S04]  /*35e0*/  @!P4 IADD3 R16, P0, R37, R16, RZ ;  /* 0x000000102510c210 */ /* 0x008fc80007f1e0ff */
[----:B------:R-:W-:-:S05]  /*35f0*/  @!P4 IADD3.X R17, R15, R17, RZ, P0, !PT ;  /* 0x000000110f11c210 */ /* 0x000fca00007fe4ff */
[----:B------:R3:W5:Y:S04]  /*3600*/  @!P4 LDG.E R59, desc[UR22][R16.64] ;  /* 0x00000016103bc981 */ /* 0x000768000c1e1900 */
[----:B------:R4:W-:Y:S04]  /*3610*/  STL [R1+0x24], R77 ;  /* 0x0000244d01007387 */ /* 0x0009e80000100800 */
        /* <DEDUP_REMOVED lines=14> */
[----:B--2---:R4:W-:Y:S01]  /*3700*/  STL [R1+0x4], R89 ;  /* 0x0000045901007387 */ /* 0x0049e20000100800 */
[----:B------:R-:W-:-:S13]  /*3710*/  R2UR UR26, R26 ;  /* 0x000000001a1a72ca */ /* 0x000fda00000e0000 */
[----:B---3--:R-:W-:-:S05]  /*3720*/  MOV R16, UR26 ;  /* 0x0000001a00107c02 */ /* 0x008fca0008000f00 */
[----:B------:R-:W-:-:S05]  /*3730*/  FFMA.FTZ R16, -R16, UR26, R27 ;  /* 0x0000001a10107c23 */ /* 0x000fca000801011b */
[----:B------:R-:W-:-:S13]  /*3740*/  FSETP.GTU.FTZ.AND P0, PT, R16, RZ, PT ;  /* 0x000000ff1000720b */ /* 0x000fda0003f1c000 */
[----:B------:R-:W-:Y:S01]  /*3750*/  VOTEU.ANY UP0, P0 ;  /* 0x00000000003f7886 */ /* 0x000fe20000000100 */
[----:B------:R-:W-:-:S04]  /*3760*/  PLOP3.LUT P0, PT, PT, PT, UP0, 0x80, 0x0 ;  /* 0x000000000000781c */ /* 0x000fc80003f0f008 */
[----:B------:R-:W-:-:S09]  /*3770*/  @UP0 ULDC UR5, c[0x0][0x250] ;  /* 0x0000940000050ab9 */ /* 0x000fd20000000800 */
[----:B------:R-:W-:-:S06]  /*3780*/  @P0 FADD.FTZ R16, R16, UR5 ;  /* 0x0000000510100e21 */ /* 0x000fcc0008010000 */
[----:B------:R-:W2:Y:S01]  /*3790*/  @P0 MUFU.RSQ R16, R16 ;  /* 0x0000001000100308 */ /* 0x000ea20000001400 */
[----:B------:R4:W-:Y:S04]  /*37a0*/  STL [R1+0x8], R88 ;  /* 0x0000085801007387 */ /* 0x0009e80000100800 */
[----:B------:R4:W-:Y:S01]  /*37b0*/  STL [R1], R87 ;  /* 0x0000005701007387 */ /* 0x0009e20000100800 */
[C---:B------:R-:W-:Y:S01]  /*37c0*/  @!P5 SHF.L.U32 R31, R30.reuse, 0x1, RZ ;  /* 0x000000011e1fd819 */ /* 0x040fe200000006ff */
[----:B------:R-:W-:Y:S01]  /*37d0*/  HFMA2.MMA R53, -RZ, RZ, 0, 0 ;  /* 0x00000000ff357435 */ /* 0x000fe200000001ff */
[----:B------:R-:W-:Y:S02]  /*37e0*/  @!P5 SHF.L.U64.HI R30, R30, 0x1, R32 ;  /* 0x000000011e1ed819 */ /* 0x000fe40000010220 */
[----:B-1----:R-:W-:-:S02]  /*37f0*/  @!P5 IADD3 R18, P2, R31, R18, RZ ;  /* 0x000000121f12d210 */ /* 0x002fc40007f5e0ff */
[----:B--2---:R-:W-:Y:S02]  /*3800*/  @P0 R2UR UR5, R16 ;  /* 0x00000000100502ca */ /* 0x004fe400000e0000 */
[----:B------:R-:W-:Y:S02]  /*3810*/  ISETP.GT.U32.AND P0, PT, R10, 0x27f, PT ;  /* 0x0000027f0a00780c */ /* 0x000fe40003f04070 */
[----:B0-----:R-:W-:Y:S02]  /*3820*/  @!P5 IADD3 R24, P3, R31, R24, RZ ;  /* 0x000000181f18d210 */ /* 0x001fe40007f7e0ff */
        /* <DEDUP_REMOVED lines=12> */
[----:B------:R-:W-:Y:S02]  /*38f0*/  ISETP.NE.AND P0, PT, RZ, UR25, PT ;  /* 0x00000019ff007c0c */ /* 0x000fe4000bf05270 */
[----:B------:R-:W-:-:S04]  /*3900*/  IADD3 R16, R90, UR17, RZ ;  /* 0x000000115a107c10 */ /* 0x000fc8000fffe0ff */
[----:B------:R-:W-:-:S07]  /*3910*/  SHF.R.S32.HI R19, RZ, 0x1f, R16 ;  /* 0x0000001fff137819 */ /* 0x000fce0000011410 */
[----:B----4-:R-:W0:Y:S02]  /*3920*/  @P0 LDC.64 R24, c[0x0][0x240] ;  /* 0x00009000ff180b82 */ /* 0x010e240000000a00 */
[----:B0-----:R-:W-:-:S04]  /*3930*/  @P0 LEA R24, P2, R16, R24, 0x1 ;  /* 0x0000001810180211 */ /* 0x001fc800078408ff */
[----:B------:R-:W-:-:S05]  /*3940*/  @P0 LEA.HI.X R25, R16, R25, R19, 0x1, P2 ;  /* 0x0000001910190211 */ /* 0x000fca00010f0c13 */
[----:B------:R-:W2:Y:S04]  /*3950*/  @P0 LDG.E.U16 R19, desc[UR22][R24.64] ;  /* 0x0000001618130981 */ /* 0x000ea8000c1e1500 */
[----:B------:R0:W3:Y:S02]  /*3960*/  @P0 LDG.E.U16 R26, desc[UR22][R24.64+0x2] ;  /* 0x00000216181a0981 */ /* 0x0000e4000c1e1500 */
[----:B0-----:R-:W0:Y:S02]  /*3970*/  LDC.64 R24, c[0x0][0x238] ;  /* 0x00008e00ff187b82 */ /* 0x001e240000000a00 */
[----:B0-----:R-:W-:-:S05]  /*3980*/  IMAD.WIDE R24, R16, 0x2, R24 ;  /* 0x0000000210187825 */ /* 0x001fca00078e0218 */
[----:B------:R-:W4:Y:S04]  /*3990*/  LDG.E.U16 R16, desc[UR22][R24.64] ;  /* 0x0000001618107981 */ /* 0x000f28000c1e1500 */
[----:B------:R-:W4:Y:S01]  /*39a0*/  LDG.E.U16 R24, desc[UR22][R24.64+0x2] ;  /* 0x0000021618187981 */ /* 0x000f22000c1e1500 */
[----:B--2---:R-:W-:Y:S02]  /*39b0*/  @P0 SHF.L.U32 R17, R19, 0x10, RZ ;  /* 0x0000001013110819 */ /* 0x004fe400000006ff */
[----:B---3--:R-:W-:Y:S02]  /*39c0*/  @P0 SHF.L.U32 R18, R26, 0x10, RZ ;  /* 0x000000101a120819 */ /* 0x008fe400000006ff */
[----:B----4-:R-:W-:Y:S02]  /*39d0*/  SHF.L.U32 R16, R16, 0x10, RZ ;  /* 0x0000001010107819 */ /* 0x010fe400000006ff */
[----:B------:R-:W-:-:S07]  /*39e0*/  SHF.L.U32 R19, R24, 0x10, RZ ;  /* 0x0000001018137819 */ /* 0x000fce00000006ff */
.L_x_547:
[----:B------:R-:W-:Y:S05]  /*39f0*/  BSYNC B0 ;  /* 0x0000000000007941 */ /* 0x000fea0003800000 */
.L_x_546:
[C---:B----45:R-:W-:Y:S02]  /*3a00*/  PRMT R24, R51.reuse, 0x7632, R24 ;  /* 0x0000763233187816 */ /* 0x070fe40000000018 */
        /* <DEDUP_REMOVED lines=36> */
.L_x_548:
        /* <DEDUP_REMOVED lines=26> */
.L_x_549:
        /* <DEDUP_REMOVED lines=43> */
.L_x_550:
        /* <DEDUP_REMOVED lines=39> */
.L_x_551:
        /* <DEDUP_REMOVED lines=39> */
.L_x_552:
        /* <DEDUP_REMOVED lines=39> */
.L_x_553:
        /* <DEDUP_REMOVED lines=39> */
.L_x_554:
        /* <DEDUP_REMOVED lines=39> */
.L_x_555:
        /* <DEDUP_REMOVED lines=39> */
.L_x_556:
        /* <DEDUP_REMOVED lines=39> */
.L_x_557:
        /* <DEDUP_REMOVED lines=39> */
.L_x_558:
        /* <DEDUP_REMOVED lines=39> */
.L_x_559:
        /* <DEDUP_REMOVED lines=39> */
.L_x_560:
        /* <DEDUP_REMOVED lines=39> */
.L_x_561:
        /* <DEDUP_REMOVED lines=39> */
.L_x_562:
        /* <DEDUP_REMOVED lines=39> */
.L_x_563:
        /* <DEDUP_REMOVED lines=39> */
.L_x_564:
        /* <DEDUP_REMOVED lines=39> */
.L_x_565:
        /* <DEDUP_REMOVED lines=39> */
.L_x_566:
        /* <DEDUP_REMOVED lines=39> */
.L_x_567:
        /* <DEDUP_REMOVED lines=39> */
.L_x_568:
[----:B------:R-:W-:Y:S01]  /*6c80*/  FMUL.FTZ R25, R33, R16 ;  /* 0x0000001021197220 */ /* 0x000fe20000410000 */
[----:B------:R-:W-:Y:S01]  /*6c90*/  FFMA.FTZ R28, R32, R33, R28 ;  /* 0x00000021201c7223 */ /* 0x000fe2000001001c */
[----:B------:R-:W-:Y:S01]  /*6ca0*/  FADD.FTZ R30, R30, R33 ;  /* 0x000000211e1e7221 */ /* 0x000fe20000010000 */
[----:B------:R-:W-:Y:S01]  /*6cb0*/  FADD.FTZ R29, R40, R29 ;  /* 0x0000001d281d7221 */ /* 0x000fe20000010000 */
[----:B------:R-:W-:Y:S01]  /*6cc0*/  FFMA.FTZ R26, R32, R25, R26 ;  /* 0x00000019201a7223 */ /* 0x000fe2000001001a */
[C---:B------:R-:W-:Y:S01]  /*6cd0*/  PRMT R32, R8.reuse, 0x7632, R32 ;  /* 0x0000763208207816 */ /* 0x040fe20000000020 */
        /* <DEDUP_REMOVED lines=33> */
.L_x_569:
        /* <DEDUP_REMOVED lines=39> */
.L_x_570:
[----:B------:R-:W-:Y:S01]  /*7160*/  FMUL.FTZ R25, R37, R16 ;  /* 0x0000001025197220 */ /* 0x000fe20000410000 */
[----:B------:R-:W-:Y:S01]  /*7170*/  FFMA.FTZ R28, R33, R37, R28 ;  /* 0x00000025211c7223 */ /* 0x000fe2000001001c */
[----:B------:R-:W-:Y:S01]  /*7180*/  FADD.FTZ R26, R40, R26 ;  /* 0x0000001a281a7221 */ /* 0x000fe20000010000 */
[----:B------:R-:W-:Y:S01]  /*7190*/  PRMT R92, R75, 0x7632, R92 ;  /* 0x000076324b5c7816 */ /* 0x000fe2000000005c */
[----:B------:R-:W-:Y:S01]  /*71a0*/  FFMA.FTZ R32, R33, R25, R32 ;  /* 0x0000001921207223 */ /* 0x000fe20000010020 */
[----:B------:R-:W-:Y:S01]  /*71b0*/  FADD.FTZ R33, R31, R29 ;  /* 0x0000001d1f217221 */ /* 0x000fe20000010000 */
[----:B------:R-:W-:Y:S01]  /*71c0*/  FMUL.FTZ R31, R29, R19 ;  /* 0x000000131d1f7220 */ /* 0x000fe20000410000 */
[--C-:B------:R-:W-:Y:S01]  /*71d0*/  FFMA.FTZ R29, R24, R29, R27.reuse ;  /* 0x0000001d181d7223 */ /* 0x100fe2000001001b */
[----:B------:R-:W-:Y:S01]  /*71e0*/  PRMT R27, R6, 0x7632, R27 ;  /* 0x00007632061b7816 */ /* 0x000fe2000000001b */
        /* <DEDUP_REMOVED lines=34> */
.L_x_571:
        /* <DEDUP_REMOVED lines=36> */
.L_x_572:
[----:B------:R-:W-:Y:S01]  /*7650*/  PRMT R86, R5, 0x7632, R86 ;  /* 0x0000763205567816 */ /* 0x000fe20000000056 */
        /* <DEDUP_REMOVED lines=35> */
.L_x_573:
        /* <DEDUP_REMOVED lines=34> */
.L_x_574:
        /* <DEDUP_REMOVED lines=36> */
.L_x_575:
        /* <DEDUP_REMOVED lines=10> */
[----:B0-----:R-:W-:Y:S01]  /*7d90*/  SHF.L.U32 R28, R56, 0x10, RZ ;  /* 0x00000010381c7819 */ /* 0x001fe200000006ff */
        /* <DEDUP_REMOVED lines=23> */
.L_x_576:
[C---:B------:R-:W-:Y:S01]  /*7f10*/  PRMT R72, R3.reuse, 0x7632, R72 ;  /* 0x0000763203487816 */ /* 0x040fe20000000048 */
[----:B------:R-:W-:Y:S01]  /*7f20*/  FFMA.FTZ R24, R80, R25, R24 ;  /* 0x0000001950187223 */ /* 0x000fe20000010018 */
[----:B------:R-:W-:Y:S01]  /*7f30*/  FMUL.FTZ R26, R28, R16 ;  /* 0x000000101c1a7220 */ /* 0x000fe20000410000 */
[----:B------:R-:W-:Y:S01]  /*7f40*/  SHF.L.U32 R74, R3, 0x10, RZ ;  /* 0x00000010034a7819 */ /* 0x000fe200000006ff */
[----:B------:R-:W-:Y:S01]  /*7f50*/  FADD.FTZ R27, R25, R27 ;  /* 0x0000001b191b7221 */ /* 0x000fe20000010000 */
[----:B------:R-:W-:Y:S01]  /*7f60*/  SHF.L.U32 R72, R72, 0x10, RZ ;  /* 0x0000001048487819 */ /* 0x000fe200000006ff */
[----:B------:R-:W-:Y:S01]  /*7f70*/  FMUL.FTZ R25, R63, R19 ;  /* 0x000000133f197220 */ /* 0x000fe20000410000 */
[----:B------:R-:W-:Y:S01]  /*7f80*/  FFMA.FTZ R24, R78, R26, R24 ;  /* 0x0000001a4e187223 */ /* 0x000fe20000010018 */
        /* <DEDUP_REMOVED lines=29> */
.L_x_577:
        /* <DEDUP_REMOVED lines=35> */
.L_x_578:
        /* <DEDUP_REMOVED lines=35> */
.L_x_579:
        /* <DEDUP_REMOVED lines=149> */
.L_x_581:
[----:B------:R-:W-:Y:S05]  /*8f10*/  BSYNC B0 ;  /* 0x0000000000007941 */ /* 0x000fea0003800000 */
.L_x_580:
        /* <DEDUP_REMOVED lines=38> */
.L_x_583:
[----:B------:R-:W-:Y:S05]  /*9180*/  BSYNC B0 ;  /* 0x0000000000007941 */ /* 0x000fea0003800000 */
.L_x_582:
        /* <DEDUP_REMOVED lines=8> */
[----:B-1----:R-:W0:Y:S01]  /*9210*/  LDC.64 R28, c[0x0][0x288] ;  /* 0x0000a200ff1c7b82 */ /* 0x002e220000000a00 */
[----:B------:R-:W-:-:S04]  /*9220*/  MOV R30, UR11 ;  /* 0x0000000b001e7c02 */ /* 0x000fc80008000f00 */
[----:B------:R-:W-:-:S04]  /*9230*/  LEA R30, P3, R30, R32, 0x2 ;  /* 0x000000201e1e7211 */ /* 0x000fc800078610ff */
[----:B------:R-:W-:Y:S02]  /*9240*/  IADD3.X R31, R33, UR13, RZ, P3, !PT ;  /* 0x0000000d211f7c10 */ /* 0x000fe40009ffe4ff */
[----:B0-----:R-:W-:-:S04]  /*9250*/  LEA R24, P0, R28, R32, 0x2 ;  /* 0x000000201c187211 */ /* 0x001fc800078010ff */
[----:B------:R-:W-:-:S05]  /*9260*/  LEA.HI.X R25, R28, R33, R29, 0x2, P0 ;  /* 0x000000211c197211 */ /* 0x000fca00000f141d */
[----:B------:R1:W-:Y:S04]  /*9270*/  REDG.E.ADD.F32.FTZ.RN.STRONG.GPU desc[UR22][R24.64], R26 ;  /* 0x0000001a180079a6 */ /* 0x0003e8000c10f396 */
[----:B------:R1:W-:Y:S02]  /*9280*/  REDG.E.ADD.F32.FTZ.RN.STRONG.GPU desc[UR22][R30.64], R27 ;  /* 0x0000001b1e0079a6 */ /* 0x0003e4000c10f396 */
.L_x_585:
[----:B------:R-:W-:Y:S05]  /*9290*/  BSYNC B0 ;  /* 0x0000000000007941 */ /* 0x000fea0003800000 */
.L_x_584:
[----:B01----:R-:W2:Y:S04]  /*92a0*/  LDL R26, [R1+0x4] ;  /* 0x00000400011a7983 */ /* 0x003ea80000100800 */
[----:B------:R-:W3:Y:S04]  /*92b0*/  LDL R25, [R1+0x8] ;  /* 0x0000080001197983 */ /* 0x000ee80000100800 */
[----:B------:R-:W4:Y:S01]  /*92c0*/  LDL R24, [R1] ;  /* 0x0000000001187983 */ /* 0x000f220000100800 */
        /* <DEDUP_REMOVED lines=22> */
[----:B--2---:R-:W-:Y:S02]  /*9430*/  PRMT R75, R26, 0x7632, R75 ;  /* 0x000076321a4b7816 */ /* 0x004fe4000000004b */
[----:B---3--:R-:W-:Y:S02]  /*9440*/  PRMT R76, R25, 0x7632, R76 ;  /* 0x00007632194c7816 */ /* 0x008fe4000000004c */
[----:B----4-:R-:W-:Y:S01]  /*9450*/  PRMT R77, R24, 0x7632, R77 ;  /* 0x00007632184d7816 */ /* 0x010fe2000000004d */
        /* <DEDUP_REMOVED lines=38> */
.L_x_588:
[----:B------:R-:W-:Y:S02]  /*96c0*/  MOV R24, UR20 ;  /* 0x0000001400187c02 */ /* 0x000fe40008000f00 */
[----:B------:R-:W-:-:S05]  /*96d0*/  MOV R25, UR21 ;  /* 0x0000001500197c02 */ /* 0x000fca0008000f00 */
[----:B------:R-:W2:Y:S04]  /*96e0*/  LDG.E.STRONG.GPU R24, desc[UR22][R24.64] ;  /* 0x0000001618187981 */ /* 0x000ea8000c1ef900 */
[----:B--2---:R-:W-:Y:S01]  /*96f0*/  CCTL.IVALL ;  /* 0x00000000ff00798f */ /* 0x004fe20002000000 */
[----:B------:R-:W-:Y:S05]  /*9700*/  YIELD ;  /* 0x0000000000007946 */ /* 0x000fea0003800000 */
[----:B------:R-:W-:-:S13]  /*9710*/  ISETP.NE.AND P0, PT, R24, R26, PT ;  /* 0x0000001a1800720c */ /* 0x000fda0003f05270 */
[----:B------:R-:W-:Y:S05]  /*9720*/  @P0 BRA `(.L_x_588) ;  /* 0xfffffffc00e40947 */ /* 0x000fea000383ffff */
.L_x_587:
        /* <DEDUP_REMOVED lines=19> */
.L_x_592:
        /* <DEDUP_REMOVED lines=165> */
.L_x_591:
        /* <DEDUP_REMOVED lines=87> */
.L_x_593:
[----:B------:R-:W-:-:S13]  /*a820*/  ISETP.NE.OR P0, PT, RZ, UR17, P0 ;  /* 0x00000011ff007c0c */ /* 0x000fda0008705670 */
[----:B------:R-:W-:Y:S05]  /*a830*/  @!P0 BRA `(.L_x_589) ;  /* 0x0000000000b08947 */ /* 0x000fea0003800000 */
.L_x_590:
        /* <DEDUP_REMOVED lines=44> */
.L_x_589:
        /* <DEDUP_REMOVED lines=14> */
.L_x_595:
[----:B------:R-:W-:Y:S05]  /*abe0*/  BSYNC B0 ;  /* 0x0000000000007941 */ /* 0x000fea0003800000 */
.L_x_594:
        /* <DEDUP_REMOVED lines=25> */
.L_x_586:
        /* <DEDUP_REMOVED lines=38> */
.L_x_596:
[----:B------:R-:W-:Y:S04]  /*afe0*/  BSSY B0, `(.L_x_597) ;  /* 0x0000017000007945 */ /* 0x000fe80003800000 */
[----:B------:R-:W-:Y:S05]  /*aff0*/  @!P1 BRA `(.L_x_598) ;  /* 0x0000000000549947 */ /* 0x000fea0003800000 */
[----:B------:R-:W-:Y:S01]  /*b000*/  MOV R26, UR5 ;  /* 0x00000005001a7c02 */ /* 0x000fe20008000f00 */
[----:B------:R-:W-:Y:S01]  /*b010*/  ULDC.64 UR6, c[0x0][0x288] ;  /* 0x0000a20000067ab9 */ /* 0x000fe20000000a00 */
[----:B------:R-:W-:-:S03]  /*b020*/  SHF.R.S32.HI R27, RZ, 0x1f, R9 ;  /* 0x0000001fff1b7819 */ /* 0x000fc60000011409 */
        /* <DEDUP_REMOVED lines=18> */
.L_x_598:
[----:B------:R-:W-:Y:S05]  /*b150*/  BSYNC B0 ;  /* 0x0000000000007941 */ /* 0x000fea0003800000 */
.L_x_597:
[C---:B------:R-:W-:Y:S01]  /*b160*/  IADD3 R30, R9.reuse, 0x8, RZ ;  /* 0x00000008091e7810 */ /* 0x040fe20007ffe0ff */
        /* <DEDUP_REMOVED lines=33> */
.L_x_599:
        /* <DEDUP_REMOVED lines=22> */
.L_x_601:
[----:B------:R-:W-:Y:S05]  /*b4e0*/  BSYNC B0 ;  /* 0x0000000000007941 */ /* 0x000fea0003800000 */
.L_x_600:
        /* <DEDUP_REMOVED lines=35> */
.L_x_602:
        /* <DEDUP_REMOVED lines=22> */
.L_x_604:
[----:B------:R-:W-:Y:S05]  /*b880*/  BSYNC B0 ;  /* 0x0000000000007941 */ /* 0x000fea0003800000 */
.L_x_603:
        /* <DEDUP_REMOVED lines=13> */
[----:B------:R-:W-:Y:S01]  /*b960*/  SHF.L.U32 R71, R71, 0x10, RZ ;  /* 0x0000001047477819 */ /* 0x000fe200000006ff */
        /* <DEDUP_REMOVED lines=19> */
.L_x_605:
        /* <DEDUP_REMOVED lines=22> */
.L_x_607:
[----:B------:R-:W-:Y:S05]  /*bc00*/  BSYNC B0 ;  /* 0x0000000000007941 */ /* 0x000fea0003800000 */
.L_x_606:
[----:B------:R-:W2:Y:S01]  /*bc10*/  LDL.LU R24, [R1+0x4] ;  /* 0x0000040001187983 */ /* 0x000ea20000300800 */
[----:B0-----:R-:W-:Y:S01]  /*bc20*/  IADD3 R27, R9, 0x20, RZ ;  /* 0x00000020091b7810 */ /* 0x001fe20007ffe0ff */
[----:B------:R-:W-:Y:S01]  /*bc30*/  FADD.FTZ R47, R47, -UR26 ;  /* 0x8000001a2f2f7e21 */ /* 0x000fe20008010000 */
[----:B------:R-:W-:Y:S01]  /*bc40*/  IADD3 R30, R9, 0x28, RZ ;  /* 0x00000028091e7810 */ /* 0x000fe20007ffe0ff */
[----:B------:R-:W-:Y:S01]  /*bc50*/  FADD.FTZ R71, R71, -UR26 ;  /* 0x8000001a47477e21 */ /* 0x000fe20008010000 */
[----:B------:R-:W-:Y:S01]  /*bc60*/  IADD3 R33, R9, 0x28, RZ ;  /* 0x0000002809217810 */ /* 0x000fe20007ffe0ff */
[----:B------:R-:W-:Y:S01]  /*bc70*/  FMUL.FTZ R47, R47, UR27 ;  /* 0x0000001b2f2f7c20 */ /* 0x000fe20008410000 */
[----:B------:R-:W-:Y:S01]  /*bc80*/  IADD3 R37, R9, 0x20, RZ ;  /* 0x0000002009257810 */ /* 0x000fe20007ffe0ff */
        /* <DEDUP_REMOVED lines=39> */
.L_x_608:
        /* <DEDUP_REMOVED lines=22> */
.L_x_610:
[----:B------:R-:W-:Y:S05]  /*c060*/  BSYNC B0 ;  /* 0x0000000000007941 */ /* 0x000fea0003800000 */
.L_x_609:
        /* <DEDUP_REMOVED lines=26> */
.L_x_611:
        /* <DEDUP_REMOVED lines=22> */
.L_x_613:
[----:B------:R-:W-:Y:S05]  /*c370*/  BSYNC B0 ;  /* 0x0000000000007941 */ /* 0x000fea0003800000 */
.L_x_612:
[----:B------:R-:W2:Y:S01]  /*c380*/  LDL.LU R24, [R1] ;  /* 0x0000000001187983 */ /* 0x000ea20000300800 */
        /* <DEDUP_REMOVED lines=32> */
.L_x_614:
        /* <DEDUP_REMOVED lines=22> */
.L_x_616:
[----:B------:R-:W-:Y:S05]  /*c6f0*/  BSYNC B0 ;  /* 0x0000000000007941 */ /* 0x000fea0003800000 */
.L_x_615:
        /* <DEDUP_REMOVED lines=29> */
.L_x_617:
        /* <DEDUP_REMOVED lines=22> */
.L_x_619:
[----:B------:R-:W-:Y:S05]  /*ca30*/  BSYNC B0 ;  /* 0x0000000000007941 */ /* 0x000fea0003800000 */
.L_x_618:
[----:B01----:R-:W-:Y:S01]  /*ca40*/  IADD3 R27, R9, 0x40, RZ ;  /* 0x00000040091b7810 */ /* 0x003fe20007ffe0ff */
        /* <DEDUP_REMOVED lines=45> */
.L_x_620:
        /* <DEDUP_REMOVED lines=22> */
.L_x_622:
[----:B------:R-:W-:Y:S05]  /*ce80*/  BSYNC B0 ;  /* 0x0000000000007941 */ /* 0x000fea0003800000 */
.L_x_621:
        /* <DEDUP_REMOVED lines=25> */
.L_x_623:
        /* <DEDUP_REMOVED lines=22> */
.L_x_625:
[----:B------:R-:W-:Y:S05]  /*d180*/  BSYNC B0 ;  /* 0x0000000000007941 */ /* 0x000fea0003800000 */
.L_x_624:
[----:B------:R-:W-:Y:S02]  /*d190*/  SHF.L.U32 R39, R39, 0x10, RZ ;  /* 0x0000001027277819 */ /* 0x000fe400000006ff */
[----:B------:R-:W-:Y:S02]  /*d1a0*/  SHF.L.U32 R87, R87, 0x10, RZ ;  /* 0x0000001057577819 */ /* 0x000fe400000006ff */
[----:B------:R-:W-:Y:S01]  /*d1b0*/  IADD3 R44, R9, 0x58, RZ ;  /* 0x00000058092c7810 */ /* 0x000fe20007ffe0ff */
[----:B------:R-:W-:Y:S01]  /*d1c0*/  FADD.FTZ R24, R39, -UR26 ;  /* 0x8000001a27187e21 */ /* 0x000fe20008010000 */
[----:B------:R-:W-:Y:S01]  /*d1d0*/  ISETP.GT.U32.OR P3, PT, R10, 0x27f, P3 ;  /* 0x0000027f0a00780c */ /* 0x000fe20001f64470 */
[----:B01----:R-:W-:Y:S01]  /*d1e0*/  FADD.FTZ R27, R87, -UR26 ;  /* 0x8000001a571b7e21 */ /* 0x003fe20008010000 */
        /* <DEDUP_REMOVED lines=26> */
.L_x_626:
[----:B------:R-:W-:Y:S04]  /*d390*/  BSSY B0, `(.L_x_627) ;  /* 0x0000016000007945 */ /* 0x000fe80003800000 */
[----:B------:R-:W-:Y:S05]  /*d3a0*/  @P3 BRA `(.L_x_628) ;  /* 0x0000000000503947 */ /* 0x000fea0003800000 */
[----:B------:R-:W-:Y:S01]  /*d3b0*/  MOV R29, UR5 ;  /* 0x00000005001d7c02 */ /* 0x000fe20008000f00 */
[----:B------:R-:W-:Y:S02]  /*d3c0*/  ULDC.64 UR16, c[0x0][0x288] ;  /* 0x0000a20000107ab9 */ /* 0x000fe40000000a00 */
[----:B------:R-:W-:Y:S02]  /*d3d0*/  IMAD R26, R40, UR16, RZ ;  /* 0x00000010281a7c24 */ /* 0x000fe4000f8e02ff */
[----:B------:R-:W-:Y:S01]  /*d3e0*/  FFMA.FTZ R28, R24, R29, UR14 ;  /* 0x0000000e181c7e23 */ /* 0x000fe2000801001d */
[----:B------:R-:W-:Y:S01]  /*d3f0*/  MOV R24, UR5 ;  /* 0x0000000500187c02 */ /* 0x000fe20008000f00 */
[----:B------:R-:W-:Y:S02]  /*d400*/  IMAD R29, R37, UR17, R26 ;  /* 0x00000011251d7c24 */ /* 0x000fe4000f8e021a */
[----:B------:R-:W-:Y:S01]  /*d410*/  FFMA.FTZ R28, R25, R16, -R28 ;  /* 0x00000010191c7223 */ /* 0x000fe2000001081c */
[----:B------:R-:W-:Y:S01]  /*d420*/  MOV R25, R23 ;  /* 0x0000001700197202 */ /* 0x000fe20000000f00 */
[----:B------:R-:W-:Y:S01]  /*d430*/  FFMA.FTZ R27, R27, R24, UR14 ;  /* 0x0000000e1b1b7e23 */ /* 0x000fe20008010018 */
[----:B------:R-:W-:-:S03]  /*d440*/  MOV R24, R20 ;  /* 0x0000001400187202 */ /* 0x000fc60000000f00 */
[----:B------:R-:W-:Y:S02]  /*d450*/  FFMA.FTZ R86, R86, R19, -R27 ;  /* 0x0000001356567223 */ /* 0x000fe4000001081b */
[----:B------:R-:W-:Y:S01]  /*d460*/  IMAD.WIDE.U32 R24, R37, UR16, R24 ;  /* 0x0000001025187c25 */ /* 0x000fe2000f8e0018 */
[----:B------:R-:W-:-:S04]  /*d470*/  ULDC.64 UR16, c[0x0][0x210] ;  /* 0x0000840000107ab9 */ /* 0x000fc80000000a00 */
[----:B------:R-:W-:Y:S01]  /*d480*/  IADD3 R29, R25, R29, RZ ;  /* 0x0000001d191d7210 */ /* 0x000fe20007ffe0ff */
[----:B------:R-:W-:Y:S01]  /*d490*/  FMUL.FTZ R25, R28, UR27 ;  /* 0x0000001b1c197c20 */ /* 0x000fe20008410000 */
[----:B------:R-:W-:-:S04]  /*d4a0*/  LEA R26, P2, R24, UR16, 0x1 ;  /* 0x00000010181a7c11 */ /* 0x000fc8000f8408ff */
[----:B------:R-:W-:Y:S01]  /*d4b0*/  LEA.HI.X R27, R24, UR17, R29, 0x1, P2 ;  /* 0x00000011181b7c11 */ /* 0x000fe200090f0c1d */
[----:B------:R-:W-:-:S05]  /*d4c0*/  FMUL.FTZ R24, R86, UR27 ;  /* 0x0000001b56187c20 */ /* 0x000fca0008410000 */
[----:B------:R-:W-:-:S05]  /*d4d0*/  F2FP.BF16.F32.PACK_AB R25, R24, R25 ;  /* 0x000000191819723e */ /* 0x000fca00000010ff */
[----:B------:R0:W-:Y:S02]  /*d4e0*/  STG.E desc[UR22][R26.64], R25 ;  /* 0x000000191a007986 */ /* 0x0001e4000c101916 */
.L_x_628:
[----:B------:R-:W-:Y:S05]  /*d4f0*/  BSYNC B0 ;  /* 0x0000000000007941 */ /* 0x000fea0003800000 */
.L_x_627:
[----:B------:R-:W-:Y:S01]  /*d500*/  SHF.L.U32 R89, R89, 0x10, RZ ;  /* 0x0000001059597819 */ /* 0x000fe200000006ff */
[----:B------:R-:W-:Y:S01]  /*d510*/  FADD.FTZ R24, R42, -UR26 ;  /* 0x8000001a2a187e21 */ /* 0x000fe20008010000 */
[----:B------:R-:W-:Y:S02]  /*d520*/  IADD3 R43, R9, 0x60, RZ ;  /* 0x00000060092b7810 */ /* 0x000fe40007ffe0ff */
[----:B------:R-:W-:Y:S01]  /*d530*/  ISETP.GT.U32.OR P0, PT, R10, 0x27f, P0 ;  /* 0x0000027f0a00780c */ /* 0x000fe20000704470 */
[----:B0-----:R-:W-:Y:S01]  /*d540*/  FADD.FTZ R25, R89, -UR26 ;  /* 0x8000001a59197e21 */ /* 0x001fe20008010000 */
        /* <DEDUP_REMOVED lines=25> */
.L_x_629:
[----:B------:R-:W-:Y:S04]  /*d6e0*/  BSSY B0, `(.L_x_630) ;  /* 0x0000016000007945 */ /* 0x000fe80003800000 */
[----:B------:R-:W-:Y:S05]  /*d6f0*/  @P0 BRA `(.L_x_631) ;  /* 0x0000000000500947 */ /* 0x000fea0003800000 */
[----:B------:R-:W-:Y:S01]  /*d700*/  MOV R27, UR5 ;  /* 0x00000005001b7c02 */ /* 0x000fe20008000f00 */
[----:B------:R-:W-:Y:S01]  /*d710*/  ULDC.64 UR16, c[0x0][0x288] ;  /* 0x0000a20000107ab9 */ /* 0x000fe20000000a00 */
[----:B------:R-:W-:-:S03]  /*d720*/  MOV R26, UR5 ;  /* 0x00000005001a7c02 */ /* 0x000fc60008000f00 */
[----:B------:R-:W-:Y:S02]  /*d730*/  FFMA.FTZ R24, R24, R27, UR14 ;  /* 0x0000000e18187e23 */ /* 0x000fe4000801001b */
[----:B------:R-:W-:Y:S01]  /*d740*/  FFMA.FTZ R27, R25, R26, UR14 ;  /* 0x0000000e191b7e23 */ /* 0x000fe2000801001a */
[----:B------:R-:W-:Y:S01]  /*d750*/  MOV R25, R23 ;  /* 0x0000001700197202 */ /* 0x000fe20000000f00 */
        /* <DEDUP_REMOVED lines=14> */
.L_x_631:
[----:B------:R-:W-:Y:S05]  /*d840*/  BSYNC B0 ;  /* 0x0000000000007941 */ /* 0x000fea0003800000 */
.L_x_630:
        /* <DEDUP_REMOVED lines=35> */
.L_x_632:
[----:B------:R-:W-:Y:S04]  /*da80*/  BSSY B0, `(.L_x_633) ;  /* 0x0000016000007945 */ /* 0x000fe80003800000 */
[----:B------:R-:W-:Y:S05]  /*da90*/  @P2 BRA `(.L_x_634) ;  /* 0x0000000000502947 */ /* 0x000fea0003800000 */
[----:B------:R-:W-:Y:S01]  /*daa0*/  MOV R31, UR5 ;  /* 0x00000005001f7c02 */ /* 0x000fe20008000f00 */
[----:B------:R-:W-:Y:S01]  /*dab0*/  ULDC.64 UR16, c[0x0][0x288] ;  /* 0x0000a20000107ab9 */ /* 0x000fe20000000a00 */
[----:B------:R-:W-:-:S03]  /*dac0*/  MOV R32, UR5 ;  /* 0x0000000500207c02 */ /* 0x000fc60008000f00 */
[----:B------:R-:W-:Y:S02]  /*dad0*/  FFMA.FTZ R24, R24, R31, UR14 ;  /* 0x0000000e18187e23 */ /* 0x000fe4000801001f */
[----:B------:R-:W-:Y:S01]  /*dae0*/  FFMA.FTZ R31, R27, R32, UR14 ;  /* 0x0000000e1b1f7e23 */ /* 0x000fe20008010020 */
        /* <DEDUP_REMOVED lines=9> */
[----:B------:R-:W-:-:S02]  /*db80*/  ULDC.64 UR16, c[0x0][0x210] ;  /* 0x0000840000107ab9 */ /* 0x000fc40000000a00 */
[----:B------:R-:W-:Y:S02]  /*db90*/  LEA R26, P2, R24, UR16, 0x1 ;  /* 0x00000010181a7c11 */ /* 0x000fe4000f8408ff */
[----:B------:R-:W-:Y:S02]  /*dba0*/  IADD3 R33, R25, R33, RZ ;  /* 0x0000002119217210 */ /* 0x000fe40007ffe0ff */
[----:B------:R-:W-:Y:S02]  /*dbb0*/  F2FP.BF16.F32.PACK_AB R25, R28, R31 ;  /* 0x0000001f1c19723e */ /* 0x000fe400000010ff */
[----:B------:R-:W-:-:S05]  /*dbc0*/  LEA.HI.X R27, R24, UR17, R33, 0x1, P2 ;  /* 0x00000011181b7c11 */ /* 0x000fca00090f0c21 */
[----:B------:R0:W-:Y:S02]  /*dbd0*/  STG.E desc[UR22][R26.64], R25 ;  /* 0x000000191a007986 */ /* 0x0001e4000c101916 */
.L_x_634:
[----:B------:R-:W-:Y:S05]  /*dbe0*/  BSYNC B0 ;  /* 0x0000000000007941 */ /* 0x000fea0003800000 */
.L_x_633:
[----:B0-----:R-:W2:Y:S01]  /*dbf0*/  LDL.LU R25, [R1+0x48] ;  /* 0x0000480001197983 */ /* 0x001ea20000300800 */
[C---:B------:R-:W-:Y:S02]  /*dc00*/  PRMT R24, R38.reuse, 0x7632, R24 ;  /* 0x0000763226187816 */ /* 0x040fe40000000018 */
[----:B------:R-:W-:Y:S02]  /*dc10*/  SHF.L.U32 R38, R38, 0x10, RZ ;  /* 0x0000001026267819 */ /* 0x000fe400000006ff */
[----:B------:R-:W-:Y:S02]  /*dc20*/  SHF.L.U32 R24, R24, 0x10, RZ ;  /* 0x0000001018187819 */ /* 0x000fe400000006ff */
[----:B------:R-:W-:Y:S01]  /*dc30*/  IADD3 R31, R9, 0x70, RZ ;  /* 0x00000070091f7810 */ /* 0x000fe20007ffe0ff */
[----:B------:R-:W-:Y:S01]  /*dc40*/  FADD.FTZ R38, R38, -UR26 ;  /* 0x8000001a26267e21 */ /* 0x000fe20008010000 */
[----:B------:R-:W-:Y:S02]  /*dc50*/  ISETP.GE.AND.EX P0, PT, R30, UR7, PT, P0 ;  /* 0x000000071e007c0c */ /* 0x000fe4000bf06300 */
[----:B------:R-:W-:-:S02]  /*dc60*/  ISETP.GE.U32.AND P2, PT, R31, UR6, PT ;  /* 0x000000061f007c0c */ /* 0x000fc4000bf46070 */
[----:B------:R-:W-:Y:S02]  /*dc70*/  ISETP.GT.U32.OR P0, PT, R10, 0x27f, P0 ;  /* 0x0000027f0a00780c */ /* 0x000fe40000704470 */
[----:B------:R-:W-:Y:S02]  /*dc80*/  SHF.R.S32.HI R28, RZ, 0x1f, R31 ;  /* 0x0000001fff1c7819 */ /* 0x000fe4000001141f */
[C---:B--2---:R-:W-:Y:S02]  /*dc90*/  PRMT R26, R25.reuse, 0x7632, R26 ;  /* 0x00007632191a7816 */ /* 0x044fe4000000001a */
[----:B------:R-:W-:Y:S01]  /*dca0*/  SHF.L.U32 R33, R25, 0x10, RZ ;  /* 0x0000001019217819 */ /* 0x000fe200000006ff */
[----:B------:R-:W-:Y:S01]  /*dcb0*/  FADD.FTZ R25, R24, -UR26 ;  /* 0x8000001a18197e21 */ /* 0x000fe20008010000 */
[----:B------:R-:W-:Y:S01]  /*dcc0*/  SHF.L.U32 R26, R26, 0x10, RZ ;  /* 0x000000101a1a7819 */ /* 0x000fe200000006ff */
[----:B------:R-:W-:Y:S02]  /*dcd0*/  FMUL.FTZ R24, R38, UR27 ;  /* 0x0000001b26187c20 */ /* 0x000fe40008410000 */
        /* <DEDUP_REMOVED lines=20> */
.L_x_635:
        /* <DEDUP_REMOVED lines=22> */
.L_x_637:
[----:B------:R-:W-:Y:S05]  /*df80*/  BSYNC B0 ;  /* 0x0000000000007941 */ /* 0x000fea0003800000 */
.L_x_636:
[----:B------:R-:W2:Y:S01]  /*df90*/  LDL.LU R25, [R1+0x44] ;  /* 0x0000440001197983 */ /* 0x000ea20000300800 */
[C---:B------:R-:W-:Y:S02]  /*dfa0*/  PRMT R24, R34.reuse, 0x7632, R24 ;  /* 0x0000763222187816 */ /* 0x040fe40000000018 */
[----:B------:R-:W-:Y:S02]  /*dfb0*/  SHF.L.U32 R34, R34, 0x10, RZ ;  /* 0x0000001022227819 */ /* 0x000fe400000006ff */
[----:B------:R-:W-:Y:S02]  /*dfc0*/  SHF.L.U32 R24, R24, 0x10, RZ ;  /* 0x0000001018187819 */ /* 0x000fe400000006ff */
[----:B0-----:R-:W-:Y:S01]  /*dfd0*/  IADD3 R29, R9, 0x78, RZ ;  /* 0x00000078091d7810 */ /* 0x001fe20007ffe0ff */
        /* <DEDUP_REMOVED lines=30> */
.L_x_638:
        /* <DEDUP_REMOVED lines=11> */
[----:B------:R-:W-:-:S02]  /*e270*/  FFMA.FTZ R27, R26, R19, -R27 ;  /* 0x000000131a1b7223 */ /* 0x000fc4000001081b */
        /* <DEDUP_REMOVED lines=10> */
.L_x_640:
[----:B------:R-:W-:Y:S05]  /*e320*/  BSYNC B0 ;  /* 0x0000000000007941 */ /* 0x000fea0003800000 */
.L_x_639:
        /* <DEDUP_REMOVED lines=35> */
.L_x_641:
        /* <DEDUP_REMOVED lines=22> */
.L_x_643:
[----:B------:R-:W-:Y:S05]  /*e6c0*/  BSYNC B0 ;  /* 0x0000000000007941 */ /* 0x000fea0003800000 */
.L_x_642:
[----:B------:R-:W2:Y:S01]  /*e6d0*/  LDL.LU R25, [R1+0x38] ;  /* 0x0000380001197983 */ /* 0x000ea20000300800 */
[C---:B------:R-:W-:Y:S02]  /*e6e0*/  PRMT R24, R11.reuse, 0x7632, R24 ;  /* 0x000076320b187816 */ /* 0x040fe40000000018 */
[----:B0-----:R-:W-:Y:S02]  /*e6f0*/  SHF.L.U32 R26, R11, 0x10, RZ ;  /* 0x000000100b1a7819 */ /* 0x001fe400000006ff */
        /* <DEDUP_REMOVED lines=9> */
[----:B--2---:R-:W-:-:S02]  /*e790*/  PRMT R29, R25, 0x7632, R29 ;  /* 0x00007632191d7816 */ /* 0x004fc4000000001d */
        /* <DEDUP_REMOVED lines=22> */
.L_x_644:
        /* <DEDUP_REMOVED lines=22> */
.L_x_646:
[----:B------:R-:W-:Y:S05]  /*ea60*/  BSYNC B0 ;  /* 0x0000000000007941 */ /* 0x000fea0003800000 */
.L_x_645:
        /* <DEDUP_REMOVED lines=35> */
.L_x_647:
        /* <DEDUP_REMOVED lines=22> */
.L_x_649:
[----:B------:R-:W-:Y:S05]  /*ee00*/  BSYNC B0 ;  /* 0x0000000000007941 */ /* 0x000fea0003800000 */
.L_x_648:
        /* <DEDUP_REMOVED lines=35> */
.L_x_650:
        /* <DEDUP_REMOVED lines=22> */
.L_x_652:
[----:B------:R-:W-:Y:S05]  /*f1a0*/  BSYNC B0 ;  /* 0x0000000000007941 */ /* 0x000fea0003800000 */
.L_x_651:
        /* <DEDUP_REMOVED lines=35> */
.L_x_653:
        /* <DEDUP_REMOVED lines=22> */
.L_x_655:
[----:B------:R-:W-:Y:S05]  /*f540*/  BSYNC B0 ;  /* 0x0000000000007941 */ /* 0x000fea0003800000 */
.L_x_654:
[----:B------:R-:W2:Y:S01]  /*f550*/  LDL.LU R13, [R1+0x28] ;  /* 0x00002800010d7983 */ /* 0x000ea20000300800 */
[C---:B-----5:R-:W-:Y:S02]  /*f560*/  PRMT R12, R0.reuse, 0x7632, R12 ;  /* 0x00007632000c7816 */ /* 0x060fe4000000000c */
        /* <DEDUP_REMOVED lines=33> */
.L_x_656:
        /* <DEDUP_REMOVED lines=22> */
.L_x_658:
[----:B------:R-:W-:Y:S05]  /*f8e0*/  BSYNC B0 ;  /* 0x0000000000007941 */ /* 0x000fea0003800000 */
.L_x_657:
        /* <DEDUP_REMOVED lines=35> */
.L_x_659:
        /* <DEDUP_REMOVED lines=22> */
.L_x_661:
[----:B------:R-:W-:Y:S05]  /*fc80*/  BSYNC B0 ;  /* 0x0000000000007941 */ /* 0x000fea0003800000 */
.L_x_660:
        /* <DEDUP_REMOVED lines=35> */
.L_x_662:
        /* <DEDUP_REMOVED lines=22> */
.L_x_664:
[----:B------:R-:W-:Y:S05]  /*10020*/  BSYNC B0 ;  /* 0x0000000000007941 */ /* 0x000fea0003800000 */
.L_x_663:
        /* <DEDUP_REMOVED lines=35> */
.L_x_665:
        /* <DEDUP_REMOVED lines=22> */
.L_x_667:
[----:B------:R-:W-:Y:S05]  /*103c0*/  BSYNC B0 ;  /* 0x0000000000007941 */ /* 0x000fea0003800000 */
.L_x_666:
[----:B------:R-:W2:Y:S04]  /*103d0*/  LDL.LU R6, [R1+0x18] ;  /* 0x0000180001067983 */ /* 0x000ea80000300800 */
[----:B0-----:R-:W3:Y:S01]  /*103e0*/  LDL.LU R7, [R1+0x14] ;  /* 0x0000140001077983 */ /* 0x001ee20000300800 */
[----:B------:R-:W-:Y:S02]  /*103f0*/  IADD3 R31, R9, 0xc8, RZ ;  /* 0x000000c8091f7810 */ /* 0x000fe40007ffe0ff */
[----:B------:R-:W-:Y:S02]  /*10400*/  ISETP.GE.AND.EX P2, PT, R8, UR7, PT, P2 ;  /* 0x0000000708007c0c */ /* 0x000fe4000bf46320 */
[----:B------:R-:W-:Y:S02]  /*10410*/  ISETP.GE.U32.AND P0, PT, R31, UR6, PT ;  /* 0x000000061f007c0c */ /* 0x000fe4000bf06070 */
[----:B------:R-:W-:-:S02]  /*10420*/  ISETP.GT.U32.OR P2, PT, R10, 0x27f, P2 ;  /* 0x0000027f0a00780c */ /* 0x000fc40001744470 */
[C---:B--2---:R-:W-:Y:S02]  /*10430*/  PRMT R0, R6.reuse, 0x7632, R0 ;  /* 0x0000763206007816 */ /* 0x044fe40000000000 */
[----:B------:R-:W-:Y:S02]  /*10440*/  SHF.L.U32 R6, R6, 0x10, RZ ;  /* 0x0000001006067819 */ /* 0x000fe400000006ff */
[----:B------:R-:W-:Y:S02]  /*10450*/  SHF.L.U32 R0, R0, 0x10, RZ ;  /* 0x0000001000007819 */ /* 0x000fe400000006ff */
[C---:B---3--:R-:W-:Y:S01]  /*10460*/  PRMT R12, R7.reuse, 0x7632, R12 ;  /* 0x00007632070c7816 */ /* 0x048fe2000000000c */
[----:B------:R-:W-:Y:S01]  /*10470*/  FADD.FTZ R11, R6, -UR26 ;  /* 0x8000001a060b7e21 */ /* 0x000fe20008010000 */
[----:B------:R-:W-:Y:S01]  /*10480*/  SHF.L.U32 R7, R7, 0x10, RZ ;  /* 0x0000001007077819 */ /* 0x000fe200000006ff */
[----:B------:R-:W-:Y:S01]  /*10490*/  FADD.FTZ R6, R0, -UR26 ;  /* 0x8000001a00067e21 */ /* 0x000fe20008010000 */
[----:B------:R-:W-:Y:S01]  /*104a0*/  SHF.R.S32.HI R0, RZ, 0x1f, R31 ;  /* 0x0000001fff007819 */ /* 0x000fe2000001141f */
        /* <DEDUP_REMOVED lines=22> */
.L_x_668:
        /* <DEDUP_REMOVED lines=22> */
.L_x_670:
[----:B------:R-:W-:Y:S05]  /*10770*/  BSYNC B0 ;  /* 0x0000000000007941 */ /* 0x000fea0003800000 */
.L_x_669:
[----:B------:R-:W2:Y:S01]  /*10780*/  LDL.LU R11, [R1+0x10] ;  /* 0x00001000010b7983 */ /* 0x000ea20000300800 */
[C---:B0-----:R-:W-:Y:S02]  /*10790*/  PRMT R7, R5.reuse, 0x7632, R7 ;  /* 0x0000763205077816 */ /* 0x041fe40000000007 */
        /* <DEDUP_REMOVED lines=33> */
.L_x_671:
        /* <DEDUP_REMOVED lines=22> */
.L_x_673:
[----:B------:R-:W-:Y:S05]  /*10b10*/  BSYNC B0 ;  /* 0x0000000000007941 */ /* 0x000fea0003800000 */
.L_x_672:
[----:B------:R-:W2:Y:S01]  /*10b20*/  LDL.LU R6, [R1+0xc] ;  /* 0x00000c0001067983 */ /* 0x000ea20000300800 */
[----:B------:R-:W-:Y:S02]  /*10b30*/  IADD3 R31, R9, 0xd8, RZ ;  /* 0x000000d8091f7810 */ /* 0x000fe40007ffe0ff */
[----:B------:R-:W-:Y:S02]  /*10b40*/  ISETP.GE.AND.EX P2, PT, R5, UR7, PT, P2 ;  /* 0x0000000705007c0c */ /* 0x000fe4000bf46320 */
[----:B------:R-:W-:Y:S02]  /*10b50*/  PRMT R8, R66, 0x7632, R8 ;  /* 0x0000763242087816 */ /* 0x000fe40000000008 */
[----:B------:R-:W-:Y:S02]  /*10b60*/  ISETP.GE.U32.AND P0, PT, R31, UR6, PT ;  /* 0x000000061f007c0c */ /* 0x000fe4000bf06070 */
[----:B------:R-:W-:Y:S02]  /*10b70*/  ISETP.GT.U32.OR P2, PT, R10, 0x27f, P2 ;  /* 0x0000027f0a00780c */ /* 0x000fe40001744470 */
[----:B0-----:R-:W-:-:S02]  /*10b80*/  SHF.L.U32 R7, R66, 0x10, RZ ;  /* 0x0000001042077819 */ /* 0x001fc400000006ff */
[----:B------:R-:W-:Y:S02]  /*10b90*/  SHF.L.U32 R8, R8, 0x10, RZ ;  /* 0x0000001008087819 */ /* 0x000fe400000006ff */
[C---:B--2---:R-:W-:Y:S02]  /*10ba0*/  PRMT R0, R6.reuse, 0x7632, R0 ;  /* 0x0000763206007816 */ /* 0x044fe40000000000 */
[----:B------:R-:W-:Y:S02]  /*10bb0*/  SHF.L.U32 R6, R6, 0x10, RZ ;  /* 0x0000001006067819 */ /* 0x000fe400000006ff */
[----:B------:R-:W-:-:S03]  /*10bc0*/  SHF.L.U32 R0, R0, 0x10, RZ ;  /* 0x0000001000007819 */ /* 0x000fc600000006ff */
[----:B------:R-:W-:Y:S02]  /*10bd0*/  FADD.FTZ R11, R6, -UR26 ;  /* 0x8000001a060b7e21 */ /* 0x000fe40008010000 */
[----:B------:R-:W-:Y:S01]  /*10be0*/  FADD.FTZ R6, R0, -UR26 ;  /* 0x8000001a00067e21 */ /* 0x000fe20008010000 */
[----:B------:R-:W-:Y:S01]  /*10bf0*/  SHF.R.S32.HI R0, RZ, 0x1f, R31 ;  /* 0x0000001fff007819 */ /* 0x000fe2000001141f */
        /* <DEDUP_REMOVED lines=21> */
.L_x_674:
        /* <DEDUP_REMOVED lines=22> */
.L_x_676:
[----:B------:R-:W-:Y:S05]  /*10eb0*/  BSYNC B0 ;  /* 0x0000000000007941 */ /* 0x000fea0003800000 */
.L_x_675:
        /* <DEDUP_REMOVED lines=34> */
.L_x_677:
        /* <DEDUP_REMOVED lines=22> */
.L_x_679:
[----:B------:R-:W-:Y:S05]  /*11240*/  BSYNC B0 ;  /* 0x0000000000007941 */ /* 0x000fea0003800000 */
.L_x_678:
        /* <DEDUP_REMOVED lines=33> */
.L_x_680:
        /* <DEDUP_REMOVED lines=22> */
.L_x_682:
[----:B------:R-:W-:Y:S05]  /*115c0*/  BSYNC B0 ;  /* 0x0000000000007941 */ /* 0x000fea0003800000 */
.L_x_681:
        /* <DEDUP_REMOVED lines=9> */
[----:B0-----:R-:W-:Y:S01]  /*11660*/  SHF.R.S32.HI R3, RZ, 0x1f, R30 ;  /* 0x0000001fff037819 */ /* 0x001fe2000001141e */
[----:B------:R-:W-:Y:S01]  /*11670*/  FMUL.FTZ R27, R4, UR27 ;  /* 0x0000001b041b7c20 */ /* 0x000fe20008410000 */
[----:B------:R-:W-:Y:S02]  /*11680*/  ISETP.GE.U32.AND P2, PT, R30, UR6, PT ;  /* 0x000000061e007c0c */ /* 0x000fe4000bf46070 */
[----:B------:R-:W-:Y:S02]  /*11690*/  SHF.R.S32.HI R0, RZ, 0x1f, R29 ;  /* 0x0000001fff007819 */ /* 0x000fe4000001141d */
        /* <DEDUP_REMOVED lines=27> */
.L_x_683:
[----:B------:R-:W-:Y:S04]  /*11850*/  BSSY B0, `(.L_x_684) ;  /* 0x0000016000007945 */ /* 0x000fe80003800000 */
[----:B------:R-:W-:Y:S05]  /*11860*/  @P3 BRA `(.L_x_685) ;  /* 0x0000000000503947 */ /* 0x000fea0003800000 */
[----:B------:R-:W-:Y:S01]  /*11870*/  MOV R5, UR5 ;  /* 0x0000000500057c02 */ /* 0x000fe20008000f00 */
[----:B------:R-:W-:Y:S01]  /*11880*/  ULDC.64 UR6, c[0x0][0x288] ;  /* 0x0000a20000067ab9 */ /* 0x000fe20000000a00 */
[----:B------:R-:W-:-:S03]  /*11890*/  MOV R8, UR5 ;  /* 0x0000000500087c02 */ /* 0x000fc60008000f00 */
[----:B------:R-:W-:Y:S01]  /*118a0*/  FFMA.FTZ R4, R26, R5, UR14 ;  /* 0x0000000e1a047e23 */ /* 0x000fe20008010005 */
[----:B------:R-:W-:Y:S01]  /*118b0*/  MOV R5, R23 ;  /* 0x0000001700057202 */ /* 0x000fe20000000f00 */
[----:B------:R-:W-:Y:S01]  /*118c0*/  FFMA.FTZ R7, R27, R8, UR14 ;  /* 0x0000000e1b077e23 */ /* 0x000fe20008010008 */
[----:B------:R-:W-:Y:S02]  /*118d0*/  IMAD R8, R24, UR6, RZ ;  /* 0x0000000618087c24 */ /* 0x000fe4000f8e02ff */
[----:B------:R-:W-:Y:S01]  /*118e0*/  FFMA.FTZ R55, R55, R16, -R4 ;  /* 0x0000001037377223 */ /* 0x000fe20000010804 */
[----:B------:R-:W-:Y:S01]  /*118f0*/  MOV R4, R20 ;  /* 0x0000001400047202 */ /* 0x000fe20000000f00 */
[----:B------:R-:W-:Y:S01]  /*11900*/  FFMA.FTZ R7, R6, R19, -R7 ;  /* 0x0000001306077223 */ /* 0x000fe20000010807 */
[----:B------:R-:W-:Y:S02]  /*11910*/  IMAD R11, R31, UR7, R8 ;  /* 0x000000071f0b7c24 */ /* 0x000fe4000f8e0208 */
        /* <DEDUP_REMOVED lines=9> */
.L_x_685:
[----:B------:R-:W-:Y:S05]  /*119b0*/  BSYNC B0 ;  /* 0x0000000000007941 */ /* 0x000fea0003800000 */
.L_x_684:
        /* <DEDUP_REMOVED lines=33> */
.L_x_686:
        /* <DEDUP_REMOVED lines=22> */
.L_x_688:
[----:B------:R-:W-:Y:S05]  /*11d30*/  BSYNC B0 ;  /* 0x0000000000007941 */ /* 0x000fea0003800000 */
.L_x_687:
[C---:B------:R-:W-:Y:S01]  /*11d40*/  PRMT R2, R53.reuse, 0x7632, R2 ;  /* 0x0000763235027816 */ /* 0x040fe20000000002 */
        /* <DEDUP_REMOVED lines=26> */
.L_x_689:
        /* <DEDUP_REMOVED lines=16> */
[C---:B------:R-:W-:Y:S02]  /*11ff0*/  LEA R2, P0, R20.reuse, UR6, 0x1 ;  /* 0x0000000614027c11 */ /* 0x040fe4000f8008ff */
[----:B------:R-:W-:Y:S02]  /*12000*/  IADD3 R7, R21, R7, RZ ;  /* 0x0000000715077210 */ /* 0x000fe40007ffe0ff */
[----:B------:R-:W-:Y:S02]  /*12010*/  F2FP.BF16.F32.PACK_AB R5, R5, R4 ;  /* 0x000000040505723e */ /* 0x000fe400000010ff */
[----:B------:R-:W-:-:S05]  /*12020*/  LEA.HI.X R3, R20, UR7, R7, 0x1, P0 ;  /* 0x0000000714037c11 */ /* 0x000fca00080f0c07 */
[----:B------:R1:W-:Y:S02]  /*12030*/  STG.E desc[UR22][R2.64], R5 ;  /* 0x0000000502007986 */ /* 0x0003e4000c101916 */
.L_x_691:
[----:B------:R-:W-:Y:S05]  /*12040*/  BSYNC B0 ;  /* 0x0000000000007941 */ /* 0x000fea0003800000 */
.L_x_690:
[----:B------:R-:W-:Y:S01]  /*12050*/  ULDC UR5, c[0x0][0x10] ;  /* 0x0000040000057ab9 */ /* 0x000fe20000000800 */
[----:B------:R-:W-:Y:S02]  /*12060*/  UIADD3 UR4, UR4, 0x1, URZ ;  /* 0x0000000104047890 */ /* 0x000fe4000fffe03f */
[----:B------:R-:W-:-:S04]  /*12070*/  UIADD3 UR9, UR5, UR9, URZ ;  /* 0x0000000905097290 */ /* 0x000fc8000fffe03f */
[----:B------:R-:W-:-:S06]  /*12080*/  UISETP.GE.AND UP0, UPT, UR9, UR8, UPT ;  /* 0x000000080900728c */ /* 0x000fcc000bf06270 */
[----:B------:R-:W-:-:S13]  /*12090*/  PLOP3.LUT P0, PT, PT, PT, UP0, 0x80, 0x0 ;  /* 0x000000000000781c */ /* 0x000fda0003f0f008 */
[----:B------:R-:W-:Y:S05]  /*120a0*/  @!P0 BRA `(.L_x_692) ;  /* 0xfffffee000f08947 */ /* 0x000fea000383ffff */
.L_x_545:
        /* <DEDUP_REMOVED lines=19> */
.L_x_694:
[----:B------:R-:W-:Y:S05]  /*121e0*/  BSYNC B0 ;  /* 0x0000000000007941 */ /* 0x000fea0003800000 */
.L_x_693:
        /* <DEDUP_REMOVED lines=11> */
.L_x_696:
[----:B------:R-:W2:Y:S04]  /*122a0*/  LDG.E.STRONG.GPU R5, desc[UR22][R2.64] ;  /* 0x0000001602057981 */ /* 0x000ea8000c1ef900 */
[----:B--2---:R-:W-:Y:S01]  /*122b0*/  CCTL.IVALL ;  /* 0x00000000ff00798f */ /* 0x004fe20002000000 */
[----:B------:R-:W-:Y:S05]  /*122c0*/  YIELD ;  /* 0x0000000000007946 */ /* 0x000fea0003800000 */
[----:B------:R-:W-:-:S13]  /*122d0*/  ISETP.NE.AND P0, PT, R5, R0, PT ;  /* 0x000000000500720c */ /* 0x000fda0003f05270 */
[----:B------:R-:W-:Y:S05]  /*122e0*/  @P0 BRA `(.L_x_696) ;  /* 0xfffffffc00ec0947 */ /* 0x000fea000383ffff */
.L_x_695:
[----:B------:R-:W-:Y:S05]  /*122f0*/  WARPSYNC.ALL ;  /* 0x0000000000007948 */ /* 0x000fea0003800000 */
[----:B------:R-:W0:Y:S08]  /*12300*/  LDC.64 R22, c[0x0][0x288] ;  /* 0x0000a200ff167b82 */ /* 0x000e300000000a00 */
[----:B------:R-:W-:Y:S01]  /*12310*/  BAR.SYNC.DEFER_BLOCKING 0x0 ;  /* 0x0000000000007b1d */ /* 0x000fe20000010000 */
[----:B0-----:R-:W-:-:S04]  /*12320*/  LEA.HI R0, P0, R23, R22, RZ, 0x1 ;  /* 0x0000001617007211 */ /* 0x001fc800078108ff */
[----:B------:R-:W-:-:S04]  /*12330*/  IADD3.X R3, RZ, R23, RZ, P0, !PT ;  /* 0x00000017ff037210 */ /* 0x000fc800007fe4ff */
[--C-:B------:R-:W-:Y:S02]  /*12340*/  SHF.R.S64 R25, R0, 0x1, R3.reuse ;  /* 0x0000000100197819 */ /* 0x100fe40000001003 */
        /* <DEDUP_REMOVED lines=18> */
.L_x_697:
        /* <DEDUP_REMOVED lines=25> */
.L_x_698:
        /* <DEDUP_REMOVED lines=16> */
.L_x_5576:


//--------------------- .text._Z35group_norm_nhwc_bwd_one_pass_kernelI11Bf16IOBf16WLi512ELi160ELi640EEv26Group_norm_nhwc_bwd_params --------------------------
	.section	.text._Z35group_norm_nhwc_bwd_one_pass_kernelI11Bf16IOBf16WLi512ELi160ELi640EEv26Group_norm_nhwc_bwd_params,"ax",@progbits
	.align	128
        .global         _Z35group_norm_nhwc_bwd_one_pass_kernelI11Bf16IOBf16WLi512ELi160ELi640EEv26Group_norm_nhwc_bwd_params
        .type           _Z35group_norm_nhwc_bwd_one_pass_kernelI11Bf16IOBf16WLi512ELi160ELi640EEv26Group_norm_nhwc_bwd_params,@function
        .size           _Z35group_norm_nhwc_bwd_one_pass_kernelI11Bf16IOBf16WLi512ELi160ELi640EEv26Group_norm_nhwc_bwd_params,(.L_x_5577 - _Z35group_norm_nhwc_bwd_one_pass_kernelI11Bf16IOBf16WLi512ELi160ELi640EEv26Group_norm_nhwc_bwd_params)
        .other          _Z35group_norm_nhwc_bwd_one_pass_kernelI11Bf16IOBf16WLi512ELi160ELi640EEv26Group_norm_nhwc_bwd_params,@"STO_CUDA_ENTRY STV_DEFAULT"
_Z35group_norm_nhwc_bwd_one_pass_kernelI11Bf16IOBf16WLi512ELi160ELi640EEv26Group_norm_nhwc_bwd_params:
.text._Z35group_norm_nhwc_bwd_one_pass_kernelI11Bf16IOBf16WLi512ELi160ELi640EEv26Group_norm_nhwc_bwd_params:
        /* <DEDUP_REMOVED lines=22> */
[----:B------:R-:W-:Y:S01]  /*0160*/  SHF.L.U32 R3, R0, 0x1, RZ ;  /* 0x0000000100037819 */ /* 0x000fe200000006ff */
[----:B------:R-:W-:Y:S01]  /*0170*/  ULDC.U8 UR15, c[0x0][0x2a4] ;  /* 0x0000a900000f7ab9 */ /* 0x000fe20000000000 */
[----:B------:R-:W-:-:S03]  /*0180*/  LEA.HI R2, R2, R6, RZ, 0x5 ;  /* 0x0000000602027211 */ /* 0x000fc600078f28ff */
[----:B------:R1:W-:Y:S01]  /*0190*/  STL [R1+0x724], R3 ;  /* 0x0007240301007387 */ /* 0x0003e20000100800 */
[----:B------:R-:W-:Y:S01]  /*01a0*/  SHF.R.S32.HI R2, RZ, 0x5, R2 ;  /* 0x00000005ff027819 */ /* 0x000fe20000011402 */
[----:B0-----:R-:W-:-:S03]  /*01b0*/  ULEA UR4, UR5, UR4, 0x18 ;  /* 0x0000000405047291 */ /* 0x001fc6000f8ec03f */
[----:B------:R-:W-:-:S03]  /*01c0*/  UMOV UR5, UR6 ;  /* 0x0000000600057c82 */ /* 0x000fc60008000000 */
[----:B------:R-:W-:Y:S01]  /*01d0*/  LEA R0, R2, UR4, 0x3 ;  /* 0x0000000402007c11 */ /* 0x000fe2000f8e18ff */
[----:B------:R-:W-:-:S04]  /*01e0*/  UMOV UR4, URZ ;  /* 0x0000003f00047c82 */ /* 0x000fc80008000000 */
[----:B------:R1:W-:Y:S02]  /*01f0*/  STL [R1+0x728], R0 ;  /* 0x0007280001007387 */ /* 0x0003e40000100800 */
.L_x_786:
        /* <DEDUP_REMOVED lines=12> */
[----:B------:R-:W-:Y:S01]  /*02c0*/  STL [R1+0x818], R42 ;  /* 0x0008182a01007387 */ /* 0x000fe20000100800 */
[----:B------:R-:W-:-:S02]  /*02d0*/  ISETP.GE.U32.AND P1, PT, R4, UR18, PT ;  /* 0x0000001204007c0c */ /* 0x000fc4000bf26070 */
[C---:B------:R-:W-:Y:S01]  /*02e0*/  IADD3 R15, R4.reuse, 0x8, RZ ;  /* 0x00000008040f7810 */ /* 0x040fe20007ffe0ff */
[----:B------:R-:W-:Y:S01]  /*02f0*/  STL [R1+0x828], R42 ;  /* 0x0008282a01007387 */ /* 0x000fe20000100800 */
[C---:B------:R-:W-:Y:S02]  /*0300*/  IADD3 R25, R4.reuse, 0x10, RZ ;  /* 0x0000001004197810 */ /* 0x040fe40007ffe0ff */
[----:B0-----:R-:W-:Y:S01]  /*0310*/  SHF.R.S32.HI R9, RZ, 0x1f, R15 ;  /* 0x0000001fff097819 */ /* 0x001fe2000001140f */
[----:B------:R-:W-:Y:S01]  /*0320*/  STL [R1+0x838], R42 ;  /* 0x0008382a01007387 */ /* 0x000fe20000100800 */
[----:B------:R-:W-:Y:S02]  /*0330*/  LOP3.LUT R43, R43, 0xfdffffff, RZ, 0xc0, !PT ;  /* 0xfdffffff2b2b7812 */ /* 0x000fe400078ec0ff */
[----:B------:R-:W-:Y:S01]  /*0340*/  SHF.R.S32.HI R14, RZ, 0x1f, R25 ;  /* 0x0000001fff0e7819 */ /* 0x000fe20000011419 */
[----:B------:R-:W0:Y:S01]  /*0350*/  I2F.RP R0, UR16 ;  /* 0x0000001000007d06 */ /* 0x000e220008209400 */
[----:B------:R-:W-:Y:S01]  /*0360*/  IADD3 R26, R4, 0x18, RZ ;  /* 0x00000018041a7810 */ /* 0x000fe20007ffe0ff */
[----:B------:R-:W-:Y:S01]  /*0370*/  STL [R1+0x848], R42 ;  /* 0x0008482a01007387 */ /* 0x000fe20000100800 */
[----:B------:R-:W-:-:S03]  /*0380*/  LOP3.LUT R21, R21, 0x7fffffff, RZ, 0xc0, !PT ;  /* 0x7fffffff15157812 */ /* 0x000fc600078ec0ff */
[----:B------:R-:W-:Y:S04]  /*0390*/  STL [R1+0x858], R42 ;  /* 0x0008582a01007387 */ /* 0x000fe80000100800 */
[----:B------:R-:W-:Y:S04]  /*03a0*/  STL [R1+0x868], R42 ;  /* 0x0008682a01007387 */ /* 0x000fe80000100800 */
[----:B------:R-:W-:Y:S01]  /*03b0*/  STL [R1+0x878], R42 ;  /* 0x0008782a01007387 */ /* 0x000fe20000100800 */
[----:B0-----:R-:W0:Y:S03]  /*03c0*/  MUFU.RCP R0, R0 ;  /* 0x0000000000007308 */ /* 0x001e260000001000 */
[----:B------:R-:W-:Y:S04]  /*03d0*/  STL [R1+0x888], R42 ;  /* 0x0008882a01007387 */ /* 0x000fe80000100800 */
[----:B------:R-:W-:Y:S04]  /*03e0*/  STL [R1+0x898], R42 ;  /* 0x0008982a01007387 */ /* 0x000fe80000100800 */
[----:B------:R-:W-:Y:S04]  /*03f0*/  STL [R1+0x8a8], R42 ;  /* 0x0008a82a01007387 */ /* 0x000fe80000100800 */
[----:B------:R-:W-:Y:S01]  /*0400*/  STL [R1+0x8b8], R42 ;  /* 0x0008b82a01007387 */ /* 0x000fe20000100800 */
[----:B0-----:R-:W-:-:S03]  /*0410*/  IADD3 R2, R0, 0xffffffe, RZ ;  /* 0x0ffffffe00027810 */ /* 0x001fc60007ffe0ff */
[----:B------:R-:W-:Y:S03]  /*0420*/  STL [R1+0x8c8], R42 ;  /* 0x0008c82a01007387 */ /* 0x000fe60000100800 */
[----:B------:R-:W0:Y:S01]  /*0430*/  F2I.FTZ.U32.TRUNC.NTZ R2, R2 ;  /* 0x0000000200027305 */ /* 0x000e22000021f000 */
[----:B------:R-:W-:Y:S04]  /*0440*/  STL [R1+0x8d8], R42 ;  /* 0x0008d82a01007387 */ /* 0x000fe80000100800 */
[----:B------:R-:W-:Y:S04]  /*0450*/  STL [R1+0x8e8], R42 ;  /* 0x0008e82a01007387 */ /* 0x000fe80000100800 */
[----:B------:R-:W-:Y:S04]  /*0460*/  STL [R1+0x8f8], R42 ;  /* 0x0008f82a01007387 */ /* 0x000fe80000100800 */
[----:B------:R-:W-:Y:S01]  /*0470*/  STL [R1+0x908], R42 ;  /* 0x0009082a01007387 */ /* 0x000fe20000100800 */
[----:B0-----:R-:W-:-:S03]  /*0480*/  R2UR UR7, R2 ;  /* 0x00000000020772ca */ /* 0x001fc600000e0000 */
[----:B------:R-:W-:Y:S04]  /*0490*/  STL [R1+0x918], R42 ;  /* 0x0009182a01007387 */ /* 0x000fe80000100800 */
[----:B------:R-:W-:Y:S04]  /*04a0*/  STL [R1+0x928], R42 ;  /* 0x0009282a01007387 */ /* 0x000fe80000100800 */
[----:B------:R-:W-:Y:S02]  /*04b0*/  STL [R1+0x938], R42 ;  /* 0x0009382a01007387 */ /* 0x000fe40000100800 */
[----:B------:R-:W-:-:S02]  /*04c0*/  UIADD3 UR8, URZ, -UR7, URZ ;  /* 0x800000073f087290 */ /* 0x000fc4000fffe03f */
[----:B------:R-:W-:Y:S02]  /*04d0*/  STL [R1+0x948], R42 ;  /* 0x0009482a01007387 */ /* 0x000fe40000100800 */
[----:B------:R-:W-:Y:S02]  /*04e0*/  UIMAD UR8, UR8, UR16, URZ ;  /* 0x00000010080872a4 */ /* 0x000fe4000f8e023f */
[----:B------:R-:W-:Y:S02]  /*04f0*/  STL [R1+0x958], R42 ;  /* 0x0009582a01007387 */ /* 0x000fe40000100800 */
[----:B------:R-:W-:Y:S02]  /*0500*/  UIMAD.WIDE.U32 UR6, UR7, UR8, UR6 ;  /* 0x00000008070672a5 */ /* 0x000fe4000f8e0006 */
[----:B------:R-:W-:Y:S01]  /*0510*/  STL [R1+0x968], R42 ;  /* 0x0009682a01007387 */ /* 0x000fe20000100800 */
[----:B------:R-:W-:Y:S02]  /*0520*/  ULOP3.LUT UR8, UR5, UR12, URZ, 0x3c, !UPT ;  /* 0x0000000c05087292 */ /* 0x000fe4000f8e3c3f */
[----:B------:R-:W-:Y:S01]  /*0530*/  UIMAD.WIDE.U32 UR6, UR7, UR9, URZ ;  /* 0x00000009070672a5 */ /* 0x000fe2000f8e003f */
[----:B------:R-:W-:Y:S01]  /*0540*/  STL [R1+0x978], R42 ;  /* 0x0009782a01007387 */ /* 0x000fe20000100800 */
[----:B------:R-:W-:-:S02]  /*0550*/  UISETP.GE.AND UP5, UPT, UR8, URZ, UPT ;  /* 0x0000003f0800728c */ /* 0x000fc4000bfa6270 */
[----:B------:R-:W-:Y:S01]  /*0560*/  UIADD3 UR6, -UR7, URZ, URZ ;  /* 0x0000003f07067290 */ /* 0x000fe2000fffe13f */
[----:B------:R-:W-:Y:S03]  /*0570*/  STL [R1+0x988], R42 ;  /* 0x0009882a01007387 */ /* 0x000fe60000100800 */
[----:B------:R-:W-:Y:S01]  /*0580*/  UIMAD UR6, UR16, UR6, UR9 ;  /* 0x00000006100672a4 */ /* 0x000fe2000f8e0209 */
[----:B------:R-:W-:Y:S03]  /*0590*/  STL [R1+0x998], R42 ;  /* 0x0009982a01007387 */ /* 0x000fe60000100800 */
[----:B------:R-:W-:Y:S01]  /*05a0*/  UISETP.GT.U32.AND UP2, UPT, UR16, UR6, UPT ;  /* 0x000000061000728c */ /* 0x000fe2000bf44070 */
[----:B------:R-:W-:Y:S04]  /*05b0*/  STL [R1+0x9a8], R42 ;  /* 0x0009a82a01007387 */ /* 0x000fe80000100800 */
[----:B------:R-:W-:Y:S04]  /*05c0*/  STL [R1+0x9b8], R42 ;  /* 0x0009b82a01007387 */ /* 0x000fe80000100800 */
[----:B------:R-:W-:Y:S02]  /*05d0*/  STL [R1+0x9c8], R42 ;  /* 0x0009c82a01007387 */ /* 0x000fe40000100800 */
[----:B------:R-:W-:-:S02]  /*05e0*/  @!UP2 UIADD3 UR6, UR6, -UR16, URZ ;  /* 0x800000100606a290 */ /* 0x000fc4000fffe03f */
[----:B------:R-:W-:Y:S01]  /*05f0*/  @!UP2 UIADD3 UR7, UR7, 0x1, URZ ;  /* 0x000000010707a890 */ /* 0x000fe2000fffe03f */
[----:B------:R-:W-:Y:S01]  /*0600*/  STL [R1+0x9d8], R42 ;  /* 0x0009d82a01007387 */ /* 0x000fe20000100800 */
[----:B------:R-:W-:Y:S02]  /*0610*/  UIADD3 UR8, UR6, -UR16, URZ ;  /* 0x8000001006087290 */ /* 0x000fe4000fffe03f */
[----:B------:R-:W-:Y:S01]  /*0620*/  UISETP.GT.U32.AND UP3, UPT, UR16, UR6, UPT ;  /* 0x000000061000728c */ /* 0x000fe2000bf64070 */
[----:B------:R-:W-:Y:S01]  /*0630*/  STL [R1+0xa08], R42 ;  /* 0x000a082a01007387 */ /* 0x000fe20000100800 */
[----:B------:R-:W-:Y:S02]  /*0640*/  UISETP.GE.U32.AND UP1, UPT, UR6, UR16, UPT ;  /* 0x000000100600728c */ /* 0x000fe4000bf26070 */
[----:B------:R-:W-:Y:S01]  /*0650*/  USEL UR6, UR8, UR6, !UP3 ;  /* 0x0000000608067287 */ /* 0x000fe2000d800000 */
[----:B------:R-:W-:Y:S01]  /*0660*/  STL [R1+0xa18], R42 ;  /* 0x000a182a01007387 */ /* 0x000fe20000100800 */
[----:B------:R-:W-:-:S02]  /*0670*/  ULOP3.LUT UR8, URZ, UR12, URZ, 0x33, !UPT ;  /* 0x0000000c3f087292 */ /* 0x000fc4000f8e333f */
[----:B------:R-:W-:Y:S01]  /*0680*/  @!UP4 UIADD3 UR6, -UR6, URZ, URZ ;  /* 0x0000003f0606c290 */ /* 0x000fe2000fffe13f */
[----:B------:R-:W-:Y:S01]  /*0690*/  STL [R1+0xa28], R42 ;  /* 0x000a282a01007387 */ /* 0x000fe20000100800 */
[----:B------:R-:W-:Y:S02]  /*06a0*/  ULDC.64 UR16, c[0x0][0x298] ;  /* 0x0000a60000107ab9 */ /* 0x000fe40000000a00 */
[----:B------:R-:W-:Y:S01]  /*06b0*/  USEL UR9, UR8, UR6, !UP0 ;  /* 0x0000000608097287 */ /* 0x000fe2000c000000 */
[----:B------:R-:W-:Y:S01]  /*06c0*/  STL [R1+0xa38], R42 ;  /* 0x000a382a01007387 */ /* 0x000fe20000100800 */
[----:B------:R-:W-:Y:S02]  /*06d0*/  @UP1 UIADD3 UR7, UR7, 0x1, URZ ;  /* 0x0000000107071890 */ /* 0x000fe4000fffe03f */
[----:B------:R-:W-:Y:S01]  /*06e0*/  UIMAD UR12, UR9, 0xa0, URZ ;  /* 0x000000a0090c78a4 */ /* 0x000fe2000f8e023f */
[----:B------:R-:W-:Y:S01]  /*06f0*/  STL [R1+0xa3c], R42 ;  /* 0x000a3c2a01007387 */ /* 0x000fe20000100800 */
[----:B------:R-:W-:-:S03]  /*0700*/  @!UP5 UIADD3 UR7, -UR7, URZ, URZ ;  /* 0x0000003f0707d290 */ /* 0x000fc6000fffe13f */
[----:B------:R-:W-:Y:S01]  /*0710*/  STL [R1+0xa40], R42 ;  /* 0x000a402a01007387 */ /* 0x000fe20000100800 */
[----:B------:R-:W-:-:S03]  /*0720*/  USEL UR7, UR8, UR7, !UP0 ;  /* 0x0000000708077287 */ /* 0x000fc6000c000000 */
[----:B------:R-:W-:Y:S01]  /*0730*/  STL [R1+0xa44], R42 ;  /* 0x000a442a01007387 */ /* 0x000fe20000100800 */
[----:B------:R-:W-:-:S03]  /*0740*/  USHF.R.S32.HI UR6, URZ, 0x1f, UR7 ;  /* 0x0000001f3f067899 */ /* 0x000fc60008011407 */
[----:B------:R-:W-:Y:S01]  /*0750*/  STL [R1+0xa48], R42 ;  /* 0x000a482a01007387 */ /* 0x000fe20000100800 */
[----:B------:R-:W-:-:S03]  /*0760*/  UIMAD UR6, UR6, UR16, URZ ;  /* 0x00000010060672a4 */ /* 0x000fc6000f8e023f */
[----:B------:R-:W-:Y:S01]  /*0770*/  STL [R1+0xa4c], R42 ;  /* 0x000a4c2a01007387 */ /* 0x000fe20000100800 */
[----:B------:R-:W-:-:S03]  /*0780*/  UIMAD UR6, UR7, UR17, UR6 ;  /* 0x00000011070672a4 */ /* 0x000fc6000f8e0206 */
[----:B------:R-:W-:Y:S04]  /*0790*/  STL [R1+0xa50], R42 ;  /* 0x000a502a01007387 */ /* 0x000fe80000100800 */
[----:B------:R-:W-:Y:S01]  /*07a0*/  STL [R1+0xa54], R42 ;  /* 0x000a542a01007387 */ /* 0x000fe20000100800 */
[----:B--2---:R-:W-:Y:S02]  /*07b0*/  ISETP.GT.U32.AND P0, PT, R5, 0x27f, PT ;  /* 0x0000027f0500780c */ /* 0x004fe40003f04070 */
[----:B------:R-:W-:Y:S02]  /*07c0*/  SHF.R.S32.HI R5, RZ, 0x1f, R4 ;  /* 0x0000001fff057819 */ /* 0x000fe40000011404 */
[----:B---3--:R-:W-:Y:S02]  /*07d0*/  SHF.R.S32.HI R0, RZ, 0x1f, R7 ;  /* 0x0000001fff007819 */ /* 0x008fe40000011407 */
[----:B------:R-:W-:-:S02]  /*07e0*/  ISETP.GE.OR.EX P3, PT, R5, UR19, P0, P1 ;  /* 0x0000001305007c0c */ /* 0x000fc40008766710 */
[----:B------:R-:W-:-:S04]  /*07f0*/  ISETP.GE.U32.AND P1, PT, R15, UR18, PT ;  /* 0x000000120f007c0c */ /* 0x000fc8000bf26070 */
[----:B------:R-:W-:Y:S02]  /*0800*/  ISETP.GE.OR.EX P6, PT, R9, UR19, P0, P1 ;  /* 0x0000001309007c0c */ /* 0x000fe400087c6710 */
[----:B------:R-:W-:Y:S02]  /*0810*/  IADD3 R28, P1, R7, UR12, RZ ;  /* 0x0000000c071c7c10 */ /* 0x000fe4000ff3e0ff */
[----:B------:R-:W-:-:S03]  /*0820*/  MOV R7, UR12 ;  /* 0x0000000c00077c02 */ /* 0x000fc60008000f00 */
[----:B------:R-:W0:Y:S01]  /*0830*/  @!P3 LDC.64 R10, c[0x0][0x288] ;  /* 0x0000a200ff0abb82 */ /* 0x000e220000000a00 */
[----:B------:R-:W-:Y:S02]  /*0840*/  LEA.HI.X.SX32 R29, R7, R0, 0x1, P1 ;  /* 0x00000000071d7211 */ /* 0x000fe400008f0eff */
[----:B------:R-:W-:Y:S02]  /*0850*/  ISETP.GE.U32.AND P1, PT, R25, UR18, PT ;  /* 0x0000001219007c0c */ /* 0x000fe4000bf26070 */
[----:B------:R-:W-:Y:S02]  /*0860*/  @P3 LOP3.LUT R43, R43, 0x2000000, RZ, 0xfc, !PT ;  /* 0x020000002b2b3812 */ /* 0x000fe400078efcff */
[----:B------:R-:W-:Y:S01]  /*0870*/  MOV R7, UR16 ;  /* 0x0000001000077c02 */ /* 0x000fe20008000f00 */
[----:B------:R-:W1:Y:S01]  /*0880*/  @!P3 LDC.64 R40, c[0x0][0x230] ;  /* 0x00008c00ff28bb82 */ /* 0x000e620000000a00 */
[----:B------:R-:W-:Y:S02]  /*0890*/  ISETP.GE.OR.EX P5, PT, R14, UR19, P0, P1 ;  /* 0x000000130e007c0c */ /* 0x000fe400087a6710 */
[----:B------:R-:W-:Y:S01]  /*08a0*/  LOP3.LUT R43, R43, 0xfeffffff, RZ, 0xc0, !PT ;  /* 0xfeffffff2b2b7812 */ /* 0x000fe200078ec0ff */
[----:B------:R-:W-:Y:S01]  /*08b0*/  IMAD.WIDE.U32 R28, R7, UR7, R28 ;  /* 0x00000007071c7c25 */ /* 0x000fe2000f8e001c */
[----:B------:R-:W-:-:S02]  /*08c0*/  ISETP.GE.U32.AND P1, PT, R26, UR18, PT ;  /* 0x000000121a007c0c */ /* 0x000fc4000bf26070 */
[----:B------:R-:W-:Y:S01]  /*08d0*/  @P6 LOP3.LUT R43, R43, 0x1000000, RZ, 0xfc, !PT ;  /* 0x010000002b2b6812 */ /* 0x000fe200078efcff */
[----:B------:R-:W2:Y:S01]  /*08e0*/  @!P6 LDC.64 R2, c[0x0][0x288] ;  /* 0x0000a200ff02eb82 */ /* 0x000ea20000000a00 */
[----:B------:R-:W-:Y:S01]  /*08f0*/  IADD3 R7, R29, UR6, RZ ;  /* 0x000000061d077c10 */ /* 0x000fe2000fffe0ff */
[----:B------:R-:W-:Y:S01]  /*0900*/  ULDC.64 UR6, c[0x0][0x290] ;  /* 0x0000a40000067ab9 */ /* 0x000fe20000000a00 */
[----:B------:R-:W-:Y:S02]  /*0910*/  @!P3 MOV R6, R28 ;  /* 0x0000001c0006b202 */ /* 0x000fe40000000f00 */
[----:B------:R-:W-:Y:S02]  /*0920*/  LOP3.LUT R43, R43, 0xff7fffff, RZ, 0xc0, !PT ;  /* 0xff7fffff2b2b7812 */ /* 0x000fe400078ec0ff */
[----:B------:R-:W-:Y:S01]  /*0930*/  IADD3 R0, R4, 0x20, RZ ;  /* 0x0000002004007810 */ /* 0x000fe20007ffe0ff */
[-C--:B0-----:R-:W-:Y:S01]  /*0940*/  @!P3 IMAD R5, R5, R10.reuse, RZ ;  /* 0x0000000a0505b224 */ /* 0x081fe200078e02ff */
[----:B------:R-:W-:Y:S01]  /*0950*/  @P5 LOP3.LUT R43, R43, 0x800000, RZ, 0xfc, !PT ;  /* 0x008000002b2b5812 */ /* 0x000fe200078efcff */
[----:B------:R-:W0:Y:S01]  /*0960*/  @!P3 LDC.64 R38, c[0x0][0x228] ;  /* 0x00008a00ff26bb82 */ /* 0x000e220000000a00 */
[----:B------:R-:W-:Y:S01]  /*0970*/  ISETP.GE.U32.AND P2, PT, R0, UR18, PT ;  /* 0x0000001200007c0c */ /* 0x000fe2000bf46070 */
[C---:B------:R-:W-:Y:S01]  /*0980*/  @!P3 IMAD R17, R4.reuse, R11, R5 ;  /* 0x0000000b0411b224 */ /* 0x040fe200078e0205 */
[----:B------:R-:W-:Y:S01]  /*0990*/  SHF.R.S32.HI R5, RZ, 0x1f, R26 ;  /* 0x0000001fff057819 */ /* 0x000fe2000001141a */
[----:B------:R-:W-:Y:S01]  /*09a0*/  @!P3 IMAD.WIDE.U32 R10, R4, R10, R6 ;  /* 0x0000000a040ab225 */ /* 0x000fe200078e0006 */
[----:B------:R-:W-:-:S02]  /*09b0*/  LOP3.LUT R43, R43, 0xffbfffff, RZ, 0xc0, !PT ;  /* 0xffbfffff2b2b7812 */ /* 0x000fc400078ec0ff */
[----:B------:R-:W-:Y:S01]  /*09c0*/  ISETP.GE.OR.EX P4, PT, R5, UR19, P0, P1 ;  /* 0x0000001305007c0c */ /* 0x000fe20008786710 */
[----:B------:R-:W3:Y:S01]  /*09d0*/  @!P6 LDC.64 R18, c[0x0][0x230] ;  /* 0x00008c00ff12eb82 */ /* 0x000ee20000000a00 */
[----:B------:R-:W-:Y:S02]  /*09e0*/  @!P3 IADD3 R11, R11, R17, RZ ;  /* 0x000000110b0bb210 */ /* 0x000fe40007ffe0ff */
[C---:B------:R-:W-:Y:S02]  /*09f0*/  @!P3 SHF.L.U32 R17, R10.reuse, 0x1, RZ ;  /* 0x000000010a11b819 */ /* 0x040fe400000006ff */
[----:B------:R-:W-:Y:S01]  /*0a00*/  SHF.R.S32.HI R20, RZ, 0x1f, R0 ;  /* 0x0000001fff147819 */ /* 0x000fe20000011400 */
[----:B--2---:R-:W-:Y:S01]  /*0a10*/  @!P6 IMAD R16, R9, R2, RZ ;  /* 0x000000020910e224 */ /* 0x004fe200078e02ff */
[----:B------:R-:W-:Y:S01]  /*0a20*/  @!P3 SHF.L.U64.HI R24, R10, 0x1, R11 ;  /* 0x000000010a18b819 */ /* 0x000fe2000001020b */
[----:B------:R-:W2:Y:S01]  /*0a30*/  @!P5 LDC.64 R12, c[0x0][0x288] ;  /* 0x0000a200ff0cdb82 */ /* 0x000ea20000000a00 */
[----:B-1----:R-:W-:Y:S01]  /*0a40*/  @!P3 IADD3 R40, P1, R17, R40, RZ ;  /* 0x000000281128b210 */ /* 0x002fe20007f3e0ff */
[----:B------:R-:W-:Y:S01]  /*0a50*/  @!P6 IMAD R27, R15, R3, R16 ;  /* 0x000000030f1be224 */ /* 0x000fe200078e0210 */
[----:B------:R-:W-:-:S02]  /*0a60*/  ISETP.GE.OR.EX P3, PT, R20, UR19, P0, P2 ;  /* 0x0000001314007c0c */ /* 0x000fc40008766720 */
[----:B------:R-:W-:Y:S02]  /*0a70*/  @P4 LOP3.LUT R43, R43, 0x400000, RZ, 0xfc, !PT ;  /* 0x004000002b2b4812 */ /* 0x000fe400078efcff */
[----:B------:R-:W-:Y:S01]  /*0a80*/  @!P6 MOV R10, R28 ;  /* 0x0000001c000ae202 */ /* 0x000fe20000000f00 */
[----:B------:R-:W1:Y:S01]  /*0a90*/  @!P6 LDC.64 R8, c[0x0][0x228] ;  /* 0x00008a00ff08eb82 */ /* 0x000e620000000a00 */
[C---:B------:R-:W-:Y:S02]  /*0aa0*/  LOP3.LUT P2, RZ, R43.reuse, 0x2000000, RZ, 0xc0, !PT ;  /* 0x020000002bff7812 */ /* 0x040fe4000784c0ff */
[----:B------:R-:W-:Y:S02]  /*0ab0*/  @!P6 MOV R11, R7 ;  /* 0x00000007000be202 */ /* 0x000fe40000000f00 */
[----:B------:R-:W-:Y:S01]  /*0ac0*/  LOP3.LUT R43, R43, 0xffdfffff, RZ, 0xc0, !PT ;  /* 0xffdfffff2b2b7812 */ /* 0x000fe200078ec0ff */
[----:B------:R-:W-:Y:S02]  /*0ad0*/  @!P6 IMAD.WIDE.U32 R2, R15, R2, R10 ;  /* 0x000000020f02e225 */ /* 0x000fe400078e000a */
[----:B------:R-:W4:Y:S01]  /*0ae0*/  @!P4 LDC.64 R22, c[0x0][0x288] ;  /* 0x0000a200ff16cb82 */ /* 0x000f220000000a00 */
[----:B------:R-:W-:-:S02]  /*0af0*/  @P3 LOP3.LUT R43, R43, 0x200000, RZ, 0xfc, !PT ;  /* 0x002000002b2b3812 */ /* 0x000fc400078efcff */
[----:B------:R-:W-:-:S03]  /*0b00*/  @!P6 IADD3 R3, R3, R27, RZ ;  /* 0x0000001b0303e210 */ /* 0x000fc60007ffe0ff */
[----:B------:R-:W-:Y:S01]  /*0b10*/  @!P2 IADD3.X R41, R24, R41, RZ, P1, !PT ;  /* 0x000000291829a210 */ /* 0x000fe20000ffe4ff */
[----:B--2---:R-:W-:Y:S01]  /*0b20*/  @!P5 IMAD R14, R14, R12, RZ ;  /* 0x0000000c0e0ed224 */ /* 0x004fe200078e02ff */
[----:B0-----:R-:W-:Y:S01]  /*0b30*/  @!P2 IADD3 R38, P1, R17, R38, RZ ;  /* 0x000000261126a210 */ /* 0x001fe20007f3e0ff */
[----:B------:R-:W0:Y:S01]  /*0b40*/  @!P5 LDC.64 R10, c[0x0][0x228] ;  /* 0x00008a00ff0adb82 */ /* 0x000e220000000a00 */
[----:B------:R-:W-:Y:S01]  /*0b50*/  @!P6 SHF.L.U32 R15, R2, 0x1, RZ ;  /* 0x00000001020fe819 */ /* 0x000fe200000006ff */
[----:B------:R-:W-:Y:S01]  /*0b60*/  @!P5 IMAD R27, R25, R13, R14 ;  /* 0x0000000d191bd224 */ /* 0x000fe200078e020e */
[----:B------:R-:W-:Y:S01]  /*0b70*/  @!P2 IADD3.X R39, R24, R39, RZ, P1, !PT ;  /* 0x000000271827a210 */ /* 0x000fe20000ffe4ff */
[----:B------:R2:W-:Y:S01]  /*0b80*/  STL.64 [R1+0xa58], R40 ;  /* 0x000a582801007387 */ /* 0x0005e20000100a00 */
[----:B------:R-:W-:Y:S02]  /*0b90*/  @!P6 SHF.L.U64.HI R24, R2, 0x1, R3 ;  /* 0x000000010218e819 */ /* 0x000fe40000010203 */
[----:B---3--:R-:W-:Y:S01]  /*0ba0*/  @!P6 IADD3 R18, P1, R15, R18, RZ ;  /* 0x000000120f12e210 */ /* 0x008fe20007f3e0ff */
[----:B------:R-:W3:Y:S01]  /*0bb0*/  @!P5 LDC.64 R16, c[0x0][0x230] ;  /* 0x00008c00ff10db82 */ /* 0x000ee20000000a00 */
[----:B------:R-:W-:Y:S01]  /*0bc0*/  @!P5 MOV R14, R28 ;  /* 0x0000001c000ed202 */ /* 0x000fe20000000f00 */
[----:B------:R-:W-:Y:S01]  /*0bd0*/  STL.64 [R1+0xa60], R38 ;  /* 0x000a602601007387 */ /* 0x000fe20000100a00 */
[----:B------:R-:W-:-:S02]  /*0be0*/  @!P6 IADD3.X R19, R24, R19, RZ, P1, !PT ;  /* 0x000000131813e210 */ /* 0x000fc40000ffe4ff */
[----:B-1----:R-:W-:Y:S02]  /*0bf0*/  @!P6 IADD3 R8, P1, R15, R8, RZ ;  /* 0x000000080f08e210 */ /* 0x002fe40007f3e0ff */
[----:B------:R-:W-:Y:S01]  /*0c00*/  @!P5 MOV R15, R7 ;  /* 0x00000007000fd202 */ /* 0x000fe20000000f00 */
[----:B------:R-:W1:Y:S01]  /*0c10*/  @!P3 LDC.64 R2, c[0x0][0x288] ;  /* 0x0000a200ff02bb82 */ /* 0x000e620000000a00 */
[----:B------:R-:W-:Y:S01]  /*0c20*/  @!P6 IADD3.X R9, R24, R9, RZ, P1, !PT ;  /* 0x000000091809e210 */ /* 0x000fe20000ffe4ff */
[----:B----4-:R-:W-:Y:S01]  /*0c30*/  @!P4 IMAD R24, R5, R22, RZ ;  /* 0x000000160518c224 */ /* 0x010fe200078e02ff */
[----:B------:R-:W-:Y:S01]  /*0c40*/  LOP3.LUT R43, R43, 0xffefffff, RZ, 0xc0, !PT ;  /* 0xffefffff2b2b7812 */ /* 0x000fe200078ec0ff */
[----:B------:R-:W-:Y:S01]  /*0c50*/  @!P5 IMAD.WIDE.U32 R12, R25, R12, R14 ;  /* 0x0000000c190cd225 */ /* 0x000fe200078e000e */
[----:B------:R4:W-:Y:S03]  /*0c60*/  STL.64 [R1+0xa68], R18 ;  /* 0x000a681201007387 */ /* 0x0009e60000100a00 */
[----:B------:R-:W2:Y:S01]  /*0c70*/  @!P4 LDC.64 R14, c[0x0][0x230] ;  /* 0x00008c00ff0ecb82 */ /* 0x000ea20000000a00 */
[----:B------:R-:W-:Y:S01]  /*0c80*/  @!P5 IADD3 R13, R13, R27, RZ ;  /* 0x0000001b0d0dd210 */ /* 0x000fe20007ffe0ff */
[----:B------:R-:W-:Y:S01]  /*0c90*/  @!P4 IMAD R24, R26, R23, R24 ;  /* 0x000000171a18c224 */ /* 0x000fe200078e0218 */
[----:B------:R-:W-:-:S02]  /*0ca0*/  @!P5 SHF.L.U32 R25, R12, 0x1, RZ ;  /* 0x000000010c19d819 */ /* 0x000fc400000006ff */
[----:B------:R-:W-:Y:S02]  /*0cb0*/  @!P5 SHF.L.U64.HI R5, R12, 0x1, R13 ;  /* 0x000000010c05d819 */ /* 0x000fe4000001020d */
[----:B------:R-:W-:Y:S01]  /*0cc0*/  @!P4 MOV R12, R28 ;  /* 0x0000001c000cc202 */ /* 0x000fe20000000f00 */
[----:B------:R-:W4:Y:S01]  /*0cd0*/  @!P4 LDC.64 R36, c[0x0][0x228] ;  /* 0x00008a00ff24cb82 */ /* 0x000f220000000a00 */
[----:B------:R-:W-:Y:S02]  /*0ce0*/  @!P4 MOV R13, R7 ;  /* 0x00000007000dc202 */ /* 0x000fe40000000f00 */
[----:B---3--:R-:W-:Y:S01]  /*0cf0*/  @!P5 IADD3 R16, P1, R25, R16, RZ ;  /* 0x000000101910d210 */ /* 0x008fe20007f3e0ff */
[----:B------:R-:W-:-:S03]  /*0d00*/  @!P4 IMAD.WIDE.U32 R22, R26, R22, R12 ;  /* 0x000000161a16c225 */ /* 0x000fc600078e000c */
[----:B------:R-:W-:Y:S01]  /*0d10*/  @!P5 IADD3.X R17, R5, R17, RZ, P1, !PT ;  /* 0x000000110511d210 */ /* 0x000fe20000ffe4ff */
[----:B------:R-:W3:Y:S01]  /*0d20*/  @!P3 LDC.64 R34, c[0x0][0x230] ;  /* 0x00008c00ff22bb82 */ /* 0x000ee20000000a00 */
[----:B0-----:R-:W-:Y:S02]  /*0d30*/  @!P5 IADD3 R10, P1, R25, R10, RZ ;  /* 0x0000000a190ad210 */ /* 0x001fe40007f3e0ff */
[----:B------:R-:W-:Y:S01]  /*0d40*/  @!P4 IADD3 R23, R23, R24, RZ ;  /* 0x000000181717c210 */ /* 0x000fe20007ffe0ff */
[----:B-1----:R-:W-:Y:S01]  /*0d50*/  @!P3 IMAD R24, R20, R2, RZ ;  /* 0x000000021418b224 */ /* 0x002fe200078e02ff */
[----:B------:R-:W-:Y:S02]  /*0d60*/  @!P5 IADD3.X R11, R5, R11, RZ, P1, !PT ;  /* 0x0000000b050bd210 */ /* 0x000fe40000ffe4ff */
[C---:B------:R-:W-:Y:S01]  /*0d70*/  @!P4 SHF.L.U32 R5, R22.reuse, 0x1, RZ ;  /* 0x000000011605c819 */ /* 0x040fe200000006ff */
[----:B------:R-:W0:Y:S01]  /*0d80*/  @!P3 LDC.64 R12, c[0x0][0x228] ;  /* 0x00008a00ff0cbb82 */ /* 0x000e220000000a00 */
[----:B------:R-:W-:Y:S01]  /*0d90*/  @!P4 SHF.L.U64.HI R20, R22, 0x1, R23 ;  /* 0x000000011614c819 */ /* 0x000fe20000010217 */
[----:B------:R-:W-:Y:S01]  /*0da0*/  @!P3 IMAD R3, R0, R3, R24 ;  /* 0x000000030003b224 */ /* 0x000fe200078e0218 */
[----:B------:R-:W-:-:S02]  /*0db0*/  @!P3 MOV R22, R28 ;  /* 0x0000001c0016b202 */ /* 0x000fc40000000f00 */
[----:B------:R-:W-:Y:S02]  /*0dc0*/  @!P3 MOV R23, R7 ;  /* 0x000000070017b202 */ /* 0x000fe40000000f00 */
[----:B--2---:R-:W-:Y:S01]  /*0dd0*/  @!P4 IADD3 R14, P1, R5, R14, RZ ;  /* 0x0000000e050ec210 */ /* 0x004fe20007f3e0ff */
[----:B------:R-:W-:-:S03]  /*0de0*/  @!P3 IMAD.WIDE.U32 R22, R0, R2, R22 ;  /* 0x000000020016b225 */ /* 0x000fc600078e0016 */
[----:B------:R-:W-:Y:S02]  /*0df0*/  @!P4 IADD3.X R15, R20, R15, RZ, P1, !PT ;  /* 0x0000000f140fc210 */ /* 0x000fe40000ffe4ff */
[----:B----4-:R-:W-:Y:S02]  /*0e00*/  @!P4 IADD3 R36, P1, R5, R36, RZ ;  /* 0x000000240524c210 */ /* 0x010fe40007f3e0ff */
[----:B------:R-:W-:Y:S02]  /*0e10*/  @!P3 IADD3 R5, R23, R3, RZ ;  /* 0x000000031705b210 */ /* 0x000fe40007ffe0ff */
[----:B------:R-:W-:Y:S02]  /*0e20*/  @!P3 SHF.L.U32 R3, R22, 0x1, RZ ;  /* 0x000000011603b819 */ /* 0x000fe400000006ff */
[----:B------:R-:W-:Y:S02]  /*0e30*/  @!P4 IADD3.X R37, R20, R37, RZ, P1, !PT ;  /* 0x000000251425c210 */ /* 0x000fe40000ffe4ff */
[----:B------:R-:W-:Y:S01]  /*0e40*/  @!P3 SHF.L.U64.HI R22, R22, 0x1, R5 ;  /* 0x000000011616b819 */ /* 0x000fe20000010205 */
[----:B------:R-:W2:Y:S01]  /*0e50*/  LDL.LU R20, [R1+0x620] ;  /* 0x0006200001147983 */ /* 0x000ea20000300800 */
[----:B---3--:R-:W-:-:S02]  /*0e60*/  @!P3 IADD3 R34, P1, R3, R34, RZ ;  /* 0x000000220322b210 */ /* 0x008fc40007f3e0ff */
[----:B------:R-:W-:Y:S02]  /*0e70*/  IADD3 R5, R4, 0x28, RZ ;  /* 0x0000002804057810 */ /* 0x000fe40007ffe0ff */
[C---:B------:R-:W-:Y:S02]  /*0e80*/  @!P3 IADD3.X R35, R22.reuse, R35, RZ, P1, !PT ;  /* 0x000000231623b210 */ /* 0x040fe40000ffe4ff */
[----:B0-----:R-:W-:Y:S02]  /*0e90*/  @!P3 IADD3 R12, P1, R3, R12, RZ ;  /* 0x0000000c030cb210 */ /* 0x001fe40007f3e0ff */
[----:B------:R-:W-:Y:S02]  /*0ea0*/  SHF.R.S32.HI R23, RZ, 0x1f, R5 ;  /* 0x0000001fff177819 */ /* 0x000fe40000011405 */
[----:B------:R-:W-:Y:S02]  /*0eb0*/  @!P3 IADD3.X R13, R22, R13, RZ, P1, !PT ;  /* 0x0000000d160db210 */ /* 0x000fe40000ffe4ff */
[----:B------:R-:W-:-:S04]  /*0ec0*/  ISETP.GE.U32.AND P1, PT, R5, UR18, PT ;  /* 0x0000001205007c0c */ /* 0x000fc8000bf26070 */
[----:B------:R-:W-:-:S13]  /*0ed0*/  ISETP.GE.OR.EX P2, PT, R23, UR19, P0, P1 ;  /* 0x0000001317007c0c */ /* 0x000fda0008746710 */
[----:B------:R-:W0:Y:S01]  /*0ee0*/  @!P2 LDC.64 R2, c[0x0][0x288] ;  /* 0x0000a200ff02ab82 */ /* 0x000e220000000a00 */
[----:B------:R-:W-:Y:S02]  /*0ef0*/  @!P2 MOV R22, R28 ;  /* 0x0000001c0016a202 */ /* 0x000fe40000000f00 */
[----:B------:R-:W-:-:S04]  /*0f00*/  @P2 LOP3.LUT R43, R43, 0x100000, RZ, 0xfc, !PT ;  /* 0x001000002b2b2812 */ /* 0x000fc800078efcff */
[----:B------:R-:W-:Y:S01]  /*0f10*/  LOP3.LUT R43, R43, 0xfff7ffff, RZ, 0xc0, !PT ;  /* 0xfff7ffff2b2b7812 */ /* 0x000fe200078ec0ff */
[----:B------:R-:W1:Y:S08]  /*0f20*/  @!P2 LDC.64 R32, c[0x0][0x230] ;  /* 0x00008c00ff20ab82 */ /* 0x000e700000000a00 */
[----:B------:R-:W3:Y:S01]  /*0f30*/  @!P2 LDC.64 R30, c[0x0][0x228] ;  /* 0x00008a00ff1eab82 */ /* 0x000ee20000000a00 */
[----:B0-----:R-:W-:Y:S01]  /*0f40*/  @!P2 IMAD R0, R23, R2, RZ ;  /* 0x000000021700a224 */ /* 0x001fe200078e02ff */
[----:B------:R-:W-:-:S03]  /*0f50*/  @!P2 MOV R23, R7 ;  /* 0x000000070017a202 */ /* 0x000fc60000000f00 */
[C---:B------:R-:W-:Y:S02]  /*0f60*/  @!P2 IMAD R3, R5.reuse, R3, R0 ;  /* 0x000000030503a224 */ /* 0x040fe400078e0200 */
[----:B------:R-:W-:-:S05]  /*0f70*/  @!P2 IMAD.WIDE.U32 R22, R5, R2, R22 ;  /* 0x000000020516a225 */ /* 0x000fca00078e0016 */
[----:B------:R-:W-:Y:S02]  /*0f80*/  @!P2 IADD3 R5, R23, R3, RZ ;  /* 0x000000031705a210 */ /* 0x000fe40007ffe0ff */
[C---:B------:R-:W-:Y:S02]  /*0f90*/  @!P2 SHF.L.U32 R3, R22.reuse, 0x1, RZ ;  /* 0x000000011603a819 */ /* 0x040fe400000006ff */
[----:B------:R-:W-:Y:S02]  /*0fa0*/  @!P2 SHF.L.U64.HI R22, R22, 0x1, R5 ;  /* 0x000000011616a819 */ /* 0x000fe40000010205 */
[----:B-1----:R-:W-:Y:S02]  /*0fb0*/  @!P2 IADD3 R32, P1, R3, R32, RZ ;  /* 0x000000200320a210 */ /* 0x002fe40007f3e0ff */
[----:B------:R-:W-:Y:S02]  /*0fc0*/  IADD3 R5, R4, 0x30, RZ ;  /* 0x0000003004057810 */ /* 0x000fe40007ffe0ff */
[----:B------:R-:W-:-:S02]  /*0fd0*/  @!P2 IADD3.X R33, R22, R33, RZ, P1, !PT ;  /* 0x000000211621a210 */ /* 0x000fc40000ffe4ff */
[----:B---3--:R-:W-:Y:S02]  /*0fe0*/  @!P2 IADD3 R30, P1, R3, R30, RZ ;  /* 0x0000001e031ea210 */ /* 0x008fe40007f3e0ff */
[----:B------:R-:W-:-:S03]  /*0ff0*/  SHF.R.S32.HI R23, RZ, 0x1f, R5 ;  /* 0x0000001fff177819 */ /* 0x000fc60000011405 */
[----:B------:R-:W-:Y:S01]  /*1000*/  @!P2 IMAD.X R31, R22, 0x1, R31, P1 ;  /* 0x00000001161fa824 */ /* 0x000fe200008e061f */
[----:B------:R-:W-:-:S04]  /*1010*/  ISETP.GE.U32.AND P1, PT, R5, UR18, PT ;  /* 0x0000001205007c0c */ /* 0x000fc8000bf26070 */
[----:B------:R-:W-:-:S13]  /*1020*/  ISETP.GE.OR.EX P2, PT, R23, UR19, P0, P1 ;  /* 0x0000001317007c0c */ /* 0x000fda0008746710 */
[----:B------:R-:W0:Y:S01]  /*1030*/  @!P2 LDC.64 R2, c[0x0][0x288] ;  /* 0x0000a200ff02ab82 */ /* 0x000e220000000a00 */
[----:B------:R-:W-:Y:S02]  /*1040*/  @!P2 MOV R22, R28 ;  /* 0x0000001c0016a202 */ /* 0x000fe40000000f00 */
[----:B------:R-:W-:-:S04]  /*1050*/  @P2 LOP3.LUT R43, R43, 0x80000, RZ, 0xfc, !PT ;  /* 0x000800002b2b2812 */ /* 0x000fc800078efcff */
[----:B------:R-:W-:Y:S01]  /*1060*/  LOP3.LUT R43, R43, 0xfffbffff, RZ, 0xc0, !PT ;  /* 0xfffbffff2b2b7812 */ /* 0x000fe200078ec0ff */
[----:B------:R-:W1:Y:S01]  /*1070*/  @!P2 LDC.64 R26, c[0x0][0x230] ;  /* 0x00008c00ff1aab82 */ /* 0x000e620000000a00 */
[----:B0-----:R-:W-:Y:S01]  /*1080*/  @!P2 IMAD R0, R23, R2, RZ ;  /* 0x000000021700a224 */ /* 0x001fe200078e02ff */
[----:B------:R-:W-:-:S03]  /*1090*/  @!P2 MOV R23, R7 ;  /* 0x000000070017a202 */ /* 0x000fc60000000f00 */
[C---:B------:R-:W-:Y:S02]  /*10a0*/  @!P2 IMAD R3, R5.reuse, R3, R0 ;  /* 0x000000030503a224 */ /* 0x040fe400078e0200 */
        /* <DEDUP_REMOVED lines=14> */
[----:B------:R-:W-:Y:S02]  /*1190*/  @!P2 MOV R24, R28 ;  /* 0x0000001c0018a202 */ /* 0x000fe40000000f00 */
[----:B------:R-:W-:Y:S02]  /*11a0*/  @!P2 MOV R25, R7 ;  /* 0x000000070019a202 */ /* 0x000fe40000000f00 */
[----:B------:R-:W-:-:S03]  /*11b0*/  @P2 LOP3.LUT R43, R43, 0x40000, RZ, 0xfc, !PT ;  /* 0x000400002b2b2812 */ /* 0x000fc600078efcff */
[----:B------:R-:W1:Y:S01]  /*11c0*/  @!P2 LDC.64 R2, c[0x0][0x230] ;  /* 0x00008c00ff02ab82 */ /* 0x000e620000000a00 */
[----:B------:R-:W-:Y:S01]  /*11d0*/  LOP3.LUT R43, R43, 0xfffdffff, RZ, 0xc0, !PT ;  /* 0xfffdffff2b2b7812 */ /* 0x000fe200078ec0ff */
[-C--:B0-----:R-:W-:Y:S02]  /*11e0*/  @!P2 IMAD R5, R5, R44.reuse, RZ ;  /* 0x0000002c0505a224 */ /* 0x081fe400078e02ff */
[----:B------:R-:W-:-:S04]  /*11f0*/  @!P2 IMAD.WIDE.U32 R24, R0, R44, R24 ;  /* 0x0000002c0018a225 */ /* 0x000fc800078e0018 */
[----:B------:R-:W-:Y:S01]  /*1200*/  @!P2 IMAD R45, R0, R45, R5 ;  /* 0x0000002d002da224 */ /* 0x000fe200078e0205 */
[----:B------:R-:W-:-:S04]  /*1210*/  @!P2 SHF.L.U32 R5, R24, 0x1, RZ ;  /* 0x000000011805a819 */ /* 0x000fc800000006ff */
[----:B------:R-:W-:Y:S02]  /*1220*/  @!P2 IADD3 R0, R25, R45, RZ ;  /* 0x0000002d1900a210 */ /* 0x000fe40007ffe0ff */
[----:B-1----:R-:W-:Y:S02]  /*1230*/  @!P2 IADD3 R40, P1, R5, R2, RZ ;  /* 0x000000020528a210 */ /* 0x002fe40007f3e0ff */
[----:B------:R-:W-:-:S04]  /*1240*/  @!P2 SHF.L.U64.HI R0, R24, 0x1, R0 ;  /* 0x000000011800a819 */ /* 0x000fc80000010200 */
[----:B------:R-:W-:Y:S02]  /*1250*/  @!P2 IADD3.X R41, R0, R3, RZ, P1, !PT ;  /* 0x000000030029a210 */ /* 0x000fe40000ffe4ff */
[----:B------:R-:W0:Y:S03]  /*1260*/  @!P2 LDC.64 R2, c[0x0][0x228] ;  /* 0x00008a00ff02ab82 */ /* 0x000e260000000a00 */
[----:B------:R-:W-:Y:S01]  /*1270*/  @!P2 STL.64 [R1+0x210], R40 ;  /* 0x000210280100a387 */ /* 0x000fe20000100a00 */
[----:B0-----:R-:W-:-:S04]  /*1280*/  @!P2 IADD3 R18, P1, R5, R2, RZ ;  /* 0x000000020512a210 */ /* 0x001fc80007f3e0ff */
[----:B------:R-:W-:Y:S02]  /*1290*/  @!P2 IADD3.X R19, R0, R3, RZ, P1, !PT ;  /* 0x000000030013a210 */ /* 0x000fe40000ffe4ff */
[----:B------:R-:W-:-:S03]  /*12a0*/  IADD3 R0, R4, 0x40, RZ ;  /* 0x0000004004007810 */ /* 0x000fc60007ffe0ff */
[----:B------:R0:W-:Y:S01]  /*12b0*/  @!P2 STL.64 [R1+0x218], R18 ;  /* 0x000218120100a387 */ /* 0x0001e20000100a00 */
[----:B------:R-:W-:Y:S02]  /*12c0*/  SHF.R.S32.HI R5, RZ, 0x1f, R0 ;  /* 0x0000001fff057819 */ /* 0x000fe40000011400 */
[----:B------:R-:W-:-:S04]  /*12d0*/  ISETP.GE.U32.AND P1, PT, R0, UR18, PT ;  /* 0x0000001200007c0c */ /* 0x000fc8000bf26070 */
[----:B------:R-:W-:-:S13]  /*12e0*/  ISETP.GE.OR.EX P2, PT, R5, UR19, P0, P1 ;  /* 0x0000001305007c0c */ /* 0x000fda0008746710 */
[----:B------:R-:W1:Y:S01]  /*12f0*/  @!P2 LDC.64 R2, c[0x0][0x288] ;  /* 0x0000a200ff02ab82 */ /* 0x000e620000000a00 */
[----:B------:R-:W-:Y:S02]  /*1300*/  @!P2 MOV R44, R28 ;  /* 0x0000001c002ca202 */ /* 0x000fe40000000f00 */
[----:B------:R-:W-:Y:S02]  /*1310*/  @!P2 MOV R45, R7 ;  /* 0x00000007002da202 */ /* 0x000fe40000000f00 */
[----:B------:R-:W-:-:S03]  /*1320*/  @P2 LOP3.LUT R43, R43, 0x20000, RZ, 0xfc, !PT ;  /* 0x000200002b2b2812 */ /* 0x000fc600078efcff */
[----:B------:R-:W0:Y:S01]  /*1330*/  @!P2 LDC.64 R24, c[0x0][0x230] ;  /* 0x00008c00ff18ab82 */ /* 0x000e220000000a00 */
[----:B------:R-:W-:Y:S01]  /*1340*/  LOP3.LUT R43, R43, 0xfffeffff, RZ, 0xc0, !PT ;  /* 0xfffeffff2b2b7812 */ /* 0x000fe200078ec0ff */
[-C--:B-1----:R-:W-:Y:S02]  /*1350*/  @!P2 IMAD R5, R5, R2.reuse, RZ ;  /* 0x000000020505a224 */ /* 0x082fe400078e02ff */
[----:B------:R-:W-:-:S04]  /*1360*/  @!P2 IMAD.WIDE.U32 R44, R0, R2, R44 ;  /* 0x00000002002ca225 */ /* 0x000fc800078e002c */
[----:B------:R-:W-:Y:S01]  /*1370*/  @!P2 IMAD R3, R0, R3, R5 ;  /* 0x000000030003a224 */ /* 0x000fe200078e0205 */
[----:B------:R-:W-:-:S04]  /*1380*/  @!P2 SHF.L.U32 R0, R44, 0x1, RZ ;  /* 0x000000012c00a819 */ /* 0x000fc800000006ff */
[----:B------:R-:W-:Y:S02]  /*1390*/  @!P2 IADD3 R3, R45, R3, RZ ;  /* 0x000000032d03a210 */ /* 0x000fe40007ffe0ff */
[----:B0-----:R-:W-:Y:S02]  /*13a0*/  @!P2 IADD3 R18, P1, R0, R24, RZ ;  /* 0x000000180012a210 */ /* 0x001fe40007f3e0ff */
[----:B------:R-:W-:Y:S02]  /*13b0*/  @!P2 SHF.L.U64.HI R44, R44, 0x1, R3 ;  /* 0x000000012c2ca819 */ /* 0x000fe40000010203 */
[----:B------:R-:W0:Y:S02]  /*13c0*/  @!P2 LDC.64 R2, c[0x0][0x228] ;  /* 0x00008a00ff02ab82 */ /* 0x000e240000000a00 */
        /* <DEDUP_REMOVED lines=79> */
[----:B------:R-:W-:Y:S01]  /*18c0*/  @!P2 MOV R45, R7 ;  /* 0x00000007002da202 */ /* 0x000fe20000000f00 */
[----:B------:R-:W-:Y:S01]  /*18d0*/  @!P2 IMAD.MOV.U32 R44, RZ, RZ, R28 ;  /* 0x000000ffff2ca224 */ /* 0x000fe200078e001c */
[----:B------:R-:W-:-:S04]  /*18e0*/  @P2 LOP3.LUT R43, R43, 0x2000, RZ, 0xfc, !PT ;  /* 0x000020002b2b2812 */ /* 0x000fc800078efcff */
[----:B------:R-:W-:Y:S01]  /*18f0*/  LOP3.LUT R43, R43, 0xffffefff, RZ, 0xc0, !PT ;  /* 0xffffefff2b2b7812 */ /* 0x000fe200078ec0ff */
[----:B------:R-:W0:Y:S01]  /*1900*/  @!P2 LDC.64 R24, c[0x0][0x230] ;  /* 0x00008c00ff18ab82 */ /* 0x000e220000000a00 */
        /* <DEDUP_REMOVED lines=141> */
[----:B------:R-:W-:-:S03]  /*21e0*/  @!P2 SHF.L.U32 R0, R44, 0x1, RZ ;  /* 0x000000012c00a819 */ /* 0x000fc600000006ff */
[----:B------:R-:W-:Y:S01]  /*21f0*/  @!P2 IMAD.IADD R3, R45, 0x1, R3 ;  /* 0x000000012d03a824 */ /* 0x000fe200078e0203 */
[----:B0-----:R-:W-:-:S04]  /*2200*/  @!P2 IADD3 R18, P1, R0, R24, RZ ;  /* 0x000000180012a210 */ /* 0x001fc80007f3e0ff */
        /* <DEDUP_REMOVED lines=139> */
[----:B------:R-:W0:Y:S03]  /*2ac0*/  @!P2 LDC.64 R2, c[0x0][0x228] ;  /* 0x00008a00ff02ab82 */ /* 0x000e260000000a00 */
[----:B------:R-:W-:-:S05]  /*2ad0*/  @!P2 IMAD.X R19, R44, 0x1, R25, P1 ;  /* 0x000000012c13a824 */ /* 0x000fca00008e0619 */
        /* <DEDUP_REMOVED lines=139> */
[----:B0-----:R-:W-:Y:S01]  /*3390*/  @!P2 IADD3 R18, P1, R0, R2, RZ ;  /* 0x000000020012a210 */ /* 0x001fe20007f3e0ff */
[----:B------:R-:W-:-:S03]  /*33a0*/  VIADD R0, R4, 0xf8 ;  /* 0x000000f804007836 */ /* 0x000fc60000000000 */
        /* <DEDUP_REMOVED lines=673> */
[----:B------:R-:W-:Y:S02]  /*5dc0*/  @!P3 MOV R44, R28 ;  /* 0x0000001c002cb202 */ /* 0x000fe40000000f00 */
[----:B------:R-:W-:-:S05]  /*5dd0*/  @!P3 MOV R45, R7 ;  /* 0x00000007002db202 */ /* 0x000fca0000000f00 */
        /* <DEDUP_REMOVED lines=19> */
[----:B------:R-:W-:-:S05]  /*5f10*/  @!P4 MOV R45, R7 ;  /* 0x00000007002dc202 */ /* 0x000fca0000000f00 */
[----:B------:R-:W1:Y:S01]  /*5f20*/  @!P4 LDC.64 R24, c[0x0][0x230] ;  /* 0x00008c00ff18cb82 */ /* 0x000e620000000a00 */
[-C--:B0-----:R-:W-:Y:S02]  /*5f30*/  @!P4 IMAD R5, R5, R2.reuse, RZ ;  /* 0x000000020505c224 */ /* 0x081fe400078e02ff */
[----:B------:R-:W-:-:S04]  /*5f40*/  @!P4 IMAD.WIDE.U32 R44, R0, R2, R44 ;  /* 0x00000002002cc225 */ /* 0x000fc800078e002c */
[----:B------:R-:W-:Y:S01]  /*5f50*/  @!P4 IMAD R3, R0, R3, R5 ;  /* 0x000000030003c224 */ /* 0x000fe200078e0205 */
[----:B------:R-:W-:-:S04]  /*5f60*/  @!P4 SHF.L.U32 R0, R44, 0x1, RZ ;  /* 0x000000012c00c819 */ /* 0x000fc800000006ff */
[----:B------:R-:W-:-:S04]  /*5f70*/  @!P4 IADD3 R3, R45, R3, RZ ;  /* 0x000000032d03c210 */ /* 0x000fc80007ffe0ff */
[----:B------:R-:W-:Y:S02]  /*5f80*/  @!P4 SHF.L.U64.HI R44, R44, 0x1, R3 ;  /* 0x000000012c2cc819 */ /* 0x000fe40000010203 */
[----:B------:R-:W0:Y:S01]  /*5f90*/  @!P4 LDC.64 R2, c[0x0][0x228] ;  /* 0x00008a00ff02cb82 */ /* 0x000e220000000a00 */
[----:B------:R1:W-:Y:S02]  /*5fa0*/  @!P3 STL.64 [R1+0x290], R18 ;  /* 0x000290120100b387 */ /* 0x0003e40000100a00 */
        /* <DEDUP_REMOVED lines=26> */
[----:B------:R-:W-:-:S04]  /*6150*/  ISETP.GE.U32.AND P6, PT, R0, UR6, PT ;  /* 0x0000000600007c0c */ /* 0x000fc8000bfc6070 */
[----:B------:R-:W-:Y:S01]  /*6160*/  ISETP.GE.OR.EX P6, PT, R5, UR7, P0, P6 ;  /* 0x0000000705007c0c */ /* 0x000fe200087c6760 */
[----:B------:R-:W-:Y:S01]  /*6170*/  STL.64 [R1+0x730], R6 ;  /* 0x0007300601007387 */ /* 0x000fe20000100a00 */
[----:B------:R-:W-:Y:S01]  /*6180*/  LOP3.LUT R43, R43, 0xdfffffff, RZ, 0xc0, !PT ;  /* 0xdfffffff2b2b7812 */ /* 0x000fe200078ec0ff */
[----:B------:R-:W-:-:S10]  /*6190*/  ULDC.64 UR6, c[0x0][0x248] ;  /* 0x0000920000067ab9 */ /* 0x000fd40000000a00 */
[----:B------:R-:W0:Y:S01]  /*61a0*/  @!P6 LDC.64 R24, c[0x0][0x288] ;  /* 0x0000a200ff18eb82 */ /* 0x000e220000000a00 */
[----:B------:R-:W-:Y:S01]  /*61b0*/  @!P6 MOV R45, R7 ;  /* 0x00000007002de202 */ /* 0x000fe20000000f00 */
[----:B------:R-:W-:-:S06]  /*61c0*/  @!P6 IMAD.MOV.U32 R44, RZ, RZ, R28 ;  /* 0x000000ffff2ce224 */ /* 0x000fcc00078e001c */
[----:B------:R-:W1:Y:S01]  /*61d0*/  @!P6 LDC.64 R2, c[0x0][0x230] ;  /* 0x00008c00ff02eb82 */ /* 0x000e620000000a00 */
[-C--:B0-----:R-:W-:Y:S02]  /*61e0*/  @!P6 IMAD R5, R5, R24.reuse, RZ ;  /* 0x000000180505e224 */ /* 0x081fe400078e02ff */
[----:B------:R-:W-:-:S04]  /*61f0*/  @!P6 IMAD.WIDE.U32 R44, R0, R24, R44 ;  /* 0x00000018002ce225 */ /* 0x000fc800078e002c */
[----:B------:R-:W-:Y:S01]  /*6200*/  @!P6 IMAD R25, R0, R25, R5 ;  /* 0x000000190019e224 */ /* 0x000fe200078e0205 */
[----:B------:R-:W-:-:S04]  /*6210*/  MOV R24, R40 ;  /* 0x0000002800187202 */ /* 0x000fc80000000f00 */
[----:B------:R-:W-:Y:S02]  /*6220*/  @!P6 IADD3 R0, R45, R25, RZ ;  /* 0x000000192d00e210 */ /* 0x000fe40007ffe0ff */
[----:B------:R-:W-:Y:S02]  /*6230*/  MOV R25, R41 ;  /* 0x0000002900197202 */ /* 0x000fe40000000f00 */
[----:B------:R-:W3:Y:S01]  /*6240*/  LDL.LU.64 R40, [R1+0xa58] ;  /* 0x000a580001287983 */ /* 0x000ee20000300a00 */
[C---:B------:R-:W-:Y:S02]  /*6250*/  @!P6 SHF.L.U32 R5, R44.reuse, 0x1, RZ ;  /* 0x000000012c05e819 */ /* 0x040fe400000006ff */
[----:B------:R-:W-:Y:S01]  /*6260*/  @!P6 SHF.L.U64.HI R0, R44, 0x1, R0 ;  /* 0x000000012c00e819 */ /* 0x000fe20000010200 */
[----:B------:R0:W-:Y:S01]  /*6270*/  STL.64 [R1+0x9f0], R44 ;  /* 0x0009f02c01007387 */ /* 0x0001e20000100a00 */
[----:B------:R-:W-:Y:S02]  /*6280*/  @P3 LOP3.LUT R43, R43, 0x20000000, RZ, 0xfc, !PT ;  /* 0x200000002b2b3812 */ /* 0x000fe400078efcff */
[----:B0-----:R-:W-:-:S02]  /*6290*/  MOV R44, R24 ;  /* 0x00000018002c7202 */ /* 0x001fc40000000f00 */
[----:B------:R-:W-:Y:S02]  /*62a0*/  MOV R45, R25 ;  /* 0x00000019002d7202 */ /* 0x000fe40000000f00 */
[----:B------:R-:W0:Y:S01]  /*62b0*/  @!P6 LDC.64 R24, c[0x0][0x228] ;  /* 0x00008a00ff18eb82 */ /* 0x000e220000000a00 */
[----:B------:R-:W-:-:S04]  /*62c0*/  LOP3.LUT R43, R43, 0xefffffff, RZ, 0xc0, !PT ;  /* 0xefffffff2b2b7812 */ /* 0x000fc800078ec0ff */
[----:B------:R-:W-:-:S04]  /*62d0*/  @P4 LOP3.LUT R43, R43, 0x10000000, RZ, 0xfc, !PT ;  /* 0x100000002b2b4812 */ /* 0x000fc800078efcff */
[----:B------:R-:W-:Y:S02]  /*62e0*/  LOP3.LUT R43, R43, 0xf7ffffff, RZ, 0xc0, !PT ;  /* 0xf7ffffff2b2b7812 */ /* 0x000fe400078ec0ff */
[----:B-1----:R-:W-:Y:S02]  /*62f0*/  @!P6 IADD3 R2, P3, R5, R2, RZ ;  /* 0x000000020502e210 */ /* 0x002fe40007f7e0ff */
[----:B------:R-:W-:Y:S02]  /*6300*/  @P0 LOP3.LUT R43, R43, 0x8000000, RZ, 0xfc, !PT ;  /* 0x080000002b2b0812 */ /* 0x000fe400078efcff */
[----:B------:R-:W-:Y:S02]  /*6310*/  @!P6 IADD3.X R3, R0, R3, RZ, P3, !PT ;  /* 0x000000030003e210 */ /* 0x000fe40001ffe4ff */
[----:B0-----:R-:W-:-:S04]  /*6320*/  @!P6 IADD3 R24, P0, R5, R24, RZ ;  /* 0x000000180518e210 */ /* 0x001fc80007f1e0ff */
[----:B------:R-:W-:Y:S01]  /*6330*/  @!P6 IADD3.X R25, R0, R25, RZ, P0, !PT ;  /* 0x000000190019e210 */ /* 0x000fe200007fe4ff */
[----:B------:R-:W-:Y:S01]  /*6340*/  HFMA2.MMA R0, -RZ, RZ, 0, 0 ;  /* 0x00000000ff007435 */ /* 0x000fe200000001ff */
[----:B------:R-:W-:Y:S02]  /*6350*/  MOV R6, R38 ;  /* 0x0000002600067202 */ /* 0x000fe40000000f00 */
[----:B------:R-:W-:Y:S02]  /*6360*/  MOV R7, R39 ;  /* 0x0000002700077202 */ /* 0x000fe40000000f00 */
[----:B------:R-:W4:Y:S05]  /*6370*/  LDL.LU.64 R38, [R1+0xa60] ;  /* 0x000a600001267983 */ /* 0x000f2a0000300a00 */
[----:B---3--:R-:W3:Y:S01]  /*6380*/  @!P2 LDG.E R0, desc[UR10][R40.64] ;  /* 0x0000000a2800a981 */ /* 0x008ee2000c1e1900 */
[----:B--2---:R-:W-:-:S02]  /*6390*/  LOP3.LUT R20, R20, 0xfffffffe, RZ, 0xc0, !PT ;  /* 0xfffffffe14147812 */ /* 0x004fc400078ec0ff */
[----:B------:R-:W-:Y:S02]  /*63a0*/  PRMT R42, RZ, 0x7610, R42 ;  /* 0x00007610ff2a7816 */ /* 0x000fe4000000002a */
[----:B------:R-:W-:Y:S01]  /*63b0*/  @P5 LOP3.LUT R20, R20, 0x1, RZ, 0xfc, !PT ;  /* 0x0000000114145812 */ /* 0x000fe200078efcff */
[----:B------:R-:W-:Y:S04]  /*63c0*/  STL.64 [R1+0x740], R28 ;  /* 0x0007401c01007387 */ /* 0x000fe80000100a00 */
[----:B------:R0:W-:Y:S04]  /*63d0*/  STL [R1+0x620], R20 ;  /* 0x0006201401007387 */ /* 0x0001e80000100800 */
[----:B------:R1:W-:Y:S04]  /*63e0*/  STL.64 [R1+0x788], R28 ;  /* 0x0007881c01007387 */ /* 0x0003e80000100a00 */
[----:B------:R2:W-:Y:S01]  /*63f0*/  STL [R1+0x7a0], R28 ;  /* 0x0007a01c01007387 */ /* 0x0005e20000100800 */
[----:B0-----:R-:W-:-:S03]  /*6400*/  MOV R20, RZ ;  /* 0x000000ff00147202 */ /* 0x001fc60000000f00 */
[----:B------:R-:W-:Y:S01]  /*6410*/  STL [R1+0x738], R4 ;  /* 0x0007380401007387 */ /* 0x000fe20000100800 */
[----:B-1----:R-:W-:-:S03]  /*6420*/  MOV R29, R19 ;  /* 0x00000013001d7202 */ /* 0x002fc60000000f00 */
[----:B------:R-:W-:Y:S01]  /*6430*/  STL [R1+0x748], R4 ;  /* 0x0007480401007387 */ /* 0x000fe20000100800 */
[----:B--2---:R-:W-:-:S03]  /*6440*/  MOV R28, R18 ;  /* 0x00000012001c7202 */ /* 0x004fc60000000f00 */
[----:B------:R-:W-:Y:S04]  /*6450*/  STL [R1+0x760], R4 ;  /* 0x0007600401007387 */ /* 0x000fe80000100800 */
[----:B------:R-:W-:Y:S04]  /*6460*/  STL [R1+0x770], R4 ;  /* 0x0007700401007387 */ /* 0x000fe80000100800 */
[----:B------:R-:W-:Y:S04]  /*6470*/  STL [R1+0x7c8], R4 ;  /* 0x0007c80401007387 */ /* 0x000fe80000100800 */
[----:B------:R-:W-:Y:S04]  /*6480*/  STL [R1+0x7cc], R4 ;  /* 0x0007cc0401007387 */ /* 0x000fe80000100800 */
[----:B------:R-:W2:Y:S04]  /*6490*/  LDL.LU.64 R18, [R1+0xa68] ;  /* 0x000a680001127983 */ /* 0x000ea80000300a00 */
        /* <DEDUP_REMOVED lines=27> */
[----:B------:R-:W-:Y:S04]  /*6650*/  STL.64 [R1+0xa10], R40 ;  /* 0x000a102801007387 */ /* 0x000fe80000100a00 */
[----:B------:R-:W-:Y:S04]  /*6660*/  STL.64 [R1+0xa30], R40 ;  /* 0x000a302801007387 */ /* 0x000fe80000100a00 */
        /* <DEDUP_REMOVED lines=8> */
[----:B------:R-:W4:Y:S01]  /*66f0*/  @!P2 LDG.E R20, desc[UR10][R38.64] ;  /* 0x0000000a2614a981 */ /* 0x000f22000c1e1900 */
[----:B---3--:R-:W-:-:S04]  /*6700*/  @!P2 SHF.R.U32.HI R5, RZ, 0x10, R0 ;  /* 0x00000010ff05a819 */ /* 0x008fc80000011600 */
[----:B------:R-:W-:-:S05]  /*6710*/  @!P2 PRMT R42, R5, 0x7610, R42 ;  /* 0x00007610052aa816 */ /* 0x000fca000000002a */
[----:B------:R0:W-:Y:S04]  /*6720*/  STL.S16 [R1+0x2d8], R42 ;  /* 0x0002d82a01007387 */ /* 0x0001e80000100600 */
[----:B0-----:R-:W3:Y:S01]  /*6730*/  LDL.LU R42, [R1+0xa54] ;  /* 0x000a5400012a7983 */ /* 0x001ee20000300800 */
[----:B----4-:R-:W-:Y:S02]  /*6740*/  @!P2 SHF.R.U32.HI R5, RZ, 0x10, R20 ;  /* 0x00000010ff05a819 */ /* 0x010fe40000011614 */
[----:B---3--:R-:W-:-:S04]  /*6750*/  PRMT R42, RZ, 0x7610, R42 ;  /* 0x00007610ff2a7816 */ /* 0x008fc8000000002a */
[----:B------:R-:W-:-:S05]  /*6760*/  @!P2 PRMT R42, R5, 0x7610, R42 ;  /* 0x00007610052aa816 */ /* 0x000fca000000002a */
[----:B------:R0:W-:Y:S04]  /*6770*/  STL.S16 [R1+0x2c4], R42 ;  /* 0x0002c42a01007387 */ /* 0x0001e80000100600 */
[----:B0-----:R-:W3:Y:S01]  /*6780*/  LDL.LU R42, [R1+0xa50] ;  /* 0x000a5000012a7983 */ /* 0x001ee20000300800 */
[----:B------:R-:W-:-:S04]  /*6790*/  PRMT R5, RZ, 0x7610, R5 ;  /* 0x00007610ff057816 */ /* 0x000fc80000000005 */
[----:B------:R-:W-:-:S05]  /*67a0*/  @!P2 PRMT R5, R20, 0x7610, R5 ;  /* 0x000076101405a816 */ /* 0x000fca0000000005 */
[----:B------:R0:W-:Y:S02]  /*67b0*/  STL.S16 [R1+0x2c0], R5 ;  /* 0x0002c00501007387 */ /* 0x0001e40000100600 */
[----:B0-----:R-:W-:-:S10]  /*67c0*/  HFMA2.MMA R5, -RZ, RZ, 0, 0 ;  /* 0x00000000ff057435 */ /* 0x001fd400000001ff */
[----:B--2---:R0:W2:Y:S02]  /*67d0*/  @!P1 LDG.E R5, desc[UR10][R18.64] ;  /* 0x0000000a12059981 */ /* 0x0040a4000c1e1900 */
[----:B0-----:R-:W-:-:S06]  /*67e0*/  MOV R18, RZ ;  /* 0x000000ff00127202 */ /* 0x001fcc0000000f00 */
[----:B------:R0:W4:Y:S01]  /*67f0*/  @!P1 LDG.E R18, desc[UR10][R8.64] ;  /* 0x0000000a08129981 */ /* 0x000122000c1e1900 */
[----:B---3--:R-:W-:-:S04]  /*6800*/  PRMT R42, RZ, 0x7610, R42 ;  /* 0x00007610ff2a7816 */ /* 0x008fc8000000002a */
[----:B------:R-:W-:-:S05]  /*6810*/  @!P2 PRMT R42, R0, 0x7610, R42 ;  /* 0x00007610002aa816 */ /* 0x000fca000000002a */
[----:B------:R1:W-:Y:S04]  /*6820*/  STL.S16 [R1+0x2b4], R42 ;  /* 0x0002b42a01007387 */ /* 0x0003e80000100600 */
[----:B-1----:R-:W3:Y:S01]  /*6830*/  LDL.LU R42, [R1+0xa4c] ;  /* 0x000a4c00012a7983 */ /* 0x002ee20000300800 */
[----:B0-----:R-:W-:Y:S02]  /*6840*/  PRMT R9, RZ, 0x7610, R9 ;  /* 0x00007610ff097816 */ /* 0x001fe40000000009 */
[----:B------:R-:W-:Y:S02]  /*6850*/  LOP3.LUT P3, RZ, R43, 0x800000, RZ, 0xc0, !PT ;  /* 0x008000002bff7812 */ /* 0x000fe4000786c0ff */
[----:B----4-:R-:W-:-:S05]  /*6860*/  @!P1 PRMT R9, R18, 0x7610, R9 ;  /* 0x0000761012099816 */ /* 0x010fca0000000009 */
[----:B------:R0:W-:Y:S02]  /*6870*/  STL.S16 [R1+0x2a0], R9 ;  /* 0x0002a00901007387 */ /* 0x0001e40000100600 */
[----:B0-----:R-:W-:Y:S01]  /*6880*/  HFMA2.MMA R9, -RZ, RZ, 0, 0 ;  /* 0x00000000ff097435 */ /* 0x001fe200000001ff */
[----:B--2---:R-:W-:-:S09]  /*6890*/  @!P1 SHF.R.U32.HI R8, RZ, 0x10, R5 ;  /* 0x00000010ff089819 */ /* 0x004fd20000011605 */
[----:B------:R0:W2:Y:S02]  /*68a0*/  @!P3 LDG.E R9, desc[UR10][R16.64] ;  /* 0x0000000a1009b981 */ /* 0x0000a4000c1e1900 */
        /* <DEDUP_REMOVED lines=8> */
[----:B------:R-:W-:Y:S02]  /*6930*/  @!P1 SHF.R.U32.HI R8, RZ, 0x10, R18 ;  /* 0x00000010ff089819 */ /* 0x000fe40000011612 */
[----:B----4-:R-:W-:-:S05]  /*6940*/  @!P3 PRMT R10, R17, 0x7610, R10 ;  /* 0x00007610110ab816 */ /* 0x010fca000000000a */
[----:B------:R0:W-:Y:S02]  /*6950*/  STL.S16 [R1+0x288], R10 ;  /* 0x0002880a01007387 */ /* 0x0001e40000100600 */
[----:B0-----:R-:W-:-:S10]  /*6960*/  HFMA2.MMA R10, -RZ, RZ, 0, 0 ;  /* 0x00000000ff0a7435 */ /* 0x001fd400000001ff */
[----:B------:R0:W4:Y:S02]  /*6970*/  @!P2 LDG.E R10, desc[UR10][R14.64] ;  /* 0x0000000a0e0aa981 */ /* 0x000124000c1e1900 */
[----:B0-----:R-:W-:-:S06]  /*6980*/  MOV R15, RZ ;  /* 0x000000ff000f7202 */ /* 0x001fcc0000000f00 */
[----:B------:R-:W4:Y:S01]  /*6990*/  @!P2 LDG.E R15, desc[UR10][R36.64] ;  /* 0x0000000a240fa981 */ /* 0x000f22000c1e1900 */
[----:B---3--:R-:W-:-:S04]  /*69a0*/  PRMT R42, RZ, 0x7610, R42 ;  /* 0x00007610ff2a7816 */ /* 0x008fc8000000002a */
[----:B------:R-:W-:-:S05]  /*69b0*/  @!P1 PRMT R42, R8, 0x7610, R42 ;  /* 0x00007610082a9816 */ /* 0x000fca000000002a */
[----:B------:R0:W-:Y:S04]  /*69c0*/  STL.S16 [R1+0x2a4], R42 ;  /* 0x0002a42a01007387 */ /* 0x0001e80000100600 */
[----:B0-----:R-:W3:Y:S01]  /*69d0*/  LDL.LU R42, [R1+0xa44] ;  /* 0x000a4400012a7983 */ /* 0x001ee20000300800 */
[----:B------:R-:W-:-:S04]  /*69e0*/  PRMT R8, RZ, 0x7610, R8 ;  /* 0x00007610ff087816 */ /* 0x000fc80000000008 */
[----:B------:R-:W-:-:S05]  /*69f0*/  @!P1 PRMT R8, R5, 0x7610, R8 ;  /* 0x0000761005089816 */ /* 0x000fca0000000008 */
[----:B------:R2:W-:Y:S01]  /*6a00*/  STL.S16 [R1+0x28c], R8 ;  /* 0x00028c0801007387 */ /* 0x0005e20000100600 */
[----:B------:R-:W-:Y:S02]  /*6a10*/  PRMT R14, RZ, 0x7610, R14 ;  /* 0x00007610ff0e7816 */ /* 0x000fe4000000000e */
[----:B------:R-:W-:Y:S02]  /*6a20*/  PRMT R11, RZ, 0x7610, R11 ;  /* 0x00007610ff0b7816 */ /* 0x000fe4000000000b */
[----:B--2---:R-:W-:Y:S02]  /*6a30*/  @!P3 SHF.R.U32.HI R8, RZ, 0x10, R9 ;  /* 0x00000010ff08b819 */ /* 0x004fe40000011609 */
[----:B------:R-:W-:Y:S02]  /*6a40*/  LOP3.LUT P1, RZ, R43, 0x200000, RZ, 0xc0, !PT ;  /* 0x002000002bff7812 */ /* 0x000fe4000782c0ff */
[----:B----4-:R-:W-:-:S05]  /*6a50*/  @!P2 PRMT R14, R10, 0x7610, R14 ;  /* 0x000076100a0ea816 */ /* 0x010fca000000000e */
[----:B------:R0:W-:Y:S01]  /*6a60*/  STL.S16 [R1+0x37c], R14 ;  /* 0x00037c0e01007387 */ /* 0x0001e20000100600 */
[----:B------:R-:W-:Y:S02]  /*6a70*/  @!P2 PRMT R11, R15, 0x7610, R11 ;  /* 0x000076100f0ba816 */ /* 0x000fe4000000000b */
[----:B0-----:R-:W-:-:S03]  /*6a80*/  MOV R14, RZ ;  /* 0x000000ff000e7202 */ /* 0x001fc60000000f00 */
[----:B------:R0:W-:Y:S04]  /*6a90*/  STL.S16 [R1+0x3d0], R11 ;  /* 0x0003d00b01007387 */ /* 0x0001e80000100600 */
[----:B------:R1:W2:Y:S01]  /*6aa0*/  @!P1 LDG.E R14, desc[UR10][R12.64] ;  /* 0x0000000a0c0e9981 */ /* 0x0002a2000c1e1900 */
[----:B0-----:R-:W-:-:S10]  /*6ab0*/  HFMA2.MMA R11, -RZ, RZ, 0, 0 ;  /* 0x00000000ff0b7435 */ /* 0x001fd400000001ff */
[----:B------:R-:W4:Y:S01]  /*6ac0*/  @!P1 LDG.E R11, desc[UR10][R34.64] ;  /* 0x0000000a220b9981 */ /* 0x000f22000c1e1900 */
[----:B---3--:R-:W-:-:S04]  /*6ad0*/  PRMT R42, RZ, 0x7610, R42 ;  /* 0x00007610ff2a7816 */ /* 0x008fc8000000002a */
[----:B------:R-:W-:-:S05]  /*6ae0*/  @!P3 PRMT R42, R8, 0x7610, R42 ;  /* 0x00007610082ab816 */ /* 0x000fca000000002a */
[----:B------:R0:W-:Y:S04]  /*6af0*/  STL.S16 [R1+0x2dc], R42 ;  /* 0x0002dc2a01007387 */ /* 0x0001e80000100600 */
[----:B0-----:R-:W3:Y:S01]  /*6b00*/  LDL.LU R42, [R1+0xa40] ;  /* 0x000a4000012a7983 */ /* 0x001ee20000300800 */
[----:B------:R-:W-:Y:S02]  /*6b10*/  @!P3 SHF.R.U32.HI R8, RZ, 0x10, R17 ;  /* 0x00000010ff08b819 */ /* 0x000fe40000011611 */
[----:B------:R-:W-:Y:S02]  /*6b20*/  PRMT R40, RZ, 0x7610, R40 ;  /* 0x00007610ff287816 */ /* 0x000fe40000000028 */
[----:B-1----:R-:W-:Y:S01]  /*6b30*/  PRMT R12, RZ, 0x7610, R12 ;  /* 0x00007610ff0c7816 */ /* 0x002fe2000000000c */
[----:B------:R-:W-:Y:S01]  /*6b40*/  STL.64 [R1+0x8e0], R38 ;  /* 0x0008e02601007387 */ /* 0x000fe20000100a00 */
[----:B------:R-:W-:-:S03]  /*6b50*/  PRMT R41, RZ, 0x7610, R41 ;  /* 0x00007610ff297816 */ /* 0x000fc60000000029 */
[----:B------:R-:W-:Y:S01]  /*6b60*/  STL.64 [R1+0x900], R38 ;  /* 0x0009002601007387 */ /* 0x000fe20000100a00 */
[----:B------:R-:W-:-:S03]  /*6b70*/  @!P3 PRMT R41, R9, 0x7610, R41 ;  /* 0x000076100929b816 */ /* 0x000fc60000000029 */
[----:B------:R-:W-:Y:S04]  /*6b80*/  STL.64 [R1+0x920], R38 ;  /* 0x0009202601007387 */ /* 0x000fe80000100a00 */
[----:B------:R-:W-:Y:S04]  /*6b90*/  STL.64 [R1+0x940], R38 ;  /* 0x0009402601007387 */ /* 0x000fe80000100a00 */
[----:B------:R-:W-:Y:S04]  /*6ba0*/  STL.64 [R1+0x960], R38 ;  /* 0x0009602601007387 */ /* 0x000fe80000100a00 */
[----:B------:R-:W-:Y:S04]  /*6bb0*/  STL.64 [R1+0x980], R38 ;  /* 0x0009802601007387 */ /* 0x000fe80000100a00 */
[----:B------:R-:W-:Y:S04]  /*6bc0*/  STL.64 [R1+0x9a0], R38 ;  /* 0x0009a02601007387 */ /* 0x000fe80000100a00 */
[----:B------:R-:W-:Y:S04]  /*6bd0*/  STL.64 [R1+0x9c0], R38 ;  /* 0x0009c02601007387 */ /* 0x000fe80000100a00 */
[----:B------:R-:W-:Y:S04]  /*6be0*/  STL.64 [R1+0x9e0], R38 ;  /* 0x0009e02601007387 */ /* 0x000fe80000100a00 */
[----:B------:R0:W-:Y:S01]  /*6bf0*/  STL.64 [R1+0xa00], R38 ;  /* 0x000a002601007387 */ /* 0x0001e20000100a00 */
[----:B------:R-:W-:-:S02]  /*6c00*/  PRMT R19, RZ, 0x7610, R19 ;  /* 0x00007610ff137816 */ /* 0x000fc40000000013 */
[----:B0-----:R-:W-:Y:S02]  /*6c10*/  PRMT R39, RZ, 0x7610, R39 ;  /* 0x00007610ff277816 */ /* 0x001fe40000000027 */
[----:B------:R-:W-:Y:S02]  /*6c20*/  PRMT R38, RZ, 0x7610, R38 ;  /* 0x00007610ff267816 */ /* 0x000fe40000000026 */
[----:B--2---:R-:W-:-:S05]  /*6c30*/  @!P1 PRMT R12, R14, 0x7610, R12 ;  /* 0x000076100e0c9816 */ /* 0x004fca000000000c */
[----:B------:R0:W-:Y:S02]  /*6c40*/  STL.S16 [R1+0x270], R12 ;  /* 0x0002700c01007387 */ /* 0x0001e40000100600 */
[----:B0-----:R-:W-:Y:S01]  /*6c50*/  HFMA2.MMA R12, -RZ, RZ, 0, 0 ;  /* 0x00000000ff0c7435 */ /* 0x001fe200000001ff */
[----:B---3--:R-:W-:-:S04]  /*6c60*/  PRMT R42, RZ, 0x7610, R42 ;  /* 0x00007610ff2a7816 */ /* 0x008fc8000000002a */
[----:B------:R-:W-:Y:S02]  /*6c70*/  @!P3 PRMT R42, R8, 0x7610, R42 ;  /* 0x00007610082ab816 */ /* 0x000fe4000000002a */
[----:B------:R-:W-:-:S04]  /*6c80*/  @!P2 SHF.R.U32.HI R8, RZ, 0x10, R10 ;  /* 0x00000010ff08a819 */ /* 0x000fc8000001160a */
[----:B------:R-:W-:Y:S02]  /*6c90*/  @!P2 PRMT R40, R8, 0x7610, R40 ;  /* 0x000076100828a816 */ /* 0x000fe40000000028 */
[----:B------:R-:W-:Y:S02]  /*6ca0*/  @!P2 SHF.R.U32.HI R8, RZ, 0x10, R15 ;  /* 0x00000010ff08a819 */ /* 0x000fe4000001160f */
[----:B------:R-:W-:Y:S02]  /*6cb0*/  LOP3.LUT P3, RZ, R43, 0x100000, RZ, 0xc0, !PT ;  /* 0x001000002bff7812 */ /* 0x000fe4000786c0ff */
[----:B------:R-:W-:Y:S02]  /*6cc0*/  @!P2 PRMT R39, R8, 0x7610, R39 ;  /* 0x000076100827a816 */ /* 0x000fe40000000027 */
[----:B----4-:R-:W-:-:S04]  /*6cd0*/  @!P1 SHF.R.U32.HI R8, RZ, 0x10, R11 ;  /* 0x00000010ff089819 */ /* 0x010fc8000001160b */
[----:B------:R-:W-:Y:S02]  /*6ce0*/  @!P1 PRMT R38, R8, 0x7610, R38 ;  /* 0x0000761008269816 */ /* 0x000fe40000000026 */
[----:B------:R-:W-:-:S03]  /*6cf0*/  @!P1 SHF.R.U32.HI R8, RZ, 0x10, R14 ;  /* 0x00000010ff089819 */ /* 0x000fc6000001160e */
[----:B------:R-:W2:Y:S01]  /*6d00*/  @!P3 LDG.E R12, desc[UR10][R32.64] ;  /* 0x0000000a200cb981 */ /* 0x000ea2000c1e1900 */
[----:B------:R-:W-:Y:S02]  /*6d10*/  @!P1 PRMT R19, R8, 0x7610, R19 ;  /* 0x0000761008139816 */ /* 0x000fe40000000013 */
[----:B------:R-:W-:-:S06]  /*6d20*/  MOV R8, RZ ;  /* 0x000000ff00087202 */ /* 0x000fcc0000000f00 */
[----:B------:R-:W3:Y:S01]  /*6d30*/  @!P3 LDG.E R8, desc[UR10][R30.64] ;  /* 0x0000000a1e08b981 */ /* 0x000ee2000c1e1900 */
[----:B------:R-:W-:-:S04]  /*6d40*/  PRMT R13, RZ, 0x7610, R13 ;  /* 0x00007610ff0d7816 */ /* 0x000fc8000000000d */
[----:B------:R-:W-:Y:S02]  /*6d50*/  @!P1 PRMT R13, R11, 0x7610, R13 ;  /* 0x000076100b0d9816 */ /* 0x000fe4000000000d */
[----:B------:R-:W-:-:S03]  /*6d60*/  PRMT R3, RZ, 0x7610, R3 ;  /* 0x00007610ff037816 */ /* 0x000fc60000000003 */
[----:B------:R-:W-:Y:S01]  /*6d70*/  STL.S16 [R1+0x268], R13 ;  /* 0x0002680d01007387 */ /* 0x000fe20000100600 */
[----:B------:R-:W-:Y:S02]  /*6d80*/  PRMT R16, RZ, 0x7610, R16 ;  /* 0x00007610ff107816 */ /* 0x000fe40000000010 */
[----:B------:R-:W-:Y:S02]  /*6d90*/  PRMT R2, RZ, 0x7610, R2 ;  /* 0x00007610ff027816 */ /* 0x000fe40000000002 */
[----:B------:R-:W-:Y:S01]  /*6da0*/  LOP3.LUT P2, RZ, R43, 0x80000, RZ, 0xc0, !PT ;  /* 0x000800002bff7812 */ /* 0x000fe2000784c0ff */
[----:B------:R-:W-:Y:S04]  /*6db0*/  STL.S16 [R1+0x274], R41 ;  /* 0x0002742901007387 */ /* 0x000fe80000100600 */
[----:B------:R0:W-:Y:S04]  /*6dc0*/  STL.S16 [R1+0x3e0], R40 ;  /* 0x0003e02801007387 */ /* 0x0001e80000100600 */
[----:B0-----:R-:W4:Y:S01]  /*6dd0*/  LDL.LU.64 R40, [R1+0x210] ;  /* 0x0002100001287983 */ /* 0x001f220000300a00 */
[----:B--2---:R-:W-:-:S02]  /*6de0*/  @!P3 SHF.R.U32.HI R13, RZ, 0x10, R12 ;  /* 0x00000010ff0db819 */ /* 0x004fc4000001160c */
[----:B------:R-:W-:Y:S02]  /*6df0*/  @!P3 PRMT R16, R12, 0x7610, R16 ;  /* 0x000076100c10b816 */ /* 0x000fe40000000010 */
[----:B------:R-:W-:Y:S02]  /*6e00*/  @!P3 PRMT R3, R13, 0x7610, R3 ;  /* 0x000076100d03b816 */ /* 0x000fe40000000003 */
[----:B---3--:R-:W-:Y:S01]  /*6e10*/  @!P3 SHF.R.U32.HI R13, RZ, 0x10, R8 ;  /* 0x00000010ff0db819 */ /* 0x008fe20000011608 */
[----:B------:R0:W-:Y:S03]  /*6e20*/  STL.S16 [R1+0x244], R16 ;  /* 0x0002441001007387 */ /* 0x0001e60000100600 */
[----:B------:R-:W-:Y:S02]  /*6e30*/  @!P3 PRMT R2, R13, 0x7610, R2 ;  /* 0x000076100d02b816 */ /* 0x000fe40000000002 */
[----:B------:R-:W-:Y:S01]  /*6e40*/  PRMT R13, RZ, 0x7610, R13 ;  /* 0x00007610ff0d7816 */ /* 0x000fe2000000000d */
[----:B0-----:R-:W-:-:S03]  /*6e50*/  HFMA2.MMA R16, -RZ, RZ, 0, 0 ;  /* 0x00000000ff107435 */ /* 0x001fc600000001ff */
[----:B------:R-:W-:-:S05]  /*6e60*/  @!P3 PRMT R13, R8, 0x7610, R13 ;  /* 0x00007610080db816 */ /* 0x000fca000000000d */
[----:B------:R0:W-:Y:S04]  /*6e70*/  STL.S16 [R1+0x258], R13 ;  /* 0x0002580d01007387 */ /* 0x0001e80000100600 */
[----:B------:R-:W2:Y:S01]  /*6e80*/  @!P2 LDG.E R16, desc[UR10][R26.64] ;  /* 0x0000000a1a10a981 */ /* 0x000ea2000c1e1900 */
[----:B0-----:R-:W-:-:S06]  /*6e90*/  MOV R13, RZ ;  /* 0x000000ff000d7202 */ /* 0x001fcc0000000f00 */
[----:B------:R-:W3:Y:S04]  /*6ea0*/  @!P2 LDG.E R13, desc[UR10][R22.64] ;  /* 0x0000000a160da981 */ /* 0x000ee8000c1e1900 */
[----:B------:R0:W-:Y:S04]  /*6eb0*/  STL.S16 [R1+0x250], R3 ;  /* 0x0002500301007387 */ /* 0x0001e80000100600 */
[----:B------:R1:W-:Y:S01]  /*6ec0*/  STL.S16 [R1+0x420], R2 ;  /* 0x0004200201007387 */ /* 0x0003e20000100600 */
[----:B0-----:R-:W-:Y:S02]  /*6ed0*/  MOV R3, R45 ;  /* 0x0000002d00037202 */ /* 0x001fe40000000f00 */
[----:B-1----:R-:W-:-:S02]  /*6ee0*/  MOV R2, R44 ;  /* 0x0000002c00027202 */ /* 0x002fc40000000f00 */
[----:B------:R-:W4:Y:S01]  /*6ef0*/  LDL.LU.64 R44, [R1+0x218] ;  /* 0x00021800012c7983 */ /* 0x000f220000300a00 */
[----:B------:R-:W-:-:S03]  /*6f00*/  PRMT R25, RZ, 0x7610, R25 ;  /* 0x00007610ff197816 */ /* 0x000fc60000000019 */
[----:B------:R-:W-:Y:S01]  /*6f10*/  STL.S16 [R1+0x3e4], R19 ;  /* 0x0003e41301007387 */ /* 0x000fe20000100600 */
[----:B------:R-:W-:Y:S02]  /*6f20*/  PRMT R24, RZ, 0x7610, R24 ;  /* 0x00007610ff187816 */ /* 0x000fe40000000018 */
[----:B------:R-:W-:Y:S01]  /*6f30*/  LOP3.LUT P1, RZ, R43, 0x40000, RZ, 0xc0, !PT ;  /* 0x000400002bff7812 */ /* 0x000fe2000782c0ff */
[----:B------:R0:W-:Y:S02]  /*6f40*/  STL [R1+0x10], R0 ;  /* 0x0000100001007387 */ /* 0x0001e40000100800 */
[----:B0-----:R-:W-:Y:S02]  /*6f50*/  MOV R0, RZ ;  /* 0x000000ff00007202 */ /* 0x001fe40000000f00 */
[----:B------:R-:W-:Y:S04]  /*6f60*/  STL.S16 [R1+0x3d4], R39 ;  /* 0x0003d42701007387 */ /* 0x000fe80000100600 */
[----:B------:R0:W-:Y:S04]  /*6f70*/  STL.S16 [R1+0x26c], R38 ;  /* 0x00026c2601007387 */ /* 0x0001e80000100600 */
[----:B0-----:R-:W4:Y:S01]  /*6f80*/  LDL.LU.64 R38, [R1+0x220] ;  /* 0x0002200001267983 */ /* 0x001f220000300a00 */
[----:B--2---:R-:W-:-:S04]  /*6f90*/  @!P2 SHF.R.U32.HI R19, RZ, 0x10, R16 ;  /* 0x00000010ff13a819 */ /* 0x004fc80000011610 */
[----:B------:R-:W-:Y:S02]  /*6fa0*/  @!P2 PRMT R25, R19, 0x7610, R25 ;  /* 0x000076101319a816 */ /* 0x000fe40000000019 */
[----:B---3--:R-:W-:-:S04]  /*6fb0*/  @!P2 SHF.R.U32.HI R19, RZ, 0x10, R13 ;  /* 0x00000010ff13a819 */ /* 0x008fc8000001160d */
[----:B------:R-:W-:Y:S02]  /*6fc0*/  @!P2 PRMT R24, R19, 0x7610, R24 ;  /* 0x000076101318a816 */ /* 0x000fe40000000018 */
[----:B------:R-:W-:-:S04]  /*6fd0*/  PRMT R19, RZ, 0x7610, R19 ;  /* 0x00007610ff137816 */ /* 0x000fc80000000013 */
[----:B------:R-:W-:-:S05]  /*6fe0*/  @!P2 PRMT R19, R13, 0x7610, R19 ;  /* 0x000076100d13a816 */ /* 0x000fca0000000013 */
[----:B------:R0:W-:Y:S04]  /*6ff0*/  STL.S16 [R1+0x23c], R19 ;  /* 0x00023c1301007387 */ /* 0x0001e80000100600 */
[----:B----4-:R-:W2:Y:S01]  /*7000*/  @!P1 LDG.E R0, desc[UR10][R44.64] ;  /* 0x0000000a2c009981 */ /* 0x010ea2000c1e1900 */
[----:B0-----:R-:W-:-:S03]  /*7010*/  HFMA2.MMA R19, -RZ, RZ, 0, 0 ;  /* 0x00000000ff137435 */ /* 0x001fc600000001ff */
[----:B------:R-:W-:Y:S04]  /*7020*/  STL.S16 [R1+0x424], R25 ;  /* 0x0004241901007387 */ /* 0x000fe80000100600 */
[----:B------:R0:W-:Y:S04]  /*7030*/  STL.S16 [R1+0x4c4], R24 ;  /* 0x0004c41801007387 */ /* 0x0001e80000100600 */
[----:B------:R-:W-:Y:S04]  /*7040*/  STL [R1+0x110], R20 ;  /* 0x0001101401007387 */ /* 0x000fe80000100800 */
[----:B------:R-:W3:Y:S04]  /*7050*/  @!P1 LDG.E R19, desc[UR10][R40.64] ;  /* 0x0000000a28139981 */ /* 0x000ee8000c1e1900 */
[----:B0-----:R-:W4:Y:S04]  /*7060*/  LDL.LU.64 R24, [R1+0x4e8] ;  /* 0x0004e80001187983 */ /* 0x001f280000300a00 */
[----:B------:R0:W-:Y:S04]  /*7070*/  STL.S16 [R1+0x378], R42 ;  /* 0x0003782a01007387 */ /* 0x0001e80000100600 */
[----:B------:R-:W2:Y:S01]  /*7080*/  LDL.LU.64 R40, [R1+0xa30] ;  /* 0x000a300001287983 */ /* 0x000ea20000300a00 */
[----:B------:R-:W-:-:S03]  /*7090*/  LOP3.LUT P3, RZ, R43, 0x20000, RZ, 0xc0, !PT ;  /* 0x000200002bff7812 */ /* 0x000fc6000786c0ff */
[----:B------:R-:W4:Y:S04]  /*70a0*/  LDL.LU.64 R44, [R1+0x568] ;  /* 0x00056800012c7983 */ /* 0x000f280000300a00 */
[----:B0-----:R-:W4:Y:S04]  /*70b0*/  LDL.LU R42, [R1+0xa3c] ;  /* 0x000a3c00012a7983 */ /* 0x001f280000300800 */
[----:B------:R0:W-:Y:S02]  /*70c0*/  STL [R1+0x14], R5 ;  /* 0x0000140501007387 */ /* 0x0001e40000100800 */
[----:B0-----:R-:W-:-:S06]  /*70d0*/  MOV R5, RZ ;  /* 0x000000ff00057202 */ /* 0x001fcc0000000f00 */
[----:B------:R-:W4:Y:S04]  /*70e0*/  @!P3 LDG.E R5, desc[UR10][R38.64] ;  /* 0x0000000a2605b981 */ /* 0x000f28000c1e1900 */
[----:B------:R-:W-:Y:S01]  /*70f0*/  STL [R1+0x18], R9 ;  /* 0x0000180901007387 */ /* 0x000fe20000100800 */
[----:B------:R-:W-:-:S03]  /*7100*/  PRMT R22, RZ, 0x7610, R22 ;  /* 0x00007610ff167816 */ /* 0x000fc60000000016 */
[----:B------:R-:W-:Y:S04]  /*7110*/  STL [R1+0x114], R18 ;  /* 0x0001141201007387 */ /* 0x000fe80000100800 */
[----:B------:R-:W4:Y:S01]  /*7120*/  LDL.LU.64 R38, [R1+0x610] ;  /* 0x0006100001267983 */ /* 0x000f220000300a00 */
[----:B---3--:R-:W-:Y:S02]  /*7130*/  @!P1 SHF.R.U32.HI R20, RZ, 0x10, R19 ;  /* 0x00000010ff149819 */ /* 0x008fe40000011613 */
[----:B--2---:R-:W-:Y:S02]  /*7140*/  PRMT R41, RZ, 0x7610, R41 ;  /* 0x00007610ff297816 */ /* 0x004fe40000000029 */
[----:B------:R-:W-:Y:S02]  /*7150*/  PRMT R40, RZ, 0x7610, R40 ;  /* 0x00007610ff287816 */ /* 0x000fe40000000028 */
[----:B------:R-:W-:-:S02]  /*7160*/  @!P1 PRMT R41, R20, 0x7610, R41 ;  /* 0x0000761014299816 */ /* 0x000fc40000000029 */
        /* <DEDUP_REMOVED lines=17> */
[----:B------:R-:W4:Y:S01]  /*7280*/  @!P2 LDG.E R9, desc[UR10][R44.64] ;  /* 0x0000000a2c09a981 */ /* 0x000f22000c1e1900 */
[----:B------:R-:W-:-:S05]  /*7290*/  @!P3 PRMT R22, R5, 0x7610, R22 ;  /* 0x000076100516b816 */ /* 0x000fca0000000016 */
[----:B------:R0:W-:Y:S04]  /*72a0*/  STL.S16 [R1+0x228], R22 ;  /* 0x0002281601007387 */ /* 0x0001e80000100600 */
[----:B------:R-:W-:Y:S04]  /*72b0*/  STL [R1+0x1c], R10 ;  /* 0x00001c0a01007387 */ /* 0x000fe80000100800 */
[----:B------:R-:W-:Y:S01]  /*72c0*/  STL [R1+0x118], R17 ;  /* 0x0001181101007387 */ /* 0x000fe20000100800 */
[----:B0-----:R-:W-:-:S03]  /*72d0*/  HFMA2.MMA R22, -RZ, RZ, 0, 0 ;  /* 0x00000000ff167435 */ /* 0x001fc600000001ff */
        /* <DEDUP_REMOVED lines=9> */
[----:B----4-:R-:W2:Y:S04]  /*7370*/  @!P2 LDG.E R22, desc[UR10][R40.64] ;  /* 0x0000000a2816a981 */ /* 0x010ea8000c1e1900 */
[----:B0-----:R-:W3:Y:S04]  /*7380*/  LDL.LU.64 R24, [R1+0x600] ;  /* 0x0006000001187983 */ /* 0x001ee80000300a00 */
[----:B------:R-:W4:Y:S01]  /*7390*/  LDL.LU.64 R40, [R1+0xa10] ;  /* 0x000a100001287983 */ /* 0x000f220000300a00 */
[----:B------:R-:W-:-:S02]  /*73a0*/  PRMT R18, RZ, 0x7610, R18 ;  /* 0x00007610ff127816 */ /* 0x000fc40000000012 */
[----:B------:R-:W-:Y:S02]  /*73b0*/  PRMT R42, RZ, 0x7610, R42 ;  /* 0x00007610ff2a7816 */ /* 0x000fe4000000002a */
[----:B------:R-:W-:Y:S02]  /*73c0*/  @!P2 PRMT R18, R9, 0x7610, R18 ;  /* 0x000076100912a816 */ /* 0x000fe40000000012 */
[----:B------:R-:W-:Y:S02]  /*73d0*/  @!P1 PRMT R42, R19, 0x7610, R42 ;  /* 0x00007610132a9816 */ /* 0x000fe4000000002a */
[----:B------:R-:W-:Y:S01]  /*73e0*/  LOP3.LUT P1, RZ, R43, 0x8000, RZ, 0xc0, !PT ;  /* 0x000080002bff7812 */ /* 0x000fe2000782c0ff */
[----:B------:R0:W-:Y:S01]  /*73f0*/  STL.S16 [R1+0x220], R18 ;  /* 0x0002201201007387 */ /* 0x0001e20000100600 */
[----:B------:R-:W-:Y:S01]  /*7400*/  MOV R10, RZ ;  /* 0x000000ff000a7202 */ /* 0x000fe20000000f00 */
[----:B0-----:R-:W-:Y:S02]  /*7410*/  HFMA2.MMA R18, -RZ, RZ, 0, 0 ;  /* 0x00000000ff127435 */ /* 0x001fe400000001ff */
[----:B------:R0:W-:Y:S08]  /*7420*/  STL.S16 [R1+0x22c], R42 ;  /* 0x00022c2a01007387 */ /* 0x0001f00000100600 */
[----:B------:R-:W4:Y:S04]  /*7430*/  @!P1 LDG.E R18, desc[UR10][R38.64] ;  /* 0x0000000a26129981 */ /* 0x000f28000c1e1900 */
[----:B0-----:R-:W4:Y:S04]  /*7440*/  LDL.LU R42, [R1+0xa28] ;  /* 0x000a2800012a7983 */ /* 0x001f280000300800 */
[----:B------:R-:W-:Y:S04]  /*7450*/  STL.64 [R1+0x7b0], R26 ;  /* 0x0007b01a01007387 */ /* 0x000fe80000100a00 */
[----:B------:R-:W-:Y:S04]  /*7460*/  STL [R1+0x11c], R15 ;  /* 0x00011c0f01007387 */ /* 0x000fe80000100800 */
[----:B------:R-:W-:Y:S01]  /*7470*/  STL [R1+0x20], R11 ;  /* 0x0000200b01007387 */ /* 0x000fe20000100800 */
[----:B--2---:R-:W-:-:S03]  /*7480*/  @!P2 SHF.R.U32.HI R17, RZ, 0x10, R22 ;  /* 0x00000010ff11a819 */ /* 0x004fc60000011616 */
[----:B------:R-:W2:Y:S04]  /*7490*/  LDL.LU.64 R38, [R1+0xa00] ;  /* 0x000a000001267983 */ /* 0x000ea80000300a00 */
[----:B---3--:R-:W3:Y:S01]  /*74a0*/  @!P1 LDG.E R10, desc[UR10][R24.64] ;  /* 0x0000000a180a9981 */ /* 0x008ee2000c1e1900 */
[----:B----4-:R-:W-:-:S03]  /*74b0*/  PRMT R41, RZ, 0x7610, R41 ;  /* 0x00007610ff297816 */ /* 0x010fc60000000029 */
[----:B------:R-:W4:Y:S01]  /*74c0*/  LDL.LU.64 R24, [R1+0x9f8] ;  /* 0x0009f80001187983 */ /* 0x000f220000300a00 */
[----:B------:R-:W-:Y:S02]  /*74d0*/  @!P2 PRMT R41, R17, 0x7610, R41 ;  /* 0x000076101129a816 */ /* 0x000fe40000000029 */
[----:B------:R-:W-:Y:S02]  /*74e0*/  PRMT R40, RZ, 0x7610, R40 ;  /* 0x00007610ff287816 */ /* 0x000fe40000000028 */
[----:B------:R-:W-:-:S04]  /*74f0*/  @!P2 SHF.R.U32.HI R17, RZ, 0x10, R9 ;  /* 0x00000010ff11a819 */ /* 0x000fc80000011609 */
[----:B------:R-:W-:Y:S01]  /*7500*/  @!P2 PRMT R40, R17, 0x7610, R40 ;  /* 0x000076101128a816 */ /* 0x000fe20000000028 */
[----:B------:R-:W-:Y:S04]  /*7510*/  STL.S16 [R1+0x4c0], R41 ;  /* 0x0004c02901007387 */ /* 0x000fe80000100600 */
[----:B------:R0:W-:Y:S04]  /*7520*/  STL.S16 [R1+0x568], R40 ;  /* 0x0005682801007387 */ /* 0x0001e80000100600 */
[----:B0-----:R-:W2:Y:S01]  /*7530*/  LDL.LU.64 R40, [R1+0x5f0] ;  /* 0x0005f00001287983 */ /* 0x001ea20000300a00 */
[----:B------:R-:W-:-:S02]  /*7540*/  PRMT R27, RZ, 0x7610, R27 ;  /* 0x00007610ff1b7816 */ /* 0x000fc4000000001b */
[----:B------:R-:W-:Y:S02]  /*7550*/  @!P1 SHF.R.U32.HI R15, RZ, 0x10, R18 ;  /* 0x00000010ff0f9819 */ /* 0x000fe40000011612 */
[----:B------:R-:W-:Y:S02]  /*7560*/  PRMT R42, RZ, 0x7610, R42 ;  /* 0x00007610ff2a7816 */ /* 0x000fe4000000002a */
[----:B------:R-:W-:Y:S02]  /*7570*/  @!P1 PRMT R27, R15, 0x7610, R27 ;  /* 0x000076100f1b9816 */ /* 0x000fe4000000001b */
[----:B------:R-:W-:Y:S02]  /*7580*/  @!P3 PRMT R42, R20, 0x7610, R42 ;  /* 0x00007610142ab816 */ /* 0x000fe4000000002a */
[----:B------:R-:W-:Y:S02]  /*7590*/  LOP3.LUT P3, RZ, R43, 0x4000, RZ, 0xc0, !PT ;  /* 0x000040002bff7812 */ /* 0x000fe4000786c0ff */
[----:B------:R-:W-:Y:S01]  /*75a0*/  MOV R11, RZ ;  /* 0x000000ff000b7202 */ /* 0x000fe20000000f00 */
[----:B------:R0:W-:Y:S04]  /*75b0*/  STL.S16 [R1+0x224], R42 ;  /* 0x0002242a01007387 */ /* 0x0001e80000100600 */
[----:B0-----:R-:W2:Y:S04]  /*75c0*/  LDL.LU R42, [R1+0xa18] ;  /* 0x000a1800012a7983 */ /* 0x001ea80000300800 */
[----:B------:R0:W-:Y:S02]  /*75d0*/  STL [R1+0x7f0], R26 ;  /* 0x0007f01a01007387 */ /* 0x0001e40000100800 */
[----:B0-----:R-:W-:-:S02]  /*75e0*/  PRMT R26, RZ, 0x7610, R26 ;  /* 0x00007610ff1a7816 */ /* 0x001fc4000000001a */
[----:B------:R-:W-:Y:S01]  /*75f0*/  STL.S16 [R1+0x600], R27 ;  /* 0x0006001b01007387 */ /* 0x000fe20000100600 */
[----:B---3--:R-:W-:Y:S02]  /*7600*/  @!P1 SHF.R.U32.HI R15, RZ, 0x10, R10 ;  /* 0x00000010ff0f9819 */ /* 0x008fe4000001160a */
[----:B----4-:R-:W-:-:S04]  /*7610*/  PRMT R25, RZ, 0x7610, R25 ;  /* 0x00007610ff197816 */ /* 0x010fc80000000019 */
[----:B------:R-:W-:Y:S01]  /*7620*/  @!P1 PRMT R25, R15, 0x7610, R25 ;  /* 0x000076100f199816 */ /* 0x000fe20000000019 */
[----:B------:R-:W-:-:S10]  /*7630*/  HFMA2.MMA R15, -RZ, RZ, 0, 0 ;  /* 0x00000000ff0f7435 */ /* 0x000fd400000001ff */
[----:B------:R-:W3:Y:S04]  /*7640*/  @!P3 LDG.E R15, desc[UR10][R44.64] ;  /* 0x0000000a2c0fb981 */ /* 0x000ee8000c1e1900 */
[----:B--2---:R-:W2:Y:S01]  /*7650*/  @!P3 LDG.E R11, desc[UR10][R40.64] ;  /* 0x0000000a280bb981 */ /* 0x004ea2000c1e1900 */
[----:B------:R-:W-:Y:S02]  /*7660*/  @!P1 PRMT R26, R10, 0x7610, R26 ;  /* 0x000076100a1a9816 */ /* 0x000fe4000000001a */
[----:B------:R-:W-:Y:S01]  /*7670*/  PRMT R24, RZ, 0x7610, R24 ;  /* 0x00007610ff187816 */ /* 0x000fe20000000018 */
[----:B------:R-:W-:Y:S04]  /*7680*/  STL.S16 [R1+0x610], R25 ;  /* 0x0006101901007387 */ /* 0x000fe80000100600 */
[----:B------:R0:W-:Y:S01]  /*7690*/  STL.S16 [R1+0x604], R26 ;  /* 0x0006041a01007387 */ /* 0x0001e20000100600 */
[----:B------:R-:W-:-:S03]  /*76a0*/  PRMT R39, RZ, 0x7610, R39 ;  /* 0x00007610ff277816 */ /* 0x000fc60000000027 */
[----:B------:R-:W-:Y:S01]  /*76b0*/  STL [R1+0x120], R14 ;  /* 0x0001200e01007387 */ /* 0x000fe20000100800 */
[----:B------:R-:W-:-:S03]  /*76c0*/  PRMT R38, RZ, 0x7610, R38 ;  /* 0x00007610ff267816 */ /* 0x000fc60000000026 */
[----:B------:R-:W-:Y:S04]  /*76d0*/  STL [R1+0x24], R12 ;  /* 0x0000240c01007387 */ /* 0x000fe80000100800 */
[----:B0-----:R-:W4:Y:S01]  /*76e0*/  LDL.LU.64 R26, [R1+0x5e8] ;  /* 0x0005e800011a7983 */ /* 0x001f220000300a00 */
[----:B------:R-:W-:-:S03]  /*76f0*/  @!P1 PRMT R24, R18, 0x7610, R24 ;  /* 0x0000761012189816 */ /* 0x000fc60000000018 */
[----:B------:R-:W4:Y:S04]  /*7700*/  LDL.LU.64 R40, [R1+0x5a0] ;  /* 0x0005a00001287983 */ /* 0x000f280000300a00 */
[----:B------:R0:W-:Y:S01]  /*7710*/  STL.S16 [R1+0x218], R24 ;  /* 0x0002181801007387 */ /* 0x0001e20000100600 */
[----:B------:R-:W-:-:S03]  /*7720*/  PRMT R42, RZ, 0x7610, R42 ;  /* 0x00007610ff2a7816 */ /* 0x000fc6000000002a */
[----:B------:R-:W-:Y:S01]  /*7730*/  STL [R1+0x28], R16 ;  /* 0x0000281001007387 */ /* 0x000fe20000100800 */
[----:B------:R-:W-:-:S03]  /*7740*/  PRMT R17, RZ, 0x7610, R17 ;  /* 0x00007610ff117816 */ /* 0x000fc60000000011 */
[----:B------:R-:W4:Y:S04]  /*7750*/  LDL.LU.64 R44, [R1+0x9f0] ;  /* 0x0009f000012c7983 */ /* 0x000f280000300a00 */
[----:B0-----:R-:W4:Y:S01]  /*7760*/  LDL.LU.64 R24, [R1+0x5f8] ;  /* 0x0005f80001187983 */ /* 0x001f220000300a00 */
[----:B------:R-:W-:Y:S02]  /*7770*/  @!P2 PRMT R42, R22, 0x7610, R42 ;  /* 0x00007610162aa816 */ /* 0x000fe4000000002a */
[----:B------:R-:W-:Y:S01]  /*7780*/  LOP3.LUT P2, RZ, R43, 0x2000, RZ, 0xc0, !PT ;  /* 0x000020002bff7812 */ /* 0x000fe2000784c0ff */
[----:B------:R-:W-:Y:S01]  /*7790*/  HFMA2.MMA R12, -RZ, RZ, 0, 0 ;  /* 0x00000000ff0c7435 */ /* 0x000fe200000001ff */
[----:B---3--:R-:W-:-:S04]  /*77a0*/  @!P3 SHF.R.U32.HI R14, RZ, 0x10, R15 ;  /* 0x00000010ff0eb819 */ /* 0x008fc8000001160f */
[----:B------:R-:W-:Y:S02]  /*77b0*/  @!P3 PRMT R39, R14, 0x7610, R39 ;  /* 0x000076100e27b816 */ /* 0x000fe40000000027 */
[----:B--2---:R-:W-:-:S04]  /*77c0*/  @!P3 SHF.R.U32.HI R14, RZ, 0x10, R11 ;  /* 0x00000010ff0eb819 */ /* 0x004fc8000001160b */
[----:B------:R-:W-:Y:S02]  /*77d0*/  @!P3 PRMT R38, R14, 0x7610, R38 ;  /* 0x000076100e26b816 */ /* 0x000fe40000000026 */
[----:B------:R-:W-:-:S04]  /*77e0*/  PRMT R14, RZ, 0x7610, R14 ;  /* 0x00007610ff0e7816 */ /* 0x000fc8000000000e */
[----:B------:R-:W-:-:S05]  /*77f0*/  @!P3 PRMT R14, R11, 0x7610, R14 ;  /* 0x000076100b0eb816 */ /* 0x000fca000000000e */
[----:B------:R0:W-:Y:S02]  /*7800*/  STL.S16 [R1+0x214], R14 ;  /* 0x0002140e01007387 */ /* 0x0001e40000100600 */
[----:B0-----:R-:W-:-:S06]  /*7810*/  MOV R14, RZ ;  /* 0x000000ff000e7202 */ /* 0x001fcc0000000f00 */
[----:B----4-:R-:W2:Y:S04]  /*7820*/  @!P2 LDG.E R14, desc[UR10][R26.64] ;  /* 0x0000000a1a0ea981 */ /* 0x010ea8000c1e1900 */
[----:B------:R-:W-:Y:S04]  /*7830*/  STL.S16 [R1+0x210], R39 ;  /* 0x0002102701007387 */ /* 0x000fe80000100600 */
[----:B------:R0:W-:Y:S04]  /*7840*/  STL.S16 [R1+0x5f0], R38 ;  /* 0x0005f02601007387 */ /* 0x0001e80000100600 */
[----:B------:R-:W3:Y:S01]  /*7850*/  @!P2 LDG.E R12, desc[UR10][R24.64] ;  /* 0x0000000a180ca981 */ /* 0x000ee2000c1e1900 */
[----:B------:R-:W-:-:S03]  /*7860*/  LOP3.LUT P1, RZ, R43, 0x1000, RZ, 0xc0, !PT ;  /* 0x000010002bff7812 */ /* 0x000fc6000782c0ff */
[----:B------:R-:W-:Y:S04]  /*7870*/  STL [R1+0x124], R8 ;  /* 0x0001240801007387 */ /* 0x000fe80000100800 */
[----:B0-----:R-:W4:Y:S04]  /*7880*/  LDL.LU.64 R38, [R1+0x5e0] ;  /* 0x0005e00001267983 */ /* 0x001f280000300a00 */
[----:B------:R-:W3:Y:S04]  /*7890*/  LDL.LU.64 R24, [R1+0x9e8] ;  /* 0x0009e80001187983 */ /* 0x000ee80000300a00 */
[----:B------:R-:W3:Y:S01]  /*78a0*/  LDL.LU.64 R26, [R1+0x5d0] ;  /* 0x0005d000011a7983 */ /* 0x000ee20000300a00 */
[----:B--2---:R-:W-:-:S05]  /*78b0*/  @!P2 PRMT R17, R14, 0x7610, R17 ;  /* 0x000076100e11a816 */ /* 0x004fca0000000011 */
[----:B------:R0:W-:Y:S02]  /*78c0*/  STL.S16 [R1+0x5ec], R17 ;  /* 0x0005ec1101007387 */ /* 0x0001e40000100600 */
[----:B0-----:R-:W-:-:S06]  /*78d0*/  CS2R R16, SRZ ;  /* 0x0000000000107805 */ /* 0x001fcc000001ff00 */
[----:B----4-:R-:W2:Y:S01]  /*78e0*/  @!P1 LDG.E R17, desc[UR10][R38.64] ;  /* 0x0000000a26119981 */ /* 0x010ea2000c1e1900 */
[----:B---3--:R-:W-:Y:S02]  /*78f0*/  @!P2 SHF.R.U32.HI R8, RZ, 0x10, R12 ;  /* 0x00000010ff08a819 */ /* 0x008fe4000001160c */
[----:B------:R-:W-:Y:S01]  /*7900*/  PRMT R25, RZ, 0x7610, R25 ;  /* 0x00007610ff197816 */ /* 0x000fe20000000019 */
[----:B------:R-:W3:Y:S04]  /*7910*/  @!P1 LDG.E R16, desc[UR10][R40.64] ;  /* 0x0000000a28109981 */ /* 0x000ee8000c1e1900 */
[----:B------:R-:W4:Y:S01]  /*7920*/  LDL.LU.64 R38, [R1+0x9e0] ;  /* 0x0009e00001267983 */ /* 0x000f220000300a00 */
[----:B------:R-:W-:Y:S02]  /*7930*/  @!P2 PRMT R25, R8, 0x7610, R25 ;  /* 0x000076100819a816 */ /* 0x000fe40000000019 */
[----:B------:R-:W-:Y:S01]  /*7940*/  PRMT R24, RZ, 0x7610, R24 ;  /* 0x00007610ff187816 */ /* 0x000fe20000000018 */
[----:B------:R-:W-:Y:S01]  /*7950*/  STL [R1+0x128], R13 ;  /* 0x0001280d01007387 */ /* 0x000fe20000100800 */
[----:B------:R-:W-:-:S02]  /*7960*/  @!P2 SHF.R.U32.HI R8, RZ, 0x10, R14 ;  /* 0x00000010ff08a819 */ /* 0x000fc4000001160e */
[----:B------:R-:W-:Y:S01]  /*7970*/  PRMT R44, RZ, 0x7610, R44 ;  /* 0x00007610ff2c7816 */ /* 0x000fe2000000002c */
[----:B------:R-:W-:Y:S01]  /*7980*/  STL [R1+0x2c], R19 ;  /* 0x00002c1301007387 */ /* 0x000fe20000100800 */
[----:B------:R-:W-:-:S03]  /*7990*/  @!P2 PRMT R24, R8, 0x7610, R24 ;  /* 0x000076100818a816 */ /* 0x000fc60000000018 */
[----:B------:R-:W-:Y:S04]  /*79a0*/  STL.S16 [R1+0x5e8], R25 ;  /* 0x0005e81901007387 */ /* 0x000fe80000100600 */
[----:B------:R0:W-:Y:S04]  /*79b0*/  STL.S16 [R1+0x5f4], R24 ;  /* 0x0005f41801007387 */ /* 0x0001e80000100600 */
[----:B------:R-:W3:Y:S04]  /*79c0*/  LDL.LU.64 R40, [R1+0x5c0] ;  /* 0x0005c00001287983 */ /* 0x000ee80000300a00 */
[----:B0-----:R-:W3:Y:S01]  /*79d0*/  LDL.LU.64 R24, [R1+0x5d8] ;  /* 0x0005d80001187983 */ /* 0x001ee20000300a00 */
[----:B------:R-:W-:-:S02]  /*79e0*/  @!P3 PRMT R44, R15, 0x7610, R44 ;  /* 0x000076100f2cb816 */ /* 0x000fc4000000002c */
[----:B------:R-:W-:Y:S01]  /*79f0*/  LOP3.LUT P3, RZ, R43, 0x800, RZ, 0xc0, !PT ;  /* 0x000008002bff7812 */ /* 0x000fe2000786c0ff */
[----:B------:R-:W-:Y:S01]  /*7a00*/  HFMA2.MMA R19, -RZ, RZ, 0, 0 ;  /* 0x00000000ff137435 */ /* 0x000fe200000001ff */
[----:B------:R0:W-:Y:S04]  /*7a10*/  STL.S16 [R1+0x21c], R42 ;  /* 0x00021c2a01007387 */ /* 0x0001e80000100600 */
[----:B0-----:R-:W3:Y:S01]  /*7a20*/  LDL.LU R42, [R1+0xa08] ;  /* 0x000a0800012a7983 */ /* 0x001ee20000300800 */
[----:B--2---:R-:W-:Y:S02]  /*7a30*/  @!P1 SHF.R.U32.HI R13, RZ, 0x10, R17 ;  /* 0x00000010ff0d9819 */ /* 0x004fe40000011611 */
[----:B----4-:R-:W-:Y:S02]  /*7a40*/  PRMT R39, RZ, 0x7610, R39 ;  /* 0x00007610ff277816 */ /* 0x010fe40000000027 */
[----:B------:R-:W-:-:S02]  /*7a50*/  PRMT R38, RZ, 0x7610, R38 ;  /* 0x00007610ff267816 */ /* 0x000fc40000000026 */
[----:B------:R-:W-:Y:S02]  /*7a60*/  @!P1 PRMT R39, R13, 0x7610, R39 ;  /* 0x000076100d279816 */ /* 0x000fe40000000027 */
[----:B---3--:R-:W-:-:S04]  /*7a70*/  @!P1 SHF.R.U32.HI R13, RZ, 0x10, R16 ;  /* 0x00000010ff0d9819 */ /* 0x008fc80000011610 */
        /* <DEDUP_REMOVED lines=17> */
[----:B-1----:R-:W-:Y:S01]  /*7b90*/  HFMA2.MMA R20, -RZ, RZ, 0, 0 ;  /* 0x00000000ff147435 */ /* 0x002fe200000001ff */
        /* <DEDUP_REMOVED lines=14> */
[----:B0-----:R-:W-:-:S03]  /*7c80*/  IMAD.MOV.U32 R0, RZ, RZ, RZ ;  /* 0x000000ffff007224 */ /* 0x001fc600078e00ff */
[----:B------:R-:W3:Y:S04]  /*7c90*/  LDL.LU.64 R38, [R1+0x9c0] ;  /* 0x0009c00001267983 */ /* 0x000ee80000300a00 */
        /* <DEDUP_REMOVED lines=257> */
[----:B------:R-:W-:-:S03]  /*8cb0*/  PRMT R42, RZ, 0x7610, R42 ;  /* 0x00007610ff2a7816 */ /* 0x000fc6000000002a */
[----:B------:R-:W4:Y:S01]  /*8cc0*/  LDL.LU.64 R40, [R1+0x4f0] ;  /* 0x0004f00001287983 */ /* 0x000f220000300a00 */
        /* <DEDUP_REMOVED lines=25> */
[----:B------:R-:W-:Y:S04]  /*8e60*/  STL [R1+0x7b8], R34 ;  /* 0x0007b82201007387 */ /* 0x000fe80000100800 */
[----:B------:R-:W-:Y:S04]  /*8e70*/  STL.64 [R1+0x7e0], R34 ;  /* 0x0007e02201007387 */ /* 0x000fe80000100a00 */
[----:B------:R-:W-:Y:S04]  /*8e80*/  STL.64 [R1+0x778], R44 ;  /* 0x0007782c01007387 */ /* 0x000fe80000100a00 */
        /* <DEDUP_REMOVED lines=12> */
[----:B------:R-:W-:-:S04]  /*8f50*/  PRMT R12, RZ, 0x7610, R12 ;  /* 0x00007610ff0c7816 */ /* 0x000fc8000000000c */
[----:B------:R-:W-:Y:S01]  /*8f60*/  @!P3 PRMT R12, R11, 0x7610, R12 ;  /* 0x000076100b0cb816 */ /* 0x000fe2000000000c */
[----:B------:R-:W-:Y:S04]  /*8f70*/  STL.S16 [R1+0x504], R25 ;  /* 0x0005041901007387 */ /* 0x000fe80000100600 */
[----:B------:R0:W-:Y:S04]  /*8f80*/  STL.S16 [R1+0x508], R12 ;  /* 0x0005080c01007387 */ /* 0x0001e80000100600 */
[----:B------:R-:W2:Y:S04]  /*8f90*/  LDL.LU.64 R26, [R1+0x4d8] ;  /* 0x0004d800011a7983 */ /* 0x000ea80000300a00 */
[----:B------:R-:W-:Y:S01]  /*8fa0*/  STL [R1+0x160], R17 ;  /* 0x0001601101007387 */ /* 0x000fe20000100800 */
[----:B0-----:R-:W-:-:S02]  /*8fb0*/  MOV R12, RZ ;  /* 0x000000ff000c7202 */ /* 0x001fc40000000f00 */
[----:B------:R-:W-:Y:S01]  /*8fc0*/  LOP3.LUT P1, RZ, R21, 0x20000000, RZ, 0xc0, !PT ;  /* 0x2000000015ff7812 */ /* 0x000fe2000782c0ff */
[----:B------:R-:W-:Y:S04]  /*8fd0*/  STL [R1+0x64], R19 ;  /* 0x0000641301007387 */ /* 0x000fe80000100800 */
[----:B------:R-:W3:Y:S04]  /*8fe0*/  @!P2 LDG.E R12, desc[UR10][R38.64] ;  /* 0x0000000a260ca981 */ /* 0x000ee8000c1e1900 */
[----:B------:R-:W4:Y:S04]  /*8ff0*/  LDL.LU.64 R40, [R1+0x4c8] ;  /* 0x0004c80001287983 */ /* 0x000f280000300a00 */
[----:B------:R-:W4:Y:S04]  /*9000*/  LDL.LU.64 R38, [R1+0x900] ;  /* 0x0009000001267983 */ /* 0x000f280000300a00 */
[----:B------:R0:W-:Y:S04]  /*9010*/  STL.S16 [R1+0x50c], R24 ;  /* 0x00050c1801007387 */ /* 0x0001e80000100600 */
[----:B0-----:R-:W4:Y:S01]  /*9020*/  LDL.LU.64 R24, [R1+0x4e0] ;  /* 0x0004e00001187983 */ /* 0x001f220000300a00 */
[----:B------:R-:W-:-:S10]  /*9030*/  HFMA2.MMA R19, -RZ, RZ, 0, 0 ;  /* 0x00000000ff137435 */ /* 0x000fd400000001ff */
[----:B--2---:R-:W2:Y:S04]  /*9040*/  @!P1 LDG.E R19, desc[UR10][R26.64] ;  /* 0x0000000a1a139981 */ /* 0x004ea8000c1e1900 */
[----:B------:R-:W-:Y:S01]  /*9050*/  STL [R1+0x164], R16 ;  /* 0x0001641001007387 */ /* 0x000fe20000100800 */
[----:B------:R-:W-:Y:S02]  /*9060*/  PRMT R42, RZ, 0x7610, R42 ;  /* 0x00007610ff2a7816 */ /* 0x000fe4000000002a */
[----:B---3--:R-:W-:Y:S01]  /*9070*/  @!P2 SHF.R.U32.HI R17, RZ, 0x10, R12 ;  /* 0x00000010ff11a819 */ /* 0x008fe2000001160c */
[----:B------:R-:W-:Y:S01]  /*9080*/  STL [R1+0x68], R20 ;  /* 0x0000681401007387 */ /* 0x000fe20000100800 */
[----:B----4-:R-:W-:-:S03]  /*9090*/  PRMT R39, RZ, 0x7610, R39 ;  /* 0x00007610ff277816 */ /* 0x010fc60000000027 */
[----:B------:R-:W3:Y:S01]  /*90a0*/  LDL.LU.64 R26, [R1+0x4b0] ;  /* 0x0004b000011a7983 */ /* 0x000ee20000300a00 */
        /* <DEDUP_REMOVED lines=9> */
[----:B------:R-:W2:Y:S04]  /*9140*/  LDL.LU.64 R24, [R1+0x8f0] ;  /* 0x0008f00001187983 */ /* 0x000ea80000300a00 */
        /* <DEDUP_REMOVED lines=8> */
[----:B----4-:R-:W-:Y:S02]  /*91d0*/  @!P1 SHF.R.U32.HI R16, RZ, 0x10, R17 ;  /* 0x00000010ff109819 */ /* 0x010fe40000011611 */
[----:B--2---:R-:W-:-:S02]  /*91e0*/  PRMT R25, RZ, 0x7610, R25 ;  /* 0x00007610ff197816 */ /* 0x004fc40000000019 */
[----:B------:R-:W-:Y:S02]  /*91f0*/  PRMT R24, RZ, 0x7610, R24 ;  /* 0x00007610ff187816 */ /* 0x000fe40000000018 */
[----:B------:R-:W-:Y:S02]  /*9200*/  @!P1 PRMT R25, R16, 0x7610, R25 ;  /* 0x0000761010199816 */ /* 0x000fe40000000019 */
        /* <DEDUP_REMOVED lines=243> */
[----:B-1----:R-:W-:-:S03]  /*a140*/  IMAD.MOV.U32 R15, RZ, RZ, RZ ;  /* 0x000000ffff0f7224 */ /* 0x002fc600078e00ff */
        /* <DEDUP_REMOVED lines=121> */
[----:B------:R-:W-:Y:S01]  /*a8e0*/  @!P1 PRMT R23, R20, 0x7610, R23 ;  /* 0x0000761014179816 */ /* 0x000fe20000000017 */
[----:B------:R0:W-:Y:S04]  /*a8f0*/  STL.S16 [R1+0x3f8], R42 ;  /* 0x0003f82a01007387 */ /* 0x0001e80000100600 */
[----:B------:R1:W-:Y:S04]  /*a900*/  STL.S16 [R1+0x3d8], R23 ;  /* 0x0003d81701007387 */ /* 0x0003e80000100600 */
[----:B0-----:R-:W4:Y:S01]  /*a910*/  LDL.LU R42, [R1+0x818] ;  /* 0x00081800012a7983 */ /* 0x001f220000300800 */
[----:B-1----:R-:W-:Y:S01]  /*a920*/  HFMA2.MMA R23, -RZ, RZ, 0, 0 ;  /* 0x00000000ff177435 */ /* 0x002fe200000001ff */
        /* <DEDUP_REMOVED lines=18> */
[----:B------:R-:W-:Y:S02]  /*aa50*/  PRMT R42, RZ, 0x7610, R42 ;  /* 0x00007610ff2a7816 */ /* 0x000fe4000000002a */
[----:B------:R-:W-:Y:S01]  /*aa60*/  @!P2 PRMT R45, R12, 0x7610, R45 ;  /* 0x000076100c2da816 */ /* 0x000fe2000000002d */
[----:B------:R-:W-:Y:S01]  /*aa70*/  STL [R1+0x1a4], R16 ;  /* 0x0001a41001007387 */ /* 0x000fe20000100800 */
[----:B------:R-:W-:Y:S02]  /*aa80*/  @!P2 PRMT R42, R14, 0x7610, R42 ;  /* 0x000076100e2aa816 */ /* 0x000fe4000000002a */
[----:B------:R-:W-:Y:S01]  /*aa90*/  LOP3.LUT P2, RZ, R21, 0x1000, RZ, 0xc0, !PT ;  /* 0x0000100015ff7812 */ /* 0x000fe2000784c0ff */
        /* <DEDUP_REMOVED lines=45> */
[----:B------:R-:W-:Y:S01]  /*ad70*/  STL [R1+0x1ac], R0 ;  /* 0x0001ac0001007387 */ /* 0x000fe20000100800 */
[----:B------:R-:W-:-:S03]  /*ad80*/  LOP3.LUT P3, RZ, R21, 0x400, RZ, 0xc0, !PT ;  /* 0x0000040015ff7812 */ /* 0x000fc6000786c0ff */
[----:B------:R1:W-:Y:S02]  /*ad90*/  STL [R1+0xb0], R5 ;  /* 0x0000b00501007387 */ /* 0x0003e40000100800 */
[----:B-1----:R-:W-:Y:S02]  /*ada0*/  MOV R5, RZ ;  /* 0x000000ff00057202 */ /* 0x002fe40000000f00 */
[----:B---3--:R-:W-:Y:S02]  /*adb0*/  @!P1 SHF.R.U32.HI R0, RZ, 0x10, R39 ;  /* 0x00000010ff009819 */ /* 0x008fe40000011627 */
[----:B0-----:R-:W-:Y:S02]  /*adc0*/  PRMT R25, RZ, 0x7610, R25 ;  /* 0x00007610ff197816 */ /* 0x001fe40000000019 */
[----:B------:R-:W-:Y:S02]  /*add0*/  PRMT R24, RZ, 0x7610, R24 ;  /* 0x00007610ff187816 */ /* 0x000fe40000000018 */
[----:B------:R-:W-:-:S02]  /*ade0*/  @!P1 PRMT R25, R0, 0x7610, R25 ;  /* 0x0000761000199816 */ /* 0x000fc40000000019 */
[----:B--2---:R-:W-:-:S04]  /*adf0*/  @!P1 SHF.R.U32.HI R0, RZ, 0x10, R42 ;  /* 0x00000010ff009819 */ /* 0x004fc8000001162a */
[----:B------:R-:W-:Y:S02]  /*ae00*/  @!P1 PRMT R24, R0, 0x7610, R24 ;  /* 0x0000761000189816 */ /* 0x000fe40000000018 */
[----:B------:R-:W-:-:S04]  /*ae10*/  PRMT R0, RZ, 0x7610, R0 ;  /* 0x00007610ff007816 */ /* 0x000fc80000000000 */
[----:B------:R-:W-:-:S05]  /*ae20*/  @!P1 PRMT R0, R42, 0x7610, R0 ;  /* 0x000076102a009816 */ /* 0x000fca0000000000 */
[----:B------:R0:W-:Y:S04]  /*ae30*/  STL.S16 [R1+0x608], R0 ;  /* 0x0006080001007387 */ /* 0x0001e80000100600 */
[----:B----4-:R1:W2:Y:S01]  /*ae40*/  @!P3 LDG.E R5, desc[UR10][R40.64] ;  /* 0x0000000a2805b981 */ /* 0x0102a2000c1e1900 */
[----:B0-----:R-:W-:-:S03]  /*ae50*/  HFMA2.MMA R0, -RZ, RZ, 0, 0 ;  /* 0x00000000ff007435 */ /* 0x001fc600000001ff */
[----:B------:R-:W1:Y:S07]  /*ae60*/  LDL.LU.64 R40, [R1+0x7d8] ;  /* 0x0007d80001287983 */ /* 0x000e6e0000300a00 */
[----:B------:R-:W3:Y:S01]  /*ae70*/  @!P3 LDG.E R0, desc[UR10][R34.64] ;  /* 0x0000000a2200b981 */ /* 0x000ee2000c1e1900 */
[----:B------:R-:W-:-:S03]  /*ae80*/  PRMT R26, RZ, 0x7610, R26 ;  /* 0x00007610ff1a7816 */ /* 0x000fc6000000001a */
[----:B------:R-:W-:Y:S01]  /*ae90*/  STL.S16 [R1+0x5fc], R25 ;  /* 0x0005fc1901007387 */ /* 0x000fe20000100600 */
[----:B------:R-:W-:-:S03]  /*aea0*/  @!P1 PRMT R26, R39, 0x7610, R26 ;  /* 0x00007610271a9816 */ /* 0x000fc6000000001a */
[----:B------:R0:W-:Y:S04]  /*aeb0*/  STL.S16 [R1+0x60c], R24 ;  /* 0x00060c1801007387 */ /* 0x0001e80000100600 */
[----:B------:R4:W-:Y:S01]  /*aec0*/  STL.S16 [R1+0x5f8], R26 ;  /* 0x0005f81a01007387 */ /* 0x0009e20000100600 */
[----:B------:R-:W-:-:S03]  /*aed0*/  PRMT R44, RZ, 0x7610, R44 ;  /* 0x00007610ff2c7816 */ /* 0x000fc6000000002c */
[----:B------:R-:W-:Y:S04]  /*aee0*/  STL [R1+0x1b0], R9 ;  /* 0x0001b00901007387 */ /* 0x000fe80000100800 */
[----:B0-----:R-:W2:Y:S04]  /*aef0*/  LDL.LU.64 R24, [R1+0x380] ;  /* 0x0003800001187983 */ /* 0x001ea80000300a00 */
[----:B----4-:R-:W4:Y:S01]  /*af00*/  LDL.LU.64 R26, [R1+0x370] ;  /* 0x00037000011a7983 */ /* 0x010f220000300a00 */
[----:B------:R-:W-:-:S03]  /*af10*/  LOP3.LUT P2, RZ, R21, 0x200, RZ, 0xc0, !PT ;  /* 0x0000020015ff7812 */ /* 0x000fc6000784c0ff */
[----:B------:R0:W-:Y:S04]  /*af20*/  STL [R1+0xb4], R10 ;  /* 0x0000b40a01007387 */ /* 0x0001e80000100800 */
[----:B------:R-:W4:Y:S01]  /*af30*/  LDL.LU.64 R34, [R1+0x7e0] ;  /* 0x0007e00001227983 */ /* 0x000f220000300a00 */
[----:B0-----:R-:W-:-:S03]  /*af40*/  MOV R10, RZ ;  /* 0x000000ff000a7202 */ /* 0x001fc60000000f00 */
[----:B------:R-:W-:Y:S01]  /*af50*/  STL.S16 [R1+0x3e8], R45 ;  /* 0x0003e82d01007387 */ /* 0x000fe20000100600 */
[----:B---3--:R-:W-:Y:S02]  /*af60*/  @!P3 SHF.R.U32.HI R9, RZ, 0x10, R0 ;  /* 0x00000010ff09b819 */ /* 0x008fe40000011600 */
[----:B-1----:R-:W-:Y:S02]  /*af70*/  PRMT R41, RZ, 0x7610, R41 ;  /* 0x00007610ff297816 */ /* 0x002fe40000000029 */
[----:B------:R-:W-:Y:S02]  /*af80*/  @!P3 PRMT R44, R9, 0x7610, R44 ;  /* 0x00007610092cb816 */ /* 0x000fe4000000002c */
[----:B--2---:R-:W-:-:S04]  /*af90*/  @!P3 SHF.R.U32.HI R9, RZ, 0x10, R5 ;  /* 0x00000010ff09b819 */ /* 0x004fc80000011605 */
[----:B------:R-:W-:Y:S02]  /*afa0*/  @!P3 PRMT R41, R9, 0x7610, R41 ;  /* 0x000076100929b816 */ /* 0x000fe40000000029 */
[----:B------:R-:W-:-:S04]  /*afb0*/  PRMT R9, RZ, 0x7610, R9 ;  /* 0x00007610ff097816 */ /* 0x000fc80000000009 */
[----:B------:R-:W-:-:S05]  /*afc0*/  @!P3 PRMT R9, R5, 0x7610, R9 ;  /* 0x000076100509b816 */ /* 0x000fca0000000009 */
[----:B------:R0:W-:Y:S04]  /*afd0*/  STL.S16 [R1+0x61c], R9 ;  /* 0x00061c0901007387 */ /* 0x0001e80000100600 */
[----:B----4-:R-:W2:Y:S01]  /*afe0*/  @!P2 LDG.E R10, desc[UR10][R26.64] ;  /* 0x0000000a1a0aa981 */ /* 0x010ea2000c1e1900 */
        /* <DEDUP_REMOVED lines=51> */
[----:B------:R2:W-:Y:S01]  /*b320*/  STL.S16 [R1+0x644], R15 ;  /* 0x0006440f01007387 */ /* 0x0005e20000100600 */
[----:B-1----:R-:W-:Y:S02]  /*b330*/  MOV R14, RZ ;  /* 0x000000ff000e7202 */ /* 0x002fe40000000f00 */
[----:B------:R-:W-:Y:S01]  /*b340*/  PRMT R24, RZ, 0x7610, R24 ;  /* 0x00007610ff187816 */ /* 0x000fe20000000018 */
[----:B------:R-:W3:Y:S04]  /*b350*/  LDL.LU.64 R26, [R1+0x338] ;  /* 0x00033800011a7983 */ /* 0x000ee80000300a00 */
[----:B------:R-:W4:Y:S01]  /*b360*/  @!P3 LDG.E R14, desc[UR10][R34.64] ;  /* 0x0000000a220eb981 */ /* 0x000f22000c1e1900 */
[----:B--2---:R-:W-:-:S03]  /*b370*/  @!P3 SHF.R.U32.HI R15, RZ, 0x10, R13 ;  /* 0x00000010ff0fb819 */ /* 0x004fc6000001160d */
[----:B------:R-:W-:Y:S01]  /*b380*/  STL.S16 [R1+0x648], R25 ;  /* 0x0006481901007387 */ /* 0x000fe20000100600 */
[----:B------:R-:W-:Y:S01]  /*b390*/  @!P3 PRMT R16, R15, 0x7610, R16 ;  /* 0x000076100f10b816 */ /* 0x000fe20000000010 */
[----:B------:R-:W-:Y:S01]  /*b3a0*/  HFMA2.MMA R15, -RZ, RZ, 0, 0 ;  /* 0x00000000ff0f7435 */ /* 0x000fe200000001ff */
[----:B------:R-:W-:Y:S01]  /*b3b0*/  @!P1 PRMT R24, R11, 0x7610, R24 ;  /* 0x000076100b189816 */ /* 0x000fe20000000018 */
[----:B------:R0:W-:Y:S01]  /*b3c0*/  STL [R1+0xa8], R18 ;  /* 0x0000a81201007387 */ /* 0x0001e20000100800 */
[----:B------:R-:W-:-:S03]  /*b3d0*/  LOP3.LUT P5, RZ, R21, 0x20, RZ, 0xc0, !PT ;  /* 0x0000002015ff7812 */ /* 0x000fc600078ac0ff */
[----:B------:R1:W-:Y:S04]  /*b3e0*/  STL [R1+0xbc], R17 ;  /* 0x0000bc1101007387 */ /* 0x0003e80000100800 */
[----:B------:R2:W3:Y:S01]  /*b3f0*/  @!P4 LDG.E R15, desc[UR10][R44.64] ;  /* 0x0000000a2c0fc981 */ /* 0x0004e2000c1e1900 */
[----:B------:R-:W-:-:S03]  /*b400*/  PRMT R19, RZ, 0x7610, R19 ;  /* 0x00007610ff137816 */ /* 0x000fc60000000013 */
[----:B------:R-:W-:Y:S04]  /*b410*/  STL.S16 [R1+0x640], R4 ;  /* 0x0006400401007387 */ /* 0x000fe80000100600 */
[----:B------:R-:W-:Y:S04]  /*b420*/  STL.64 [R1+0x790], R36 ;  /* 0x0007902401007387 */ /* 0x000fe80000100a00 */
[----:B------:R-:W2:Y:S04]  /*b430*/  LDL.LU.64 R44, [R1+0x7c0] ;  /* 0x0007c000012c7983 */ /* 0x000ea80000300a00 */
[----:B------:R4:W-:Y:S04]  /*b440*/  STL.S16 [R1+0x650], R16 ;  /* 0x0006501001007387 */ /* 0x0009e80000100600 */
[----:B------:R4:W-:Y:S01]  /*b450*/  STL.S16 [R1+0x63c], R24 ;  /* 0x00063c1801007387 */ /* 0x0009e20000100600 */
[----:B0-----:R-:W-:Y:S01]  /*b460*/  PRMT R18, RZ, 0x7610, R18 ;  /* 0x00007610ff127816 */ /* 0x001fe20000000012 */
[----:B-1----:R-:W-:-:S02]  /*b470*/  HFMA2.MMA R17, -RZ, RZ, 0, 0 ;  /* 0x00000000ff117435 */ /* 0x002fc400000001ff */
[----:B------:R-:W-:Y:S01]  /*b480*/  STL.64 [R1+0x780], R38 ;  /* 0x0007802601007387 */ /* 0x000fe20000100a00 */
[----:B----4-:R-:W-:-:S03]  /*b490*/  @!P3 SHF.R.U32.HI R16, RZ, 0x10, R14 ;  /* 0x00000010ff10b819 */ /* 0x010fc6000001160e */
[----:B------:R-:W4:Y:S04]  /*b4a0*/  LDL.LU R4, [R1+0x7c8] ;  /* 0x0007c80001047983 */ /* 0x000f280000300800 */
[----:B------:R-:W4:Y:S04]  /*b4b0*/  LDL.LU.64 R24, [R1+0x330] ;  /* 0x0003300001187983 */ /* 0x000f280000300a00 */
[----:B------:R-:W4:Y:S01]  /*b4c0*/  LDL.LU.64 R34, [R1+0x328] ;  /* 0x0003280001227983 */ /* 0x000f220000300a00 */
[----:B--2---:R-:W-:-:S03]  /*b4d0*/  PRMT R45, RZ, 0x7610, R45 ;  /* 0x00007610ff2d7816 */ /* 0x004fc6000000002d */
[----:B---3--:R-:W2:Y:S01]  /*b4e0*/  @!P5 LDG.E R17, desc[UR10][R26.64] ;  /* 0x0000000a1a11d981 */ /* 0x008ea2000c1e1900 */
[----:B------:R-:W-:Y:S02]  /*b4f0*/  @!P3 PRMT R45, R16, 0x7610, R45 ;  /* 0x00007610102db816 */ /* 0x000fe4000000002d */
[----:B------:R-:W-:Y:S02]  /*b500*/  MOV R16, RZ ;  /* 0x000000ff00107202 */ /* 0x000fe40000000f00 */
[----:B------:R-:W-:Y:S01]  /*b510*/  @!P3 PRMT R18, R14, 0x7610, R18 ;  /* 0x000076100e12b816 */ /* 0x000fe20000000012 */
[----:B------:R-:W3:Y:S04]  /*b520*/  LDL.LU.64 R26, [R1+0x318] ;  /* 0x00031800011a7983 */ /* 0x000ee80000300a00 */
[----:B------:R0:W2:Y:S04]  /*b530*/  @!P4 LDG.E R16, desc[UR10][R40.64] ;  /* 0x0000000a2810c981 */ /* 0x0000a8000c1e1900 */
[----:B------:R-:W0:Y:S04]  /*b540*/  LDL.LU R40, [R1+0x7bc] ;  /* 0x0007bc0001287983 */ /* 0x000e280000300800 */
[----:B------:R1:W-:Y:S02]  /*b550*/  STL.S16 [R1+0x654], R18 ;  /* 0x0006541201007387 */ /* 0x0003e40000100600 */
[----:B-1----:R-:W-:-:S04]  /*b560*/  @!P4 SHF.R.U32.HI R18, RZ, 0x10, R15 ;  /* 0x00000010ff12c819 */ /* 0x002fc8000001160f */
[----:B------:R-:W-:Y:S02]  /*b570*/  @!P4 PRMT R19, R18, 0x7610, R19 ;  /* 0x000076101213c816 */ /* 0x000fe40000000013 */
[----:B------:R-:W-:-:S06]  /*b580*/  MOV R18, RZ ;  /* 0x000000ff00127202 */ /* 0x000fcc0000000f00 */
[----:B----4-:R-:W4:Y:S04]  /*b590*/  @!P5 LDG.E R18, desc[UR10][R24.64] ;  /* 0x0000000a1812d981 */ /* 0x010f28000c1e1900 */
[----:B------:R-:W-:Y:S01]  /*b5a0*/  STL.S16 [R1+0x658], R45 ;  /* 0x0006582d01007387 */ /* 0x000fe20000100600 */
[----:B0-----:R-:W-:-:S04]  /*b5b0*/  PRMT R40, RZ, 0x7610, R40 ;  /* 0x00007610ff287816 */ /* 0x001fc80000000028 */
[----:B------:R-:W-:-:S05]  /*b5c0*/  @!P3 PRMT R40, R13, 0x7610, R40 ;  /* 0x000076100d28b816 */ /* 0x000fca0000000028 */
[----:B------:R0:W-:Y:S04]  /*b5d0*/  STL.S16 [R1+0x64c], R40 ;  /* 0x00064c2801007387 */ /* 0x0001e80000100600 */
[----:B0-----:R-:W3:Y:S04]  /*b5e0*/  LDL.LU.64 R40, [R1+0x320] ;  /* 0x0003200001287983 */ /* 0x001ee80000300a00 */
[----:B------:R-:W3:Y:S01]  /*b5f0*/  LDL.LU.64 R24, [R1+0x310] ;  /* 0x0003100001187983 */ /* 0x000ee20000300a00 */
[----:B------:R-:W-:Y:S02]  /*b600*/  PRMT R39, RZ, 0x7610, R39 ;  /* 0x00007610ff277816 */ /* 0x000fe40000000027 */
[----:B------:R-:W-:Y:S01]  /*b610*/  PRMT R38, RZ, 0x7610, R38 ;  /* 0x00007610ff267816 */ /* 0x000fe20000000026 */
[----:B------:R0:W-:Y:S01]  /*b620*/  STL.S16 [R1+0x664], R19 ;  /* 0x0006641301007387 */ /* 0x0001e20000100600 */
[----:B------:R-:W-:-:S02]  /*b630*/  PRMT R44, RZ, 0x7610, R44 ;  /* 0x00007610ff2c7816 */ /* 0x000fc4000000002c */
[----:B------:R-:W-:Y:S01]  /*b640*/  @!P4 PRMT R38, R15, 0x7610, R38 ;  /* 0x000076100f26c816 */ /* 0x000fe20000000026 */
[----:B------:R1:W-:Y:S01]  /*b650*/  STL [R1+0xa4], R22 ;  /* 0x0000a41601007387 */ /* 0x0003e20000100800 */
[----:B--2---:R-:W-:Y:S02]  /*b660*/  @!P4 PRMT R44, R16, 0x7610, R44 ;  /* 0x00007610102cc816 */ /* 0x004fe4000000002c */
[----:B0-----:R-:W-:Y:S02]  /*b670*/  @!P4 SHF.R.U32.HI R19, RZ, 0x10, R16 ;  /* 0x00000010ff13c819 */ /* 0x001fe40000011610 */
[----:B------:R-:W-:Y:S02]  /*b680*/  LOP3.LUT P2, RZ, R21, 0x10, RZ, 0xc0, !PT ;  /* 0x0000001015ff7812 */ /* 0x000fe4000784c0ff */
[----:B------:R-:W-:Y:S02]  /*b690*/  @!P4 PRMT R39, R19, 0x7610, R39 ;  /* 0x000076101327c816 */ /* 0x000fe40000000027 */
[----:B------:R-:W-:-:S02]  /*b6a0*/  LOP3.LUT P1, RZ, R21, 0x8, RZ, 0xc0, !PT ;  /* 0x0000000815ff7812 */ /* 0x000fc4000782c0ff */
[C---:B------:R-:W-:Y:S02]  /*b6b0*/  LOP3.LUT P3, RZ, R21.reuse, 0x4, RZ, 0xc0, !PT ;  /* 0x0000000415ff7812 */ /* 0x040fe4000786c0ff */
[C---:B------:R-:W-:Y:S02]  /*b6c0*/  LOP3.LUT P4, RZ, R21.reuse, 0x2, RZ, 0xc0, !PT ;  /* 0x0000000215ff7812 */ /* 0x040fe4000788c0ff */
[----:B------:R-:W-:Y:S02]  /*b6d0*/  LOP3.LUT P0, RZ, R21, 0x1, RZ, 0xc0, !PT ;  /* 0x0000000115ff7812 */ /* 0x000fe4000780c0ff */
[----:B-1----:R-:W-:Y:S02]  /*b6e0*/  PRMT R22, RZ, 0x7610, R22 ;  /* 0x00007610ff167816 */ /* 0x002fe40000000016 */
[----:B------:R-:W-:-:S04]  /*b6f0*/  @!P5 SHF.R.U32.HI R21, RZ, 0x10, R17 ;  /* 0x00000010ff15d819 */ /* 0x000fc80000011611 */
[----:B------:R-:W-:Y:S02]  /*b700*/  @!P5 PRMT R22, R21, 0x7610, R22 ;  /* 0x000076101516d816 */ /* 0x000fe40000000016 */
[----:B------:R-:W-:-:S03]  /*b710*/  PRMT R37, RZ, 0x7610, R37 ;  /* 0x00007610ff257816 */ /* 0x000fc60000000025 */
[----:B------:R4:W-:Y:S01]  /*b720*/  STL.S16 [R1+0x670], R22 ;  /* 0x0006701601007387 */ /* 0x0009e20000100600 */
[----:B------:R-:W-:Y:S01]  /*b730*/  HFMA2.MMA R19, -RZ, RZ, 0, 0 ;  /* 0x00000000ff137435 */ /* 0x000fe200000001ff */
[----:B----4-:R-:W-:Y:S01]  /*b740*/  @!P5 SHF.R.U32.HI R22, RZ, 0x10, R18 ;  /* 0x00000010ff16d819 */ /* 0x010fe20000011612 */
[----:B------:R-:W-:-:S08]  /*b750*/  HFMA2.MMA R21, -RZ, RZ, 0, 0 ;  /* 0x00000000ff157435 */ /* 0x000fd000000001ff */
[----:B------:R-:W2:Y:S01]  /*b760*/  @!P2 LDG.E R19, desc[UR10][R34.64] ;  /* 0x0000000a2213a981 */ /* 0x000ea2000c1e1900 */
[----:B------:R-:W-:Y:S02]  /*b770*/  @!P5 PRMT R37, R22, 0x7610, R37 ;  /* 0x000076101625d816 */ /* 0x000fe40000000025 */
[----:B------:R-:W-:Y:S01]  /*b780*/  MOV R22, RZ ;  /* 0x000000ff00167202 */ /* 0x000fe20000000f00 */
[----:B---3--:R-:W3:Y:S04]  /*b790*/  @!P1 LDG.E R21, desc[UR10][R26.64] ;  /* 0x0000000a1a159981 */ /* 0x008ee8000c1e1900 */
[----:B------:R-:W4:Y:S04]  /*b7a0*/  LDL.LU R34, [R1+0x7b8] ;  /* 0x0007b80001227983 */ /* 0x000f280000300800 */
[----:B------:R-:W2:Y:S04]  /*b7b0*/  LDL.LU R35, [R1+0x620] ;  /* 0x0006200001237983 */ /* 0x000ea80000300800 */
[----:B------:R-:W3:Y:S04]  /*b7c0*/  LDL.LU.64 R26, [R1+0x7b0] ;  /* 0x0007b000011a7983 */ /* 0x000ee80000300a00 */
[----:B------:R0:W2:Y:S02]  /*b7d0*/  @!P1 LDG.E R22, desc[UR10][R24.64] ;  /* 0x0000000a18169981 */ /* 0x0000a4000c1e1900 */
[----:B0-----:R-:W-:-:S02]  /*b7e0*/  MOV R24, R28 ;  /* 0x0000001c00187202 */ /* 0x001fc40000000f00 */
[----:B------:R-:W-:Y:S02]  /*b7f0*/  MOV R25, R29 ;  /* 0x0000001d00197202 */ /* 0x000fe40000000f00 */
[----:B------:R-:W2:Y:S04]  /*b800*/  LDL.LU.64 R28, [R1+0x2f0] ;  /* 0x0002f000011c7983 */ /* 0x000ea80000300a00 */
[----:B------:R0:W-:Y:S04]  /*b810*/  STL [R1+0x1bc], R20 ;  /* 0x0001bc1401007387 */ /* 0x0001e80000100800 */
[----:B------:R1:W-:Y:S01]  /*b820*/  STL [R1+0x1c0], R30 ;  /* 0x0001c01e01007387 */ /* 0x0003e20000100800 */
[----:B0-----:R-:W-:-:S02]  /*b830*/  MOV R20, RZ ;  /* 0x000000ff00147202 */ /* 0x001fc40000000f00 */
[----:B-1----:R-:W-:-:S04]  /*b840*/  MOV R30, RZ ;  /* 0x000000ff001e7202 */ /* 0x002fc80000000f00 */
[----:B------:R-:W2:Y:S04]  /*b850*/  @!P2 LDG.E R20, desc[UR10][R40.64] ;  /* 0x0000000a2814a981 */ /* 0x000ea8000c1e1900 */
[----:B------:R0:W-:Y:S04]  /*b860*/  STL.S16 [R1+0x660], R44 ;  /* 0x0006602c01007387 */ /* 0x0001e80000100600 */
[----:B------:R-:W-:Y:S04]  /*b870*/  STL.S16 [R1+0x668], R39 ;  /* 0x0006682701007387 */ /* 0x000fe80000100600 */
[----:B------:R1:W-:Y:S04]  /*b880*/  STL.S16 [R1+0x65c], R38 ;  /* 0x00065c2601007387 */ /* 0x0003e80000100600 */
[----:B0-----:R-:W2:Y:S01]  /*b890*/  LDL.LU.64 R44, [R1+0x300] ;  /* 0x00030000012c7983 */ /* 0x001ea20000300a00 */
[----:B------:R-:W-:-:S03]  /*b8a0*/  PRMT R31, RZ, 0x7610, R31 ;  /* 0x00007610ff1f7816 */ /* 0x000fc6000000001f */
[----:B------:R-:W-:Y:S04]  /*b8b0*/  STL [R1+0xc0], R23 ;  /* 0x0000c01701007387 */ /* 0x000fe80000100800 */
[----:B-1----:R-:W2:Y:S01]  /*b8c0*/  LDL.LU.64 R38, [R1+0x308] ;  /* 0x0003080001267983 */ /* 0x002ea20000300a00 */
[----:B------:R-:W-:-:S03]  /*b8d0*/  PRMT R36, RZ, 0x7610, R36 ;  /* 0x00007610ff247816 */ /* 0x000fc60000000024 */
[----:B------:R-:W-:Y:S01]  /*b8e0*/  STL.S16 [R1+0x678], R37 ;  /* 0x0006782501007387 */ /* 0x000fe20000100600 */
[----:B----4-:R-:W-:Y:S02]  /*b8f0*/  PRMT R34, RZ, 0x7610, R34 ;  /* 0x00007610ff227816 */ /* 0x010fe40000000022 */
[----:B------:R-:W-:Y:S01]  /*b900*/  PRMT R32, RZ, 0x7610, R32 ;  /* 0x00007610ff207816 */ /* 0x000fe20000000020 */
[----:B------:R-:W4:Y:S01]  /*b910*/  LDL.LU.64 R40, [R1+0x2f8] ;  /* 0x0002f80001287983 */ /* 0x000f220000300a00 */
[----:B------:R-:W-:Y:S02]  /*b920*/  @!P5 PRMT R34, R17, 0x7610, R34 ;  /* 0x000076101122d816 */ /* 0x000fe40000000022 */
[----:B---3--:R-:W-:-:S03]  /*b930*/  PRMT R26, RZ, 0x7610, R26 ;  /* 0x00007610ff1a7816 */ /* 0x008fc6000000001a */
[----:B------:R0:W-:Y:S01]  /*b940*/  STL.S16 [R1+0x66c], R34 ;  /* 0x00066c2201007387 */ /* 0x0001e20000100600 */
[----:B------:R-:W-:Y:S02]  /*b950*/  @!P5 PRMT R26, R18, 0x7610, R26 ;  /* 0x00007610121ad816 */ /* 0x000fe4000000001a */
[----:B--2---:R-:W-:Y:S02]  /*b960*/  LOP3.LUT P5, RZ, R35, 0x1, RZ, 0xc0, !PT ;  /* 0x0000000123ff7812 */ /* 0x004fe400078ac0ff */
[----:B0-----:R-:W2:Y:S04]  /*b970*/  LDL.LU.64 R34, [R1+0x2e8] ;  /* 0x0002e80001227983 */ /* 0x001ea80000300a00 */
[----:B------:R0:W3:Y:S04]  /*b980*/  @!P4 LDG.E R30, desc[UR10][R28.64] ;  /* 0x0000000a1c1ec981 */ /* 0x0000e8000c1e1900 */
[----:B------:R-:W0:Y:S01]  /*b990*/  LDL.LU R28, [R1+0x7a0] ;  /* 0x0007a000011c7983 */ /* 0x000e220000300800 */
[----:B------:R-:W-:-:S05]  /*b9a0*/  @!P2 PRMT R31, R20, 0x7610, R31 ;  /* 0x00007610141fa816 */ /* 0x000fca000000001f */
[----:B------:R1:W-:Y:S01]  /*b9b0*/  STL.S16 [R1+0x67c], R31 ;  /* 0x00067c1f01007387 */ /* 0x0003e20000100600 */
[----:B------:R-:W-:-:S03]  /*b9c0*/  PRMT R27, RZ, 0x7610, R27 ;  /* 0x00007610ff1b7816 */ /* 0x000fc6000000001b */
[----:B------:R1:W-:Y:S02]  /*b9d0*/  STL.S16 [R1+0x674], R26 ;  /* 0x0006741a01007387 */ /* 0x0003e40000100600 */
[----:B-1----:R-:W-:Y:S02]  /*b9e0*/  @!P1 SHF.R.U32.HI R31, RZ, 0x10, R21 ;  /* 0x00000010ff1f9819 */ /* 0x002fe40000011615 */
[----:B------:R-:W-:-:S04]  /*b9f0*/  @!P2 SHF.R.U32.HI R26, RZ, 0x10, R19 ;  /* 0x00000010ff1aa819 */ /* 0x000fc80000011613 */
[----:B------:R-:W-:Y:S02]  /*ba00*/  @!P2 PRMT R27, R26, 0x7610, R27 ;  /* 0x000076101a1ba816 */ /* 0x000fe4000000001b */
[----:B------:R-:W-:Y:S01]  /*ba10*/  MOV R26, RZ ;  /* 0x000000ff001a7202 */ /* 0x000fe20000000f00 */
[----:B------:R-:W-:-:S05]  /*ba20*/  HFMA2.MMA R23, -RZ, RZ, 0, 0 ;  /* 0x00000000ff177435 */ /* 0x000fca00000001ff */
[----:B------:R1:W3:Y:S04]  /*ba30*/  @!P3 LDG.E R26, desc[UR10][R44.64] ;  /* 0x0000000a2c1ab981 */ /* 0x0002e8000c1e1900 */
[----:B------:R4:W-:Y:S04]  /*ba40*/  STL.S16 [R1+0x680], R27 ;  /* 0x0006801b01007387 */ /* 0x0009e80000100600 */
[----:B------:R-:W3:Y:S04]  /*ba50*/  @!P3 LDG.E R23, desc[UR10][R38.64] ;  /* 0x0000000a2617b981 */ /* 0x000ee8000c1e1900 */
[----:B------:R-:W1:Y:S01]  /*ba60*/  LDL.LU.64 R44, [R1+0x7a8] ;  /* 0x0007a800012c7983 */ /* 0x000e620000300a00 */
[----:B----4-:R-:W-:-:S04]  /*ba70*/  @!P2 SHF.R.U32.HI R27, RZ, 0x10, R20 ;  /* 0x00000010ff1ba819 */ /* 0x010fc80000011614 */
[----:B------:R-:W-:Y:S01]  /*ba80*/  @!P2 PRMT R36, R27, 0x7610, R36 ;  /* 0x000076101b24a816 */ /* 0x000fe20000000024 */
[----:B------:R-:W4:Y:S04]  /*ba90*/  LDL.LU.64 R38, [R1+0x2e0] ;  /* 0x0002e00001267983 */ /* 0x000f280000300a00 */
[----:B------:R2:W-:Y:S04]  /*baa0*/  STL.S16 [R1+0x684], R36 ;  /* 0x0006842401007387 */ /* 0x0005e80000100600 */
[----:B--2---:R-:W2:Y:S01]  /*bab0*/  LDL.LU.64 R36, [R1+0x2c8] ;  /* 0x0002c80001247983 */ /* 0x004ea20000300a00 */
[----:B0-----:R-:W-:-:S04]  /*bac0*/  PRMT R28, RZ, 0x7610, R28 ;  /* 0x00007610ff1c7816 */ /* 0x001fc8000000001c */
[----:B------:R-:W-:Y:S01]  /*bad0*/  @!P1 PRMT R28, R31, 0x7610, R28 ;  /* 0x000076101f1c9816 */ /* 0x000fe2000000001c */
[----:B------:R-:W-:-:S10]  /*bae0*/  HFMA2.MMA R31, -RZ, RZ, 0, 0 ;  /* 0x00000000ff1f7435 */ /* 0x000fd400000001ff */
[----:B------:R0:W2:Y:S04]  /*baf0*/  @!P0 LDG.E R31, desc[UR10][R34.64] ;  /* 0x0000000a221f8981 */ /* 0x0000a8000c1e1900 */
[----:B------:R-:W0:Y:S01]  /*bb00*/  LDL.LU.64 R34, [R1+0x798] ;  /* 0x0007980001227983 */ /* 0x000e220000300a00 */
[----:B------:R-:W-:-:S05]  /*bb10*/  @!P2 PRMT R32, R19, 0x7610, R32 ;  /* 0x000076101320a816 */ /* 0x000fca0000000020 */
[----:B------:R3:W-:Y:S02]  /*bb20*/  STL.S16 [R1+0x620], R32 ;  /* 0x0006202001007387 */ /* 0x0007e40000100600 */
[----:B---3--:R-:W-:Y:S02]  /*bb30*/  @!P1 SHF.R.U32.HI R32, RZ, 0x10, R22 ;  /* 0x00000010ff209819 */ /* 0x008fe40000011616 */
[----:B-1----:R-:W-:Y:S02]  /*bb40*/  PRMT R45, RZ, 0x7610, R45 ;  /* 0x00007610ff2d7816 */ /* 0x002fe4000000002d */
[----:B------:R-:W-:Y:S02]  /*bb50*/  PRMT R44, RZ, 0x7610, R44 ;  /* 0x00007610ff2c7816 */ /* 0x000fe4000000002c */
[----:B------:R-:W-:Y:S02]  /*bb60*/  @!P1 PRMT R45, R32, 0x7610, R45 ;  /* 0x00007610202d9816 */ /* 0x000fe4000000002d */
[----:B------:R-:W-:-:S02]  /*bb70*/  @!P1 PRMT R44, R21, 0x7610, R44 ;  /* 0x00007610152c9816 */ /* 0x000fc4000000002c */
[----:B------:R-:W-:-:S06]  /*bb80*/  MOV R32, RZ ;  /* 0x000000ff00207202 */ /* 0x000fcc0000000f00 */
[----:B----4-:R-:W3:Y:S04]  /*bb90*/  @!P0 LDG.E R32, desc[UR10][R38.64] ;  /* 0x0000000a26208981 */ /* 0x010ee8000c1e1900 */
[----:B------:R-:W4:Y:S01]  /*bba0*/  LDL.LU.64 R38, [R1+0x2a8] ;  /* 0x0002a80001267983 */ /* 0x000f220000300a00 */
[----:B0-----:R-:W-:-:S04]  /*bbb0*/  PRMT R34, RZ, 0x7610, R34 ;  /* 0x00007610ff227816 */ /* 0x001fc80000000022 */
[----:B------:R-:W-:Y:S02]  /*bbc0*/  @!P1 PRMT R34, R22, 0x7610, R34 ;  /* 0x0000761016229816 */ /* 0x000fe40000000022 */
[----:B------:R-:W-:Y:S02]  /*bbd0*/  LOP3.LUT P1, RZ, R43, 0x40000000, RZ, 0xc0, !PT ;  /* 0x400000002bff7812 */ /* 0x000fe4000782c0ff */
[----:B------:R-:W-:Y:S01]  /*bbe0*/  PRMT R35, RZ, 0x7610, R35 ;  /* 0x00007610ff237816 */ /* 0x000fe20000000023 */
[----:B------:R0:W-:Y:S02]  /*bbf0*/  STL.S16 [R1+0x690], R34 ;  /* 0x0006902201007387 */ /* 0x0001e40000100600 */
[----:B0-----:R-:W-:-:S04]  /*bc00*/  @!P3 SHF.R.U32.HI R34, RZ, 0x10, R23 ;  /* 0x00000010ff22b819 */ /* 0x001fc80000011617 */
[----:B------:R-:W-:Y:S02]  /*bc10*/  @!P3 PRMT R35, R34, 0x7610, R35 ;  /* 0x000076102223b816 */ /* 0x000fe40000000023 */
[----:B------:R-:W-:-:S06]  /*bc20*/  MOV R34, RZ ;  /* 0x000000ff00227202 */ /* 0x000fcc0000000f00 */
[----:B--2---:R0:W2:Y:S04]  /*bc30*/  @!P1 LDG.E R34, desc[UR10][R36.64] ;  /* 0x0000000a24229981 */ /* 0x0040a8000c1e1900 */
[----:B------:R-:W3:Y:S01]  /*bc40*/  LDL.LU.64 R36, [R1+0x790] ;  /* 0x0007900001247983 */ /* 0x000ee20000300a00 */
[----:B------:R-:W-:Y:S01]  /*bc50*/  LOP3.LUT P2, RZ, R43, 0x80000000, RZ, 0xc0, !PT ;  /* 0x800000002bff7812 */ /* 0x000fe2000784c0ff */
[----:B------:R-:W-:Y:S02]  /*bc60*/  HFMA2.MMA R27, -RZ, RZ, 0, 0 ;  /* 0x00000000ff1b7435 */ /* 0x000fe400000001ff */
[----:B------:R1:W-:Y:S08]  /*bc70*/  STL.S16 [R1+0x68c], R28 ;  /* 0x00068c1c01007387 */ /* 0x0003f00000100600 */
[----:B------:R-:W2:Y:S04]  /*bc80*/  @!P4 LDG.E R27, desc[UR10][R40.64] ;  /* 0x0000000a281bc981 */ /* 0x000ea8000c1e1900 */
[----:B-1----:R-:W2:Y:S04]  /*bc90*/  LDL.LU.64 R28, [R1+0x2b8] ;  /* 0x0002b800011c7983 */ /* 0x002ea80000300a00 */
[----:B------:R-:W2:Y:S04]  /*bca0*/  LDL.LU.64 R40, [R1+0x2d0] ;  /* 0x0002d00001287983 */ /* 0x000ea80000300a00 */
[----:B---3--:R0:W-:Y:S02]  /*bcb0*/  STL [R1+0x1c4], R36 ;  /* 0x0001c42401007387 */ /* 0x0081e40000100800 */
[----:B0-----:R-:W-:-:S06]  /*bcc0*/  MOV R36, RZ ;  /* 0x000000ff00247202 */ /* 0x001fcc0000000f00 */
[----:B----4-:R0:W3:Y:S04]  /*bcd0*/  @!P2 LDG.E R36, desc[UR10][R38.64] ;  /* 0x0000000a2624a981 */ /* 0x0100e8000c1e1900 */
[----:B------:R-:W0:Y:S01]  /*bce0*/  LDL.LU.64 R38, [R1+0x780] ;  /* 0x0007800001267983 */ /* 0x000e220000300a00 */
[----:B------:R-:W-:-:S03]  /*bcf0*/  PRMT R37, RZ, 0x7610, R37 ;  /* 0x00007610ff257816 */ /* 0x000fc60000000025 */
[----:B------:R1:W-:Y:S02]  /*bd00*/  STL.S16 [R1+0x6a0], R35 ;  /* 0x0006a02301007387 */ /* 0x0003e40000100600 */
[----:B-1----:R-:W-:-:S04]  /*bd10*/  @!P3 SHF.R.U32.HI R35, RZ, 0x10, R26 ;  /* 0x00000010ff23b819 */ /* 0x002fc8000001161a */
[----:B------:R-:W-:Y:S01]  /*bd20*/  @!P3 PRMT R37, R35, 0x7610, R37 ;  /* 0x000076102325b816 */ /* 0x000fe20000000025 */
[----:B------:R-:W-:Y:S01]  /*bd30*/  HFMA2.MMA R35, -RZ, RZ, 0, 0 ;  /* 0x00000000ff237435 */ /* 0x000fe200000001ff */
[----:B------:R1:W-:Y:S09]  /*bd40*/  STL [R1+0xc4], R33 ;  /* 0x0000c42101007387 */ /* 0x0003f20000100800 */
[----:B--2---:R2:W4:Y:S01]  /*bd50*/  @!P2 LDG.E R35, desc[UR10][R28.64] ;  /* 0x0000000a1c23a981 */ /* 0x004522000c1e1900 */
[----:B-1----:R-:W-:-:S03]  /*bd60*/  HFMA2.MMA R33, -RZ, RZ, 0, 0 ;  /* 0x00000000ff217435 */ /* 0x002fc600000001ff */
[----:B------:R-:W2:Y:S04]  /*bd70*/  LDL.LU.64 R28, [R1+0x788] ;  /* 0x00078800011c7983 */ /* 0x000ea80000300a00 */
[----:B------:R1:W-:Y:S01]  /*bd80*/  STL.S16 [R1+0x6a4], R37 ;  /* 0x0006a42501007387 */ /* 0x0003e20000100600 */
[----:B------:R-:W-:-:S03]  /*bd90*/  PRMT R4, RZ, 0x7610, R4 ;  /* 0x00007610ff047816 */ /* 0x000fc60000000004 */
[----:B------:R-:W3:Y:S01]  /*bda0*/  @!P1 LDG.E R33, desc[UR10][R40.64] ;  /* 0x0000000a28219981 */ /* 0x000ee2000c1e1900 */
        /* <DEDUP_REMOVED lines=8> */
[----:B0-----:R-:W3:Y:S01]  /*be30*/  LDL.LU R4, [R1+0x770] ;  /* 0x0007700001047983 */ /* 0x001ee20000300800 */
[----:B--2---:R-:W-:Y:S02]  /*be40*/  PRMT R29, RZ, 0x7610, R29 ;  /* 0x00007610ff1d7816 */ /* 0x004fe4000000001d */
[----:B------:R-:W-:Y:S02]  /*be50*/  PRMT R28, RZ, 0x7610, R28 ;  /* 0x00007610ff1c7816 */ /* 0x000fe4000000001c */
[----:B------:R-:W-:Y:S02]  /*be60*/  @!P3 PRMT R29, R23, 0x7610, R29 ;  /* 0x00007610171db816 */ /* 0x000fe4000000001d */
[----:B------:R-:W-:-:S02]  /*be70*/  @!P3 PRMT R28, R26, 0x7610, R28 ;  /* 0x000076101a1cb816 */ /* 0x000fc4000000001c */
[----:B------:R-:W-:Y:S02]  /*be80*/  LOP3.LUT P3, RZ, R43, 0x20000000, RZ, 0xc0, !PT ;  /* 0x200000002bff7812 */ /* 0x000fe4000786c0ff */
[----:B------:R-:W-:-:S11]  /*be90*/  MOV R38, RZ ;  /* 0x000000ff00267202 */ /* 0x000fd60000000f00 */
[----:B----4-:R0:W2:Y:S04]  /*bea0*/  @!P3 LDG.E R38, desc[UR10][R40.64] ;  /* 0x0000000a2826b981 */ /* 0x0100a8000c1e1900 */
[----:B------:R-:W0:Y:S04]  /*beb0*/  LDL.LU.64 R40, [R1+0x768] ;  /* 0x0007680001287983 */ /* 0x000e280000300a00 */
[----:B------:R-:W-:Y:S04]  /*bec0*/  STL.S16 [R1+0x694], R45 ;  /* 0x0006942d01007387 */ /* 0x000fe80000100600 */
[----:B------:R1:W-:Y:S04]  /*bed0*/  STL.S16 [R1+0x688], R44 ;  /* 0x0006882c01007387 */ /* 0x0003e80000100600 */
[----:B-1----:R-:W4:Y:S01]  /*bee0*/  LDL.LU.64 R44, [R1+0x298] ;  /* 0x00029800012c7983 */ /* 0x002f220000300a00 */
[----:B---3--:R-:W-:-:S04]  /*bef0*/  PRMT R4, RZ, 0x7610, R4 ;  /* 0x00007610ff047816 */ /* 0x008fc80000000004 */
[----:B------:R-:W-:-:S05]  /*bf00*/  @!P4 PRMT R4, R27, 0x7610, R4 ;  /* 0x000076101b04c816 */ /* 0x000fca0000000004 */
[----:B------:R1:W-:Y:S04]  /*bf10*/  STL.S16 [R1+0x29c], R4 ;  /* 0x00029c0401007387 */ /* 0x0003e80000100600 */
[----:B-1----:R-:W3:Y:S01]  /*bf20*/  LDL.LU R4, [R1+0x760] ;  /* 0x0007600001047983 */ /* 0x002ee20000300800 */
        /* <DEDUP_REMOVED lines=11> */
[----:B-1----:R-:W-:Y:S01]  /*bfe0*/  @!P0 SHF.R.U32.HI R41, RZ, 0x10, R32 ;  /* 0x00000010ff298819 */ /* 0x002fe20000011620 */
[----:B------:R-:W-:-:S08]  /*bff0*/  IMAD.MOV.U32 R40, RZ, RZ, RZ ;  /* 0x000000ffff287224 */ /* 0x000fd000078e00ff */
[----:B------:R-:W2:Y:S04]  /*c000*/  @!P4 LDG.E R40, desc[UR10][R2.64] ;  /* 0x0000000a0228c981 */ /* 0x000ea8000c1e1900 */
[----:B------:R-:W4:Y:S04]  /*c010*/  LDL.LU.64 R2, [R1+0x750] ;  /* 0x0007500001027983 */ /* 0x000f280000300a00 */
[----:B------:R-:W-:Y:S04]  /*c020*/  STL.S16 [R1+0x69c], R28 ;  /* 0x00069c1c01007387 */ /* 0x000fe80000100600 */
[----:B------:R1:W-:Y:S04]  /*c030*/  STL.S16 [R1+0x698], R29 ;  /* 0x0006981d01007387 */ /* 0x0003e80000100600 */
[----:B------:R1:W-:Y:S04]  /*c040*/  STL [R1+0xc8], R39 ;  /* 0x0000c82701007387 */ /* 0x0003e80000100800 */
[----:B-1----:R-:W2:Y:S01]  /*c050*/  LDL.LU.64 R28, [R1+0x260] ;  /* 0x00026000011c7983 */ /* 0x002ea20000300a00 */
[----:B------:R-:W-:-:S10]  /*c060*/  HFMA2.MMA R39, -RZ, RZ, 0, 0 ;  /* 0x00000000ff277435 */ /* 0x000fd400000001ff */
[----:B------:R-:W4:Y:S04]  /*c070*/  @!P4 LDG.E R39, desc[UR10][R24.64] ;  /* 0x0000000a1827c981 */ /* 0x000f28000c1e1900 */
[----:B------:R-:W4:Y:S01]  /*c080*/  LDL.LU.64 R24, [R1+0x758] ;  /* 0x0007580001187983 */ /* 0x000f220000300a00 */
[----:B---3--:R-:W-:-:S04]  /*c090*/  PRMT R4, RZ, 0x7610, R4 ;  /* 0x00007610ff047816 */ /* 0x008fc80000000004 */
[----:B------:R-:W-:-:S05]  /*c0a0*/  @!P0 PRMT R4, R41, 0x7610, R4 ;  /* 0x0000761029048816 */ /* 0x000fca0000000004 */
[----:B------:R1:W-:Y:S04]  /*c0b0*/  STL.S16 [R1+0x6d0], R4 ;  /* 0x0006d00401007387 */ /* 0x0003e80000100600 */
[----:B-1----:R-:W3:Y:S01]  /*c0c0*/  LDL.LU R4, [R1+0x748] ;  /* 0x0007480001047983 */ /* 0x002ee20000300800 */
[----:B------:R-:W-:-:S03]  /*c0d0*/  UIMAD.WIDE UR6, UR5, 0x8, UR6 ;  /* 0x00000008050678a5 */ /* 0x000fc6000f8e0206 */
[----:B------:R-:W-:Y:S01]  /*c0e0*/  STL [R1+0x1c8], R42 ;  /* 0x0001c82a01007387 */ /* 0x000fe20000100800 */
[----:B0-----:R-:W-:-:S04]  /*c0f0*/  PRMT R45, RZ, 0x7610, R45 ;  /* 0x00007610ff2d7816 */ /* 0x001fc8000000002d */
[----:B------:R-:W-:Y:S02]  /*c100*/  @!P0 PRMT R45, R32, 0x7610, R45 ;  /* 0x00007610202d8816 */ /* 0x000fe4000000002d */
[----:B------:R-:W-:-:S03]  /*c110*/  MOV R41, RZ ;  /* 0x000000ff00297202 */ /* 0x000fc60000000f00 */
[----:B------:R0:W-:Y:S02]  /*c120*/  STL.S16 [R1+0x6c0], R45 ;  /* 0x0006c02d01007387 */ /* 0x0001e40000100600 */
[----:B0-----:R-:W-:Y:S02]  /*c130*/  HFMA2.MMA R45, -RZ, RZ, 0, 0 ;  /* 0x00000000ff2d7435 */ /* 0x001fe400000001ff */
[----:B--2---:R-:W2:Y:S04]  /*c140*/  @!P5 LDG.E R41, desc[UR10][R28.64] ;  /* 0x0000000a1c29d981 */ /* 0x004ea8000c1e1900 */
[----:B------:R-:W5:Y:S04]  /*c150*/  LDL.LU.64 R28, [R1+0x740] ;  /* 0x00074000011c7983 */ /* 0x000f680000300a00 */
[----:B----4-:R-:W4:Y:S01]  /*c160*/  @!P6 LDG.E R45, desc[UR10][R24.64] ;  /* 0x0000000a182de981 */ /* 0x010f22000c1e1900 */
[----:B---3--:R-:W-:-:S04]  /*c170*/  PRMT R4, RZ, 0x7610, R4 ;  /* 0x00007610ff047816 */ /* 0x008fc80000000004 */
[----:B------:R-:W-:Y:S02]  /*c180*/  @!P0 PRMT R4, R31, 0x7610, R4 ;  /* 0x000076101f048816 */ /* 0x000fe40000000004 */
[----:B------:R-:W-:Y:S02]  /*c190*/  LOP3.LUT P0, RZ, R43, 0x8000000, RZ, 0xc0, !PT ;  /* 0x080000002bff7812 */ /* 0x000fe4000780c0ff */
[----:B------:R-:W-:-:S06]  /*c1a0*/  CS2R R42, SRZ ;  /* 0x00000000002a7805 */ /* 0x000fcc000001ff00 */
[----:B------:R0:W3:Y:S04]  /*c1b0*/  @!P6 LDG.E R43, desc[UR10][R2.64] ;  /* 0x0000000a022be981 */ /* 0x0000e8000c1e1900 */
[----:B------:R-:W4:Y:S01]  /*c1c0*/  @!P5 LDG.E R42, desc[UR10][R6.64] ;  /* 0x0000000a062ad981 */ /* 0x000f22000c1e1900 */
[----:B0-----:R-:W-:Y:S02]  /*c1d0*/  MOV R2, UR6 ;  /* 0x0000000600027c02 */ /* 0x001fe40008000f00 */
[----:B------:R-:W-:Y:S01]  /*c1e0*/  MOV R3, UR7 ;  /* 0x0000000700037c02 */ /* 0x000fe20008000f00 */
[----:B------:R0:W-:Y:S04]  /*c1f0*/  STL.S16 [R1+0x6b4], R4 ;  /* 0x0006b40401007387 */ /* 0x0001e80000100600 */
[----:B------:R1:W5:Y:S04]  /*c200*/  LDL.LU.64 R6, [R1+0x730] ;  /* 0x0007300001067983 */ /* 0x0003680000300a00 */
[----:B------:R-:W3:Y:S04]  /*c210*/  LDG.E.64 R2, desc[UR10][R2.64] ;  /* 0x0000000a02027981 */ /* 0x000ee8000c1e1b00 */
[----:B0-----:R1:W5:Y:S04]  /*c220*/  LDL.LU R4, [R1+0x738] ;  /* 0x0007380001047983 */ /* 0x0013680000300800 */
[----:B------:R0:W-:Y:S04]  /*c230*/  STL [R1+0xcc], R0 ;  /* 0x0000cc0001007387 */ /* 0x0001e80000100800 */
[----:B------:R1:W-:Y:S01]  /*c240*/  STL [R1+0xf0], R27 ;  /* 0x0000f01b01007387 */ /* 0x0003e20000100800 */
[----:B0-----:R-:W-:-:S02]  /*c250*/  @!P1 SHF.R.U32.HI R0, RZ, 0x10, R33 ;  /* 0x00000010ff009819 */ /* 0x001fc40000011621 */
[----:B-1----:R-:W-:Y:S01]  /*c260*/  PRMT R27, RZ, 0x7610, R27 ;  /* 0x00007610ff1b7816 */ /* 0x002fe2000000001b */
[----:B------:R0:W-:Y:S03]  /*c270*/  STL [R1+0xec], R23 ;  /* 0x0000ec1701007387 */ /* 0x0001e60000100800 */
[----:B------:R-:W-:Y:S02]  /*c280*/  @!P1 PRMT R27, R0, 0x7610, R27 ;  /* 0x00007610001b9816 */ /* 0x000fe4000000001b */
[----:B------:R-:W-:Y:S01]  /*c290*/  @!P2 SHF.R.U32.HI R0, RZ, 0x10, R35 ;  /* 0x00000010ff00a819 */ /* 0x000fe20000011623 */
[----:B------:R1:W-:Y:S01]  /*c2a0*/  STL [R1+0xe8], R21 ;  /* 0x0000e81501007387 */ /* 0x0003e20000100800 */
[----:B0-----:R-:W-:-:S04]  /*c2b0*/  PRMT R23, RZ, 0x7610, R23 ;  /* 0x00007610ff177816 */ /* 0x001fc80000000017 */
[----:B------:R-:W-:Y:S02]  /*c2c0*/  @!P2 PRMT R23, R0, 0x7610, R23 ;  /* 0x000076100017a816 */ /* 0x000fe40000000017 */
[----:B-1----:R-:W-:Y:S02]  /*c2d0*/  PRMT R21, RZ, 0x7610, R21 ;  /* 0x00007610ff157816 */ /* 0x002fe40000000015 */
[----:B------:R-:W-:Y:S01]  /*c2e0*/  @!P2 SHF.R.U32.HI R0, RZ, 0x10, R36 ;  /* 0x00000010ff00a819 */ /* 0x000fe20000011624 */
        /* <DEDUP_REMOVED lines=9> */
[----:B------:R-:W-:Y:S01]  /*c380*/  @!P3 PRMT R17, R0, 0x7610, R17 ;  /* 0x000076100011b816 */ /* 0x000fe20000000011 */
[----:B------:R1:W-:Y:S01]  /*c390*/  STL [R1+0x1f0], R30 ;  /* 0x0001f01e01007387 */ /* 0x0003e20000100800 */
[----:B------:R-:W-:-:S02]  /*c3a0*/  PRMT R25, RZ, 0x7610, R25 ;  /* 0x00007610ff197816 */ /* 0x000fc40000000019 */
[----:B0-----:R-:W-:Y:S01]  /*c3b0*/  PRMT R26, RZ, 0x7610, R26 ;  /* 0x00007610ff1a7816 */ /* 0x001fe2000000001a */
[----:B------:R0:W-:Y:S03]  /*c3c0*/  STL [R1+0x1f8], R34 ;  /* 0x0001f82201007387 */ /* 0x0001e60000100800 */
[----:B------:R-:W-:Y:S02]  /*c3d0*/  @!P1 PRMT R26, R34, 0x7610, R26 ;  /* 0x00007610221a9816 */ /* 0x000fe4000000001a */
[----:B-1----:R-:W-:Y:S02]  /*c3e0*/  PRMT R30, RZ, 0x7610, R30 ;  /* 0x00007610ff1e7816 */ /* 0x002fe4000000001e */
[----:B0-----:R-:W-:Y:S02]  /*c3f0*/  @!P1 SHF.R.U32.HI R34, RZ, 0x10, R34 ;  /* 0x00000010ff229819 */ /* 0x001fe40000011622 */
[----:B------:R-:W-:-:S02]  /*c400*/  @!P1 PRMT R30, R33, 0x7610, R30 ;  /* 0x00007610211e9816 */ /* 0x000fc4000000001e */
[----:B------:R-:W-:Y:S01]  /*c410*/  @!P1 PRMT R25, R34, 0x7610, R25 ;  /* 0x0000761022199816 */ /* 0x000fe20000000019 */
[----:B------:R0:W-:Y:S04]  /*c420*/  STL [R1+0x1d0], R10 ;  /* 0x0001d00a01007387 */ /* 0x0001e80000100800 */
[----:B------:R1:W-:Y:S04]  /*c430*/  STL [R1+0x1d4], R12 ;  /* 0x0001d40c01007387 */ /* 0x0003e80000100800 */
[----:B------:R2:W-:Y:S01]  /*c440*/  STL [R1+0x1d8], R14 ;  /* 0x0001d80e01007387 */ /* 0x0005e20000100800 */
[----:B0-----:R-:W-:-:S03]  /*c450*/  PRMT R10, RZ, 0x7610, R10 ;  /* 0x00007610ff0a7816 */ /* 0x001fc6000000000a */
[----:B------:R0:W-:Y:S01]  /*c460*/  STL [R1+0x1dc], R16 ;  /* 0x0001dc1001007387 */ /* 0x0001e20000100800 */
[----:B-1----:R-:W-:Y:S02]  /*c470*/  PRMT R12, RZ, 0x7610, R12 ;  /* 0x00007610ff0c7816 */ /* 0x002fe4000000000c */
[----:B--2---:R-:W-:Y:S02]  /*c480*/  PRMT R14, RZ, 0x7610, R14 ;  /* 0x00007610ff0e7816 */ /* 0x004fe4000000000e */
[----:B0-----:R-:W-:Y:S01]  /*c490*/  PRMT R16, RZ, 0x7610, R16 ;  /* 0x00007610ff107816 */ /* 0x001fe20000000010 */
[----:B------:R0:W-:Y:S01]  /*c4a0*/  STL [R1+0xd0], R9 ;  /* 0x0000d00901007387 */ /* 0x0001e20000100800 */
[----:B------:R-:W-:Y:S02]  /*c4b0*/  @!P4 PRMT R14, R40, 0x7610, R14 ;  /* 0x00007610280ec816 */ /* 0x000fe4000000000e */
[----:B------:R-:W-:Y:S01]  /*c4c0*/  @!P4 PRMT R16, R39, 0x7610, R16 ;  /* 0x000076102710c816 */ /* 0x000fe20000000010 */
[----:B------:R1:W-:Y:S01]  /*c4d0*/  STL [R1+0xd4], R11 ;  /* 0x0000d40b01007387 */ /* 0x0003e20000100800 */
[----:B------:R-:W-:-:S02]  /*c4e0*/  @!P5 PRMT R12, R41, 0x7610, R12 ;  /* 0x00007610290cd816 */ /* 0x000fc4000000000c */
[----:B------:R-:W-:Y:S01]  /*c4f0*/  PRMT R24, RZ, 0x7610, R24 ;  /* 0x00007610ff187816 */ /* 0x000fe20000000018 */
[----:B------:R2:W-:Y:S01]  /*c500*/  STL [R1+0xd8], R13 ;  /* 0x0000d80d01007387 */ /* 0x0005e20000100800 */
[----:B0-----:R-:W-:-:S03]  /*c510*/  PRMT R9, RZ, 0x7610, R9 ;  /* 0x00007610ff097816 */ /* 0x001fc60000000009 */
[----:B------:R0:W-:Y:S01]  /*c520*/  STL [R1+0xdc], R15 ;  /* 0x0000dc0f01007387 */ /* 0x0001e20000100800 */
[----:B-1----:R-:W-:-:S03]  /*c530*/  PRMT R11, RZ, 0x7610, R11 ;  /* 0x00007610ff0b7816 */ /* 0x002fc6000000000b */
[----:B------:R1:W-:Y:S01]  /*c540*/  STL [R1+0x1e0], R18 ;  /* 0x0001e01201007387 */ /* 0x0003e20000100800 */
[----:B--2---:R-:W-:-:S03]  /*c550*/  PRMT R13, RZ, 0x7610, R13 ;  /* 0x00007610ff0d7816 */ /* 0x004fc6000000000d */
        /* <DEDUP_REMOVED lines=9> */
[----:B-1----:R-:W-:Y:S02]  /*c5f0*/  @!P4 SHF.R.U32.HI R39, RZ, 0x10, R39 ;  /* 0x00000010ff27c819 */ /* 0x002fe40000011627 */
[----:B--2---:R-:W-:Y:S02]  /*c600*/  @!P4 SHF.R.U32.HI R40, RZ, 0x10, R40 ;  /* 0x00000010ff28c819 */ /* 0x004fe40000011628 */
[----:B0-----:R-:W-:Y:S02]  /*c610*/  @!P5 SHF.R.U32.HI R41, RZ, 0x10, R41 ;  /* 0x00000010ff29d819 */ /* 0x001fe40000011629 */
[----:B------:R-:W-:Y:S02]  /*c620*/  @!P2 PRMT R24, R35, 0x7610, R24 ;  /* 0x000076102318a816 */ /* 0x000fe40000000018 */
[----:B------:R-:W-:Y:S02]  /*c630*/  @!P2 PRMT R22, R36, 0x7610, R22 ;  /* 0x000076102416a816 */ /* 0x000fe40000000016 */
[----:B------:R-:W-:-:S02]  /*c640*/  @!P3 PRMT R20, R37, 0x7610, R20 ;  /* 0x000076102514b816 */ /* 0x000fc40000000014 */
        /* <DEDUP_REMOVED lines=19> */
[----:B------:R-:W-:Y:S01]  /*c780*/  STL.S16 [R1+0x6e8], R19 ;  /* 0x0006e81301007387 */ /* 0x000fe20000100600 */
[----:B---3--:R-:W-:-:S13]  /*c790*/  R2UR UR16, R2 ;  /* 0x00000000021072ca */ /* 0x008fda00000e0000 */
[----:B------:R-:W-:-:S05]  /*c7a0*/  MOV R0, UR16 ;  /* 0x0000001000007c02 */ /* 0x000fca0008000f00 */
        /* <DEDUP_REMOVED lines=11> */
[----:B------:R-:W-:Y:S01]  /*c860*/  STL [R1+0x200], R38 ;  /* 0x0002002601007387 */ /* 0x000fe20000100800 */
[----:B------:R-:W-:-:S03]  /*c870*/  PRMT R2, RZ, 0x7610, R2 ;  /* 0x00007610ff027816 */ /* 0x000fc60000000002 */
[----:B------:R-:W-:Y:S04]  /*c880*/  STL.S16 [R1+0x6ec], R18 ;  /* 0x0006ec1201007387 */ /* 0x000fe80000100600 */
        /* <DEDUP_REMOVED lines=8> */
[----:B------:R-:W-:Y:S01]  /*c910*/  STL.S16 [R1+0x70c], R9 ;  /* 0x00070c0901007387 */ /* 0x000fe20000100600 */
[----:B-1----:R-:W-:-:S03]  /*c920*/  @P1 R2UR UR6, R0 ;  /* 0x00000000000612ca */ /* 0x002fc600000e0000 */
[----:B------:R0:W-:Y:S01]  /*c930*/  STL [R1+0x1cc], R5 ;  /* 0x0001cc0501007387 */ /* 0x0001e20000100800 */
[----:B------:R-:W-:Y:S02]  /*c940*/  @!P6 PRMT R2, R45, 0x7610, R2 ;  /* 0x000076102d02e816 */ /* 0x000fe40000000002 */
[----:B------:R-:W-:Y:S01]  /*c950*/  PRMT R0, RZ, 0x7610, R0 ;  /* 0x00007610ff007816 */ /* 0x000fe20000000000 */
[----:B------:R1:W-:Y:S01]  /*c960*/  STL [R1+0x20c], R45 ;  /* 0x00020c2d01007387 */ /* 0x0003e20000100800 */
[----:B------:R-:W-:Y:S02]  /*c970*/  PRMT R3, RZ, 0x7610, R3 ;  /* 0x00007610ff037816 */ /* 0x000fe40000000003 */
[----:B0-----:R-:W-:Y:S01]  /*c980*/  PRMT R5, RZ, 0x7610, R5 ;  /* 0x00007610ff057816 */ /* 0x001fe20000000005 */
[----:B------:R0:W-:Y:S01]  /*c990*/  STL [R1+0x10c], R43 ;  /* 0x00010c2b01007387 */ /* 0x0001e20000100800 */
[----:B-1----:R-:W-:Y:S02]  /*c9a0*/  @!P6 SHF.R.U32.HI R45, RZ, 0x10, R45 ;  /* 0x00000010ff2de819 */ /* 0x002fe4000001162d */
[----:B------:R-:W-:-:S02]  /*c9b0*/  @!P6 PRMT R5, R43, 0x7610, R5 ;  /* 0x000076102b05e816 */ /* 0x000fc40000000005 */
[----:B------:R-:W-:Y:S02]  /*c9c0*/  @!P6 PRMT R0, R45, 0x7610, R0 ;  /* 0x000076102d00e816 */ /* 0x000fe40000000000 */
[----:B0-----:R-:W-:Y:S01]  /*c9d0*/  @!P6 SHF.R.U32.HI R43, RZ, 0x10, R43 ;  /* 0x00000010ff2be819 */ /* 0x001fe2000001162b */
[----:B------:R-:W-:-:S03]  /*c9e0*/  UMOV UR12, 0x3f800000 ;  /* 0x3f800000000c7882 */ /* 0x000fc60000000000 */
[----:B------:R-:W-:Y:S01]  /*c9f0*/  @!P6 PRMT R3, R43, 0x7610, R3 ;  /* 0x000076102b03e816 */ /* 0x000fe20000000003 */
[----:B------:R-:W-:Y:S01]  /*ca00*/  @UP0 UMOV UR12, UR6 ;  /* 0x00000006000c0c82 */ /* 0x000fe20008000000 */
[----:B------:R0:W-:Y:S01]  /*ca10*/  STL.S16 [R1+0x720], R0 ;  /* 0x0007200001007387 */ /* 0x0001e20000100600 */
[----:B------:R-:W-:Y:S03]  /*ca20*/  BSSY B0, `(.L_x_700) ;  /* 0x000001a000007945 */ /* 0x000fe60003800000 */
[----:B------:R1:W-:Y:S04]  /*ca30*/  STL.S16 [R1+0x714], R5 ;  /* 0x0007140501007387 */ /* 0x0003e80000100600 */
[----:B------:R-:W-:Y:S01]  /*ca40*/  STL.S16 [R1+0x718], R3 ;  /* 0x0007180301007387 */ /* 0x000fe20000100600 */
[----:B0-----:R-:W-:-:S03]  /*ca50*/  HFMA2.MMA R0, -RZ, RZ, 0, 0 ;  /* 0x00000000ff007435 */ /* 0x001fc600000001ff */
[----:B------:R0:W-:Y:S01]  /*ca60*/  STL.S16 [R1+0x71c], R2 ;  /* 0x00071c0201007387 */ /* 0x0001e20000100600 */
[----:B-1----:R-:W-:Y:S02]  /*ca70*/  MOV R5, RZ ;  /* 0x000000ff00057202 */ /* 0x002fe40000000f00 */
[----:B0-----:R-:W-:Y:S01]  /*ca80*/  CS2R R2, SRZ ;  /* 0x0000000000027805 */ /* 0x001fe2000001ff00 */
[----:B------:R-:W-:Y:S06]  /*ca90*/  @P0 BRA `(.L_x_701) ;  /* 0x0000000000480947 */ /* 0x000fec0003800000 */
[----:B------:R-:W2:Y:S01]  /*caa0*/  LDL R25, [R1+0x724] ;  /* 0x0007240001197983 */ /* 0x000ea20000100800 */
[----:B------:R-:W-:Y:S02]  /*cab0*/  ISETP.NE.AND P1, PT, RZ, UR15, PT ;  /* 0x0000000fff007c0c */ /* 0x000fe4000bf25270 */
[----:B------:R-:W-:-:S11]  /*cac0*/  MOV R0, UR9 ;  /* 0x0000000900007c02 */ /* 0x000fd60008000f00 */
[----:B------:R-:W0:Y:S01]  /*cad0*/  @P1 LDC.64 R10, c[0x0][0x240] ;  /* 0x00009000ff0a1b82 */ /* 0x000e220000000a00 */
[----:B--2---:R-:W-:-:S05]  /*cae0*/  IMAD R0, R0, 0xa0, R25 ;  /* 0x000000a000007824 */ /* 0x004fca00078e0219 */
[----:B0-----:R-:W-:Y:S02]  /*caf0*/  @P1 LEA R10, P2, R0, R10, 0x1 ;  /* 0x0000000a000a1211 */ /* 0x001fe400078408ff */
[----:B------:R-:W-:-:S04]  /*cb00*/  @P1 SHF.R.S32.HI R5, RZ, 0x1f, R0 ;  /* 0x0000001fff051819 */ /* 0x000fc80000011400 */
        /* <DEDUP_REMOVED lines=11> */
.L_x_701:
[----:B------:R-:W-:Y:S05]  /*cbc0*/  BSYNC B0 ;  /* 0x0000000000007941 */ /* 0x000fea0003800000 */
.L_x_700:
[----:B------:R-:W2:Y:S01]  /*cbd0*/  LDL.LU R11, [R1+0x2b4] ;  /* 0x0002b400010b7983 */ /* 0x000ea20000300800 */
        /* <DEDUP_REMOVED lines=32> */
.L_x_702:
[----:B------:R-:W2:Y:S04]  /*cde0*/  LDL.LU R14, [R1+0x28c] ;  /* 0x00028c00010e7983 */ /* 0x000ea80000300800 */
[----:B------:R-:W3:Y:S04]  /*cdf0*/  LDL.LU R15, [R1+0x2b0] ;  /* 0x0002b000010f7983 */ /* 0x000ee80000300800 */
[----:B------:R-:W4:Y:S04]  /*ce00*/  LDL.LU R18, [R1+0x2a0] ;  /* 0x0002a00001127983 */ /* 0x000f280000300800 */
[----:B------:R-:W4:Y:S01]  /*ce10*/  LDL.LU R16, [R1+0x2a4] ;  /* 0x0002a40001107983 */ /* 0x000f220000300800 */
[----:B------:R-:W-:-:S04]  /*ce20*/  FMUL.FTZ R13, R9, R0 ;  /* 0x00000000090d7220 */ /* 0x000fc80000410000 */
        /* <DEDUP_REMOVED lines=31> */
.L_x_703:
[----:B------:R-:W2:Y:S04]  /*d020*/  LDL.LU R22, [R1+0x274] ;  /* 0x0002740001167983 */ /* 0x000ea80000300800 */
[----:B------:R-:W3:Y:S04]  /*d030*/  LDL.LU R19, [R1+0x2dc] ;  /* 0x0002dc0001137983 */ /* 0x000ee80000300800 */
[----:B------:R-:W4:Y:S04]  /*d040*/  LDL.LU R21, [R1+0x288] ;  /* 0x0002880001157983 */ /* 0x000f280000300800 */
[----:B------:R-:W4:Y:S01]  /*d050*/  LDL.LU R20, [R1+0x378] ;  /* 0x0003780001147983 */ /* 0x000f220000300800 */
        /* <DEDUP_REMOVED lines=41> */
.L_x_704:
[----:B------:R-:W2:Y:S04]  /*d2f0*/  LDL.LU R23, [R1+0x37c] ;  /* 0x00037c0001177983 */ /* 0x000ea80000300800 */
[----:B------:R-:W3:Y:S04]  /*d300*/  LDL.LU R22, [R1+0x3e0] ;  /* 0x0003e00001167983 */ /* 0x000ee80000300800 */
[----:B------:R-:W4:Y:S04]  /*d310*/  LDL.LU R21, [R1+0x3d0] ;  /* 0x0003d00001157983 */ /* 0x000f280000300800 */
[----:B------:R-:W4:Y:S01]  /*d320*/  LDL.LU R19, [R1+0x3d4] ;  /* 0x0003d40001137983 */ /* 0x000f220000300800 */
        /* <DEDUP_REMOVED lines=38> */
.L_x_705:
[----:B------:R-:W2:Y:S04]  /*d590*/  LDL.LU R24, [R1+0x268] ;  /* 0x0002680001187983 */ /* 0x000ea80000300800 */
[----:B------:R-:W3:Y:S04]  /*d5a0*/  LDL.LU R23, [R1+0x26c] ;  /* 0x00026c0001177983 */ /* 0x000ee80000300800 */
[----:B------:R-:W4:Y:S04]  /*d5b0*/  LDL.LU R21, [R1+0x270] ;  /* 0x0002700001157983 */ /* 0x000f280000300800 */
[----:B------:R-:W4:Y:S01]  /*d5c0*/  LDL.LU R22, [R1+0x3e4] ;  /* 0x0003e40001167983 */ /* 0x000f220000300800 */
        /* <DEDUP_REMOVED lines=35> */
.L_x_706:
[----:B------:R-:W2:Y:S04]  /*d800*/  LDL.LU R27, [R1+0x244] ;  /* 0x00024400011b7983 */ /* 0x000ea80000300800 */
[----:B------:R-:W3:Y:S04]  /*d810*/  LDL.LU R19, [R1+0x250] ;  /* 0x0002500001137983 */ /* 0x000ee80000300800 */
[----:B------:R-:W4:Y:S04]  /*d820*/  LDL.LU R26, [R1+0x258] ;  /* 0x00025800011a7983 */ /* 0x000f280000300800 */
[----:B------:R-:W4:Y:S01]  /*d830*/  LDL.LU R22, [R1+0x420] ;  /* 0x0004200001167983 */ /* 0x000f220000300800 */
        /* <DEDUP_REMOVED lines=33> */
.L_x_707:
[----:B------:R-:W2:Y:S04]  /*da50*/  LDL.LU R32, [R1+0x238] ;  /* 0x0002380001207983 */ /* 0x000ea80000300800 */
[----:B------:R-:W3:Y:S04]  /*da60*/  LDL.LU R31, [R1+0x424] ;  /* 0x00042400011f7983 */ /* 0x000ee80000300800 */
[----:B------:R-:W4:Y:S04]  /*da70*/  LDL.LU R30, [R1+0x23c] ;  /* 0x00023c00011e7983 */ /* 0x000f280000300800 */
[----:B------:R-:W4:Y:S01]  /*da80*/  LDL.LU R27, [R1+0x4c4] ;  /* 0x0004c400011b7983 */ /* 0x000f220000300800 */
        /* <DEDUP_REMOVED lines=36> */
.L_x_708:
[----:B------:R-:W2:Y:S04]  /*dcd0*/  LDL.LU R27, [R1+0x22c] ;  /* 0x00022c00011b7983 */ /* 0x000ea80000300800 */
[----:B------:R-:W3:Y:S04]  /*dce0*/  LDL.LU R32, [R1+0x230] ;  /* 0x0002300001207983 */ /* 0x000ee80000300800 */
[----:B------:R-:W4:Y:S04]  /*dcf0*/  LDL.LU R31, [R1+0x234] ;  /* 0x00023400011f7983 */ /* 0x000f280000300800 */
[----:B------:R-:W4:Y:S01]  /*dd00*/  LDL.LU R30, [R1+0x240] ;  /* 0x00024000011e7983 */ /* 0x000f220000300800 */
        /* <DEDUP_REMOVED lines=32> */
.L_x_709:
[----:B------:R-:W2:Y:S04]  /*df10*/  LDL.LU R32, [R1+0x4e8] ;  /* 0x0004e80001207983 */ /* 0x000ea80000300800 */
[----:B------:R-:W3:Y:S04]  /*df20*/  LDL.LU R33, [R1+0x224] ;  /* 0x0002240001217983 */ /* 0x000ee80000300800 */
[----:B------:R-:W4:Y:S04]  /*df30*/  LDL.LU R31, [R1+0x228] ;  /* 0x00022800011f7983 */ /* 0x000f280000300800 */
[----:B------:R-:W4:Y:S01]  /*df40*/  LDL.LU R30, [R1+0x4ec] ;  /* 0x0004ec00011e7983 */ /* 0x000f220000300800 */
[----:B------:R-:W-:Y:S01]  /*df50*/  FFMA.FTZ R24, R10, R27, R24 ;  /* 0x0000001b0a187223 */ /* 0x000fe20000010018 */
[----:B------:R-:W-:Y:S01]  /*df60*/  FMUL.FTZ R26, R37, R0 ;  /* 0x00000000251a7220 */ /* 0x000fe20000410000 */
[----:B------:R-:W-:Y:S01]  /*df70*/  FADD.FTZ R25, R27, R25 ;  /* 0x000000191b197221 */ /* 0x000fe20000010000 */
[----:B------:R-:W-:-:S02]  /*df80*/  FFMA.FTZ R20, R18, R17, R20 ;  /* 0x0000001112147223 */ /* 0x000fc40000010014 */
[----:B------:R-:W-:Y:S01]  /*df90*/  FFMA.FTZ R24, R12, R26, R24 ;  /* 0x0000001a0c187223 */ /* 0x000fe20000010018 */
[----:B------:R-:W-:Y:S01]  /*dfa0*/  FADD.FTZ R25, R25, R26 ;  /* 0x0000001a19197221 */ /* 0x000fe20000010000 */
[----:B------:R-:W-:Y:S01]  /*dfb0*/  FADD.FTZ R22, R22, R17 ;  /* 0x0000001116167221 */ /* 0x000fe20000010000 */
[----:B------:R-:W-:Y:S01]  /*dfc0*/  FMUL.FTZ R17, R35, R5 ;  /* 0x0000000523117220 */ /* 0x000fe20000410000 */
[----:B------:R-:W-:-:S03]  /*dfd0*/  FFMA.FTZ R23, R19, R16, R23 ;  /* 0x0000001013177223 */ /* 0x000fc60000010017 */
[----:B------:R-:W-:Y:S01]  /*dfe0*/  FFMA.FTZ R24, R40, R17, R24 ;  /* 0x0000001128187223 */ /* 0x000fe20000010018 */
[----:B------:R-:W-:Y:S01]  /*dff0*/  FADD.FTZ R25, R17, R25 ;  /* 0x0000001911197221 */ /* 0x000fe20000010000 */
[----:B--2---:R-:W-:Y:S01]  /*e000*/  SHF.L.U32 R26, R32, 0x10, RZ ;  /* 0x00000010201a7819 */ /* 0x004fe200000006ff */
[----:B---3--:R-:W-:-:S04]  /*e010*/  IMAD.U32 R18, R33, 0x10000, RZ ;  /* 0x0001000021127824 */ /* 0x008fc800078e00ff */
[----:B------:R-:W-:Y:S01]  /*e020*/  FADD.FTZ R26, R26, -UR16 ;  /* 0x800000101a1a7e21 */ /* 0x000fe20008010000 */
[----:B------:R-:W-:Y:S01]  /*e030*/  FADD.FTZ R18, R18, -UR16 ;  /* 0x8000001012127e21 */ /* 0x000fe20008010000 */
[----:B----4-:R-:W-:Y:S02]  /*e040*/  SHF.L.U32 R33, R31, 0x10, RZ ;  /* 0x000000101f217819 */ /* 0x010fe400000006ff */
        /* <DEDUP_REMOVED lines=22> */
.L_x_710:
[----:B------:R-:W2:Y:S04]  /*e1b0*/  LDL.LU R18, [R1+0x21c] ;  /* 0x00021c0001127983 */ /* 0x000ea80000300800 */
[----:B------:R-:W3:Y:S04]  /*e1c0*/  LDL.LU R19, [R1+0x4c0] ;  /* 0x0004c00001137983 */ /* 0x000ee80000300800 */
[----:B------:R-:W4:Y:S04]  /*e1d0*/  LDL.LU R27, [R1+0x220] ;  /* 0x00022000011b7983 */ /* 0x000f280000300800 */
[----:B------:R-:W4:Y:S01]  /*e1e0*/  LDL.LU R26, [R1+0x568] ;  /* 0x00056800011a7983 */ /* 0x000f220000300800 */
        /* <DEDUP_REMOVED lines=32> */
.L_x_711:
[----:B------:R-:W2:Y:S04]  /*e3f0*/  LDL.LU R39, [R1+0x218] ;  /* 0x0002180001277983 */ /* 0x000ea80000300800 */
[----:B------:R-:W3:Y:S04]  /*e400*/  LDL.LU R26, [R1+0x600] ;  /* 0x00060000011a7983 */ /* 0x000ee80000300800 */
[----:B------:R-:W4:Y:S04]  /*e410*/  LDL.LU R38, [R1+0x604] ;  /* 0x0006040001267983 */ /* 0x000f280000300800 */
[----:B------:R-:W4:Y:S01]  /*e420*/  LDL.LU R36, [R1+0x610] ;  /* 0x0006100001247983 */ /* 0x000f220000300800 */
[----:B------:R-:W-:Y:S01]  /*e430*/  FFMA.FTZ R16, R31, R19, R16 ;  /* 0x000000131f107223 */ /* 0x000fe20000010010 */
[----:B------:R-:W-:Y:S01]  /*e440*/  FMUL.FTZ R18, R27, R0 ;  /* 0x000000001b127220 */ /* 0x000fe20000410000 */
[----:B------:R-:W-:Y:S01]  /*e450*/  FADD.FTZ R17, R19, R17 ;  /* 0x0000001113117221 */ /* 0x000fe20000010000 */
[----:B------:R-:W-:Y:S01]  /*e460*/  FFMA.FTZ R20, R14, R13, R20 ;  /* 0x0000000d0e147223 */ /* 0x000fe20000010014 */
[----:B------:R-:W-:Y:S01]  /*e470*/  FMUL.FTZ R14, R25, R5 ;  /* 0x00000005190e7220 */ /* 0x000fe20000410000 */
[----:B------:R-:W-:Y:S01]  /*e480*/  FFMA.FTZ R16, R32, R18, R16 ;  /* 0x0000001220107223 */ /* 0x000fe20000010010 */
[----:B------:R-:W-:Y:S01]  /*e490*/  FADD.FTZ R17, R17, R18 ;  /* 0x0000001211117221 */ /* 0x000fe20000010000 */
[----:B------:R-:W-:Y:S01]  /*e4a0*/  FADD.FTZ R13, R22, R13 ;  /* 0x0000000d160d7221 */ /* 0x000fe20000010000 */
[----:B------:R-:W-:Y:S01]  /*e4b0*/  FFMA.FTZ R15, R15, R11, R23 ;  /* 0x0000000b0f0f7223 */ /* 0x000fe20000010017 */
[----:B------:R-:W-:Y:S01]  /*e4c0*/  FFMA.FTZ R16, R24, R14, R16 ;  /* 0x0000000e18107223 */ /* 0x000fe20000010010 */
[----:B------:R-:W-:Y:S01]  /*e4d0*/  FADD.FTZ R17, R14, R17 ;  /* 0x000000110e117221 */ /* 0x000fe20000010000 */
        /* <DEDUP_REMOVED lines=27> */
.L_x_712:
[----:B------:R-:W2:Y:S04]  /*e690*/  LDL.LU R23, [R1+0x210] ;  /* 0x0002100001177983 */ /* 0x000ea80000300800 */
[----:B------:R-:W3:Y:S04]  /*e6a0*/  LDL.LU R39, [R1+0x214] ;  /* 0x0002140001277983 */ /* 0x000ee80000300800 */
[----:B------:R-:W4:Y:S01]  /*e6b0*/  LDL.LU R38, [R1+0x5f0] ;  /* 0x0005f00001267983 */ /* 0x000f220000300800 */
[----:B------:R-:W-:Y:S01]  /*e6c0*/  FMUL.FTZ R14, R22, R0 ;  /* 0x00000000160e7220 */ /* 0x000fe20000410000 */
[----:B------:R-:W-:Y:S01]  /*e6d0*/  SHF.L.U32 R44, R44, 0x10, RZ ;  /* 0x000000102c2c7819 */ /* 0x000fe200000006ff */
[----:B------:R-:W-:Y:S01]  /*e6e0*/  FADD.FTZ R11, R21, R11 ;  /* 0x0000000b150b7221 */ /* 0x000fe20000010000 */
[----:B------:R-:W-:Y:S01]  /*e6f0*/  FMUL.FTZ R41, R18, R5 ;  /* 0x0000000512297220 */ /* 0x000fe20000410000 */
[----:B------:R-:W-:Y:S01]  /*e700*/  FFMA.FTZ R36, R26, R14, R16 ;  /* 0x0000000e1a247223 */ /* 0x000fe20000010010 */
[----:B------:R-:W-:Y:S01]  /*e710*/  FADD.FTZ R14, R17, R14 ;  /* 0x0000000e110e7221 */ /* 0x000fe20000010000 */
[----:B------:R-:W-:Y:S01]  /*e720*/  FADD.FTZ R44, R44, -UR16 ;  /* 0x800000102c2c7e21 */ /* 0x000fe20008010000 */
[----:B--2---:R-:W-:-:S02]  /*e730*/  SHF.L.U32 R23, R23, 0x10, RZ ;  /* 0x0000001017177819 */ /* 0x004fc400000006ff */
[----:B---3--:R-:W-:-:S03]  /*e740*/  SHF.L.U32 R21, R39, 0x10, RZ ;  /* 0x0000001027157819 */ /* 0x008fc600000006ff */
[----:B------:R-:W-:Y:S01]  /*e750*/  FADD.FTZ R17, R23, -UR16 ;  /* 0x8000001017117e21 */ /* 0x000fe20008010000 */
[----:B------:R-:W-:Y:S01]  /*e760*/  FMUL.FTZ R23, R44, UR12 ;  /* 0x0000000c2c177c20 */ /* 0x000fe20008410000 */
[----:B----4-:R-:W-:Y:S02]  /*e770*/  SHF.L.U32 R16, R38, 0x10, RZ ;  /* 0x0000001026107819 */ /* 0x010fe400000006ff */
        /* <DEDUP_REMOVED lines=20> */
.L_x_713:
[----:B------:R-:W2:Y:S04]  /*e8c0*/  LDL.LU R44, [R1+0x5e8] ;  /* 0x0005e800012c7983 */ /* 0x000ea80000300800 */
[----:B------:R-:W3:Y:S04]  /*e8d0*/  LDL.LU R43, [R1+0x5ec] ;  /* 0x0005ec00012b7983 */ /* 0x000ee80000300800 */
[----:B------:R-:W4:Y:S01]  /*e8e0*/  LDL.LU R42, [R1+0x5f4] ;  /* 0x0005f400012a7983 */ /* 0x000f220000300800 */
        /* <DEDUP_REMOVED lines=8> */
[----:B------:R-:W-:Y:S01]  /*e970*/  SHF.L.U32 R8, R8, 0x10, RZ ;  /* 0x0000001008087819 */ /* 0x000fe200000006ff */
[----:B------:R-:W-:-:S02]  /*e980*/  FFMA.FTZ R38, R12, R37, R15 ;  /* 0x000000250c267223 */ /* 0x000fc4000001000f */
[----:B------:R-:W-:Y:S01]  /*e990*/  FFMA.FTZ R9, R17, R13, R9 ;  /* 0x0000000d11097223 */ /* 0x000fe20000010009 */
[----:B------:R-:W-:Y:S01]  /*e9a0*/  FADD.FTZ R14, R13, R14 ;  /* 0x0000000e0d0e7221 */ /* 0x000fe20000010000 */
[----:B------:R-:W-:Y:S01]  /*e9b0*/  FADD.FTZ R8, R8, -UR16 ;  /* 0x8000001008087e21 */ /* 0x000fe20008010000 */
[----:B--2---:R-:W-:Y:S02]  /*e9c0*/  SHF.L.U32 R20, R44, 0x10, RZ ;  /* 0x000000102c147819 */ /* 0x004fe400000006ff */
        /* <DEDUP_REMOVED lines=24> */
.L_x_714:
[----:B------:R-:W2:Y:S04]  /*eb50*/  LDL.LU R41, [R1+0x254] ;  /* 0x0002540001297983 */ /* 0x000ea80000300800 */
[----:B------:R-:W3:Y:S04]  /*eb60*/  LDL.LU R39, [R1+0x5a0] ;  /* 0x0005a00001277983 */ /* 0x000ee80000300800 */
[----:B------:R-:W4:Y:S04]  /*eb70*/  LDL.LU R43, [R1+0x5a4] ;  /* 0x0005a400012b7983 */ /* 0x000f280000300800 */
[----:B------:R-:W4:Y:S01]  /*eb80*/  LDL.LU R44, [R1+0x25c] ;  /* 0x00025c00012c7983 */ /* 0x000f220000300800 */
        /* <DEDUP_REMOVED lines=32> */
.L_x_715:
        /* <DEDUP_REMOVED lines=9> */
[----:B------:R-:W2:Y:S01]  /*ee20*/  LDL.LU R39, [R1+0x56c] ;  /* 0x00056c0001277983 */ /* 0x000ea20000300800 */
        /* <DEDUP_REMOVED lines=9> */
[----:B--2---:R-:W-:-:S05]  /*eec0*/  SHF.L.U32 R39, R39, 0x10, RZ ;  /* 0x0000001027277819 */ /* 0x004fca00000006ff */
[----:B------:R-:W-:Y:S01]  /*eed0*/  FADD.FTZ R43, R39, -UR16 ;  /* 0x80000010272b7e21 */ /* 0x000fe20008010000 */
[----:B------:R-:W-:Y:S02]  /*eee0*/  SHF.L.U32 R44, R44, 0x10, RZ ;  /* 0x000000102c2c7819 */ /* 0x000fe400000006ff */
        /* <DEDUP_REMOVED lines=21> */
.L_x_716:
[----:B------:R-:W-:Y:S01]  /*f040*/  FADD.FTZ R33, R37, R33 ;  /* 0x0000002125217221 */ /* 0x000fe20000010000 */
[----:B------:R-:W2:Y:S04]  /*f050*/  LDL.LU R42, [R1+0x5c0] ;  /* 0x0005c000012a7983 */ /* 0x000ea80000300800 */
[----:B------:R-:W3:Y:S04]  /*f060*/  LDL.LU R37, [R1+0x5c4] ;  /* 0x0005c40001257983 */ /* 0x000ee80000300800 */
[----:B------:R-:W4:Y:S04]  /*f070*/  LDL.LU R45, [R1+0x5c8] ;  /* 0x0005c800012d7983 */ /* 0x000f280000300800 */
[----:B------:R-:W4:Y:S01]  /*f080*/  LDL.LU R38, [R1+0x5cc] ;  /* 0x0005cc0001267983 */ /* 0x000f220000300800 */
        /* <DEDUP_REMOVED lines=34> */
.L_x_717:
[----:B0-----:R-:W2:Y:S01]  /*f2b0*/  LDL R37, [R1+0x210] ;  /* 0x0002100001257983 */ /* 0x001ea20000100800 */
[----:B------:R-:W-:Y:S01]  /*f2c0*/  FADD.FTZ R41, R42, R41 ;  /* 0x000000292a297221 */ /* 0x000fe20000010000 */
[----:B------:R-:W-:Y:S01]  /*f2d0*/  FFMA.FTZ R31, R31, R30, R40 ;  /* 0x0000001e1f1f7223 */ /* 0x000fe20000010028 */
[----:B------:R-:W-:Y:S01]  /*f2e0*/  FADD.FTZ R35, R35, R30 ;  /* 0x0000001e23237221 */ /* 0x000fe20000010000 */
[----:B------:R-:W3:Y:S04]  /*f2f0*/  LDL.LU R40, [R1+0x5b4] ;  /* 0x0005b40001287983 */ /* 0x000ee80000300800 */
[----:B------:R-:W4:Y:S04]  /*f300*/  LDL.LU R30, [R1+0x5b0] ;  /* 0x0005b000011e7983 */ /* 0x000f280000300800 */
[----:B------:R-:W3:Y:S01]  /*f310*/  LDL.LU R45, [R1+0x5bc] ;  /* 0x0005bc00012d7983 */ /* 0x000ee20000300800 */
        /* <DEDUP_REMOVED lines=40> */
.L_x_718:
[----:B------:R-:W2:Y:S01]  /*f5a0*/  LDL.LU R34, [R1+0x598] ;  /* 0x0005980001227983 */ /* 0x000ea20000300800 */
[----:B------:R-:W-:-:S03]  /*f5b0*/  FADD.FTZ R27, R33, R27 ;  /* 0x0000001b211b7221 */ /* 0x000fc60000010000 */
[----:B------:R-:W3:Y:S04]  /*f5c0*/  LDL R33, [R1+0x224] ;  /* 0x0002240001217983 */ /* 0x000ee80000100800 */
[----:B0-----:R-:W4:Y:S04]  /*f5d0*/  LDL.LU R42, [R1+0x59c] ;  /* 0x00059c00012a7983 */ /* 0x001f280000300800 */
[----:B------:R-:W4:Y:S01]  /*f5e0*/  LDL.LU R45, [R1+0x5a8] ;  /* 0x0005a800012d7983 */ /* 0x000f220000300800 */
[----:B------:R-:W-:-:S04]  /*f5f0*/  FMUL.FTZ R37, R40, R0 ;  /* 0x0000000028257220 */ /* 0x000fc80000410000 */
[----:B------:R-:W-:Y:S01]  /*f600*/  FADD.FTZ R41, R41, R37 ;  /* 0x0000002529297221 */ /* 0x000fe20000010000 */
[----:B--2---:R-:W-:Y:S01]  /*f610*/  SHF.L.U32 R34, R34, 0x10, RZ ;  /* 0x0000001022227819 */ /* 0x004fe200000006ff */
[----:B---3--:R-:W-:-:S04]  /*f620*/  FFMA.FTZ R36, R33, R37, R36 ;  /* 0x0000002521247223 */ /* 0x008fc80000010024 */
[----:B------:R-:W-:Y:S02]  /*f630*/  FADD.FTZ R37, R34, -UR16 ;  /* 0x8000001022257e21 */ /* 0x000fe40008010000 */
[----:B------:R-:W2:Y:S01]  /*f640*/  LDL.LU R34, [R1+0x5ac] ;  /* 0x0005ac0001227983 */ /* 0x000ea20000300800 */
[----:B----4-:R-:W-:Y:S02]  /*f650*/  SHF.L.U32 R42, R42, 0x10, RZ ;  /* 0x000000102a2a7819 */ /* 0x010fe400000006ff */
[----:B------:R-:W-:-:S03]  /*f660*/  SHF.L.U32 R33, R45, 0x10, RZ ;  /* 0x000000102d217819 */ /* 0x000fc600000006ff */
        /* <DEDUP_REMOVED lines=27> */
.L_x_719:
        /* <DEDUP_REMOVED lines=39> */
[----:B-----5:R-:W-:-:S03]  /*fa90*/  FFMA.FTZ R31, R45, R5, R2 ;  /* 0x000000052d1f7223 */ /* 0x020fc60000010002 */
        /* <DEDUP_REMOVED lines=9> */
.L_x_720:
[----:B------:R-:W2:Y:S01]  /*fb30*/  LDL.LU R31, [R1+0x578] ;  /* 0x00057800011f7983 */ /* 0x000ea20000300800 */
[----:B------:R-:W-:-:S03]  /*fb40*/  FADD.FTZ R22, R27, R22 ;  /* 0x000000161b167221 */ /* 0x000fc60000010000 */
[----:B------:R-:W3:Y:S04]  /*fb50*/  LDL.LU R27, [R1+0x57c] ;  /* 0x00057c00011b7983 */ /* 0x000ee80000300800 */
[----:B0-----:R-:W4:Y:S01]  /*fb60*/  LDL.LU R45, [R1+0x584] ;  /* 0x00058400012d7983 */ /* 0x001f220000300800 */
[----:B------:R-:W-:-:S04]  /*fb70*/  FMUL.FTZ R37, R35, R0 ;  /* 0x0000000023257220 */ /* 0x000fc80000410000 */
[----:B------:R-:W-:Y:S01]  /*fb80*/  FFMA.FTZ R26, R42, R37, R26 ;  /* 0x000000252a1a7223 */ /* 0x000fe2000001001a */
[----:B------:R-:W-:Y:S02]  /*fb90*/  FADD.FTZ R41, R41, R37 ;  /* 0x0000002529297221 */ /* 0x000fe40000010000 */
[----:B------:R-:W4:Y:S01]  /*fba0*/  LDL.LU R37, [R1+0x580] ;  /* 0x0005800001257983 */ /* 0x000f220000300800 */
[----:B--2---:R-:W-:Y:S01]  /*fbb0*/  SHF.L.U32 R31, R31, 0x10, RZ ;  /* 0x000000101f1f7819 */ /* 0x004fe200000006ff */
[----:B---3--:R-:W-:-:S04]  /*fbc0*/  IMAD.U32 R27, R27, 0x10000, RZ ;  /* 0x000100001b1b7824 */ /* 0x008fc800078e00ff */
[----:B------:R-:W-:Y:S01]  /*fbd0*/  FADD.FTZ R42, R31, -UR16 ;  /* 0x800000101f2a7e21 */ /* 0x000fe20008010000 */
[----:B------:R-:W-:Y:S01]  /*fbe0*/  FADD.FTZ R27, R27, -UR16 ;  /* 0x800000101b1b7e21 */ /* 0x000fe20008010000 */
[----:B----4-:R-:W-:Y:S02]  /*fbf0*/  SHF.L.U32 R31, R45, 0x10, RZ ;  /* 0x000000102d1f7819 */ /* 0x010fe400000006ff */
[----:B------:R-:W-:Y:S01]  /*fc00*/  FMUL.FTZ R45, R42, UR12 ;  /* 0x0000000c2a2d7c20 */ /* 0x000fe20008410000 */
[----:B------:R-:W-:-:S04]  /*fc10*/  FMUL.FTZ R27, R27, UR12 ;  /* 0x0000000c1b1b7c20 */ /* 0x000fc80008410000 */
        /* <DEDUP_REMOVED lines=15> */
[----:B--2--5:R-:W-:-:S04]  /*fd10*/  FFMA.FTZ R27, R27, R5, R2 ;  /* 0x000000051b1b7223 */ /* 0x024fc80000010002 */
        /* <DEDUP_REMOVED lines=8> */
.L_x_721:
        /* <DEDUP_REMOVED lines=47> */
.L_x_722:
        /* <DEDUP_REMOVED lines=39> */
.L_x_723:
        /* <DEDUP_REMOVED lines=37> */
[----:B-----5:R-:W-:-:S03]  /*10550*/  FFMA.FTZ R19, R42, R5, R2 ;  /* 0x000000052a137223 */ /* 0x020fc60000010002 */
        /* <DEDUP_REMOVED lines=9> */
.L_x_724:
[----:B------:R-:W-:Y:S01]  /*105f0*/  FADD.FTZ R15, R22, R15 ;  /* 0x0000000f160f7221 */ /* 0x000fe20000010000 */
[----:B0-----:R-:W2:Y:S04]  /*10600*/  LDL.LU R19, [R1+0x530] ;  /* 0x0005300001137983 */ /* 0x001ea80000300800 */
[----:B------:R-:W3:Y:S04]  /*10610*/  LDL R22, [R1+0x248] ;  /* 0x0002480001167983 */ /* 0x000ee80000100800 */
[----:B------:R-:W4:Y:S04]  /*10620*/  LDL.LU R42, [R1+0x534] ;  /* 0x00053400012a7983 */ /* 0x000f280000300800 */
[----:B------:R-:W4:Y:S01]  /*10630*/  LDL.LU R45, [R1+0x538] ;  /* 0x00053800012d7983 */ /* 0x000f220000300800 */
[----:B------:R-:W-:-:S04]  /*10640*/  FMUL.FTZ R23, R24, R0 ;  /* 0x0000000018177220 */ /* 0x000fc80000410000 */
[----:B------:R-:W-:Y:S01]  /*10650*/  FADD.FTZ R41, R41, R23 ;  /* 0x0000001729297221 */ /* 0x000fe20000010000 */
[----:B--2---:R-:W-:Y:S01]  /*10660*/  SHF.L.U32 R19, R19, 0x10, RZ ;  /* 0x0000001013137819 */ /* 0x004fe200000006ff */
[----:B---3--:R-:W-:Y:S02]  /*10670*/  FFMA.FTZ R16, R22, R23, R16 ;  /* 0x0000001716107223 */ /* 0x008fe40000010010 */
[----:B------:R-:W2:Y:S01]  /*10680*/  LDL.LU R23, [R1+0x53c] ;  /* 0x00053c0001177983 */ /* 0x000ea20000300800 */
[----:B----4-:R-:W-:Y:S01]  /*10690*/  SHF.L.U32 R42, R42, 0x10, RZ ;  /* 0x000000102a2a7819 */ /* 0x010fe200000006ff */
[----:B------:R-:W-:Y:S01]  /*106a0*/  FADD.FTZ R19, R19, -UR16 ;  /* 0x8000001013137e21 */ /* 0x000fe20008010000 */
        /* <DEDUP_REMOVED lines=28> */
.L_x_725:
[----:B------:R-:W2:Y:S04]  /*10870*/  LDL R19, [R1+0x258] ;  /* 0x0002580001137983 */ /* 0x000ea80000100800 */
[----:B-----5:R0:W-:Y:S04]  /*10880*/  STL [R1+0x72c], R2 ;  /* 0x00072c0201007387 */ /* 0x0201e80000100800 */
[----:B------:R-:W3:Y:S04]  /*10890*/  LDL.LU R45, [R1+0x52c] ;  /* 0x00052c00012d7983 */ /* 0x000ee80000300800 */
[----:B0-----:R-:W4:Y:S01]  /*108a0*/  LDL R2, [R1+0x254] ;  /* 0x0002540001027983 */ /* 0x001f220000100800 */
[----:B------:R-:W-:Y:S01]  /*108b0*/  FFMA.FTZ R13, R13, R12, R17 ;  /* 0x0000000c0d0d7223 */ /* 0x000fe20000010011 */
[----:B------:R-:W-:-:S02]  /*108c0*/  FADD.FTZ R12, R18, R12 ;  /* 0x0000000c120c7221 */ /* 0x000fc40000010000 */
[----:B------:R-:W3:Y:S04]  /*108d0*/  LDL.LU R17, [R1+0x520] ;  /* 0x0005200001117983 */ /* 0x000ee80000300800 */
[----:B------:R-:W3:Y:S01]  /*108e0*/  LDL.LU R18, [R1+0x524] ;  /* 0x0005240001127983 */ /* 0x000ee20000300800 */
[----:B------:R-:W-:Y:S01]  /*108f0*/  FADD.FTZ R41, R42, R41 ;  /* 0x000000292a297221 */ /* 0x000fe20000010000 */
[----:B------:R-:W-:Y:S02]  /*10900*/  FFMA.FTZ R14, R14, R9, R20 ;  /* 0x000000090e0e7223 */ /* 0x000fe40000010014 */
[----:B------:R-:W3:Y:S01]  /*10910*/  LDL.LU R20, [R1+0x528] ;  /* 0x0005280001147983 */ /* 0x000ee20000300800 */
[----:B--2---:R-:W-:-:S03]  /*10920*/  FFMA.FTZ R16, R19, R42, R16 ;  /* 0x0000002a13107223 */ /* 0x004fc60000010010 */
[----:B------:R-:W2:Y:S01]  /*10930*/  LDL R42, [R1+0x260] ;  /* 0x00026000012a7983 */ /* 0x000ea20000100800 */
[----:B------:R-:W-:-:S04]  /*10940*/  FMUL.FTZ R19, R22, R0 ;  /* 0x0000000016137220 */ /* 0x000fc80000410000 */
[----:B----4-:R-:W-:Y:S02]  /*10950*/  FFMA.FTZ R16, R2, R19, R16 ;  /* 0x0000001302107223 */ /* 0x010fe40000010010 */
[----:B------:R0:W5:Y:S01]  /*10960*/  LDL.LU R2, [R1+0x72c] ;  /* 0x00072c0001027983 */ /* 0x0001620000300800 */
[----:B---3--:R-:W-:Y:S01]  /*10970*/  SHF.L.U32 R17, R17, 0x10, RZ ;  /* 0x0000001011117819 */ /* 0x008fe200000006ff */
[----:B------:R-:W-:Y:S01]  /*10980*/  FADD.FTZ R41, R41, R19 ;  /* 0x0000001329297221 */ /* 0x000fe20000010000 */
[----:B------:R-:W-:Y:S01]  /*10990*/  SHF.L.U32 R18, R18, 0x10, RZ ;  /* 0x0000001012127819 */ /* 0x000fe200000006ff */
[----:B------:R-:W-:Y:S02]  /*109a0*/  FMUL.FTZ R19, R23, R5 ;  /* 0x0000000517137220 */ /* 0x000fe40000410000 */
[----:B------:R-:W-:Y:S02]  /*109b0*/  FADD.FTZ R17, R17, -UR16 ;  /* 0x8000001011117e21 */ /* 0x000fe40008010000 */
[----:B------:R-:W-:Y:S01]  /*109c0*/  FADD.FTZ R18, R18, -UR16 ;  /* 0x8000001012127e21 */ /* 0x000fe20008010000 */
[----:B------:R-:W-:Y:S01]  /*109d0*/  FADD.FTZ R41, R19, R41 ;  /* 0x0000002913297221 */ /* 0x000fe20000010000 */
[----:B------:R-:W-:-:S05]  /*109e0*/  FMUL.FTZ R17, R17, UR12 ;  /* 0x0000000c11117c20 */ /* 0x000fca0008410000 */
[----:B------:R0:W-:Y:S01]  /*109f0*/  STL [R1+0x25c], R17 ;  /* 0x00025c1101007387 */ /* 0x0001e20000100800 */
[----:B------:R-:W-:Y:S01]  /*10a00*/  SHF.L.U32 R20, R20, 0x10, RZ ;  /* 0x0000001014147819 */ /* 0x000fe200000006ff */
[----:B--2---:R-:W-:Y:S01]  /*10a10*/  FFMA.FTZ R42, R42, R19, R16 ;  /* 0x000000132a2a7223 */ /* 0x004fe20000010010 */
[----:B------:R-:W-:-:S05]  /*10a20*/  FMUL.FTZ R19, R18, UR12 ;  /* 0x0000000c12137c20 */ /* 0x000fca0008410000 */
        /* <DEDUP_REMOVED lines=21> */
.L_x_726:
[----:B------:R-:W-:Y:S01]  /*10b80*/  FADD.FTZ R9, R15, R9 ;  /* 0x000000090f097221 */ /* 0x000fe20000010000 */
[----:B0-----:R-:W2:Y:S04]  /*10b90*/  LDL.LU R17, [R1+0x510] ;  /* 0x0005100001117983 */ /* 0x001ea80000300800 */
[----:B------:R-:W3:Y:S01]  /*10ba0*/  LDL R15, [R1+0x25c] ;  /* 0x00025c00010f7983 */ /* 0x000ee20000100800 */
[----:B------:R-:W-:-:S03]  /*10bb0*/  FMUL.FTZ R18, R20, R0 ;  /* 0x0000000014127220 */ /* 0x000fc60000410000 */
[----:B------:R-:W4:Y:S01]  /*10bc0*/  LDL.LU R19, [R1+0x514] ;  /* 0x0005140001137983 */ /* 0x000f220000300800 */
[----:B------:R-:W-:-:S03]  /*10bd0*/  FADD.FTZ R41, R41, R18 ;  /* 0x0000001229297221 */ /* 0x000fc60000010000 */
[----:B------:R-:W4:Y:S01]  /*10be0*/  LDL.LU R45, [R1+0x51c] ;  /* 0x00051c00012d7983 */ /* 0x000f220000300800 */
[----:B--2---:R-:W-:Y:S01]  /*10bf0*/  SHF.L.U32 R17, R17, 0x10, RZ ;  /* 0x0000001011117819 */ /* 0x004fe200000006ff */
[----:B---3--:R-:W-:Y:S02]  /*10c00*/  FFMA.FTZ R15, R15, R18, R42 ;  /* 0x000000120f0f7223 */ /* 0x008fe4000001002a */
        /* <DEDUP_REMOVED lines=31> */
.L_x_727:
        /* <DEDUP_REMOVED lines=14> */
[----:B---3--:R-:W-:Y:S02]  /*10ee0*/  FFMA.FTZ R41, R41, R42, R15 ;  /* 0x0000002a29297223 */ /* 0x008fe4000001000f */
[----:B------:R-:W3:Y:S01]  /*10ef0*/  LDL.LU R15, [R1+0x508] ;  /* 0x00050800010f7983 */ /* 0x000ee20000300800 */
[----:B----4-:R-:W-:Y:S01]  /*10f00*/  SHF.L.U32 R12, R12, 0x10, RZ ;  /* 0x000000100c0c7819 */ /* 0x010fe200000006ff */
[----:B------:R-:W-:Y:S01]  /*10f10*/  FFMA.FTZ R43, R43, R44, R14 ;  /* 0x0000002c2b2b7223 */ /* 0x000fe2000001000e */
[----:B------:R-:W-:-:S03]  /*10f20*/  FADD.FTZ R13, R42, R13 ;  /* 0x0000000d2a0d7221 */ /* 0x000fc60000010000 */
[----:B------:R-:W-:-:S04]  /*10f30*/  FADD.FTZ R12, R12, -UR16 ;  /* 0x800000100c0c7e21 */ /* 0x000fc80008010000 */
[----:B------:R-:W-:-:S05]  /*10f40*/  FMUL.FTZ R12, R12, UR12 ;  /* 0x0000000c0c0c7c20 */ /* 0x000fca0008410000 */
[----:B------:R0:W-:Y:S01]  /*10f50*/  STL [R1+0x26c], R12 ;  /* 0x00026c0c01007387 */ /* 0x0001e20000100800 */
[----:B--2---:R-:W-:-:S05]  /*10f60*/  SHF.L.U32 R19, R19, 0x10, RZ ;  /* 0x0000001013137819 */ /* 0x004fca00000006ff */
[----:B------:R-:W-:-:S04]  /*10f70*/  FADD.FTZ R14, R19, -UR16 ;  /* 0x80000010130e7e21 */ /* 0x000fc80008010000 */
[----:B------:R-:W-:-:S05]  /*10f80*/  FMUL.FTZ R42, R14, UR12 ;  /* 0x0000000c0e2a7c20 */ /* 0x000fca0008410000 */
[----:B------:R0:W-:Y:S01]  /*10f90*/  STL [R1+0x278], R42 ;  /* 0x0002782a01007387 */ /* 0x0001e20000100800 */
[----:B---3--:R-:W-:Y:S02]  /*10fa0*/  SHF.L.U32 R19, R15, 0x10, RZ ;  /* 0x000000100f137819 */ /* 0x008fe400000006ff */
        /* <DEDUP_REMOVED lines=20> */
.L_x_728:
        /* <DEDUP_REMOVED lines=40> */
.L_x_729:
        /* <DEDUP_REMOVED lines=34> */
[----:B----4-:R-:W-:Y:S01]  /*11590*/  SHF.L.U32 R12, R12, 0x10, RZ ;  /* 0x000000100c0c7819 */ /* 0x010fe200000006ff */
        /* <DEDUP_REMOVED lines=19> */
.L_x_730:
        /* <DEDUP_REMOVED lines=43> */
.L_x_731:
        /* <DEDUP_REMOVED lines=36> */
[----:B----4-:R-:W-:Y:S01]  /*11bc0*/  IMAD.U32 R8, R8, 0x10000, RZ ;  /* 0x0001000008087824 */ /* 0x010fe200078e00ff */
        /* <DEDUP_REMOVED lines=21> */
.L_x_732:
        /* <DEDUP_REMOVED lines=55> */
.L_x_733:
        /* <DEDUP_REMOVED lines=72> */
.L_x_734:
        /* <DEDUP_REMOVED lines=52> */
.L_x_735:
        /* <DEDUP_REMOVED lines=68> */
.L_x_736:
        /* <DEDUP_REMOVED lines=35> */
[----:B-----5:R-:W-:-:S03]  /*12ec0*/  FFMA.FTZ R34, R45, R5, R2 ;  /* 0x000000052d227223 */ /* 0x020fc60000010002 */
        /* <DEDUP_REMOVED lines=11> */
.L_x_737:
        /* <DEDUP_REMOVED lines=61> */
.L_x_738:
        /* <DEDUP_REMOVED lines=39> */
.L_x_739:
        /* <DEDUP_REMOVED lines=51> */
.L_x_740:
        /* <DEDUP_REMOVED lines=39> */
.L_x_741:
        /* <DEDUP_REMOVED lines=51> */
.L_x_742:
        /* <DEDUP_REMOVED lines=12> */
[----:B---3--:R-:W-:Y:S01]  /*13f50*/  IMAD.U32 R35, R35, 0x10000, RZ ;  /* 0x0001000023237824 */ /* 0x008fe200078e00ff */
        /* <DEDUP_REMOVED lines=29> */
.L_x_743:
        /* <DEDUP_REMOVED lines=21> */
[----:B--2---:R-:W-:Y:S01]  /*14280*/  SHF.L.U32 R34, R34, 0x10, RZ ;  /* 0x0000001022227819 */ /* 0x004fe200000006ff */
[----:B------:R-:W-:-:S04]  /*14290*/  FADD.FTZ R32, R32, -UR16 ;  /* 0x8000001020207e21 */ /* 0x000fc80008010000 */
[----:B------:R-:W-:Y:S01]  /*142a0*/  FADD.FTZ R34, R34, -UR16 ;  /* 0x8000001022227e21 */ /* 0x000fe20008010000 */
[----:B------:R-:W-:-:S03]  /*142b0*/  FMUL.FTZ R32, R32, UR12 ;  /* 0x0000000c20207c20 */ /* 0x000fc60008410000 */
[----:B------:R-:W-:Y:S02]  /*142c0*/  FMUL.FTZ R36, R34, UR12 ;  /* 0x0000000c22247c20 */ /* 0x000fe40008410000 */
        /* <DEDUP_REMOVED lines=25> */
.L_x_744:
        /* <DEDUP_REMOVED lines=43> */
.L_x_745:
        /* <DEDUP_REMOVED lines=62> */
.L_x_746:
        /* <DEDUP_REMOVED lines=46> */
.L_x_747:
        /* <DEDUP_REMOVED lines=57> */
.L_x_748:
        /* <DEDUP_REMOVED lines=42> */
.L_x_749:
        /* <DEDUP_REMOVED lines=60> */
.L_x_750:
        /* <DEDUP_REMOVED lines=44> */
.L_x_751:
[----:B------:R2:W-:Y:S04]  /*15a80*/  STL [R1+0x72c], R2 ;  /* 0x00072c0201007387 */ /* 0x0005e80000100800 */
[----:B-1----:R-:W3:Y:S04]  /*15a90*/  LDL R24, [R1+0x284] ;  /* 0x0002840001187983 */ /* 0x002ee80000100800 */
[----:B0-----:R-:W4:Y:S04]  /*15aa0*/  LDL R26, [R1+0x290] ;  /* 0x00029000011a7983 */ /* 0x001f280000100800 */
[----:B--2---:R-:W2:Y:S04]  /*15ab0*/  LDL R2, [R1+0x2fc] ;  /* 0x0002fc0001027983 */ /* 0x004ea80000100800 */
[----:B------:R-:W4:Y:S04]  /*15ac0*/  LDL.LU R30, [R1+0x654] ;  /* 0x00065400011e7983 */ /* 0x000f280000300800 */
        /* <DEDUP_REMOVED lines=9> */
[----:B------:R-:W2:Y:S04]  /*15b60*/  LDL R23, [R1+0x2f0] ;  /* 0x0002f00001177983 */ /* 0x000ea80000100800 */
[----:B------:R-:W3:Y:S01]  /*15b70*/  LDL.LU R18, [R1+0x64c] ;  /* 0x00064c0001127983 */ /* 0x000ee20000300800 */
[----:B--2---:R-:W-:-:S03]  /*15b80*/  FFMA.FTZ R23, R23, R24, R17 ;  /* 0x0000001817177223 */ /* 0x004fc60000010011 */
[----:B------:R-:W2:Y:S01]  /*15b90*/  LDL.LU R17, [R1+0x26c] ;  /* 0x00026c0001117983 */ /* 0x000ea20000300800 */
[----:B------:R-:W-:-:S03]  /*15ba0*/  FADD.FTZ R24, R25, R24 ;  /* 0x0000001819187221 */ /* 0x000fc60000010000 */
        /* <DEDUP_REMOVED lines=29> */
[----:B------:R-:W-:-:S04]  /*15d80*/  FMUL.FTZ R22, R18, -1.4426950216293334961 ;  /* 0xbfb8aa3b12167820 */ /* 0x000fc80000410000 */
[----:B------:R1:W-:Y:S02]  /*15d90*/  STL [R1+0x254], R26 ;  /* 0x0002541a01007387 */ /* 0x0003e40000100800 */
        /* <DEDUP_REMOVED lines=8> */
.L_x_752:
[----:B------:R-:W2:Y:S01]  /*15e20*/  LDL.LU R18, [R1+0x65c] ;  /* 0x00065c0001127983 */ /* 0x000ea20000300800 */
[----:B0-----:R-:W-:-:S03]  /*15e30*/  IMAD.MOV.U32 R22, RZ, RZ, R26 ;  /* 0x000000ffff167224 */ /* 0x001fc600078e001a */
[----:B------:R-:W3:Y:S01]  /*15e40*/  LDL.LU R27, [R1+0x660] ;  /* 0x00066000011b7983 */ /* 0x000ee20000300800 */
[----:B------:R-:W-:-:S03]  /*15e50*/  FMUL.FTZ R25, R22, R0 ;  /* 0x0000000016197220 */ /* 0x000fc60000410000 */
[----:B-1----:R-:W4:Y:S01]  /*15e60*/  LDL.LU R26, [R1+0x668] ;  /* 0x00066800011a7983 */ /* 0x002f220000300800 */
[----:B--2---:R-:W-:Y:S01]  /*15e70*/  SHF.L.U32 R22, R18, 0x10, RZ ;  /* 0x0000001012167819 */ /* 0x004fe200000006ff */
[----:B------:R-:W-:Y:S02]  /*15e80*/  FADD.FTZ R18, R20, R19 ;  /* 0x0000001314127221 */ /* 0x000fe40000010000 */
[----:B------:R-:W2:Y:S02]  /*15e90*/  LDL.LU R19, [R1+0x664] ;  /* 0x0006640001137983 */ /* 0x000ea40000300800 */
[----:B------:R-:W-:Y:S01]  /*15ea0*/  FADD.FTZ R22, R22, -UR16 ;  /* 0x8000001016167e21 */ /* 0x000fe20008010000 */
[----:B------:R-:W-:Y:S01]  /*15eb0*/  FFMA.FTZ R23, R31, R25, R23 ;  /* 0x000000191f177223 */ /* 0x000fe20000010017 */
[----:B---3--:R-:W-:Y:S02]  /*15ec0*/  SHF.L.U32 R27, R27, 0x10, RZ ;  /* 0x000000101b1b7819 */ /* 0x008fe400000006ff */
[----:B----4-:R-:W-:-:S02]  /*15ed0*/  SHF.L.U32 R26, R26, 0x10, RZ ;  /* 0x000000101a1a7819 */ /* 0x010fc400000006ff */
[----:B--2---:R-:W-:Y:S01]  /*15ee0*/  SHF.L.U32 R20, R19, 0x10, RZ ;  /* 0x0000001013147819 */ /* 0x004fe200000006ff */
[----:B------:R-:W-:Y:S01]  /*15ef0*/  FADD.FTZ R19, R24, R25 ;  /* 0x0000001918137221 */ /* 0x000fe20000010000 */
[----:B------:R-:W-:-:S03]  /*15f00*/  FMUL.FTZ R24, R22, UR12 ;  /* 0x0000000c16187c20 */ /* 0x000fc60008410000 */
[----:B------:R-:W-:Y:S01]  /*15f10*/  FADD.FTZ R20, R20, -UR16 ;  /* 0x8000001014147e21 */ /* 0x000fe20008010000 */
[----:B-----5:R-:W-:-:S03]  /*15f20*/  FMUL.FTZ R22, R30, R5 ;  /* 0x000000051e167220 */ /* 0x020fc60000410000 */
        /* <DEDUP_REMOVED lines=22> */
.L_x_753:
        /* <DEDUP_REMOVED lines=12> */
[----:B------:R0:W5:Y:S04]  /*16150*/  LDL.LU R2, [R1+0x72c] ;  /* 0x00072c0001027983 */ /* 0x0001680000300800 */
[----:B------:R-:W3:Y:S01]  /*16160*/  LDL.LU R21, [R1+0x670] ;  /* 0x0006700001157983 */ /* 0x000ee20000300800 */
[----:B--2---:R-:W-:Y:S01]  /*16170*/  FFMA.FTZ R23, R22, R20, R23 ;  /* 0x0000001416177223 */ /* 0x004fe20000010017 */
[----:B------:R-:W-:-:S02]  /*16180*/  FADD.FTZ R20, R19, R20 ;  /* 0x0000001413147221 */ /* 0x000fc40000010000 */
        /* <DEDUP_REMOVED lines=11> */
[----:B----4-:R-:W-:Y:S01]  /*16240*/  FFMA.FTZ R17, R31, R13, R17 ;  /* 0x0000000d1f117223 */ /* 0x010fe20000010011 */
[----:B------:R-:W-:Y:S02]  /*16250*/  SHF.L.U32 R25, R25, 0x10, RZ ;  /* 0x0000001019197819 */ /* 0x000fe400000006ff */
        /* <DEDUP_REMOVED lines=24> */
.L_x_754:
        /* <DEDUP_REMOVED lines=12> */
[----:B------:R-:W-:Y:S01]  /*164a0*/  FADD.FTZ R19, R19, -UR16 ;  /* 0x8000001013137e21 */ /* 0x000fe20008010000 */
[----:B------:R-:W-:Y:S02]  /*164b0*/  SHF.L.U32 R23, R31, 0x10, RZ ;  /* 0x000000101f177819 */ /* 0x000fe400000006ff */
[----:B------:R-:W-:Y:S01]  /*164c0*/  SHF.L.U32 R31, R30, 0x10, RZ ;  /* 0x000000101e1f7819 */ /* 0x000fe200000006ff */
[----:B------:R-:W-:Y:S01]  /*164d0*/  FMUL.FTZ R30, R21, UR12 ;  /* 0x0000000c151e7c20 */ /* 0x000fe20008410000 */
[----:B-----5:R-:W-:Y:S01]  /*164e0*/  FMUL.FTZ R21, R24, R5 ;  /* 0x0000000518157220 */ /* 0x020fe20000410000 */
[----:B-1----:R-:W-:Y:S01]  /*164f0*/  FMUL.FTZ R24, R19, UR12 ;  /* 0x0000000c13187c20 */ /* 0x002fe20008410000 */
[----:B------:R0:W-:Y:S04]  /*16500*/  STL [R1+0x264], R23 ;  /* 0x0002641701007387 */ /* 0x0001e80000100800 */
[----:B------:R0:W-:Y:S04]  /*16510*/  STL [R1+0x270], R31 ;  /* 0x0002701f01007387 */ /* 0x0001e80000100800 */
[----:B------:R0:W-:Y:S04]  /*16520*/  STL [R1+0x2c4], R24 ;  /* 0x0002c41801007387 */ /* 0x0001e80000100800 */
[----:B------:R0:W-:Y:S01]  /*16530*/  STL [R1+0x2c0], R30 ;  /* 0x0002c01e01007387 */ /* 0x0001e20000100800 */
[----:B------:R-:W-:Y:S05]  /*16540*/  @!P1 BRA `(.L_x_755) ;  /* 0x0000000000509947 */ /* 0x000fea0003800000 */
[----:B------:R-:W-:-:S04]  /*16550*/  FFMA.FTZ R19, R30, R0, R3 ;  /* 0x000000001e137223 */ /* 0x000fc80000010003 */
[----:B------:R-:W-:-:S06]  /*16560*/  FMUL.FTZ R22, R19, -1.4426950216293334961 ;  /* 0xbfb8aa3b13167820 */ /* 0x000fcc0000410000 */
[----:B------:R-:W1:Y:S02]  /*16570*/  MUFU.EX2 R22, R22 ;  /* 0x0000001600167308 */ /* 0x000e640000000800 */
[----:B-1----:R-:W-:-:S06]  /*16580*/  FADD.FTZ R22, R22, 1 ;  /* 0x3f80000016167421 */ /* 0x002fcc0000010000 */
        /* <DEDUP_REMOVED lines=16> */
.L_x_755:
[----:B------:R2:W-:Y:S04]  /*16690*/  STL [R1+0x730], R3 ;  /* 0x0007300301007387 */ /* 0x0005e80000100800 */
[----:B-1----:R-:W3:Y:S04]  /*166a0*/  LDL R19, [R1+0x264] ;  /* 0x0002640001137983 */ /* 0x002ee80000100800 */
[----:B------:R1:W-:Y:S04]  /*166b0*/  STL [R1+0x72c], R2 ;  /* 0x00072c0201007387 */ /* 0x0003e80000100800 */
[----:B--2---:R-:W2:Y:S04]  /*166c0*/  LDL R3, [R1+0x2d4] ;  /* 0x0002d40001037983 */ /* 0x004ea80000100800 */
[----:B0-----:R-:W4:Y:S04]  /*166d0*/  LDL.LU R31, [R1+0x27c] ;  /* 0x00027c00011f7983 */ /* 0x001f280000300800 */
[----:B-1----:R-:W4:Y:S01]  /*166e0*/  LDL.LU R2, [R1+0x288] ;  /* 0x0002880001027983 */ /* 0x002f220000300800 */
[----:B------:R-:W-:-:S03]  /*166f0*/  FADD.FTZ R20, R21, R20 ;  /* 0x0000001415147221 */ /* 0x000fc60000010000 */
[----:B------:R-:W4:Y:S01]  /*16700*/  LDL.LU R22, [R1+0x694] ;  /* 0x0006940001167983 */ /* 0x000f220000300800 */
[----:B------:R-:W-:-:S03]  /*16710*/  FADD.FTZ R15, R15, R14 ;  /* 0x0000000e0f0f7221 */ /* 0x000fc60000010000 */
[----:B------:R-:W4:Y:S01]  /*16720*/  LDL.LU R23, [R1+0x690] ;  /* 0x0006900001177983 */ /* 0x000f220000300800 */
[----:B---3--:R-:W-:Y:S01]  /*16730*/  FMUL.FTZ R19, R19, R0 ;  /* 0x0000000013137220 */ /* 0x008fe20000410000 */
[----:B--2---:R-:W-:Y:S02]  /*16740*/  FFMA.FTZ R13, R3, R21, R13 ;  /* 0x00000015030d7223 */ /* 0x004fe4000001000d */
[----:B------:R-:W2:Y:S02]  /*16750*/  LDL R21, [R1+0x270] ;  /* 0x0002700001157983 */ /* 0x000ea40000100800 */
[----:B------:R-:W-:Y:S02]  /*16760*/  FFMA.FTZ R30, R30, R19, R13 ;  /* 0x000000131e1e7223 */ /* 0x000fe4000001000d */
[----:B------:R-:W3:Y:S01]  /*16770*/  LDL.LU R13, [R1+0x68c] ;  /* 0x00068c00010d7983 */ /* 0x000ee20000300800 */
[----:B----4-:R-:W-:-:S03]  /*16780*/  FFMA.FTZ R16, R2, R14, R16 ;  /* 0x0000000e02107223 */ /* 0x010fc60000010010 */
[----:B------:R-:W4:Y:S01]  /*16790*/  LDL.LU R14, [R1+0x688] ;  /* 0x00068800010e7983 */ /* 0x000f220000300800 */
[----:B------:R-:W-:-:S03]  /*167a0*/  FADD.FTZ R19, R20, R19 ;  /* 0x0000001314137221 */ /* 0x000fc60000010000 */
[----:B------:R0:W5:Y:S04]  /*167b0*/  LDL.LU R3, [R1+0x730] ;  /* 0x0007300001037983 */ /* 0x0001680000300800 */
[----:B------:R0:W5:Y:S01]  /*167c0*/  LDL.LU R2, [R1+0x72c] ;  /* 0x00072c0001027983 */ /* 0x0001620000300800 */
[----:B--2---:R-:W-:Y:S01]  /*167d0*/  FMUL.FTZ R21, R21, R5 ;  /* 0x0000000515157220 */ /* 0x004fe20000410000 */
[----:B---3--:R-:W-:Y:S01]  /*167e0*/  SHF.L.U32 R20, R13, 0x10, RZ ;  /* 0x000000100d147819 */ /* 0x008fe200000006ff */
[----:B------:R-:W-:Y:S01]  /*167f0*/  FFMA.FTZ R13, R31, R12, R17 ;  /* 0x0000000c1f0d7223 */ /* 0x000fe20000010011 */
[----:B------:R-:W-:Y:S01]  /*16800*/  SHF.L.U32 R17, R22, 0x10, RZ ;  /* 0x0000001016117819 */ /* 0x000fe200000006ff */
[----:B------:R-:W-:Y:S01]  /*16810*/  FFMA.FTZ R30, R24, R21, R30 ;  /* 0x00000015181e7223 */ /* 0x000fe2000001001e */
[----:B------:R-:W-:-:S03]  /*16820*/  FADD.FTZ R19, R21, R19 ;  /* 0x0000001315137221 */ /* 0x000fc60000010000 */
[----:B------:R0:W-:Y:S04]  /*16830*/  STL [R1+0x260], R17 ;  /* 0x0002601101007387 */ /* 0x0001e80000100800 */
[----:B------:R0:W5:Y:S01]  /*16840*/  LDL R21, [R1+0x260] ;  /* 0x0002600001157983 */ /* 0x0001620000100800 */
[----:B----4-:R-:W-:Y:S01]  /*16850*/  SHF.L.U32 R14, R14, 0x10, RZ ;  /* 0x000000100e0e7819 */ /* 0x010fe200000006ff */
[----:B------:R-:W-:-:S04]  /*16860*/  FADD.FTZ R20, R20, -UR16 ;  /* 0x8000001014147e21 */ /* 0x000fc80008010000 */
[----:B------:R-:W-:Y:S01]  /*16870*/  FADD.FTZ R14, R14, -UR16 ;  /* 0x800000100e0e7e21 */ /* 0x000fe20008010000 */
[----:B------:R-:W-:-:S03]  /*16880*/  FMUL.FTZ R20, R20, UR12 ;  /* 0x0000000c14147c20 */ /* 0x000fc60008410000 */
[----:B------:R-:W-:Y:S02]  /*16890*/  FMUL.FTZ R31, R14, UR12 ;  /* 0x0000000c0e1f7c20 */ /* 0x000fe40008410000 */
[----:B------:R0:W-:Y:S04]  /*168a0*/  STL [R1+0x2b8], R20 ;  /* 0x0002b81401007387 */ /* 0x0001e80000100800 */
[----:B------:R0:W-:Y:S01]  /*168b0*/  STL [R1+0x2b4], R31 ;  /* 0x0002b41f01007387 */ /* 0x0001e20000100800 */
[----:B------:R-:W-:Y:S01]  /*168c0*/  SHF.L.U32 R24, R23, 0x10, RZ ;  /* 0x0000001017187819 */ /* 0x000fe200000006ff */
[----:B------:R-:W-:Y:S06]  /*168d0*/  @!P1 BRA `(.L_x_756) ;  /* 0x00000000004c9947 */ /* 0x000fec0003800000 */
[----:B-----5:R-:W-:-:S04]  /*168e0*/  FFMA.FTZ R14, R31, R0, R3 ;  /* 0x000000001f0e7223 */ /* 0x020fc80000010003 */
        /* <DEDUP_REMOVED lines=18> */
.L_x_756:
[----:B------:R-:W2:Y:S04]  /*16a10*/  LDL.LU R14, [R1+0x698] ;  /* 0x00069800010e7983 */ /* 0x000ea80000300800 */
[----:B------:R-:W3:Y:S04]  /*16a20*/  LDL.LU R23, [R1+0x69c] ;  /* 0x00069c0001177983 */ /* 0x000ee80000300800 */
[----:B------:R-:W4:Y:S01]  /*16a30*/  LDL.LU R22, [R1+0x6a4] ;  /* 0x0006a40001167983 */ /* 0x000f220000300800 */
[----:B0-----:R-:W-:Y:S01]  /*16a40*/  FMUL.FTZ R20, R24, R0 ;  /* 0x0000000018147220 */ /* 0x001fe20000410000 */
[----:B--2---:R-:W-:Y:S01]  /*16a50*/  SHF.L.U32 R17, R14, 0x10, RZ ;  /* 0x000000100e117819 */ /* 0x004fe200000006ff */
[----:B------:R-:W-:-:S02]  /*16a60*/  FADD.FTZ R14, R18, R12 ;  /* 0x0000000c120e7221 */ /* 0x000fc40000010000 */
[----:B------:R-:W2:Y:S01]  /*16a70*/  LDL.LU R12, [R1+0x6a0] ;  /* 0x0006a000010c7983 */ /* 0x000ea20000300800 */
[----:B------:R-:W-:Y:S01]  /*16a80*/  FFMA.FTZ R30, R31, R20, R30 ;  /* 0x000000141f1e7223 */ /* 0x000fe2000001001e */
[----:B------:R-:W-:Y:S01]  /*16a90*/  FADD.FTZ R17, R17, -UR16 ;  /* 0x8000001011117e21 */ /* 0x000fe20008010000 */
[----:B---3--:R-:W-:Y:S02]  /*16aa0*/  SHF.L.U32 R23, R23, 0x10, RZ ;  /* 0x0000001017177819 */ /* 0x008fe400000006ff */
[----:B----4-:R-:W-:Y:S02]  /*16ab0*/  SHF.L.U32 R22, R22, 0x10, RZ ;  /* 0x0000001016167819 */ /* 0x010fe400000006ff */
[----:B--2---:R-:W-:Y:S01]  /*16ac0*/  SHF.L.U32 R18, R12, 0x10, RZ ;  /* 0x000000100c127819 */ /* 0x004fe200000006ff */
[----:B------:R-:W-:Y:S01]  /*16ad0*/  FADD.FTZ R12, R19, R20 ;  /* 0x00000014130c7221 */ /* 0x000fe20000010000 */
[----:B------:R-:W-:Y:S01]  /*16ae0*/  FMUL.FTZ R19, R17, UR12 ;  /* 0x0000000c11137c20 */ /* 0x000fe20008410000 */
[----:B-----5:R-:W-:-:S02]  /*16af0*/  FMUL.FTZ R17, R21, R5 ;  /* 0x0000000515117220 */ /* 0x020fc40000410000 */
[----:B------:R-:W-:Y:S02]  /*16b00*/  FADD.FTZ R18, R18, -UR16 ;  /* 0x8000001012127e21 */ /* 0x000fe40008010000 */
[----:B------:R0:W-:Y:S02]  /*16b10*/  STL [R1+0x2a4], R19 ;  /* 0x0002a41301007387 */ /* 0x0001e40000100800 */
        /* <DEDUP_REMOVED lines=21> */
.L_x_757:
        /* <DEDUP_REMOVED lines=17> */
[----:B------:R-:W-:Y:S01]  /*16d80*/  FMUL.FTZ R19, R22, R5 ;  /* 0x0000000516137220 */ /* 0x000fe20000410000 */
[----:B------:R-:W-:Y:S02]  /*16d90*/  SHF.L.U32 R21, R21, 0x10, RZ ;  /* 0x0000001015157819 */ /* 0x000fe400000006ff */
[----:B------:R-:W-:Y:S01]  /*16da0*/  SHF.L.U32 R20, R20, 0x10, RZ ;  /* 0x0000001014147819 */ /* 0x000fe200000006ff */
[----:B------:R-:W-:Y:S01]  /*16db0*/  FFMA.FTZ R30, R31, R19, R30 ;  /* 0x000000131f1e7223 */ /* 0x000fe2000001001e */
[----:B--2---:R-:W-:-:S02]  /*16dc0*/  SHF.L.U32 R17, R17, 0x10, RZ ;  /* 0x0000001011117819 */ /* 0x004fc400000006ff */
        /* <DEDUP_REMOVED lines=28> */
.L_x_758:
        /* <DEDUP_REMOVED lines=12> */
[----:B------:R-:W-:Y:S01]  /*17050*/  FADD.FTZ R12, R12, -UR16 ;  /* 0x800000100c0c7e21 */ /* 0x000fe20008010000 */
[----:B------:R-:W-:Y:S01]  /*17060*/  SHF.L.U32 R18, R31, 0x10, RZ ;  /* 0x000000101f127819 */ /* 0x000fe200000006ff */
[----:B------:R-:W-:-:S02]  /*17070*/  FMUL.FTZ R17, R10, UR12 ;  /* 0x0000000c0a117c20 */ /* 0x000fc40008410000 */
[----:B------:R-:W-:-:S03]  /*17080*/  FMUL.FTZ R31, R12, UR12 ;  /* 0x0000000c0c1f7c20 */ /* 0x000fc60008410000 */
[----:B------:R0:W-:Y:S04]  /*17090*/  STL [R1+0x28c], R17 ;  /* 0x00028c1101007387 */ /* 0x0001e80000100800 */
[----:B------:R0:W-:Y:S01]  /*170a0*/  STL [R1+0x288], R31 ;  /* 0x0002881f01007387 */ /* 0x0001e20000100800 */
[----:B------:R-:W-:Y:S01]  /*170b0*/  SHF.L.U32 R19, R19, 0x10, RZ ;  /* 0x0000001013137819 */ /* 0x000fe200000006ff */
[----:B------:R-:W-:Y:S01]  /*170c0*/  FMUL.FTZ R10, R20, R5 ;  /* 0x00000005140a7220 */ /* 0x000fe20000410000 */
        /* <DEDUP_REMOVED lines=19> */
.L_x_759:
        /* <DEDUP_REMOVED lines=24> */
[----:B------:R-:W-:Y:S01]  /*17380*/  FADD.FTZ R12, R16, R12 ;  /* 0x0000000c100c7221 */ /* 0x000fe20000010000 */
[----:B------:R-:W-:-:S03]  /*17390*/  SHF.L.U32 R16, R31, 0x10, RZ ;  /* 0x000000101f107819 */ /* 0x000fc600000006ff */
[----:B------:R-:W-:-:S04]  /*173a0*/  FADD.FTZ R15, R15, -UR16 ;  /* 0x800000100f0f7e21 */ /* 0x000fc80008010000 */
[----:B------:R-:W-:-:S05]  /*173b0*/  FMUL.FTZ R31, R15, UR12 ;  /* 0x0000000c0f1f7c20 */ /* 0x000fca0008410000 */
[----:B------:R0:W-:Y:S01]  /*173c0*/  STL [R1+0x278], R31 ;  /* 0x0002781f01007387 */ /* 0x0001e20000100800 */
        /* <DEDUP_REMOVED lines=24> */
.L_x_760:
[----:B------:R-:W-:Y:S01]  /*17550*/  FADD.FTZ R8, R14, R8 ;  /* 0x000000080e087221 */ /* 0x000fe20000010000 */
[----:B------:R-:W-:Y:S01]  /*17560*/  FMUL.FTZ R15, R17, R0 ;  /* 0x00000000110f7220 */ /* 0x000fe20000410000 */
[----:B0-----:R-:W2:Y:S04]  /*17570*/  LDL.LU R13, [R1+0x6d4] ;  /* 0x0006d400010d7983 */ /* 0x001ea80000300800 */
[----:B------:R0:W-:Y:S04]  /*17580*/  STL [R1+0x210], R8 ;  /* 0x0002100801007387 */ /* 0x0001e80000100800 */
[----:B------:R-:W3:Y:S04]  /*17590*/  LDL.LU R14, [R1+0x6d8] ;  /* 0x0006d800010e7983 */ /* 0x000ee80000300800 */
[----:B------:R-:W4:Y:S04]  /*175a0*/  LDL.LU R31, [R1+0x6e0] ;  /* 0x0006e000011f7983 */ /* 0x000f280000300800 */
[----:B0-----:R-:W3:Y:S01]  /*175b0*/  LDL R8, [R1+0x27c] ;  /* 0x00027c0001087983 */ /* 0x001ee20000100800 */
[----:B------:R-:W-:Y:S01]  /*175c0*/  FADD.FTZ R12, R12, R15 ;  /* 0x0000000f0c0c7221 */ /* 0x000fe20000010000 */
[----:B--2---:R-:W-:Y:S01]  /*175d0*/  SHF.L.U32 R13, R13, 0x10, RZ ;  /* 0x000000100d0d7819 */ /* 0x004fe200000006ff */
[----:B---3--:R-:W-:-:S02]  /*175e0*/  FFMA.FTZ R8, R8, R15, R30 ;  /* 0x0000000f08087223 */ /* 0x008fc4000001001e */
[----:B------:R-:W2:Y:S01]  /*175f0*/  LDL.LU R30, [R1+0x6dc] ;  /* 0x0006dc00011e7983 */ /* 0x000ea20000300800 */
[----:B------:R-:W-:Y:S01]  /*17600*/  SHF.L.U32 R14, R14, 0x10, RZ ;  /* 0x000000100e0e7819 */ /* 0x000fe200000006ff */
[----:B------:R-:W-:Y:S01]  /*17610*/  FADD.FTZ R13, R13, -UR16 ;  /* 0x800000100d0d7e21 */ /* 0x000fe20008010000 */
[----:B--2---:R-:W-:-:S03]  /*17620*/  SHF.L.U32 R15, R30, 0x10, RZ ;  /* 0x000000101e0f7819 */ /* 0x004fc600000006ff */
[----:B------:R-:W-:Y:S01]  /*17630*/  FADD.FTZ R30, R14, -UR16 ;  /* 0x800000100e1e7e21 */ /* 0x000fe20008010000 */
[----:B----4-:R-:W-:Y:S01]  /*17640*/  SHF.L.U32 R14, R31, 0x10, RZ ;  /* 0x000000101f0e7819 */ /* 0x010fe200000006ff */
[----:B------:R-:W-:Y:S02]  /*17650*/  FMUL.FTZ R31, R13, UR12 ;  /* 0x0000000c0d1f7c20 */ /* 0x000fe40008410000 */
[----:B------:R-:W-:-:S03]  /*17660*/  FMUL.FTZ R30, R30, UR12 ;  /* 0x0000000c1e1e7c20 */ /* 0x000fc60008410000 */
[----:B------:R0:W-:Y:S04]  /*17670*/  STL [R1+0x26c], R31 ;  /* 0x00026c1f01007387 */ /* 0x0001e80000100800 */
[----:B------:R0:W-:Y:S01]  /*17680*/  STL [R1+0x268], R30 ;  /* 0x0002681e01007387 */ /* 0x0001e20000100800 */
[----:B------:R-:W-:Y:S01]  /*17690*/  FMUL.FTZ R13, R16, R5 ;  /* 0x00000005100d7220 */ /* 0x000fe20000410000 */
        /* <DEDUP_REMOVED lines=20> */
.L_x_761:
[----:B0-----:R-:W2:Y:S04]  /*177e0*/  LDL R30, [R1+0x278] ;  /* 0x00027800011e7983 */ /* 0x001ea80000100800 */
[----:B------:R0:W-:Y:S04]  /*177f0*/  STL [R1+0x738], R6 ;  /* 0x0007380601007387 */ /* 0x0001e80000100800 */
[----:B------:R1:W-:Y:S04]  /*17800*/  STL [R1+0x734], R4 ;  /* 0x0007340401007387 */ /* 0x0003e80000100800 */
[----:B-----5:R3:W-:Y:S04]  /*17810*/  STL [R1+0x730], R3 ;  /* 0x0007300301007387 */ /* 0x0207e80000100800 */
[----:B0-----:R-:W4:Y:S04]  /*17820*/  LDL.LU R6, [R1+0x390] ;  /* 0x0003900001067983 */ /* 0x001f280000300800 */
[----:B-1----:R-:W4:Y:S04]  /*17830*/  LDL.LU R4, [R1+0x24c] ;  /* 0x00024c0001047983 */ /* 0x002f280000300800 */
[----:B------:R0:W-:Y:S04]  /*17840*/  STL [R1+0x72c], R2 ;  /* 0x00072c0201007387 */ /* 0x0001e80000100800 */
[----:B---3--:R-:W3:Y:S04]  /*17850*/  LDL R3, [R1+0x224] ;  /* 0x0002240001037983 */ /* 0x008ee80000100800 */
[----:B------:R-:W3:Y:S04]  /*17860*/  LDL.LU R31, [R1+0x6f0] ;  /* 0x0006f000011f7983 */ /* 0x000ee80000300800 */
[----:B0-----:R-:W3:Y:S01]  /*17870*/  LDL.LU R2, [R1+0x38c] ;  /* 0x00038c0001027983 */ /* 0x001ee20000300800 */
[----:B------:R-:W-:Y:S01]  /*17880*/  FADD.FTZ R12, R13, R12 ;  /* 0x0000000c0d0c7221 */ /* 0x000fe20000010000 */
[----:B--2---:R-:W-:-:S02]  /*17890*/  FFMA.FTZ R8, R30, R13, R8 ;  /* 0x0000000d1e087223 */ /* 0x004fc40000010008 */
[----:B------:R-:W2:Y:S01]  /*178a0*/  LDL R13, [R1+0x26c] ;  /* 0x00026c00010d7983 */ /* 0x000ea20000100800 */
[----:B------:R-:W-:-:S04]  /*178b0*/  FMUL.FTZ R30, R15, R0 ;  /* 0x000000000f1e7220 */ /* 0x000fc80000410000 */
[----:B------:R-:W-:Y:S01]  /*178c0*/  FADD.FTZ R12, R12, R30 ;  /* 0x0000001e0c0c7221 */ /* 0x000fe20000010000 */
        /* <DEDUP_REMOVED lines=12> */
[----:B-1----:R-:W4:Y:S01]  /*17990*/  LDL R11, [R1+0x268] ;  /* 0x00026800010b7983 */ /* 0x002f220000100800 */
[----:B--2---:R-:W-:-:S03]  /*179a0*/  FFMA.FTZ R8, R13, R30, R8 ;  /* 0x0000001e0d087223 */ /* 0x004fc60000010008 */
[----:B------:R-:W2:Y:S01]  /*179b0*/  LDL.LU R30, [R1+0x6ec] ;  /* 0x0006ec00011e7983 */ /* 0x000ea20000300800 */
[----:B------:R-:W-:Y:S01]  /*179c0*/  FMUL.FTZ R13, R14, R5 ;  /* 0x000000050e0d7220 */ /* 0x000fe20000410000 */
[----:B---3--:R-:W-:Y:S02]  /*179d0*/  SHF.L.U32 R10, R10, 0x10, RZ ;  /* 0x000000100a0a7819 */ /* 0x008fe400000006ff */
[----:B----4-:R-:W-:-:S03]  /*179e0*/  SHF.L.U32 R9, R9, 0x10, RZ ;  /* 0x0000001009097819 */ /* 0x010fc600000006ff */
[----:B------:R-:W-:Y:S02]  /*179f0*/  FADD.FTZ R10, R10, -UR16 ;  /* 0x800000100a0a7e21 */ /* 0x000fe40008010000 */
[----:B------:R-:W-:-:S04]  /*17a00*/  FADD.FTZ R9, R9, -UR16 ;  /* 0x8000001009097e21 */ /* 0x000fc80008010000 */
[----:B------:R-:W-:Y:S01]  /*17a10*/  FMUL.FTZ R9, R9, UR12 ;  /* 0x0000000c09097c20 */ /* 0x000fe20008410000 */
[----:B------:R-:W-:Y:S01]  /*17a20*/  FFMA.FTZ R11, R11, R13, R8 ;  /* 0x0000000d0b0b7223 */ /* 0x000fe20000010008 */
[----:B------:R-:W-:-:S03]  /*17a30*/  FADD.FTZ R8, R13, R12 ;  /* 0x0000000c0d087221 */ /* 0x000fc60000010000 */
[----:B------:R0:W-:Y:S01]  /*17a40*/  STL [R1+0x25c], R9 ;  /* 0x00025c0901007387 */ /* 0x0001e20000100800 */
[----:B------:R-:W-:Y:S02]  /*17a50*/  SHF.L.U32 R12, R31, 0x10, RZ ;  /* 0x000000101f0c7819 */ /* 0x000fe400000006ff */
[----:B--2---:R-:W-:Y:S01]  /*17a60*/  SHF.L.U32 R13, R30, 0x10, RZ ;  /* 0x000000101e0d7819 */ /* 0x004fe200000006ff */
        /* <DEDUP_REMOVED lines=21> */
.L_x_762:
[----:B-----5:R1:W-:Y:S04]  /*17bc0*/  STL [R1+0x72c], R2 ;  /* 0x00072c0201007387 */ /* 0x0203e80000100800 */
[----:B------:R2:W-:Y:S04]  /*17bd0*/  STL [R1+0x734], R4 ;  /* 0x0007340401007387 */ /* 0x0005e80000100800 */
[----:B------:R3:W-:Y:S04]  /*17be0*/  STL [R1+0x730], R3 ;  /* 0x0007300301007387 */ /* 0x0007e80000100800 */
[----:B-1----:R-:W4:Y:S04]  /*17bf0*/  LDL R2, [R1+0x25c] ;  /* 0x00025c0001027983 */ /* 0x002f280000100800 */
[----:B--2---:R-:W2:Y:S04]  /*17c00*/  LDL.LU R4, [R1+0x224] ;  /* 0x0002240001047983 */ /* 0x004ea80000300800 */
[----:B---3--:R-:W2:Y:S04]  /*17c10*/  LDL.LU R3, [R1+0x210] ;  /* 0x0002100001037983 */ /* 0x008ea80000300800 */
[----:B0-----:R-:W3:Y:S04]  /*17c20*/  LDL.LU R9, [R1+0x6f8] ;  /* 0x0006f80001097983 */ /* 0x001ee80000300800 */
[----:B------:R-:W3:Y:S04]  /*17c30*/  LDL.LU R30, [R1+0x6f4] ;  /* 0x0006f400011e7983 */ /* 0x000ee80000300800 */
[----:B------:R-:W3:Y:S01]  /*17c40*/  LDL.LU R31, [R1+0x700] ;  /* 0x00070000011f7983 */ /* 0x000ee20000300800 */
[----:B------:R-:W-:-:S04]  /*17c50*/  FMUL.FTZ R10, R13, R0 ;  /* 0x000000000d0a7220 */ /* 0x000fc80000410000 */
[----:B----4-:R-:W-:Y:S02]  /*17c60*/  FFMA.FTZ R11, R2, R10, R11 ;  /* 0x0000000a020b7223 */ /* 0x010fe4000001000b */
        /* <DEDUP_REMOVED lines=8> */
[----:B------:R-:W-:Y:S01]  /*17cf0*/  SHF.L.U32 R30, R30, 0x10, RZ ;  /* 0x000000101e1e7819 */ /* 0x000fe200000006ff */
[----:B------:R-:W-:Y:S02]  /*17d00*/  FADD.FTZ R8, R8, R10 ;  /* 0x0000000a08087221 */ /* 0x000fe40000010000 */
[----:B------:R-:W-:Y:S02]  /*17d10*/  FADD.FTZ R9, R9, -UR16 ;  /* 0x8000001009097e21 */ /* 0x000fe40008010000 */
[----:B------:R-:W-:Y:S01]  /*17d20*/  FADD.FTZ R30, R30, -UR16 ;  /* 0x800000101e1e7e21 */ /* 0x000fe20008010000 */
[----:B------:R-:W-:Y:S01]  /*17d30*/  SHF.L.U32 R10, R31, 0x10, RZ ;  /* 0x000000101f0a7819 */ /* 0x000fe200000006ff */
[----:B------:R-:W-:Y:S02]  /*17d40*/  FMUL.FTZ R31, R9, UR12 ;  /* 0x0000000c091f7c20 */ /* 0x000fe40008410000 */
[----:B------:R-:W-:-:S03]  /*17d50*/  FMUL.FTZ R30, R30, UR12 ;  /* 0x0000000c1e1e7c20 */ /* 0x000fc60008410000 */
[----:B------:R0:W-:Y:S04]  /*17d60*/  STL [R1+0x24c], R31 ;  /* 0x00024c1f01007387 */ /* 0x0001e80000100800 */
[----:B------:R0:W-:Y:S01]  /*17d70*/  STL [R1+0x248], R30 ;  /* 0x0002481e01007387 */ /* 0x0001e20000100800 */
        /* <DEDUP_REMOVED lines=22> */
.L_x_763:
        /* <DEDUP_REMOVED lines=10> */
[----:B------:R0:W-:Y:S04]  /*17f80*/  STL [R1+0x738], R6 ;  /* 0x0007380601007387 */ /* 0x0001e80000100800 */
[----:B------:R0:W-:Y:S04]  /*17f90*/  STL [R1+0x734], R4 ;  /* 0x0007340401007387 */ /* 0x0001e80000100800 */
[----:B------:R0:W-:Y:S04]  /*17fa0*/  STL [R1+0x72c], R2 ;  /* 0x00072c0201007387 */ /* 0x0001e80000100800 */
[----:B------:R-:W3:Y:S04]  /*17fb0*/  LDL.LU R14, [R1+0x21c] ;  /* 0x00021c00010e7983 */ /* 0x000ee80000300800 */
[----:B-1----:R-:W3:Y:S04]  /*17fc0*/  LDL.LU R13, [R1+0x3a4] ;  /* 0x0003a400010d7983 */ /* 0x002ee80000300800 */
[----:B----4-:R-:W4:Y:S04]  /*17fd0*/  LDL.LU R7, [R1+0x218] ;  /* 0x0002180001077983 */ /* 0x010f280000300800 */
[----:B0-----:R-:W4:Y:S04]  /*17fe0*/  LDL R6, [R1+0x228] ;  /* 0x0002280001067983 */ /* 0x001f280000100800 */
[----:B------:R-:W4:Y:S04]  /*17ff0*/  LDL.LU R4, [R1+0x22c] ;  /* 0x00022c0001047983 */ /* 0x000f280000300800 */
[----:B------:R-:W4:Y:S01]  /*18000*/  LDL R2, [R1+0x248] ;  /* 0x0002480001027983 */ /* 0x000f220000100800 */
[----:B--2---:R-:W-:-:S03]  /*18010*/  FFMA.FTZ R31, R30, R9, R31 ;  /* 0x000000091e1f7223 */ /* 0x004fc6000001001f */
[----:B------:R-:W2:Y:S01]  /*18020*/  LDL.LU R9, [R1+0x214] ;  /* 0x0002140001097983 */ /* 0x000ea20000300800 */
[----:B------:R-:W-:-:S04]  /*18030*/  FMUL.FTZ R30, R11, R0 ;  /* 0x000000000b1e7220 */ /* 0x000fc80000410000 */
[----:B------:R-:W-:Y:S01]  /*18040*/  FADD.FTZ R8, R8, R30 ;  /* 0x0000001e08087221 */ /* 0x000fe20000010000 */
[----:B---3--:R-:W-:Y:S02]  /*18050*/  FFMA.FTZ R3, R3, R30, R31 ;  /* 0x0000001e03037223 */ /* 0x008fe4000001001f */
[----:B------:R-:W3:Y:S04]  /*18060*/  LDL.LU R31, [R1+0x708] ;  /* 0x00070800011f7983 */ /* 0x000ee80000300800 */
[----:B------:R-:W3:Y:S01]  /*18070*/  LDL.LU R30, [R1+0x704] ;  /* 0x00070400011e7983 */ /* 0x000ee20000300800 */
[----:B------:R-:W-:-:S03]  /*18080*/  FFMA.FTZ R13, R13, R12, R14 ;  /* 0x0000000c0d0d7223 */ /* 0x000fc6000001000e */
[----:B------:R0:W5:Y:S04]  /*18090*/  LDL.LU R14, [R1+0x748] ;  /* 0x00074800010e7983 */ /* 0x0001680000300800 */
[----:B------:R1:W-:Y:S01]  /*180a0*/  STL [R1+0x230], R13 ;  /* 0x0002300d01007387 */ /* 0x0003e20000100800 */
[----:B----4-:R-:W-:-:S03]  /*180b0*/  FFMA.FTZ R4, R4, R6, R7 ;  /* 0x0000000604047223 */ /* 0x010fc60000010007 */
        /* <DEDUP_REMOVED lines=8> */
[----:B-1----:R-:W-:-:S04]  /*18140*/  FMUL.FTZ R9, R10, R5 ;  /* 0x000000050a097220 */ /* 0x002fc80000410000 */
[----:B------:R-:W-:Y:S01]  /*18150*/  FADD.FTZ R8, R9, R8 ;  /* 0x0000000809087221 */ /* 0x000fe20000010000 */
[----:B------:R-:W-:Y:S02]  /*18160*/  FFMA.FTZ R2, R2, R9, R3 ;  /* 0x0000000902027223 */ /* 0x000fe40000010003 */
[----:B------:R-:W2:Y:S04]  /*18170*/  LDL.LU R9, [R1+0x710] ;  /* 0x0007100001097983 */ /* 0x000ea80000300800 */
[----:B------:R1:W-:Y:S04]  /*18180*/  STL [R1+0x210], R8 ;  /* 0x0002100801007387 */ /* 0x0003e80000100800 */
[----:B------:R4:W-:Y:S04]  /*18190*/  STL [R1+0x218], R2 ;  /* 0x0002180201007387 */ /* 0x0009e80000100800 */
[----:B------:R0:W5:Y:S04]  /*181a0*/  LDL.LU R3, [R1+0x730] ;  /* 0x0007300001037983 */ /* 0x0001680000300800 */
[----:B-1----:R-:W2:Y:S04]  /*181b0*/  LDL.LU R8, [R1+0x70c] ;  /* 0x00070c0001087983 */ /* 0x002ea80000300800 */
[----:B----4-:R0:W5:Y:S01]  /*181c0*/  LDL.LU R2, [R1+0x72c] ;  /* 0x00072c0001027983 */ /* 0x0101620000300800 */
[----:B---3--:R-:W-:Y:S01]  /*181d0*/  SHF.L.U32 R31, R31, 0x10, RZ ;  /* 0x000000101f1f7819 */ /* 0x008fe200000006ff */
[----:B------:R-:W-:-:S04]  /*181e0*/  IMAD.U32 R30, R30, 0x10000, RZ ;  /* 0x000100001e1e7824 */ /* 0x000fc800078e00ff */
[----:B------:R-:W-:Y:S01]  /*181f0*/  FADD.FTZ R30, R30, -UR16 ;  /* 0x800000101e1e7e21 */ /* 0x000fe20008010000 */
[----:B------:R-:W-:-:S03]  /*18200*/  FADD.FTZ R31, R31, -UR16 ;  /* 0x800000101f1f7e21 */ /* 0x000fc60008010000 */
[----:B------:R-:W-:Y:S01]  /*18210*/  FMUL.FTZ R30, R30, UR12 ;  /* 0x0000000c1e1e7c20 */ /* 0x000fe20008410000 */
[----:B------:R-:W-:-:S04]  /*18220*/  FMUL.FTZ R31, R31, UR12 ;  /* 0x0000000c1f1f7c20 */ /* 0x000fc80008410000 */
[----:B------:R0:W-:Y:S04]  /*18230*/  STL [R1+0x244], R30 ;  /* 0x0002441e01007387 */ /* 0x0001e80000100800 */
[----:B------:R0:W-:Y:S01]  /*18240*/  STL [R1+0x234], R31 ;  /* 0x0002341f01007387 */ /* 0x0001e20000100800 */
[----:B--2---:R-:W-:Y:S02]  /*18250*/  SHF.L.U32 R9, R9, 0x10, RZ ;  /* 0x0000001009097819 */ /* 0x004fe400000006ff */
[----:B------:R-:W-:Y:S01]  /*18260*/  SHF.L.U32 R8, R8, 0x10, RZ ;  /* 0x0000001008087819 */ /* 0x000fe200000006ff */
        /* <DEDUP_REMOVED lines=20> */
.L_x_764:
        /* <DEDUP_REMOVED lines=72> */
.L_x_765:
        /* <DEDUP_REMOVED lines=35> */
[----:B------:R1:W-:Y:S04]  /*18a60*/  STL [R1+0x76c], R17 ;  /* 0x00076c1101007387 */ /* 0x0003e80000100800 */
[----:B0-----:R-:W2:Y:S04]  /*18a70*/  LDL.LU R18, [R1+0x380] ;  /* 0x0003800001127983 */ /* 0x001ea80000300800 */
[----:B------:R0:W-:Y:S04]  /*18a80*/  STL [R1+0x768], R16 ;  /* 0x0007681001007387 */ /* 0x0001e80000100800 */
[----:B-1----:R-:W2:Y:S04]  /*18a90*/  LDL.LU R2, [R1+0x214] ;  /* 0x0002140001027983 */ /* 0x002ea80000300800 */
[----:B------:R-:W2:Y:S04]  /*18aa0*/  LDL.LU R17, [R1+0x378] ;  /* 0x0003780001117983 */ /* 0x000ea80000300800 */
[----:B0-----:R-:W2:Y:S04]  /*18ab0*/  LDL.LU R16, [R1+0x240] ;  /* 0x0002400001107983 */ /* 0x001ea80000300800 */
[----:B------:R0:W-:Y:S04]  /*18ac0*/  STL [R1+0x734], R4 ;  /* 0x0007340401007387 */ /* 0x0001e80000100800 */
[----:B------:R1:W-:Y:S04]  /*18ad0*/  STL [R1+0x760], R14 ;  /* 0x0007600e01007387 */ /* 0x0003e80000100800 */
[----:B------:R-:W2:Y:S04]  /*18ae0*/  LDL.LU R27, [R1+0x3ac] ;  /* 0x0003ac00011b7983 */ /* 0x000ea80000300800 */
[----:B0-----:R-:W2:Y:S04]  /*18af0*/  LDL.LU R4, [R1+0x21c] ;  /* 0x00021c0001047983 */ /* 0x001ea80000300800 */
[----:B-1----:R-:W2:Y:S01]  /*18b00*/  LDL.LU R14, [R1+0x328] ;  /* 0x00032800010e7983 */ /* 0x002ea20000300800 */
[----:B----4-:R-:W-:-:S03]  /*18b10*/  FFMA.FTZ R15, R30, R26, R25 ;  /* 0x0000001a1e0f7223 */ /* 0x010fc60000010019 */
[----:B------:R-:W4:Y:S01]  /*18b20*/  LDL.LU R25, [R1+0x39c] ;  /* 0x00039c0001197983 */ /* 0x000f220000300800 */
[----:B---3--:R-:W-:Y:S01]  /*18b30*/  FMUL.FTZ R30, R3, R0 ;  /* 0x00000000031e7220 */ /* 0x008fe20000410000 */
[----:B--2---:R-:W-:Y:S02]  /*18b40*/  FADD.FTZ R13, R26, R24 ;  /* 0x000000181a0d7221 */ /* 0x004fe40000010000 */
[----:B------:R0:W-:Y:S02]  /*18b50*/  STL [R1+0x778], R20 ;  /* 0x0007781401007387 */ /* 0x0001e40000100800 */
[----:B------:R-:W-:Y:S02]  /*18b60*/  FADD.FTZ R13, R13, R30 ;  /* 0x0000001e0d0d7221 */ /* 0x000fe40000010000 */
[----:B------:R-:W2:Y:S04]  /*18b70*/  LDL.LU R26, [R1+0x31c] ;  /* 0x00031c00011a7983 */ /* 0x000ea80000300800 */
[----:B------:R1:W-:Y:S04]  /*18b80*/  STL [R1+0x780], R22 ;  /* 0x0007801601007387 */ /* 0x0003e80000100800 */
[----:B0-----:R-:W2:Y:S01]  /*18b90*/  LDL.LU R20, [R1+0x3a0] ;  /* 0x0003a00001147983 */ /* 0x001ea20000300800 */
[----:B------:R-:W-:-:S03]  /*18ba0*/  FFMA.FTZ R15, R6, R30, R15 ;  /* 0x0000001e060f7223 */ /* 0x000fc6000001000f */
[----:B------:R-:W3:Y:S04]  /*18bb0*/  LDL.LU R30, [R1+0x22c] ;  /* 0x00022c00011e7983 */ /* 0x000ee80000300800 */
[----:B-1----:R-:W2:Y:S04]  /*18bc0*/  LDL.LU R22, [R1+0x398] ;  /* 0x0003980001167983 */ /* 0x002ea80000300800 */
[----:B------:R-:W2:Y:S01]  /*18bd0*/  LDL.LU R24, [R1+0x308] ;  /* 0x0003080001187983 */ /* 0x000ea20000300800 */
[----:B------:R-:W-:-:S03]  /*18be0*/  MOV R7, R23 ;  /* 0x0000001700077202 */ /* 0x000fc60000000f00 */
[----:B------:R-:W2:Y:S02]  /*18bf0*/  LDL.LU R23, [R1+0x394] ;  /* 0x0003940001177983 */ /* 0x000ea40000300800 */
[----:B------:R-:W-:Y:S02]  /*18c00*/  FFMA.FTZ R8, R21, R7, R19 ;  /* 0x0000000715087223 */ /* 0x000fe40000010013 */
[----:B------:R-:W2:Y:S04]  /*18c10*/  LDL.LU R21, [R1+0x2e0] ;  /* 0x0002e00001157983 */ /* 0x000ea80000300800 */
[----:B------:R0:W-:Y:S04]  /*18c20*/  STL [R1+0x740], R28 ;  /* 0x0007401c01007387 */ /* 0x0001e80000100800 */
[----:B------:R1:W-:Y:S04]  /*18c30*/  STL [R1+0x750], R10 ;  /* 0x0007500a01007387 */ /* 0x0003e80000100800 */
[----:B------:R-:W2:Y:S04]  /*18c40*/  LDL.LU R19, [R1+0x300] ;  /* 0x0003000001137983 */ /* 0x000ea80000300800 */
[----:B0-----:R-:W2:Y:S01]  /*18c50*/  LDL.LU R28, [R1+0x384] ;  /* 0x00038400011c7983 */ /* 0x001ea20000300800 */
[----:B------:R-:W-:Y:S01]  /*18c60*/  FADD.FTZ R11, R11, R9 ;  /* 0x000000090b0b7221 */ /* 0x000fe20000010000 */
[----:B-1----:R-:W-:Y:S01]  /*18c70*/  MOV R10, R31 ;  /* 0x0000001f000a7202 */ /* 0x002fe20000000f00 */
[----:B------:R-:W-:Y:S01]  /*18c80*/  FMUL.FTZ R31, R2, R5 ;  /* 0x00000005021f7220 */ /* 0x000fe20000410000 */
[----:B------:R-:W-:-:S02]  /*18c90*/  FADD.FTZ R7, R16, R7 ;  /* 0x0000000710077221 */ /* 0x000fc40000010000 */
[----:B------:R-:W2:Y:S01]  /*18ca0*/  LDL.LU R16, [R1+0x37c] ;  /* 0x00037c0001107983 */ /* 0x000ea20000300800 */
[----:B------:R-:W-:Y:S01]  /*18cb0*/  FFMA.FTZ R27, R27, R14, R8 ;  /* 0x0000000e1b1b7223 */ /* 0x000fe20000010008 */
[----:B------:R-:W-:Y:S02]  /*18cc0*/  FADD.FTZ R7, R7, R14 ;  /* 0x0000000e07077221 */ /* 0x000fe40000010000 */
[----:B------:R-:W2:Y:S01]  /*18cd0*/  LDL.LU R14, [R1+0x364] ;  /* 0x00036400010e7983 */ /* 0x000ea20000300800 */
[----:B---3--:R-:W-:-:S04]  /*18ce0*/  FFMA.FTZ R32, R32, R9, R30 ;  /* 0x0000000920207223 */ /* 0x008fc8000001001e */
[----:B----4-:R-:W-:Y:S01]  /*18cf0*/  FFMA.FTZ R25, R25, R12, R32 ;  /* 0x0000000c19197223 */ /* 0x010fe20000010020 */
[----:B------:R-:W-:Y:S01]  /*18d00*/  FADD.FTZ R12, R11, R12 ;  /* 0x0000000c0b0c7221 */ /* 0x000fe20000010000 */
[----:B------:R-:W-:Y:S01]  /*18d10*/  FFMA.FTZ R30, R4, R31, R15 ;  /* 0x0000001f041e7223 */ /* 0x000fe2000001000f */
[----:B------:R-:W3:Y:S02]  /*18d20*/  LDL.LU R11, [R1+0x368] ;  /* 0x00036800010b7983 */ /* 0x000ee40000300800 */
[----:B------:R-:W-:Y:S01]  /*18d30*/  FADD.FTZ R12, R12, R29 ;  /* 0x0000001d0c0c7221 */ /* 0x000fe20000010000 */
[----:B--2---:R-:W-:Y:S01]  /*18d40*/  FFMA.FTZ R20, R20, R26, R27 ;  /* 0x0000001a14147223 */ /* 0x004fe2000001001b */
[----:B------:R-:W-:Y:S01]  /*18d50*/  FADD.FTZ R7, R7, R26 ;  /* 0x0000001a07077221 */ /* 0x000fe20000010000 */
[----:B------:R-:W2:Y:S01]  /*18d60*/  LDL.LU R32, [R1+0x798] ;  /* 0x0007980001207983 */ /* 0x000ea20000300800 */
[----:B------:R-:W-:Y:S01]  /*18d70*/  FFMA.FTZ R23, R23, R29, R25 ;  /* 0x0000001d17177223 */ /* 0x000fe20000010019 */
[----:B------:R-:W-:-:S02]  /*18d80*/  FADD.FTZ R31, R31, R13 ;  /* 0x0000000d1f1f7221 */ /* 0x000fc40000010000 */
[----:B------:R-:W4:Y:S04]  /*18d90*/  LDL.LU R15, [R1+0x2e4] ;  /* 0x0002e400010f7983 */ /* 0x000f280000300800 */
[----:B------:R-:W4:Y:S01]  /*18da0*/  LDL.LU R13, [R1+0x370] ;  /* 0x00037000010d7983 */ /* 0x000f220000300800 */
[----:B------:R-:W-:Y:S01]  /*18db0*/  FFMA.FTZ R18, R18, R21, R23 ;  /* 0x0000001512127223 */ /* 0x000fe20000010017 */
[----:B------:R-:W-:Y:S02]  /*18dc0*/  FADD.FTZ R12, R12, R21 ;  /* 0x000000150c0c7221 */ /* 0x000fe40000010000 */
[----:B------:R-:W2:Y:S01]  /*18dd0*/  LDL.LU R29, [R1+0x35c] ;  /* 0x00035c00011d7983 */ /* 0x000ea20000300800 */
[----:B------:R-:W-:Y:S01]  /*18de0*/  FFMA.FTZ R17, R17, R45, R18 ;  /* 0x0000002d11117223 */ /* 0x000fe20000010012 */
[----:B------:R-:W-:Y:S01]  /*18df0*/  FADD.FTZ R12, R12, R45 ;  /* 0x0000002d0c0c7221 */ /* 0x000fe20000010000 */
[----:B------:R-:W-:Y:S01]  /*18e00*/  FFMA.FTZ R20, R22, R24, R20 ;  /* 0x0000001816147223 */ /* 0x000fe20000010014 */
[----:B------:R-:W3:Y:S01]  /*18e10*/  LDL.LU R45, [R1+0x36c] ;  /* 0x00036c00012d7983 */ /* 0x000ee20000300800 */
[----:B------:R-:W-:Y:S01]  /*18e20*/  FADD.FTZ R7, R7, R24 ;  /* 0x0000001807077221 */ /* 0x000fe20000010000 */
[----:B------:R-:W0:Y:S03]  /*18e30*/  S2R R22, SR_LANEID ;  /* 0x0000000000167919 */ /* 0x000e260000000000 */
[----:B------:R-:W-:Y:S01]  /*18e40*/  FADD.FTZ R7, R7, R19 ;  /* 0x0000001307077221 */ /* 0x000fe20000010000 */
[----:B------:R-:W1:Y:S01]  /*18e50*/  SHFL.DOWN PT, R8, R31, 0x1, 0x1f ;  /* 0x08201f001f087f89 */ /* 0x000e6200000e0000 */
[----:B------:R-:W-:-:S02]  /*18e60*/  FFMA.FTZ R28, R28, R19, R20 ;  /* 0x000000131c1c7223 */ /* 0x000fc40000010014 */
[----:B------:R-:W-:Y:S01]  /*18e70*/  FADD.FTZ R7, R7, R44 ;  /* 0x0000002c07077221 */ /* 0x000fe20000010000 */
[----:B------:R-:W1:Y:S04]  /*18e80*/  SHFL.DOWN PT, R9, R30, 0x1, 0x1f ;  /* 0x08201f001e097f89 */ /* 0x000e6800000e0000 */
[----:B------:R-:W2:Y:S04]  /*18e90*/  LDL.LU R27, [R1+0x794] ;  /* 0x00079400011b7983 */ /* 0x000ea80000300800 */
[----:B------:R-:W2:Y:S04]  /*18ea0*/  LDL.LU R25, [R1+0x78c] ;  /* 0x00078c0001197983 */ /* 0x000ea80000300800 */
[----:B------:R-:W2:Y:S04]  /*18eb0*/  LDL.LU R26, [R1+0x790] ;  /* 0x00079000011a7983 */ /* 0x000ea80000300800 */
[----:B------:R-:W2:Y:S04]  /*18ec0*/  LDL.LU R24, [R1+0x788] ;  /* 0x0007880001187983 */ /* 0x000ea80000300800 */
[----:B------:R-:W2:Y:S04]  /*18ed0*/  LDL.LU R23, [R1+0x784] ;  /* 0x0007840001177983 */ /* 0x000ea80000300800 */
[----:B------:R-:W2:Y:S04]  /*18ee0*/  LDL.LU R21, [R1+0x77c] ;  /* 0x00077c0001157983 */ /* 0x000ea80000300800 */
[----:B------:R-:W2:Y:S01]  /*18ef0*/  LDL.LU R18, [R1+0x770] ;  /* 0x0007700001127983 */ /* 0x000ea20000300800 */
[----:B---3--:R-:W-:Y:S01]  /*18f00*/  FFMA.FTZ R45, R45, R43, R17 ;  /* 0x0000002b2d2d7223 */ /* 0x008fe20000010011 */
[----:B------:R-:W-:Y:S01]  /*18f10*/  FFMA.FTZ R28, R16, R44, R28 ;  /* 0x0000002c101c7223 */ /* 0x000fe2000001001c */
[----:B------:R-:W-:Y:S01]  /*18f20*/  FADD.FTZ R43, R12, R43 ;  /* 0x0000002b0c2b7221 */ /* 0x000fe20000010000 */
[----:B------:R-:W3:Y:S01]  /*18f30*/  LDL.LU R16, [R1+0x358] ;  /* 0x0003580001107983 */ /* 0x000ee20000300800 */
[----:B------:R-:W-:Y:S01]  /*18f40*/  FFMA.FTZ R45, R14, R42, R45 ;  /* 0x0000002a0e2d7223 */ /* 0x000fe2000001002d */
[----:B----4-:R-:W-:Y:S01]  /*18f50*/  FFMA.FTZ R44, R13, R15, R28 ;  /* 0x0000000f0d2c7223 */ /* 0x010fe2000001001c */
[----:B------:R-:W-:Y:S01]  /*18f60*/  FADD.FTZ R42, R43, R42 ;  /* 0x0000002a2b2a7221 */ /* 0x000fe20000010000 */
[----:B0-----:R-:W-:Y:S01]  /*18f70*/  ISETP.GT.AND P1, PT, R22, 0x1e, PT ;  /* 0x0000001e1600780c */ /* 0x001fe20003f24270 */
[----:B------:R-:W-:Y:S01]  /*18f80*/  FADD.FTZ R7, R7, R15 ;  /* 0x0000000f07077221 */ /* 0x000fe20000010000 */
[----:B------:R-:W-:Y:S01]  /*18f90*/  FFMA.FTZ R43, R11, R41, R44 ;  /* 0x000000290b2b7223 */ /* 0x000fe2000001002c */
[----:B--2---:R-:W-:Y:S01]  /*18fa0*/  FFMA.FTZ R44, R29, R40, R45 ;  /* 0x000000281d2c7223 */ /* 0x004fe2000001002d */
[----:B------:R-:W-:Y:S01]  /*18fb0*/  FADD.FTZ R42, R42, R40 ;  /* 0x000000282a2a7221 */ /* 0x000fe20000010000 */
[----:B------:R-:W2:Y:S04]  /*18fc0*/  LDL.LU R45, [R1+0x354] ;  /* 0x00035400012d7983 */ /* 0x000ea80000300800 */
[----:B------:R-:W4:Y:S04]  /*18fd0*/  LDL.LU R40, [R1+0x360] ;  /* 0x0003600001287983 */ /* 0x000f280000300800 */
[----:B------:R-:W3:Y:S04]  /*18fe0*/  LDL.LU R13, [R1+0x350] ;  /* 0x00035000010d7983 */ /* 0x000ee80000300800 */
[----:B------:R-:W3:Y:S04]  /*18ff0*/  LDL.LU R15, [R1+0x2cc] ;  /* 0x0002cc00010f7983 */ /* 0x000ee80000300800 */
[----:B------:R-:W3:Y:S01]  /*19000*/  LDL.LU R12, [R1+0x34c] ;  /* 0x00034c00010c7983 */ /* 0x000ee20000300800 */
[----:B------:R-:W-:-:S03]  /*19010*/  FADD.FTZ R41, R7, R41 ;  /* 0x0000002907297221 */ /* 0x000fc60000010000 */
[----:B------:R-:W3:Y:S01]  /*19020*/  LDL.LU R14, [R1+0x344] ;  /* 0x00034400010e7983 */ /* 0x000ee20000300800 */
[----:B-1----:R-:W-:-:S03]  /*19030*/  @!P1 FADD.FTZ R31, R31, R8 ;  /* 0x000000081f1f9221 */ /* 0x002fc60000010000 */
[----:B------:R-:W3:Y:S04]  /*19040*/  LDL.LU R28, [R1+0x33c] ;  /* 0x00033c00011c7983 */ /* 0x000ee80000300800 */
[----:B------:R-:W3:Y:S01]  /*19050*/  LDL.LU R8, [R1+0x238] ;  /* 0x0002380001087983 */ /* 0x000ee20000300800 */
[----:B------:R-:W-:-:S03]  /*19060*/  FADD.FTZ R42, R42, R39 ;  /* 0x000000272a2a7221 */ /* 0x000fc60000010000 */
[----:B------:R-:W3:Y:S04]  /*19070*/  LDL.LU R7, [R1+0x340] ;  /* 0x0003400001077983 */ /* 0x000ee80000300800 */
[----:B------:R-:W3:Y:S04]  /*19080*/  LDL.LU R29, [R1+0x2bc] ;  /* 0x0002bc00011d7983 */ /* 0x000ee80000300800 */
[----:B------:R-:W3:Y:S04]  /*19090*/  LDL.LU R22, [R1+0x780] ;  /* 0x0007800001167983 */ /* 0x000ee80000300800 */
[----:B------:R-:W3:Y:S04]  /*190a0*/  LDL.LU R20, [R1+0x778] ;  /* 0x0007780001147983 */ /* 0x000ee80000300800 */
[----:B------:R-:W3:Y:S04]  /*190b0*/  LDL.LU R19, [R1+0x774] ;  /* 0x0007740001137983 */ /* 0x000ee80000300800 */
[----:B------:R-:W3:Y:S01]  /*190c0*/  LDL.LU R17, [R1+0x76c] ;  /* 0x00076c0001117983 */ /* 0x000ee20000300800 */
[-C--:B----4-:R-:W-:Y:S01]  /*190d0*/  FFMA.FTZ R40, R40, R10.reuse, R43 ;  /* 0x0000000a28287223 */ /* 0x090fe2000001002b */
[----:B------:R-:W-:-:S02]  /*190e0*/  MOV R43, R10 ;  /* 0x0000000a002b7202 */ /* 0x000fc40000000f00 */
[----:B------:R-:W4:Y:S03]  /*190f0*/  LDL.LU R10, [R1+0x2ac] ;  /* 0x0002ac00010a7983 */ /* 0x000f260000300800 */
[----:B------:R-:W-:Y:S01]  /*19100*/  FADD.FTZ R43, R41, R43 ;  /* 0x0000002b292b7221 */ /* 0x000fe20000010000 */
[----:B--2---:R-:W-:Y:S02]  /*19110*/  FFMA.FTZ R41, R45, R39, R44 ;  /* 0x000000272d297223 */ /* 0x004fe4000001002c */
[----:B------:R-:W2:Y:S01]  /*19120*/  LDL.LU R44, [R1+0x348] ;  /* 0x00034800012c7983 */ /* 0x000ea20000300800 */
[----:B---3--:R-:W-:Y:S01]  /*19130*/  FFMA.FTZ R40, R16, R38, R40 ;  /* 0x0000002610287223 */ /* 0x008fe20000010028 */
[----:B------:R-:W-:Y:S02]  /*19140*/  FADD.FTZ R43, R43, R38 ;  /* 0x000000262b2b7221 */ /* 0x000fe40000010000 */
[----:B------:R-:W4:Y:S01]  /*19150*/  LDL.LU R39, [R1+0x334] ;  /* 0x0003340001277983 */ /* 0x000f220000300800 */
[----:B------:R-:W-:Y:S01]  /*19160*/  FFMA.FTZ R40, R13, R15, R40 ;  /* 0x0000000f0d287223 */ /* 0x000fe20000010028 */
[----:B------:R-:W-:-:S02]  /*19170*/  FADD.FTZ R43, R43, R15 ;  /* 0x0000000f2b2b7221 */ /* 0x000fc40000010000 */
[----:B------:R-:W3:Y:S01]  /*19180*/  LDL.LU R15, [R1+0x324] ;  /* 0x00032400010f7983 */ /* 0x000ee20000300800 */
[----:B------:R-:W-:Y:S01]  /*19190*/  FFMA.FTZ R41, R12, R37, R41 ;  /* 0x000000250c297223 */ /* 0x000fe20000010029 */
[----:B------:R-:W-:Y:S02]  /*191a0*/  FADD.FTZ R42, R42, R37 ;  /* 0x000000252a2a7221 */ /* 0x000fe40000010000 */
[----:B------:R-:W3:Y:S01]  /*191b0*/  LDL.LU R12, [R1+0x30c] ;  /* 0x00030c00010c7983 */ /* 0x000ee20000300800 */
[----:B------:R-:W-:Y:S01]  /*191c0*/  FFMA.FTZ R41, R14, R36, R41 ;  /* 0x000000240e297223 */ /* 0x000fe20000010029 */
[----:B------:R-:W-:Y:S02]  /*191d0*/  FADD.FTZ R42, R42, R36 ;  /* 0x000000242a2a7221 */ /* 0x000fe40000010000 */
[----:B------:R-:W3:Y:S01]  /*191e0*/  LDL.LU R38, [R1+0x2b0] ;  /* 0x0002b00001267983 */ /* 0x000ee20000300800 */
[----:B------:R-:W-:-:S03]  /*191f0*/  FFMA.FTZ R41, R28, R8, R41 ;  /* 0x000000081c297223 */ /* 0x000fc60000010029 */
[----:B------:R-:W3:Y:S01]  /*19200*/  LDL.LU R37, [R1+0x338] ;  /* 0x0003380001257983 */ /* 0x000ee20000300800 */
[----:B------:R-:W-:-:S03]  /*19210*/  FADD.FTZ R42, R42, R8 ;  /* 0x000000082a2a7221 */ /* 0x000fc60000010000 */
[----:B------:R-:W3:Y:S04]  /*19220*/  LDL.LU R14, [R1+0x32c] ;  /* 0x00032c00010e7983 */ /* 0x000ee80000300800 */
[----:B------:R-:W3:Y:S04]  /*19230*/  LDL.LU R13, [R1+0x2a0] ;  /* 0x0002a000010d7983 */ /* 0x000ee80000300800 */
[----:B------:R-:W3:Y:S04]  /*19240*/  LDL.LU R28, [R1+0x2f8] ;  /* 0x0002f800011c7983 */ /* 0x000ee80000300800 */
[----:B------:R-:W3:Y:S01]  /*19250*/  LDL.LU R8, [R1+0x250] ;  /* 0x0002500001087983 */ /* 0x000ee20000300800 */
[----:B------:R-:W0:Y:S01]  /*19260*/  S2R R45, SR_LANEID ;  /* 0x00000000002d7919 */ /* 0x000e220000000000 */
[----:B------:R-:W-:-:S02]  /*19270*/  @!P1 FADD.FTZ R30, R30, R9 ;  /* 0x000000091e1e9221 */ /* 0x000fc40000010000 */
[----:B------:R-:W3:Y:S01]  /*19280*/  LDL.LU R16, [R1+0x768] ;  /* 0x0007680001107983 */ /* 0x000ee20000300800 */
[----:B--2---:R-:W-:-:S03]  /*19290*/  FFMA.FTZ R40, R44, R35, R40 ;  /* 0x000000232c287223 */ /* 0x004fc60000010028 */
[----:B------:R-:W2:Y:S04]  /*192a0*/  LDL.LU R44, [R1+0x314] ;  /* 0x00031400012c7983 */ /* 0x000ea80000300800 */
[----:B------:R-:W1:Y:S04]  /*192b0*/  SHFL.DOWN PT, R11, R30, 0x2, 0x1f ;  /* 0x08401f001e0b7f89 */ /* 0x000e6800000e0000 */
[----:B------:R-:W1:Y:S01]  /*192c0*/  SHFL.DOWN PT, R9, R31, 0x2, 0x1f ;  /* 0x08401f001f097f89 */ /* 0x000e6200000e0000 */
[----:B0-----:R-:W-:Y:S01]  /*192d0*/  ISETP.GT.AND P1, PT, R45, 0x1d, PT ;  /* 0x0000001d2d00780c */ /* 0x001fe20003f24270 */
[----:B----4-:R-:W-:Y:S01]  /*192e0*/  FFMA.FTZ R41, R39, R10, R41 ;  /* 0x0000000a27297223 */ /* 0x010fe20000010029 */
[----:B------:R-:W-:Y:S01]  /*192f0*/  FADD.FTZ R42, R42, R10 ;  /* 0x0000000a2a2a7221 */ /* 0x000fe20000010000 */
[----:B------:R-:W-:Y:S01]  /*19300*/  FADD.FTZ R43, R43, R35 ;  /* 0x000000232b2b7221 */ /* 0x000fe20000010000 */
[----:B------:R-:W4:Y:S01]  /*19310*/  LDL.LU R39, [R1+0x2f0] ;  /* 0x0002f00001277983 */ /* 0x000f220000300800 */
[----:B---3--:R-:W-:Y:S01]  /*19320*/  FFMA.FTZ R41, R15, R34, R41 ;  /* 0x000000220f297223 */ /* 0x008fe20000010029 */
[----:B------:R-:W-:Y:S01]  /*19330*/  FADD.FTZ R42, R42, R34 ;  /* 0x000000222a2a7221 */ /* 0x000fe20000010000 */
[----:B------:R-:W-:Y:S01]  /*19340*/  FFMA.FTZ R40, R7, R29, R40 ;  /* 0x0000001d07287223 */ /* 0x000fe20000010028 */
[----:B------:R-:W-:Y:S01]  /*19350*/  FADD.FTZ R43, R43, R29 ;  /* 0x0000001d2b2b7221 */ /* 0x000fe20000010000 */
[----:B------:R-:W-:Y:S01]  /*19360*/  FFMA.FTZ R41, R12, R33, R41 ;  /* 0x000000210c297223 */ /* 0x000fe20000010029 */
[----:B------:R-:W-:Y:S01]  /*19370*/  FADD.FTZ R42, R42, R33 ;  /* 0x000000212a2a7221 */ /* 0x000fe20000010000 */
[----:B------:R-:W-:Y:S01]  /*19380*/  FFMA.FTZ R40, R37, R38, R40 ;  /* 0x0000002625287223 */ /* 0x000fe20000010028 */
[----:B------:R-:W3:Y:S01]  /*19390*/  LDL.LU R33, [R1+0x2e8] ;  /* 0x0002e80001217983 */ /* 0x000ee20000300800 */
[----:B-1----:R-:W-:Y:S01]  /*193a0*/  @!P1 FADD.FTZ R30, R30, R11 ;  /* 0x0000000b1e1e9221 */ /* 0x002fe20000010000 */
[----:B------:R-:W-:-:S02]  /*193b0*/  @!P1 FADD.FTZ R31, R31, R9 ;  /* 0x000000091f1f9221 */ /* 0x000fc40000010000 */
[----:B------:R-:W4:Y:S01]  /*193c0*/  LDL.LU R11, [R1+0x284] ;  /* 0x00028400010b7983 */ /* 0x000f220000300800 */
[----:B------:R-:W-:-:S03]  /*193d0*/  FADD.FTZ R43, R43, R38 ;  /* 0x000000262b2b7221 */ /* 0x000fc60000010000 */
[----:B------:R-:W3:Y:S01]  /*193e0*/  LDL.LU R9, [R1+0x254] ;  /* 0x0002540001097983 */ /* 0x000ee20000300800 */
[----:B------:R-:W-:-:S03]  /*193f0*/  FFMA.FTZ R40, R14, R13, R40 ;  /* 0x0000000d0e287223 */ /* 0x000fc60000010028 */
[----:B------:R-:W3:Y:S01]  /*19400*/  LDL.LU R38, [R1+0x2d8] ;  /* 0x0002d80001267983 */ /* 0x000ee20000300800 */
[----:B------:R-:W-:Y:S01]  /*19410*/  FADD.FTZ R43, R43, R13 ;  /* 0x0000000d2b2b7221 */ /* 0x000fe20000010000 */
[----:B------:R-:W-:Y:S01]  /*19420*/  FFMA.FTZ R41, R28, R8, R41 ;  /* 0x000000081c297223 */ /* 0x000fe20000010029 */
[----:B------:R-:W-:Y:S01]  /*19430*/  FADD.FTZ R42, R42, R8 ;  /* 0x000000082a2a7221 */ /* 0x000fe20000010000 */
[----:B------:R-:W3:Y:S01]  /*19440*/  LDL.LU R29, [R1+0x2fc] ;  /* 0x0002fc00011d7983 */ /* 0x000ee20000300800 */
[----:B------:R-:W-:-:S03]  /*19450*/  FADD.FTZ R43, R43, R32 ;  /* 0x000000202b2b7221 */ /* 0x000fc60000010000 */
[----:B------:R-:W3:Y:S04]  /*19460*/  LDL.LU R7, [R1+0x294] ;  /* 0x0002940001077983 */ /* 0x000ee80000300800 */
[----:B------:R-:W3:Y:S04]  /*19470*/  LDL.LU R8, [R1+0x2d0] ;  /* 0x0002d00001087983 */ /* 0x000ee80000300800 */
[----:B------:R-:W3:Y:S04]  /*19480*/  LDL.LU R10, [R1+0x2f4] ;  /* 0x0002f400010a7983 */ /* 0x000ee80000300800 */
[----:B------:R-:W3:Y:S04]  /*19490*/  LDL.LU R37, [R1+0x280] ;  /* 0x0002800001257983 */ /* 0x000ee80000300800 */
[----:B------:R-:W3:Y:S04]  /*194a0*/  LDL.LU R34, [R1+0x2ec] ;  /* 0x0002ec0001227983 */ /* 0x000ee80000300800 */
[----:B------:R-:W0:Y:S04]  /*194b0*/  SHFL.DOWN PT, R35, R30, 0x4, 0x1f ;  /* 0x08801f001e237f89 */ /* 0x000e2800000e0000 */
[----:B------:R-:W1:Y:S01]  /*194c0*/  SHFL.DOWN PT, R36, R31, 0x4, 0x1f ;  /* 0x08801f001f247f89 */ /* 0x000e6200000e0000 */
[----:B------:R-:W-:-:S03]  /*194d0*/  ISETP.GT.AND P1, PT, R45, 0x1b, PT ;  /* 0x0000001b2d00780c */ /* 0x000fc60003f24270 */
[----:B------:R-:W3:Y:S04]  /*194e0*/  LDL.LU R28, [R1+0x274] ;  /* 0x00027400011c7983 */ /* 0x000ee80000300800 */
[----:B------:R-:W3:Y:S04]  /*194f0*/  LDL.LU R15, [R1+0x764] ;  /* 0x00076400010f7983 */ /* 0x000ee80000300800 */
[----:B------:R-:W3:Y:S04]  /*19500*/  LDL.LU R14, [R1+0x760] ;  /* 0x00076000010e7983 */ /* 0x000ee80000300800 */
[----:B------:R-:W3:Y:S04]  /*19510*/  LDL.LU R13, [R1+0x75c] ;  /* 0x00075c00010d7983 */ /* 0x000ee80000300800 */
[----:B------:R-:W3:Y:S01]  /*19520*/  LDL.LU R12, [R1+0x758] ;  /* 0x00075800010c7983 */ /* 0x000ee20000300800 */
[----:B--2---:R-:W-:-:S03]  /*19530*/  FFMA.FTZ R40, R44, R32, R40 ;  /* 0x000000202c287223 */ /* 0x004fc60000010028 */
[----:B------:R-:W2:Y:S04]  /*19540*/  LDL.LU R32, [R1+0x290] ;  /* 0x0002900001207983 */ /* 0x000ea80000300800 */
[----:B------:R-:W2:Y:S01]  /*19550*/  LDL.LU R44, [R1+0x2dc] ;  /* 0x0002dc00012c7983 */ /* 0x000ea20000300800 */
[----:B----4-:R-:W-:Y:S01]  /*19560*/  FFMA.FTZ R41, R39, R11, R41 ;  /* 0x0000000b27297223 */ /* 0x010fe20000010029 */
[----:B------:R-:W-:Y:S02]  /*19570*/  FADD.FTZ R42, R42, R11 ;  /* 0x0000000b2a2a7221 */ /* 0x000fe40000010000 */
[----:B------:R-:W4:Y:S01]  /*19580*/  LDL.LU R39, [R1+0x2b4] ;  /* 0x0002b40001277983 */ /* 0x000f220000300800 */
[----:B---3--:R-:W-:Y:S01]  /*19590*/  FFMA.FTZ R41, R33, R9, R41 ;  /* 0x0000000921297223 */ /* 0x008fe20000010029 */
[----:B------:R-:W-:Y:S01]  /*195a0*/  FADD.FTZ R42, R42, R9 ;  /* 0x000000092a2a7221 */ /* 0x000fe20000010000 */
[----:B------:R-:W-:-:S02]  /*195b0*/  FADD.FTZ R43, R43, R7 ;  /* 0x000000072b2b7221 */ /* 0x000fc40000010000 */
[----:B------:R-:W-:Y:S01]  /*195c0*/  FFMA.FTZ R41, R38, R27, R41 ;  /* 0x0000001b26297223 */ /* 0x000fe20000010029 */
[----:B------:R-:W-:Y:S01]  /*195d0*/  FADD.FTZ R42, R42, R27 ;  /* 0x0000001b2a2a7221 */ /* 0x000fe20000010000 */
[----:B------:R-:W-:Y:S01]  /*195e0*/  FFMA.FTZ R40, R29, R7, R40 ;  /* 0x000000071d287223 */ /* 0x000fe20000010028 */
[----:B0-----:R-:W-:Y:S01]  /*195f0*/  @!P1 FADD.FTZ R30, R30, R35 ;  /* 0x000000231e1e9221 */ /* 0x001fe20000010000 */
[----:B------:R-:W-:Y:S01]  /*19600*/  FFMA.FTZ R41, R8, R25, R41 ;  /* 0x0000001908297223 */ /* 0x000fe20000010029 */
[----:B------:R-:W-:Y:S01]  /*19610*/  FADD.FTZ R42, R42, R25 ;  /* 0x000000192a2a7221 */ /* 0x000fe20000010000 */
[----:B------:R-:W3:Y:S04]  /*19620*/  LDL.LU R7, [R1+0x2c0] ;  /* 0x0002c00001077983 */ /* 0x000ee80000300800 */
[----:B------:R-:W3:Y:S01]  /*19630*/  LDL.LU R25, [R1+0x264] ;  /* 0x0002640001197983 */ /* 0x000ee20000300800 */
        /* <DEDUP_REMOVED lines=10> */
[----:B------:R-:W-:-:S02]  /*196e0*/  FADD.FTZ R43, R43, R32 ;  /* 0x000000202b2b7221 */ /* 0x000fc40000010000 */
[----:B------:R-:W2:Y:S01]  /*196f0*/  LDL.LU R10, [R1+0x750] ;  /* 0x00075000010a7983 */ /* 0x000ea20000300800 */
[----:B------:R-:W-:-:S03]  /*19700*/  FFMA.FTZ R40, R34, R37, R40 ;  /* 0x0000002522287223 */ /* 0x000fc60000010028 */
[----:B------:R-:W2:Y:S01]  /*19710*/  LDL.LU R34, [R1+0x2a4] ;  /* 0x0002a40001227983 */ /* 0x000ea20000300800 */
[----:B------:R-:W-:-:S03]  /*19720*/  FADD.FTZ R43, R43, R37 ;  /* 0x000000252b2b7221 */ /* 0x000fc60000010000 */
[----:B------:R-:W2:Y:S01]  /*19730*/  LDL.LU R32, [R1+0x2b8] ;  /* 0x0002b80001207983 */ /* 0x000ea20000300800 */
[----:B------:R-:W-:-:S03]  /*19740*/  FFMA.FTZ R40, R44, R26, R40 ;  /* 0x0000001a2c287223 */ /* 0x000fc60000010028 */
[----:B------:R-:W2:Y:S04]  /*19750*/  LDL.LU R37, [R1+0x2a8] ;  /* 0x0002a80001257983 */ /* 0x000ea80000300800 */
[----:B------:R-:W2:Y:S01]  /*19760*/  LDL.LU R44, [R1+0x29c] ;  /* 0x00029c00012c7983 */ /* 0x000ea20000300800 */
[----:B------:R-:W-:-:S04]  /*19770*/  FADD.FTZ R43, R43, R26 ;  /* 0x0000001a2b2b7221 */ /* 0x000fc80000010000 */
[----:B------:R-:W-:Y:S01]  /*19780*/  FADD.FTZ R43, R43, R28 ;  /* 0x0000001c2b2b7221 */ /* 0x000fe20000010000 */
[----:B---3--:R-:W-:Y:S01]  /*19790*/  FFMA.FTZ R41, R7, R25, R41 ;  /* 0x0000001907297223 */ /* 0x008fe20000010029 */
[----:B------:R-:W-:Y:S01]  /*197a0*/  FADD.FTZ R42, R42, R25 ;  /* 0x000000192a2a7221 */ /* 0x000fe20000010000 */
[----:B------:R0:W5:Y:S02]  /*197b0*/  LDL.LU R7, [R1+0x73c] ;  /* 0x00073c0001077983 */ /* 0x0001640000300800 */
[----:B----4-:R-:W-:Y:S01]  /*197c0*/  FFMA.FTZ R41, R39, R24, R41 ;  /* 0x0000001827297223 */ /* 0x010fe20000010029 */
[----:B------:R-:W-:Y:S01]  /*197d0*/  FADD.FTZ R42, R42, R24 ;  /* 0x000000182a2a7221 */ /* 0x000fe20000010000 */
[----:B------:R-:W-:Y:S01]  /*197e0*/  FFMA.FTZ R40, R29, R28, R40 ;  /* 0x0000001c1d287223 */ /* 0x000fe20000010028 */
[----:B------:R-:W3:Y:S02]  /*197f0*/  LDL.LU R24, [R1+0x288] ;  /* 0x0002880001187983 */ /* 0x000ee40000300800 */
        /* <DEDUP_REMOVED lines=10> */
[----:B--2---:R-:W-:-:S03]  /*198a0*/  FFMA.FTZ R41, R34, R23, R41 ;  /* 0x0000001722297223 */ /* 0x004fc60000010029 */
[----:B------:R-:W2:Y:S01]  /*198b0*/  LDL.LU R23, [R1+0x28c] ;  /* 0x00028c0001177983 */ /* 0x000ea20000300800 */
        /* <DEDUP_REMOVED lines=25> */
[----:B--2---:R-:W-:Y:S01]  /*19a50*/  FFMA.FTZ R41, R23, R19, R41 ;  /* 0x0000001317297223 */ /* 0x004fe20000010029 */
[----:B---3--:R-:W-:-:S03]  /*19a60*/  FFMA.FTZ R19, R24, R18, R40 ;  /* 0x0000001218137223 */ /* 0x008fc60000010028 */
        /* <DEDUP_REMOVED lines=46> */
[----:B0-----:R-:W0:Y:S04]  /*19d50*/  LDS.128 R12, [UR6+0x20] ;  /* 0x00002006ff0c7984 */ /* 0x001e280008000c00 */
[----:B------:R-:W1:Y:S04]  /*19d60*/  LDS.128 R16, [UR6+0x30] ;  /* 0x00003006ff107984 */ /* 0x000e680008000c00 */
[----:B------:R-:W2:Y:S04]  /*19d70*/  LDS.128 R20, [UR6+0x40] ;  /* 0x00004006ff147984 */ /* 0x000ea80008000c00 */
[----:B------:R-:W3:Y:S04]  /*19d80*/  LDS.128 R36, [UR6+0x50] ;  /* 0x00005006ff247984 */ /* 0x000ee80008000c00 */
[----:B------:R-:W4:Y:S04]  /*19d90*/  LDS.128 R32, [UR6+0x60] ;  /* 0x00006006ff207984 */ /* 0x000f280008000c00 */
[----:B------:R-:W4:Y:S01]  /*19da0*/  LDS.128 R24, [UR6+0x70] ;  /* 0x00007006ff187984 */ /* 0x000f220008000c00 */
[----:B0-----:R-:W-:Y:S01]  /*19db0*/  FADD.FTZ R12, R30, R12 ;  /* 0x0000000c1e0c7221 */ /* 0x001fe20000010000 */
[----:B------:R-:W-:-:S03]  /*19dc0*/  FADD.FTZ R30, R31, R13 ;  /* 0x0000000d1f1e7221 */ /* 0x000fc60000010000 */
[----:B------:R-:W-:Y:S01]  /*19dd0*/  FADD.FTZ R13, R12, R14 ;  /* 0x0000000e0c0d7221 */ /* 0x000fe20000010000 */
[----:B------:R-:W-:-:S03]  /*19de0*/  FADD.FTZ R30, R30, R15 ;  /* 0x0000000f1e1e7221 */ /* 0x000fc60000010000 */
[----:B-1----:R-:W-:Y:S01]  /*19df0*/  FADD.FTZ R16, R13, R16 ;  /* 0x000000100d107221 */ /* 0x002fe20000010000 */
[----:B------:R-:W-:Y:S01]  /*19e00*/  FADD.FTZ R30, R30, R17 ;  /* 0x000000111e1e7221 */ /* 0x000fe20000010000 */
[----:B------:R-:W0:Y:S02]  /*19e10*/  LDS.128 R12, [UR6+0x80] ;  /* 0x00008006ff0c7984 */ /* 0x000e240008000c00 */
[----:B------:R-:W-:Y:S01]  /*19e20*/  FADD.FTZ R17, R16, R18 ;  /* 0x0000001210117221 */ /* 0x000fe20000010000 */
[----:B------:R-:W-:-:S03]  /*19e30*/  FADD.FTZ R30, R30, R19 ;  /* 0x000000131e1e7221 */ /* 0x000fc60000010000 */
[----:B--2---:R-:W-:Y:S01]  /*19e40*/  FADD.FTZ R20, R17, R20 ;  /* 0x0000001411147221 */ /* 0x004fe20000010000 */
[----:B------:R-:W-:Y:S01]  /*19e50*/  FADD.FTZ R30, R30, R21 ;  /* 0x000000151e1e7221 */ /* 0x000fe20000010000 */
[----:B------:R-:W1:Y:S02]  /*19e60*/  LDS.128 R16, [UR6+0x90] ;  /* 0x00009006ff107984 */ /* 0x000e640008000c00 */
[----:B------:R-:W-:Y:S01]  /*19e70*/  FADD.FTZ R21, R20, R22 ;  /* 0x0000001614157221 */ /* 0x000fe20000010000 */
[----:B------:R-:W-:-:S03]  /*19e80*/  FADD.FTZ R30, R30, R23 ;  /* 0x000000171e1e7221 */ /* 0x000fc60000010000 */
[----:B---3--:R-:W-:Y:S01]  /*19e90*/  FADD.FTZ R36, R21, R36 ;  /* 0x0000002415247221 */ /* 0x008fe20000010000 */
[----:B------:R-:W-:Y:S01]  /*19ea0*/  FADD.FTZ R30, R30, R37 ;  /* 0x000000251e1e7221 */ /* 0x000fe20000010000 */
[----:B------:R-:W2:Y:S02]  /*19eb0*/  LDS.128 R20, [UR6+0xa0] ;  /* 0x0000a006ff147984 */ /* 0x000ea40008000c00 */
[----:B------:R-:W-:Y:S01]  /*19ec0*/  FADD.FTZ R31, R36, R38 ;  /* 0x00000026241f7221 */ /* 0x000fe20000010000 */
[----:B------:R-:W-:-:S03]  /*19ed0*/  FADD.FTZ R36, R30, R39 ;  /* 0x000000271e247221 */ /* 0x000fc60000010000 */
[----:B----4-:R-:W-:Y:S01]  /*19ee0*/  FADD.FTZ R37, R31, R32 ;  /* 0x000000201f257221 */ /* 0x010fe20000010000 */
[----:B------:R-:W-:Y:S01]  /*19ef0*/  FADD.FTZ R36, R36, R33 ;  /* 0x0000002124247221 */ /* 0x000fe20000010000 */
[----:B------:R-:W3:Y:S02]  /*19f00*/  LDS.64 R30, [UR6+0xb0] ;  /* 0x0000b006ff1e7984 */ /* 0x000ee40008000a00 */
        /* <DEDUP_REMOVED lines=19> */
[----:B------:R-:W-:-:S07]  /*1a040*/  FADD.FTZ R31, R36, R31 ;  /* 0x0000001f241f7221 */ /* 0x000fce0000010000 */
.L_x_767:
[----:B------:R-:W-:Y:S05]  /*1a050*/  BSYNC B0 ;  /* 0x0000000000007941 */ /* 0x000fea0003800000 */
.L_x_766:
        /* <DEDUP_REMOVED lines=38> */
.L_x_769:
[----:B------:R-:W-:Y:S05]  /*1a2c0*/  BSYNC B0 ;  /* 0x0000000000007941 */ /* 0x000fea0003800000 */
.L_x_768:
        /* <DEDUP_REMOVED lines=30> */
.L_x_771:
[----:B------:R-:W-:Y:S05]  /*1a4b0*/  BSYNC B0 ;  /* 0x0000000000007941 */ /* 0x000fea0003800000 */
.L_x_770:
[----:B------:R-:W-:-:S06]  /*1a4c0*/  UISETP.GE.U32.AND UP0, UPT, UR7, 0x2, UPT ;  /* 0x000000020700788c */ /* 0x000fcc000bf06070 */
[----:B------:R-:W-:-:S13]  /*1a4d0*/  PLOP3.LUT P1, PT, PT, PT, UP0, 0x80, 0x0 ;  /* 0x000000000000781c */ /* 0x000fda0003f2f008 */
[----:B------:R-:W-:Y:S05]  /*1a4e0*/  @!P1 BRA `(.L_x_772) ;  /* 0x0000001000b49947 */ /* 0x000fea0003800000 */
[----:B--2---:R-:W1:Y:S01]  /*1a4f0*/  LDC R18, c[0x0][0x10] ;  /* 0x00000400ff127b82 */ /* 0x004e620000000800 */
[----:B------:R-:W2:Y:S01]  /*1a500*/  S2R R19, SR_CTAID.Y ;  /* 0x0000000000137919 */ /* 0x000ea20000002600 */
[----:B------:R-:W-:Y:S01]  /*1a510*/  ULOP3.LUT UR6, UR4, 0x1, URZ, 0xc0, !UPT ;  /* 0x0000000104067892 */ /* 0x000fe2000f8ec03f */
[----:B------:R-:W-:Y:S05]  /*1a520*/  BSSY B0, `(.L_x_773) ;  /* 0x0000027000007945 */ /* 0x000fea0003800000 */
[----:B------:R-:W3:Y:S08]  /*1a530*/  LDC.64 R12, c[0x0][0x258] ;  /* 0x00009600ff0c7b82 */ /* 0x000ef00000000a00 */
[----:B0-----:R-:W0:Y:S01]  /*1a540*/  LDC.64 R10, c[0x0][0x260] ;  /* 0x00009800ff0a7b82 */ /* 0x001e220000000a00 */
[----:B-1----:R-:W-:-:S04]  /*1a550*/  IMAD R8, R18, UR6, RZ ;  /* 0x0000000612087c24 */ /* 0x002fc8000f8e02ff */
[C---:B------:R-:W-:Y:S01]  /*1a560*/  IMAD R14, R8.reuse, UR7, RZ ;  /* 0x00000007080e7c24 */ /* 0x040fe2000f8e02ff */
[----:B--2---:R-:W-:-:S04]  /*1a570*/  IADD3 R9, R8, R19, RZ ;  /* 0x0000001308097210 */ /* 0x004fc80007ffe0ff */
[----:B------:R-:W-:Y:S01]  /*1a580*/  SHF.L.U32 R15, R14, 0x1, RZ ;  /* 0x000000010e0f7819 */ /* 0x000fe200000006ff */
[----:B---3--:R-:W-:-:S04]  /*1a590*/  IMAD.WIDE.U32 R12, R9, 0x4, R12 ;  /* 0x00000004090c7825 */ /* 0x008fc800078e000c */
[----:B0-----:R-:W-:Y:S01]  /*1a5a0*/  IMAD.WIDE R10, R15, 0x4, R10 ;  /* 0x000000040f0a7825 */ /* 0x001fe200078e020a */
        /* <DEDUP_REMOVED lines=25> */
.L_x_775:
[----:B------:R-:W2:Y:S04]  /*1a740*/  LDG.E.STRONG.GPU R8, desc[UR10][R12.64] ;  /* 0x0000000a0c087981 */ /* 0x000ea8000c1ef900 */
[----:B--2---:R-:W-:Y:S04]  /*1a750*/  CCTL.IVALL ;  /* 0x00000000ff00798f */ /* 0x004fe80002000000 */
[----:B------:R0:W-:Y:S01]  /*1a760*/  STL [R1], R8 ;  /* 0x0000000801007387 */ /* 0x0001e20000100800 */
[----:B------:R-:W-:-:S13]  /*1a770*/  ISETP.NE.AND P1, PT, R8, UR6, PT ;  /* 0x0000000608007c0c */ /* 0x000fda000bf25270 */
[----:B0-----:R-:W-:Y:S05]  /*1a780*/  @P1 BRA `(.L_x_775) ;  /* 0xfffffffc00ec1947 */ /* 0x001fea000383ffff */
.L_x_774:
[----:B------:R-:W-:Y:S05]  /*1a790*/  BSYNC B0 ;  /* 0x0000000000007941 */ /* 0x000fea0003800000 */
.L_x_773:
        /* <DEDUP_REMOVED lines=18> */
.L_x_779:
[C---:B------:R-:W-:Y:S02]  /*1a8c0*/  IADD3 R15, R8.reuse, 0x1, RZ ;  /* 0x00000001080f7810 */ /* 0x040fe40007ffe0ff */
[C---:B------:R-:W-:Y:S02]  /*1a8d0*/  ISETP.EQ.OR P3, PT, R8.reuse, UR13, P2 ;  /* 0x0000000d08007c0c */ /* 0x040fe40009762670 */
        /* <DEDUP_REMOVED lines=45> */
[----:B------:R-:W-:-:S02]  /*1abb0*/  IADD3 R9, R8, 0x8, RZ ;  /* 0x0000000808097810 */ /* 0x000fc40007ffe0ff */
[C---:B------:R-:W-:Y:S02]  /*1abc0*/  IADD3 R21, R8.reuse, 0x9, RZ ;  /* 0x0000000908157810 */ /* 0x040fe40007ffe0ff */
        /* <DEDUP_REMOVED lines=66> */
.L_x_778:
        /* <DEDUP_REMOVED lines=19> */
[C---:B------:R-:W-:Y:S01]  /*1b120*/  ISETP.EQ.OR P4, PT, R21.reuse, UR13, P2 ;  /* 0x0000000d15007c0c */ /* 0x040fe20009782670 */
[C---:B------:R-:W-:Y:S01]  /*1b130*/  VIADD R22, R21.reuse, 0x1 ;  /* 0x0000000115167836 */ /* 0x040fe20000000000 */
[----:B------:R-:W-:-:S09]  /*1b140*/  IADD3 R23, R21, 0x2, RZ ;  /* 0x0000000215177810 */ /* 0x000fd20007ffe0ff */
[----:B------:R-:W-:-:S04]  /*1b150*/  @!P1 IMAD R9, R18, R9, R19 ;  /* 0x0000000912099224 */ /* 0x000fc800078e0213 */
[----:B------:R-:W-:-:S06]  /*1b160*/  @!P1 IMAD.WIDE.U32 R8, R9, 0x8, R10 ;  /* 0x0000000809089825 */ /* 0x000fcc00078e000a */
[----:B------:R-:W4:Y:S01]  /*1b170*/  @!P1 LDG.E.64 R8, desc[UR10][R8.64] ;  /* 0x0000000a08089981 */ /* 0x000f22000c1e1b00 */
[----:B--2---:R-:W-:Y:S01]  /*1b180*/  @!P5 FADD.FTZ R30, R30, R12 ;  /* 0x0000000c1e1ed221 */ /* 0x004fe20000010000 */
[----:B------:R-:W-:Y:S01]  /*1b190*/  @!P5 FADD.FTZ R31, R31, R13 ;  /* 0x0000000d1f1fd221 */ /* 0x000fe20000010000 */
[----:B------:R-:W-:Y:S01]  /*1b1a0*/  ISETP.EQ.OR P5, PT, R22, UR13, P2 ;  /* 0x0000000d16007c0c */ /* 0x000fe200097a2670 */
[----:B------:R-:W-:Y:S02]  /*1b1b0*/  @!P4 IMAD R13, R18, R21, R19 ;  /* 0x00000015120dc224 */ /* 0x000fe400078e0213 */
[----:B---3--:R-:W-:Y:S01]  /*1b1c0*/  @!P6 FADD.FTZ R30, R30, R16 ;  /* 0x000000101e1ee221 */ /* 0x008fe20000010000 */
[----:B------:R-:W-:Y:S01]  /*1b1d0*/  @!P6 FADD.FTZ R31, R31, R17 ;  /* 0x000000111f1fe221 */ /* 0x000fe20000010000 */
[----:B------:R-:W-:Y:S01]  /*1b1e0*/  IADD3 R17, R21, 0x3, RZ ;  /* 0x0000000315117810 */ /* 0x000fe20007ffe0ff */
[----:B------:R-:W-:Y:S01]  /*1b1f0*/  @!P4 IMAD.WIDE.U32 R12, R13, 0x8, R10 ;  /* 0x000000080d0cc825 */ /* 0x000fe200078e000a */
[----:B------:R-:W-:-:S03]  /*1b200*/  ISETP.EQ.OR P6, PT, R23, UR13, P2 ;  /* 0x0000000d17007c0c */ /* 0x000fc600097c2670 */
[----:B----4-:R-:W-:Y:S01]  /*1b210*/  @!P3 FADD.FTZ R30, R30, R14 ;  /* 0x0000000e1e1eb221 */ /* 0x010fe20000010000 */
[----:B------:R-:W-:Y:S01]  /*1b220*/  @!P3 FADD.FTZ R31, R31, R15 ;  /* 0x0000000f1f1fb221 */ /* 0x000fe20000010000 */
[----:B------:R-:W-:Y:S01]  /*1b230*/  ISETP.EQ.OR P3, PT, R17, UR13, P2 ;  /* 0x0000000d11007c0c */ /* 0x000fe20009762670 */
[----:B------:R-:W2:Y:S01]  /*1b240*/  @!P4 LDG.E.64 R12, desc[UR10][R12.64] ;  /* 0x0000000a0c0cc981 */ /* 0x000ea2000c1e1b00 */
[----:B------:R-:W-:-:S04]  /*1b250*/  @!P5 IMAD R15, R18, R22, R19 ;  /* 0x00000016120fd224 */ /* 0x000fc800078e0213 */
[----:B------:R-:W-:-:S04]  /*1b260*/  @!P5 IMAD.WIDE.U32 R14, R15, 0x8, R10 ;  /* 0x000000080f0ed825 */ /* 0x000fc800078e000a */
[----:B------:R-:W-:-:S03]  /*1b270*/  @!P6 IMAD R23, R18, R23, R19 ;  /* 0x000000171217e224 */ /* 0x000fc600078e0213 */
[----:B------:R-:W-:Y:S01]  /*1b280*/  @!P3 IMAD R17, R18, R17, R19 ;  /* 0x000000111211b224 */ /* 0x000fe200078e0213 */
[----:B------:R-:W3:Y:S01]  /*1b290*/  @!P5 LDG.E.64 R14, desc[UR10][R14.64] ;  /* 0x0000000a0e0ed981 */ /* 0x000ee2000c1e1b00 */
[----:B------:R-:W-:-:S04]  /*1b2a0*/  @!P6 IMAD.WIDE.U32 R22, R23, 0x8, R10 ;  /* 0x000000081716e825 */ /* 0x000fc800078e000a */
[----:B------:R-:W-:Y:S02]  /*1b2b0*/  @!P3 IMAD.WIDE.U32 R16, R17, 0x8, R10 ;  /* 0x000000081110b825 */ /* 0x000fe400078e000a */
[----:B------:R-:W4:Y:S04]  /*1b2c0*/  @!P6 LDG.E.64 R22, desc[UR10][R22.64] ;  /* 0x0000000a1616e981 */ /* 0x000f28000c1e1b00 */
[----:B------:R-:W4:Y:S01]  /*1b2d0*/  @!P3 LDG.E.64 R16, desc[UR10][R16.64] ;  /* 0x0000000a1010b981 */ /* 0x000f22000c1e1b00 */
[----:B------:R-:W-:Y:S01]  /*1b2e0*/  @!P1 FADD.FTZ R30, R30, R8 ;  /* 0x000000081e1e9221 */ /* 0x000fe20000010000 */
[----:B------:R-:W-:Y:S01]  /*1b2f0*/  @!P1 FADD.FTZ R31, R31, R9 ;  /* 0x000000091f1f9221 */ /* 0x000fe20000010000 */
[----:B------:R-:W-:Y:S02]  /*1b300*/  IADD3 R20, R20, -0x4, RZ ;  /* 0xfffffffc14147810 */ /* 0x000fe40007ffe0ff */
[----:B------:R-:W-:-:S02]  /*1b310*/  PLOP3.LUT P1, PT, PT, PT, PT, 0x8, 0x0 ;  /* 0x000000000000781c */ /* 0x000fc40003f2e170 */
[----:B------:R-:W-:Y:S02]  /*1b320*/  IADD3 R20, R20, -0x4, RZ ;  /* 0xfffffffc14147810 */ /* 0x000fe40007ffe0ff */
[----:B------:R-:W-:Y:S01]  /*1b330*/  IADD3 R8, R21, 0x4, RZ ;  /* 0x0000000415087810 */ /* 0x000fe20007ffe0ff */
[----:B--2---:R-:W-:Y:S01]  /*1b340*/  @!P4 FADD.FTZ R30, R30, R12 ;  /* 0x0000000c1e1ec221 */ /* 0x004fe20000010000 */
[----:B------:R-:W-:-:S03]  /*1b350*/  @!P4 FADD.FTZ R31, R31, R13 ;  /* 0x0000000d1f1fc221 */ /* 0x000fc60000010000 */
[----:B---3--:R-:W-:Y:S01]  /*1b360*/  @!P5 FADD.FTZ R30, R30, R14 ;  /* 0x0000000e1e1ed221 */ /* 0x008fe20000010000 */
[----:B------:R-:W-:-:S03]  /*1b370*/  @!P5 FADD.FTZ R31, R31, R15 ;  /* 0x0000000f1f1fd221 */ /* 0x000fc60000010000 */
[----:B----4-:R-:W-:Y:S01]  /*1b380*/  @!P6 FADD.FTZ R30, R30, R22 ;  /* 0x000000161e1ee221 */ /* 0x010fe20000010000 */
[----:B------:R-:W-:-:S03]  /*1b390*/  @!P6 FADD.FTZ R31, R31, R23 ;  /* 0x000000171f1fe221 */ /* 0x000fc60000010000 */
[----:B------:R-:W-:Y:S01]  /*1b3a0*/  @!P3 FADD.FTZ R30, R30, R16 ;  /* 0x000000101e1eb221 */ /* 0x000fe20000010000 */
[----:B------:R-:W-:-:S07]  /*1b3b0*/  @!P3 FADD.FTZ R31, R31, R17 ;  /* 0x000000111f1fb221 */ /* 0x000fce0000010000 */
.L_x_780:
[----:B------:R-:W-:-:S13]  /*1b3c0*/  ISETP.NE.OR P1, PT, R20, RZ, P1 ;  /* 0x000000ff1400720c */ /* 0x000fda0000f25670 */
[----:B------:R-:W-:Y:S05]  /*1b3d0*/  @!P1 BRA `(.L_x_776) ;  /* 0x00000000007c9947 */ /* 0x000fea0003800000 */
.L_x_777:
[C---:B------:R-:W-:Y:S02]  /*1b3e0*/  ISETP.EQ.OR P1, PT, R8.reuse, UR13, P2 ;  /* 0x0000000d08007c0c */ /* 0x040fe40009722670 */
[C---:B------:R-:W-:Y:S02]  /*1b3f0*/  IADD3 R15, R8.reuse, 0x1, RZ ;  /* 0x00000001080f7810 */ /* 0x040fe40007ffe0ff */
[C---:B------:R-:W-:Y:S02]  /*1b400*/  IADD3 R17, R8.reuse, 0x2, RZ ;  /* 0x0000000208117810 */ /* 0x040fe40007ffe0ff */
        /* <DEDUP_REMOVED lines=28> */
.L_x_776:
        /* <DEDUP_REMOVED lines=11> */
.L_x_782:
[----:B------:R-:W-:Y:S05]  /*1b680*/  BSYNC B0 ;  /* 0x0000000000007941 */ /* 0x000fea0003800000 */
.L_x_781:
        /* <DEDUP_REMOVED lines=19> */
.L_x_772:
        /* <DEDUP_REMOVED lines=9> */
[----:B0-----:R-:W0:Y:S01]  /*1b850*/  LDS.64 R14, [UR6+0xc0] ;  /* 0x0000c006ff0e7984 */ /* 0x001e220008000a00 */
[----:B------:R-:W-:Y:S02]  /*1b860*/  ULDC UR6, c[0x0][0x2bc] ;  /* 0x0000af0000067ab9 */ /* 0x000fe40000000800 */
[----:B0-----:R-:W-:Y:S01]  /*1b870*/  FMUL.FTZ R14, R14, UR6 ;  /* 0x000000060e0e7c20 */ /* 0x001fe20008410000 */
[----:B------:R-:W-:Y:S01]  /*1b880*/  FMUL.FTZ R15, R15, UR6 ;  /* 0x000000060f0f7c20 */ /* 0x000fe20008410000 */
[----:B------:R-:W-:-:S06]  /*1b890*/  ULDC.64 UR6, c[0x0][0x290] ;  /* 0x0000a40000067ab9 */ /* 0x000fcc0000000a00 */
.L_x_785:
        /* <DEDUP_REMOVED lines=9> */
[----:B------:R-:W-:Y:S01]  /*1b930*/  BSSY B0, `(.L_x_783) ;  /* 0x0000062000007945 */ /* 0x000fe20003800000 */
[----:B0----5:R-:W-:-:S02]  /*1b940*/  LEA R19, R17, R4, 0x3 ;  /* 0x0000000411137211 */ /* 0x021fc400078e18ff */
[----:B------:R-:W-:Y:S02]  /*1b950*/  IADD3 R17, R17, 0x2, RZ ;  /* 0x0000000211117810 */ /* 0x000fe40007ffe0ff */
[----:B------:R-:W-:Y:S02]  /*1b960*/  ISETP.GE.U32.AND P1, PT, R19, UR6, PT ;  /* 0x0000000613007c0c */ /* 0x000fe4000bf26070 */
[----:B------:R-:W-:-:S04]  /*1b970*/  SHF.R.S32.HI R27, RZ, 0x1f, R19 ;  /* 0x0000001fff1b7819 */ /* 0x000fc80000011413 */
[----:B------:R-:W-:Y:S02]  /*1b980*/  ISETP.GE.OR.EX P1, PT, R27, UR7, P0, P1 ;  /* 0x000000071b007c0c */ /* 0x000fe40008726710 */
[----:B--2---:R-:W-:Y:S02]  /*1b990*/  SHF.L.U32 R9, R9, 0x10, RZ ;  /* 0x0000001009097819 */ /* 0x004fe400000006ff */
[----:B---3--:R-:W-:-:S03]  /*1b9a0*/  SHF.L.U32 R10, R10, 0x10, RZ ;  /* 0x000000100a0a7819 */ /* 0x008fc600000006ff */
[----:B------:R-:W-:Y:S01]  /*1b9b0*/  FADD.FTZ R9, R9, -UR16 ;  /* 0x8000001009097e21 */ /* 0x000fe20008010000 */
[----:B----4-:R-:W-:-:S03]  /*1b9c0*/  SHF.L.U32 R11, R11, 0x10, RZ ;  /* 0x000000100b0b7819 */ /* 0x010fc600000006ff */
[----:B------:R-:W-:Y:S01]  /*1b9d0*/  FMUL.FTZ R24, R9, UR12 ;  /* 0x0000000c09187c20 */ /* 0x000fe20008410000 */
[----:B------:R-:W-:Y:S01]  /*1b9e0*/  FADD.FTZ R10, R10, -UR16 ;  /* 0x800000100a0a7e21 */ /* 0x000fe20008010000 */
[----:B------:R-:W-:Y:S02]  /*1b9f0*/  SHF.L.U32 R18, R18, 0x10, RZ ;  /* 0x0000001012127819 */ /* 0x000fe400000006ff */
[-CC-:B------:R-:W-:Y:S01]  /*1ba00*/  @P2 FFMA.FTZ R13, R24, R0.reuse, R3.reuse ;  /* 0x00000000180d2223 */ /* 0x180fe20000010003 */
[----:B------:R-:W-:Y:S01]  /*1ba10*/  FMUL.FTZ R25, R10, UR12 ;  /* 0x0000000c0a197c20 */ /* 0x000fe20008410000 */
[----:B------:R-:W-:Y:S01]  /*1ba20*/  FADD.FTZ R11, R11, -UR16 ;  /* 0x800000100b0b7e21 */ /* 0x000fe20008010000 */
[----:B------:R-:W-:Y:S01]  /*1ba30*/  SHF.L.U32 R31, R8, 0x10, RZ ;  /* 0x00000010081f7819 */ /* 0x000fe200000006ff */
[----:B------:R-:W-:Y:S01]  /*1ba40*/  @P2 FMUL.FTZ R9, R13, -1.4426950216293334961 ;  /* 0xbfb8aa3b0d092820 */ /* 0x000fe20000410000 */
[-CC-:B------:R-:W-:Y:S01]  /*1ba50*/  @P2 FFMA.FTZ R26, R25, R5.reuse, R2.reuse ;  /* 0x00000005191a2223 */ /* 0x180fe20000010002 */
[----:B------:R-:W-:Y:S01]  /*1ba60*/  FADD.FTZ R22, R18, -UR16 ;  /* 0x8000001012167e21 */ /* 0x000fe20008010000 */
[----:B------:R-:W-:Y:S01]  /*1ba70*/  FMUL.FTZ R20, R11, UR12 ;  /* 0x0000000c0b147c20 */ /* 0x000fe20008410000 */
[----:B------:R-:W-:Y:S01]  /*1ba80*/  SHF.L.U32 R32, R12, 0x10, RZ ;  /* 0x000000100c207819 */ /* 0x000fe200000006ff */
[----:B------:R-:W-:Y:S01]  /*1ba90*/  @P2 FMUL.FTZ R10, R26, -1.4426950216293334961 ;  /* 0xbfb8aa3b1a0a2820 */ /* 0x000fe20000410000 */
[----:B------:R-:W0:Y:S01]  /*1baa0*/  @P2 MUFU.EX2 R9, R9 ;  /* 0x0000000900092308 */ /* 0x000e220000000800 */
[----:B------:R-:W-:Y:S01]  /*1bab0*/  FMUL.FTZ R22, R22, UR12 ;  /* 0x0000000c16167c20 */ /* 0x000fe20008410000 */
[----:B------:R-:W-:Y:S01]  /*1bac0*/  @P2 FFMA.FTZ R18, R20, R0, R3 ;  /* 0x0000000014122223 */ /* 0x000fe20000010003 */
[----:B------:R-:W-:Y:S01]  /*1bad0*/  @!P1 MOV R12, R28 ;  /* 0x0000001c000c9202 */ /* 0x000fe20000000f00 */
[--C-:B------:R-:W-:Y:S01]  /*1bae0*/  FFMA.FTZ R24, R14, R24, R15.reuse ;  /* 0x000000180e187223 */ /* 0x100fe2000001000f */
[----:B------:R-:W-:Y:S01]  /*1baf0*/  @P2 FFMA.FTZ R23, R22, R5, R2 ;  /* 0x0000000516172223 */ /* 0x000fe20000010002 */
[----:B------:R-:W-:Y:S01]  /*1bb00*/  @P2 FMUL.FTZ R33, R18, -1.4426950216293334961 ;  /* 0xbfb8aa3b12212820 */ /* 0x000fe20000410000 */
[C-C-:B------:R-:W-:Y:S01]  /*1bb10*/  FFMA.FTZ R25, R14.reuse, R25, R15.reuse ;  /* 0x000000190e197223 */ /* 0x140fe2000001000f */
[----:B------:R-:W1:Y:S01]  /*1bb20*/  @P2 MUFU.EX2 R10, R10 ;  /* 0x0000000a000a2308 */ /* 0x000e620000000800 */
[----:B------:R-:W-:Y:S01]  /*1bb30*/  @P2 FMUL.FTZ R30, R23, -1.4426950216293334961 ;  /* 0xbfb8aa3b171e2820 */ /* 0x000fe20000410000 */
[----:B------:R-:W-:Y:S01]  /*1bb40*/  SHF.L.U32 R21, R21, 0x10, RZ ;  /* 0x0000001015157819 */ /* 0x000fe200000006ff */
[C-C-:B------:R-:W-:Y:S01]  /*1bb50*/  FFMA.FTZ R20, R14.reuse, R20, R15.reuse ;  /* 0x000000140e147223 */ /* 0x140fe2000001000f */
[----:B------:R-:W-:-:S04]  /*1bb60*/  FFMA.FTZ R22, R14, R22, R15 ;  /* 0x000000160e167223 */ /* 0x000fc8000001000f */
[----:B------:R-:W-:Y:S01]  /*1bb70*/  @P2 MUFU.EX2 R30, R30 ;  /* 0x0000001e001e2308 */ /* 0x000fe20000000800 */
[----:B0-----:R-:W-:Y:S02]  /*1bb80*/  @P2 FADD.FTZ R34, R9, 1 ;  /* 0x3f80000009222421 */ /* 0x001fe40000010000 */
[----:B------:R-:W0:Y:S05]  /*1bb90*/  @!P1 LDC.64 R8, c[0x0][0x210] ;  /* 0x00008400ff089b82 */ /* 0x000e2a0000000a00 */
[----:B------:R-:W2:Y:S01]  /*1bba0*/  @P2 MUFU.RCP R34, R34 ;  /* 0x0000002200222308 */ /* 0x000ea20000001000 */
[----:B-1----:R-:W-:Y:S02]  /*1bbb0*/  @P2 FADD.FTZ R35, R10, 1 ;  /* 0x3f8000000a232421 */ /* 0x002fe40000010000 */
[----:B------:R-:W1:Y:S05]  /*1bbc0*/  @!P1 LDC.64 R10, c[0x0][0x288] ;  /* 0x0000a200ff0a9b82 */ /* 0x000e6a0000000a00 */
[----:B------:R-:W3:Y:S08]  /*1bbd0*/  @P2 MUFU.RCP R35, R35 ;  /* 0x0000002300232308 */ /* 0x000ef00000001000 */
[----:B------:R-:W4:Y:S01]  /*1bbe0*/  @P2 MUFU.EX2 R33, R33 ;  /* 0x0000002100212308 */ /* 0x000f220000000800 */
[----:B--2---:R-:W-:Y:S01]  /*1bbf0*/  @P2 FADD.FTZ R36, -R34, 1 ;  /* 0x3f80000022242421 */ /* 0x004fe20000010100 */
[----:B------:R-:W-:-:S03]  /*1bc00*/  @P2 FMUL.FTZ R34, R31, R34 ;  /* 0x000000221f222220 */ /* 0x000fc60000410000 */
[----:B------:R-:W-:Y:S01]  /*1bc10*/  @P2 FFMA.FTZ R13, R13, R36, 1 ;  /* 0x3f8000000d0d2423 */ /* 0x000fe20000010024 */
[----:B---3--:R-:W-:Y:S01]  /*1bc20*/  @P2 FADD.FTZ R37, -R35, 1 ;  /* 0x3f80000023252421 */ /* 0x008fe20000010100 */
[----:B------:R-:W-:Y:S02]  /*1bc30*/  @P2 FMUL.FTZ R35, R32, R35 ;  /* 0x0000002320232220 */ /* 0x000fe40000410000 */
[----:B------:R-:W-:Y:S01]  /*1bc40*/  @P2 FMUL.FTZ R31, R34, R13 ;  /* 0x0000000d221f2220 */ /* 0x000fe20000410000 */
[----:B------:R-:W-:Y:S01]  /*1bc50*/  @!P1 MOV R13, R7 ;  /* 0x00000007000d9202 */ /* 0x000fe20000000f00 */
[----:B------:R-:W-:Y:S01]  /*1bc60*/  @P2 FFMA.FTZ R26, R26, R37, 1 ;  /* 0x3f8000001a1a2423 */ /* 0x000fe20000010025 */
[----:B-1----:R-:W-:Y:S02]  /*1bc70*/  @!P1 IMAD R34, R27, R10, RZ ;  /* 0x0000000a1b229224 */ /* 0x002fe400078e02ff */
[----:B------:R-:W-:Y:S01]  /*1bc80*/  FFMA.FTZ R24, R31, R0, -R24 ;  /* 0x000000001f187223 */ /* 0x000fe20000010818 */
[----:B------:R-:W-:Y:S01]  /*1bc90*/  @P2 FMUL.FTZ R32, R35, R26 ;  /* 0x0000001a23202220 */ /* 0x000fe20000410000 */
[----:B------:R-:W-:-:S04]  /*1bca0*/  @!P1 IMAD.WIDE.U32 R12, R19, R10, R12 ;  /* 0x0000000a130c9225 */ /* 0x000fc800078e000c */
[----:B------:R-:W-:Y:S01]  /*1bcb0*/  @P2 FADD.FTZ R10, R30, 1 ;  /* 0x3f8000001e0a2421 */ /* 0x000fe20000010000 */
[----:B----4-:R-:W-:Y:S01]  /*1bcc0*/  @P2 FADD.FTZ R33, R33, 1 ;  /* 0x3f80000021212421 */ /* 0x010fe20000010000 */
[----:B------:R-:W-:Y:S01]  /*1bcd0*/  FFMA.FTZ R25, R32, R5, -R25 ;  /* 0x0000000520197223 */ /* 0x000fe20000010819 */
[----:B------:R-:W-:Y:S02]  /*1bce0*/  @!P1 IMAD R11, R19, R11, R34 ;  /* 0x0000000b130b9224 */ /* 0x000fe400078e0222 */
[----:B------:R-:W-:Y:S01]  /*1bcf0*/  FMUL.FTZ R24, R24, UR12 ;  /* 0x0000000c18187c20 */ /* 0x000fe20008410000 */
[----:B------:R-:W1:Y:S01]  /*1bd00*/  @P2 MUFU.RCP R26, R33 ;  /* 0x00000021001a2308 */ /* 0x000e620000001000 */
[----:B0-----:R-:W-:Y:S02]  /*1bd10*/  @!P1 LEA R8, P3, R12, R8, 0x1 ;  /* 0x000000080c089211 */ /* 0x001fe400078608ff */
[----:B------:R-:W-:Y:S01]  /*1bd20*/  @!P1 IADD3 R13, R13, R11, RZ ;  /* 0x0000000b0d0d9210 */ /* 0x000fe20007ffe0ff */
[----:B------:R-:W-:Y:S01]  /*1bd30*/  @!P1 FMUL.FTZ R11, R25, UR12 ;  /* 0x0000000c190b9c20 */ /* 0x000fe20008410000 */
[----:B------:R-:W-:-:S02]  /*1bd40*/  IADD3 R19, R19, 0x8, RZ ;  /* 0x0000000813137810 */ /* 0x000fc40007ffe0ff */
[----:B------:R-:W-:Y:S01]  /*1bd50*/  @!P1 LEA.HI.X R9, R12, R9, R13, 0x1, P3 ;  /* 0x000000090c099211 */ /* 0x000fe200018f0c0d */
[----:B------:R-:W0:Y:S01]  /*1bd60*/  @P2 MUFU.RCP R10, R10 ;  /* 0x0000000a000a2308 */ /* 0x000e220000001000 */
[----:B------:R-:W-:Y:S02]  /*1bd70*/  @!P1 F2FP.BF16.F32.PACK_AB R25, R11, R24 ;  /* 0x000000180b19923e */ /* 0x000fe400000010ff */
[----:B------:R-:W-:Y:S02]  /*1bd80*/  SHF.L.U32 R11, R16, 0x10, RZ ;  /* 0x00000010100b7819 */ /* 0x000fe400000006ff */
[----:B------:R-:W-:Y:S01]  /*1bd90*/  SHF.R.S32.HI R16, RZ, 0x1f, R19 ;  /* 0x0000001fff107819 */ /* 0x000fe20000011413 */
[----:B------:R2:W-:Y:S01]  /*1bda0*/  @!P1 STG.E desc[UR10][R8.64], R25 ;  /* 0x0000001908009986 */ /* 0x0005e2000c10190a */
[----:B------:R-:W-:Y:S01]  /*1bdb0*/  ISETP.GE.U32.AND P1, PT, R19, UR6, PT ;  /* 0x0000000613007c0c */ /* 0x000fe2000bf26070 */
[----:B-1----:R-:W-:Y:S01]  /*1bdc0*/  @P2 FADD.FTZ R13, -R26, 1 ;  /* 0x3f8000001a0d2421 */ /* 0x002fe20000010100 */
[----:B------:R-:W-:-:S02]  /*1bdd0*/  @P2 FMUL.FTZ R26, R11, R26 ;  /* 0x0000001a0b1a2220 */ /* 0x000fc40000410000 */
[----:B------:R-:W-:Y:S01]  /*1bde0*/  ISETP.GE.OR.EX P1, PT, R16, UR7, P0, P1 ;  /* 0x0000000710007c0c */ /* 0x000fe20008726710 */
[----:B------:R-:W-:Y:S01]  /*1bdf0*/  @P2 FFMA.FTZ R13, R18, R13, 1 ;  /* 0x3f800000120d2423 */ /* 0x000fe2000001000d */
[----:B------:R-:W-:Y:S01]  /*1be00*/  ISETP.NE.AND P3, PT, R17, 0x40, PT ;  /* 0x000000401100780c */ /* 0x000fe20003f65270 */
[----:B0-----:R-:W-:Y:S01]  /*1be10*/  @P2 FADD.FTZ R12, -R10, 1 ;  /* 0x3f8000000a0c2421 */ /* 0x001fe20000010100 */
[----:B------:R-:W-:Y:S01]  /*1be20*/  @P2 FMUL.FTZ R10, R21, R10 ;  /* 0x0000000a150a2220 */ /* 0x000fe20000410000 */
[----:B------:R-:W-:Y:S02]  /*1be30*/  @P2 FMUL.FTZ R11, R26, R13 ;  /* 0x0000000d1a0b2220 */ /* 0x000fe40000410000 */
[----:B------:R-:W-:Y:S02]  /*1be40*/  @P2 FFMA.FTZ R23, R23, R12, 1 ;  /* 0x3f80000017172423 */ /* 0x000fe4000001000c */
[----:B------:R-:W-:Y:S02]  /*1be50*/  FFMA.FTZ R20, R11, R0, -R20 ;  /* 0x000000000b147223 */ /* 0x000fe40000010814 */
[----:B------:R-:W-:-:S04]  /*1be60*/  @P2 FMUL.FTZ R21, R10, R23 ;  /* 0x000000170a152220 */ /* 0x000fc80000410000 */
[----:B------:R-:W-:Y:S01]  /*1be70*/  FFMA.FTZ R12, R21, R5, -R22 ;  /* 0x00000005150c7223 */ /* 0x000fe20000010816 */
[----:B--2---:R-:W-:Y:S06]  /*1be80*/  @P1 BRA `(.L_x_784) ;  /* 0x0000000000301947 */ /* 0x004fec0003800000 */
        /* <DEDUP_REMOVED lines=12> */
.L_x_784:
[----:B------:R-:W-:Y:S05]  /*1bf50*/  BSYNC B0 ;  /* 0x0000000000007941 */ /* 0x000fea0003800000 */
.L_x_783:
        /* <DEDUP_REMOVED lines=10> */
.L_x_699:
        /* <DEDUP_REMOVED lines=25> */
.L_x_788:
[----:B------:R-:W-:Y:S05]  /*1c190*/  BSYNC B0 ;  /* 0x0000000000007941 */ /* 0x000fea0003800000 */
.L_x_787:
[----:B------:R-:W-:Y:S05]  /*1c1a0*/  @P0 EXIT ;  /* 0x000000000000094d */ /* 0x000fea0003800000 */
[----:B------:R-:W-:Y:S05]  /*1c1b0*/  @P2 BRA `(.L_x_789) ;  /* 0x0000000000202947 */ /* 0x000fea0003800000 */
[----:B------:R-:W-:-:S05]  /*1c1c0*/  IMAD R0, R6, R7, RZ ;  /* 0x0000000706007224 */ /* 0x000fca00078e02ff */
[----:B------:R-:W-:-:S13]  /*1c1d0*/  ISETP.NE.AND P0, PT, R0, -0x1, PT ;  /* 0xffffffff0000780c */ /* 0x000fda0003f05270 */
[----:B------:R-:W-:Y:S05]  /*1c1e0*/  @!P0 BRA `(.L_x_789) ;  /* 0x0000000000148947 */ /* 0x000fea0003800000 */
.L_x_790:
[----:B-1----:R-:W2:Y:S04]  /*1c1f0*/  LDG.E.STRONG.GPU R5, desc[UR10][R2.64] ;  /* 0x0000000a02057981 */ /* 0x002ea8000c1ef900 */
[----:B--2---:R-:W-:Y:S01]  /*1c200*/  CCTL.IVALL ;  /* 0x00000000ff00798f */ /* 0x004fe20002000000 */
[----:B------:R-:W-:Y:S05]  /*1c210*/  YIELD ;  /* 0x0000000000007946 */ /* 0x000fea0003800000 */
[----:B------:R-:W-:-:S13]  /*1c220*/  ISETP.NE.AND P0, PT, R5, R0, PT ;  /* 0x000000000500720c */ /* 0x000fda0003f05270 */
[----:B------:R-:W-:Y:S05]  /*1c230*/  @P0 BRA `(.L_x_790) ;  /* 0xfffffffc00ec0947 */ /* 0x000fea000383ffff */
.L_x_789:
[----:B------:R-:W-:Y:S05]  /*1c240*/  WARPSYNC.ALL ;  /* 0x0000000000007948 */ /* 0x000fea0003800000 */
[----:B0-----:R-:W2:Y:S01]  /*1c250*/  LDL R10, [R1+0x624] ;  /* 0x00062400010a7983 */ /* 0x001ea20000100800 */
[----:B-1----:R-:W0:Y:S08]  /*1c260*/  LDC.64 R2, c[0x0][0x288] ;  /* 0x0000a200ff027b82 */ /* 0x002e300000000a00 */
[----:B------:R-:W-:Y:S01]  /*1c270*/  BAR.SYNC.DEFER_BLOCKING 0x0 ;  /* 0x0000000000007b1d */ /* 0x000fe20000010000 */
[----:B0-----:R-:W-:-:S04]  /*1c280*/  LEA.HI R0, P0, R3, R2, RZ, 0x1 ;  /* 0x0000000203007211 */ /* 0x001fc800078108ff */
[----:B------:R-:W-:-:S04]  /*1c290*/  IADD3.X R5, RZ, R3, RZ, P0, !PT ;  /* 0x00000003ff057210 */ /* 0x000fc800007fe4ff */
[--C-:B------:R-:W-:Y:S02]  /*1c2a0*/  SHF.R.S64 R25, R0, 0x1, R5.reuse ;  /* 0x0000000100197819 */ /* 0x100fe40000001005 */
[----:B------:R-:W-:Y:S02]  /*1c2b0*/  SHF.R.S32.HI R20, RZ, 0x1, R5 ;  /* 0x00000001ff147819 */ /* 0x000fe40000011405 */
[----:B--2---:R-:W-:Y:S02]  /*1c2c0*/  SHF.R.S32.HI R0, RZ, 0x1f, R10 ;  /* 0x0000001fff007819 */ /* 0x004fe4000001140a */
[----:B------:R-:W-:-:S04]  /*1c2d0*/  ISETP.GT.U32.AND P0, PT, R25, R10, PT ;  /* 0x0000000a1900720c */ /* 0x000fc80003f04070 */
[----:B------:R-:W-:-:S13]  /*1c2e0*/  ISETP.GT.AND.EX P0, PT, R20, R0, PT, P0 ;  /* 0x000000001400720c */ /* 0x000fda0003f04300 */
[----:B------:R-:W-:Y:S05]  /*1c2f0*/  @!P0 EXIT ;  /* 0x000000000000894d */ /* 0x000fea0003800000 */
[----:B------:R-:W-:Y:S01]  /*1c300*/  IMAD R11, R3, 0x3, RZ ;  /* 0x00000003030b7824 */ /* 0x000fe200078e02ff */
        /* <DEDUP_REMOVED lines=14> */
.L_x_791:
[C---:B------:R-:W-:Y:S01]  /*1c3f0*/  LEA R12, P0, R0.reuse, UR4, 0x2 ;  /* 0x00000004000c7c11 */ /* 0x040fe2000f8010ff */
[----:B------:R-:W2:Y:S03]  /*1c400*/  LDL.LU R22, [R1+0x624] ;  /* 0x0006240001167983 */ /* 0x000ea60000300800 */
[----:B------:R-:W-:Y:S02]  /*1c410*/  LEA.HI.X R13, R0, UR5, R13, 0x2, P0 ;  /* 0x00000005000d7c11 */ /* 0x000fe400080f140d */
[-C--:B------:R-:W-:Y:S02]  /*1c420*/  LEA R14, P0, R25, R12.reuse, 0x2 ;  /* 0x0000000c190e7211 */ /* 0x080fe400078010ff */
[-C--:B------:R-:W-:Y:S01]  /*1c430*/  LEA R18, P2, R27, R12.reuse, 0x2 ;  /* 0x0000000c1b127211 */ /* 0x080fe200078410ff */
[----:B------:R-:W3:Y:S01]  /*1c440*/  LDG.E R0, desc[UR10][R12.64] ;  /* 0x0000000a0c007981 */ /* 0x000ee2000c1e1900 */
[----:B------:R-:W-:-:S02]  /*1c450*/  LEA R16, P1, R2, R12, 0x2 ;  /* 0x0000000c02107211 */ /* 0x000fc400078210ff */
[C---:B------:R-:W-:Y:S02]  /*1c460*/  IADD3.X R15, R13.reuse, R31, RZ, P0, !PT ;  /* 0x0000001f0d0f7210 */ /* 0x040fe400007fe4ff */
[----:B------:R-:W-:Y:S02]  /*1c470*/  IADD3.X R19, R13, R29, RZ, P2, !PT ;  /* 0x0000001d0d137210 */ /* 0x000fe400017fe4ff */
[----:B------:R-:W-:Y:S02]  /*1c480*/  IADD3.X R17, R23, R13, RZ, P1, !PT ;  /* 0x0000000d17117210 */ /* 0x000fe40000ffe4ff */
[----:B------:R-:W3:Y:S04]  /*1c490*/  LDG.E R15, desc[UR10][R14.64] ;  /* 0x0000000a0e0f7981 */ /* 0x000ee8000c1e1900 */
[----:B------:R-:W4:Y:S04]  /*1c4a0*/  LDG.E R16, desc[UR10][R16.64] ;  /* 0x0000000a10107981 */ /* 0x000f28000c1e1900 */
[----:B------:R-:W4:Y:S01]  /*1c4b0*/  LDG.E R19, desc[UR10][R18.64] ;  /* 0x0000000a12137981 */ /* 0x000f22000c1e1900 */
[----:B--2---:R-:W-:-:S05]  /*1c4c0*/  SHF.L.U32 R11, R22, 0x1, RZ ;  /* 0x00000001160b7819 */ /* 0x004fca00000006ff */
[----:B0-----:R-:W-:-:S04]  /*1c4d0*/  IMAD.WIDE R8, R11, 0x2, R4 ;  /* 0x000000020b087825 */ /* 0x001fc800078e0204 */
[----:B-1----:R-:W-:Y:S01]  /*1c4e0*/  IMAD.WIDE R10, R11, 0x2, R6 ;  /* 0x000000020b0a7825 */ /* 0x002fe200078e0206 */
[----:B---3--:R-:W-:Y:S02]  /*1c4f0*/  F2FP.BF16.F32.PACK_AB R3, R15, R0 ;  /* 0x000000000f03723e */ /* 0x008fe400000010ff */
[----:B------:R-:W-:Y:S02]  /*1c500*/  IADD3 R0, R22, 0x280, RZ ;  /* 0x0000028016007810 */ /* 0x000fe40007ffe0ff */
[----:B----4-:R-:W-:Y:S01]  /*1c510*/  F2FP.BF16.F32.PACK_AB R21, R19, R16 ;  /* 0x000000101315723e */ /* 0x010fe200000010ff */
[----:B------:R2:W-:Y:S01]  /*1c520*/  STG.E desc[UR10][R8.64], R3 ;  /* 0x0000000308007986 */ /* 0x0005e2000c10190a */
[----:B------:R-:W-:Y:S02]  /*1c530*/  ISETP.GT.U32.AND P0, PT, R25, R0, PT ;  /* 0x000000001900720c */ /* 0x000fe40003f04070 */
[----:B------:R-:W-:Y:S01]  /*1c540*/  SHF.R.S32.HI R13, RZ, 0x1f, R0 ;  /* 0x0000001fff0d7819 */ /* 0x000fe20000011400 */
[----:B------:R2:W-:Y:S04]  /*1c550*/  STG.E desc[UR10][R10.64], R21 ;  /* 0x000000150a007986 */ /* 0x0005e8000c10190a */
[----:B------:R2:W-:Y:S01]  /*1c560*/  STL [R1+0x624], R0 ;  /* 0x0006240001007387 */ /* 0x0005e20000100800 */
[----:B------:R-:W-:-:S13]  /*1c570*/  ISETP.GT.AND.EX P0, PT, R20, R13, PT, P0 ;  /* 0x0000000d1400720c */ /* 0x000fda0003f04300 */
[----:B--2---:R-:W-:Y:S05]  /*1c580*/  @P0 BRA `(.L_x_791) ;  /* 0xfffffffc00980947 */ /* 0x004fea000383ffff */
[----:B------:R-:W-:Y:S05]  /*1c590*/  EXIT ;  /* 0x000000000000794d */ /* 0x000fea0003800000 */
.L_x_792:
        /* <DEDUP_REMOVED lines=14> */
.L_x_5577:


//--------------------- .text._Z35group_norm_nhwc_bwd_one_pass_kernelI11Bf16IOFp16WLi64ELi160ELi640EEv26Group_norm_nhwc_bwd_params --------------------------
	.section	.text._Z35group_norm_nhwc_bwd_one_pass_kernelI11Bf16IOFp16WLi64ELi160ELi640EEv26Group_norm_nhwc_bwd_params,"ax",@progbits
	.align	128
        .global         _Z35group_norm_nhwc_bwd_one_pass_kernelI11Bf16IOFp16WLi64ELi160ELi640EEv26Group_norm_nhwc_bwd_params
        .type           _Z35group_norm_nhwc_bwd_one_pass_kernelI11Bf16IOFp16WLi64ELi160ELi640EEv26Group_norm_nhwc_bwd_params,@function
        .size           _Z35group_norm_nhwc_bwd_one_pass_kernelI11Bf16IOFp16WLi64ELi160ELi640EEv26Group_norm_nhwc_bwd_params,(.L_x_5578 - _Z35group_norm_nhwc_bwd_one_pass_kernelI11Bf16IOFp16WLi64ELi160ELi640EEv26Group_norm_nhwc_bwd_params)
        .other          _Z35group_norm_nhwc_bwd_one_pass_kernelI11Bf16IOFp16WLi64ELi160ELi640EEv26Group_norm_nhwc_bwd_params,@"STO_CUDA_ENTRY STV_DEFAULT"
_Z35group_norm_nhwc_bwd_one_pass_kernelI11Bf16IOFp16WLi64ELi160ELi640EEv26Group_norm_nhwc_bwd_params:
.text._Z35group_norm_nhwc_bwd_one_pass_kernelI11Bf16IOFp16WLi64ELi160ELi640EEv26Group_norm_nhwc_bwd_params:
        /* <DEDUP_REMOVED lines=52> */
.L_x_844:
        /* <DEDUP_REMOVED lines=242> */
[----:B--2---:R-:W-:Y:S02]  /*1260*/  HADD2.F32 R84, -RZ, R84.H0_H0 ;  /* 0x20000054ff547230 */ /* 0x004fe40000004100 */
[----:B---3--:R-:W-:Y:S02]  /*1270*/  HADD2.F32 R82, -RZ, R82.H0_H0 ;  /* 0x20000052ff527230 */ /* 0x008fe40000004100 */
[----:B----4-:R-:W-:Y:S02]  /*1280*/  @P2 HADD2.F32 R79, -RZ, R21.H0_H0 ;  /* 0x20000015ff4f2230 */ /* 0x010fe40000004100 */
[----:B------:R-:W-:-:S07]  /*1290*/  @P2 HADD2.F32 R49, -RZ, R20.H0_H0 ;  /* 0x20000014ff312230 */ /* 0x000fce0000004100 */
.L_x_795:
[----:B------:R-:W-:Y:S05]  /*12a0*/  BSYNC B0 ;  /* 0x0000000000007941 */ /* 0x000fea0003800000 */
.L_x_794:
        /* <DEDUP_REMOVED lines=39> */
.L_x_796:
        /* <DEDUP_REMOVED lines=26> */
.L_x_797:
        /* <DEDUP_REMOVED lines=34> */
.L_x_798:
        /* <DEDUP_REMOVED lines=36> */
.L_x_799:
        /* <DEDUP_REMOVED lines=34> */
.L_x_800:
        /* <DEDUP_REMOVED lines=36> */
.L_x_801:
        /* <DEDUP_REMOVED lines=34> */
.L_x_802:
        /* <DEDUP_REMOVED lines=37> */
.L_x_803:
        /* <DEDUP_REMOVED lines=129> */
.L_x_805:
[----:B------:R-:W-:Y:S05]  /*2c00*/  BSYNC B0 ;  /* 0x0000000000007941 */ /* 0x000fea0003800000 */
.L_x_804:
        /* <DEDUP_REMOVED lines=38> */
.L_x_807:
[----:B------:R-:W-:Y:S05]  /*2e70*/  BSYNC B0 ;  /* 0x0000000000007941 */ /* 0x000fea0003800000 */
.L_x_806:
        /* <DEDUP_REMOVED lines=15> */
.L_x_809:
[----:B------:R-:W-:Y:S05]  /*2f70*/  BSYNC B0 ;  /* 0x0000000000007941 */ /* 0x000fea0003800000 */
.L_x_808:
        /* <DEDUP_REMOVED lines=47> */
.L_x_812:
[----:B-1----:R-:W2:Y:S04]  /*3270*/  LDG.E.STRONG.GPU R18, desc[UR8][R16.64] ;  /* 0x0000000810127981 */ /* 0x002ea8000c1ef900 */
[----:B--2---:R-:W-:Y:S01]  /*3280*/  CCTL.IVALL ;  /* 0x00000000ff00798f */ /* 0x004fe20002000000 */
[----:B------:R-:W-:Y:S05]  /*3290*/  YIELD ;  /* 0x0000000000007946 */ /* 0x000fea0003800000 */
[----:B------:R-:W-:-:S13]  /*32a0*/  ISETP.NE.AND P0, PT, R18, R23, PT ;  /* 0x000000171200720c */ /* 0x000fda0003f05270 */
[----:B------:R-:W-:Y:S05]  /*32b0*/  @P0 BRA `(.L_x_812) ;  /* 0xfffffffc00ec0947 */ /* 0x000fea000383ffff */
.L_x_811:
        /* <DEDUP_REMOVED lines=17> */
.L_x_816:
        /* <DEDUP_REMOVED lines=115> */
.L_x_815:
        /* <DEDUP_REMOVED lines=61> */
.L_x_817:
[----:B------:R-:W-:-:S13]  /*3ed0*/  ISETP.NE.OR P0, PT, R42, RZ, P0 ;  /* 0x000000ff2a00720c */ /* 0x000fda0000705670 */
[----:B------:R-:W-:Y:S05]  /*3ee0*/  @!P0 BRA `(.L_x_813) ;  /* 0x00000000007c8947 */ /* 0x000fea0003800000 */
.L_x_814:
        /* <DEDUP_REMOVED lines=31> */
.L_x_813:
        /* <DEDUP_REMOVED lines=11> */
.L_x_819:
[----:B------:R-:W-:Y:S05]  /*4190*/  BSYNC B0 ;  /* 0x0000000000007941 */ /* 0x000fea0003800000 */
.L_x_818:
        /* <DEDUP_REMOVED lines=16> */
.L_x_810:
        /* <DEDUP_REMOVED lines=39> */
.L_x_820:
        /* <DEDUP_REMOVED lines=20> */
.L_x_822:
[----:B------:R-:W-:Y:S05]  /*4650*/  BSYNC B0 ;  /* 0x0000000000007941 */ /* 0x000fea0003800000 */
.L_x_821:
        /* <DEDUP_REMOVED lines=35> */
.L_x_823:
        /* <DEDUP_REMOVED lines=20> */
.L_x_825:
[----:B------:R-:W-:Y:S05]  /*49d0*/  BSYNC B0 ;  /* 0x0000000000007941 */ /* 0x000fea0003800000 */
.L_x_824:
        /* <DEDUP_REMOVED lines=25> */
.L_x_826:
        /* <DEDUP_REMOVED lines=20> */
.L_x_828:
[----:B------:R-:W-:Y:S05]  /*4cb0*/  BSYNC B0 ;  /* 0x0000000000007941 */ /* 0x000fea0003800000 */
.L_x_827:
        /* <DEDUP_REMOVED lines=56> */
.L_x_829:
        /* <DEDUP_REMOVED lines=20> */
.L_x_831:
[----:B------:R-:W-:Y:S05]  /*5180*/  BSYNC B0 ;  /* 0x0000000000007941 */ /* 0x000fea0003800000 */
.L_x_830:
        /* <DEDUP_REMOVED lines=23> */
.L_x_832:
        /* <DEDUP_REMOVED lines=20> */
.L_x_834:
[----:B------:R-:W-:Y:S05]  /*5440*/  BSYNC B0 ;  /* 0x0000000000007941 */ /* 0x000fea0003800000 */
.L_x_833:
        /* <DEDUP_REMOVED lines=23> */
.L_x_835:
        /* <DEDUP_REMOVED lines=20> */
.L_x_837:
[----:B------:R-:W-:Y:S05]  /*5700*/  BSYNC B0 ;  /* 0x0000000000007941 */ /* 0x000fea0003800000 */
.L_x_836:
        /* <DEDUP_REMOVED lines=23> */
.L_x_838:
        /* <DEDUP_REMOVED lines=20> */
.L_x_840:
[----:B------:R-:W-:Y:S05]  /*59c0*/  BSYNC B0 ;  /* 0x0000000000007941 */ /* 0x000fea0003800000 */
.L_x_839:
        /* <DEDUP_REMOVED lines=23> */
.L_x_841:
        /* <DEDUP_REMOVED lines=19> */
.L_x_843:
[----:B------:R-:W-:Y:S05]  /*5c70*/  BSYNC B0 ;  /* 0x0000000000007941 */ /* 0x000fea0003800000 */
.L_x_842:
[----:B--2---:R-:W2:Y:S01]  /*5c80*/  LDC R3, c[0x0][0x10] ;  /* 0x00000400ff037b82 */ /* 0x004ea20000000800 */
[----:B------:R-:W-:Y:S02]  /*5c90*/  IADD3 R67, R67, 0x1, RZ ;  /* 0x0000000143437810 */ /* 0x000fe40007ffe0ff */
[----:B--2---:R-:W-:-:S04]  /*5ca0*/  IADD3 R76, R3, R76, RZ ;  /* 0x0000004c034c7210 */ /* 0x004fc80007ffe0ff */
[----:B------:R-:W-:-:S13]  /*5cb0*/  ISETP.GE.AND P0, PT, R76, UR4, PT ;  /* 0x000000044c007c0c */ /* 0x000fda000bf06270 */
[----:B------:R-:W-:Y:S05]  /*5cc0*/  @!P0 BRA `(.L_x_844) ;  /* 0xffffffa4009c8947 */ /* 0x000fea000383ffff */
.L_x_793:
        /* <DEDUP_REMOVED lines=19> */
.L_x_846:
[----:B------:R-:W-:Y:S05]  /*5e00*/  BSYNC B0 ;  /* 0x0000000000007941 */ /* 0x000fea0003800000 */
.L_x_845:
        /* <DEDUP_REMOVED lines=11> */
.L_x_848:
[----:B------:R-:W2:Y:S04]  /*5ec0*/  LDG.E.STRONG.GPU R5, desc[UR8][R2.64] ;  /* 0x0000000802057981 */ /* 0x000ea8000c1ef900 */
[----:B--2---:R-:W-:Y:S01]  /*5ed0*/  CCTL.IVALL ;  /* 0x00000000ff00798f */ /* 0x004fe20002000000 */
[----:B------:R-:W-:Y:S05]  /*5ee0*/  YIELD ;  /* 0x0000000000007946 */ /* 0x000fea0003800000 */
[----:B------:R-:W-:-:S13]  /*5ef0*/  ISETP.NE.AND P0, PT, R5, R0, PT ;  /* 0x000000000500720c */ /* 0x000fda0003f05270 */
[----:B------:R-:W-:Y:S05]  /*5f00*/  @P0 BRA `(.L_x_848) ;  /* 0xfffffffc00ec0947 */ /* 0x000fea000383ffff */
.L_x_847:
        /* <DEDUP_REMOVED lines=24> */
.L_x_849:
        /* <DEDUP_REMOVED lines=17> */
[----:B--2---:R-:W-:Y:S02]  /*61a0*/  F2FP.F16.F32.PACK_AB R19, R9, R0 ;  /* 0x000000000913723e */ /* 0x004fe400000000ff */
[----:B------:R-:W-:Y:S02]  /*61b0*/  SHF.R.S32.HI R0, RZ, 0x1f, R77 ;  /* 0x0000001fff007819 */ /* 0x000fe4000001144d */
[----:B---3--:R-:W-:Y:S01]  /*61c0*/  F2FP.F16.F32.PACK_AB R21, R13, R10 ;  /* 0x0000000a0d15723e */ /* 0x008fe200000000ff */
[----:B------:R2:W-:Y:S04]  /*61d0*/  STG.E desc[UR8][R2.64], R19 ;  /* 0x0000001302007986 */ /* 0x0005e8000c101908 */
[----:B------:R2:W-:Y:S01]  /*61e0*/  STG.E desc[UR8][R4.64], R21 ;  /* 0x0000001504007986 */ /* 0x0005e2000c101908 */
[----:B------:R-:W-:-:S13]  /*61f0*/  ISETP.GT.AND.EX P0, PT, R25, R0, PT, P0 ;  /* 0x000000001900720c */ /* 0x000fda0003f04300 */
[----:B--2---:R-:W-:Y:S05]  /*6200*/  @P0 BRA `(.L_x_849) ;  /* 0xfffffffc00a00947 */ /* 0x004fea000383ffff */
[----:B------:R-:W-:Y:S05]  /*6210*/  EXIT ;  /* 0x000000000000794d */ /* 0x000fea0003800000 */
.L_x_850:
        /* <DEDUP_REMOVED lines=14> */
.L_x_5578:


//--------------------- .text._Z35group_norm_nhwc_bwd_one_pass_kernelI11Bf16IOFp16WLi128ELi160ELi640EEv26Group_norm_nhwc_bwd_params --------------------------
	.section	.text._Z35group_norm_nhwc_bwd_one_pass_kernelI11Bf16IOFp16WLi128ELi160ELi640EEv26Group_norm_nhwc_bwd_params,"ax",@progbits
	.align	128
        .global         _Z35group_norm_nhwc_bwd_one_pass_kernelI11Bf16IOFp16WLi128ELi160ELi640EEv26Group_norm_nhwc_bwd_params
        .type           _Z35group_norm_nhwc_bwd_one_pass_kernelI11Bf16IOFp16WLi128ELi160ELi640EEv26Group_norm_nhwc_bwd_params,@function
        .size           _Z35group_norm_nhwc_bwd_one_pass_kernelI11Bf16IOFp16WLi128ELi160ELi640EEv26Group_norm_nhwc_bwd_params,(.L_x_5579 - _Z35group_norm_nhwc_bwd_one_pass_kernelI11Bf16IOFp16WLi128ELi160ELi640EEv26Group_norm_nhwc_bwd_params)
        .other          _Z35group_norm_nhwc_bwd_one_pass_kernelI11Bf16IOFp16WLi128ELi160ELi640EEv26Group_norm_nhwc_bwd_params,@"STO_CUDA_ENTRY STV_DEFAULT"
_Z35group_norm_nhwc_bwd_one_pass_kernelI11Bf16IOFp16WLi128ELi160ELi640EEv26Group_norm_nhwc_bwd_params:
.text._Z35group_norm_nhwc_bwd_one_pass_kernelI11Bf16IOFp16WLi128ELi160ELi640EEv26Group_norm_nhwc_bwd_params:
        /* <DEDUP_REMOVED lines=50> */
.L_x_934:
        /* <DEDUP_REMOVED lines=447> */
.L_x_853:
[----:B------:R-:W-:Y:S05]  /*1f10*/  BSYNC B0 ;  /* 0x0000000000007941 */ /* 0x000fea0003800000 */
.L_x_852:
        /* <DEDUP_REMOVED lines=38> */
.L_x_854:
        /* <DEDUP_REMOVED lines=26> */
.L_x_855:
        /* <DEDUP_REMOVED lines=43> */
.L_x_856:
        /* <DEDUP_REMOVED lines=39> */
.L_x_857:
        /* <DEDUP_REMOVED lines=39> */
.L_x_858:
        /* <DEDUP_REMOVED lines=39> */
.L_x_859:
        /* <DEDUP_REMOVED lines=39> */
.L_x_860:
        /* <DEDUP_REMOVED lines=39> */
.L_x_861:
        /* <DEDUP_REMOVED lines=39> */
.L_x_862:
        /* <DEDUP_REMOVED lines=40> */
.L_x_863:
        /* <DEDUP_REMOVED lines=36> */
.L_x_864:
        /* <DEDUP_REMOVED lines=34> */
.L_x_865:
        /* <DEDUP_REMOVED lines=36> */
.L_x_866:
        /* <DEDUP_REMOVED lines=34> */
.L_x_867:
        /* <DEDUP_REMOVED lines=37> */
.L_x_868:
        /* <DEDUP_REMOVED lines=35> */
.L_x_869:
        /* <DEDUP_REMOVED lines=122> */
.L_x_871:
[----:B------:R-:W-:Y:S05]  /*4bd0*/  BSYNC B0 ;  /* 0x0000000000007941 */ /* 0x000fea0003800000 */
.L_x_870:
        /* <DEDUP_REMOVED lines=38> */
.L_x_873:
[----:B------:R-:W-:Y:S05]  /*4e40*/  BSYNC B0 ;  /* 0x0000000000007941 */ /* 0x000fea0003800000 */
.L_x_872:
        /* <DEDUP_REMOVED lines=18> */
.L_x_875:
[----:B------:R-:W-:Y:S05]  /*4f70*/  BSYNC B0 ;  /* 0x0000000000007941 */ /* 0x000fea0003800000 */
.L_x_874:
        /* <DEDUP_REMOVED lines=45> */
.L_x_878:
[----:B------:R-:W2:Y:S04]  /*5250*/  LDG.E.STRONG.GPU R18, desc[UR14][R16.64] ;  /* 0x0000000e10127981 */ /* 0x000ea8000c1ef900 */
[----:B--2---:R-:W-:Y:S01]  /*5260*/  CCTL.IVALL ;  /* 0x00000000ff00798f */ /* 0x004fe20002000000 */
[----:B------:R-:W-:Y:S05]  /*5270*/  YIELD ;  /* 0x0000000000007946 */ /* 0x000fea0003800000 */
[----:B------:R-:W-:-:S13]  /*5280*/  ISETP.NE.AND P0, PT, R18, R21, PT ;  /* 0x000000151200720c */ /* 0x000fda0003f05270 */
[----:B------:R-:W-:Y:S05]  /*5290*/  @P0 BRA `(.L_x_878) ;  /* 0xfffffffc00ec0947 */ /* 0x000fea000383ffff */
.L_x_877:
        /* <DEDUP_REMOVED lines=17> */
.L_x_882:
        /* <DEDUP_REMOVED lines=115> */
.L_x_881:
        /* <DEDUP_REMOVED lines=61> */
.L_x_883:
[----:B------:R-:W-:-:S13]  /*5eb0*/  ISETP.NE.OR P0, PT, R38, RZ, P0 ;  /* 0x000000ff2600720c */ /* 0x000fda0000705670 */
[----:B------:R-:W-:Y:S05]  /*5ec0*/  @!P0 BRA `(.L_x_879) ;  /* 0x00000000007c8947 */ /* 0x000fea0003800000 */
.L_x_880:
        /* <DEDUP_REMOVED lines=31> */
.L_x_879:
        /* <DEDUP_REMOVED lines=11> */
.L_x_885:
[----:B------:R-:W-:Y:S05]  /*6170*/  BSYNC B0 ;  /* 0x0000000000007941 */ /* 0x000fea0003800000 */
.L_x_884:
        /* <DEDUP_REMOVED lines=16> */
.L_x_876:
        /* <DEDUP_REMOVED lines=41> */
.L_x_886:
        /* <DEDUP_REMOVED lines=20> */
.L_x_888:
[----:B------:R-:W-:Y:S05]  /*6650*/  BSYNC B0 ;  /* 0x0000000000007941 */ /* 0x000fea0003800000 */
.L_x_887:
        /* <DEDUP_REMOVED lines=29> */
.L_x_889:
        /* <DEDUP_REMOVED lines=20> */
.L_x_891:
[----:B------:R-:W-:Y:S05]  /*6970*/  BSYNC B0 ;  /* 0x0000000000007941 */ /* 0x000fea0003800000 */
.L_x_890:
        /* <DEDUP_REMOVED lines=36> */
.L_x_892:
        /* <DEDUP_REMOVED lines=20> */
.L_x_894:
[----:B------:R-:W-:Y:S05]  /*6d00*/  BSYNC B0 ;  /* 0x0000000000007941 */ /* 0x000fea0003800000 */
.L_x_893:
        /* <DEDUP_REMOVED lines=25> */
.L_x_895:
        /* <DEDUP_REMOVED lines=20> */
.L_x_897:
[----:B------:R-:W-:Y:S05]  /*6fe0*/  BSYNC B0 ;  /* 0x0000000000007941 */ /* 0x000fea0003800000 */
.L_x_896:
        /* <DEDUP_REMOVED lines=30> */
.L_x_898:
        /* <DEDUP_REMOVED lines=20> */
.L_x_900:
[----:B------:R-:W-:Y:S05]  /*7310*/  BSYNC B0 ;  /* 0x0000000000007941 */ /* 0x000fea0003800000 */
.L_x_899:
        /* <DEDUP_REMOVED lines=29> */
.L_x_901:
        /* <DEDUP_REMOVED lines=20> */
.L_x_903:
[----:B------:R-:W-:Y:S05]  /*7630*/  BSYNC B0 ;  /* 0x0000000000007941 */ /* 0x000fea0003800000 */
.L_x_902:
        /* <DEDUP_REMOVED lines=34> */
.L_x_904:
        /* <DEDUP_REMOVED lines=20> */
.L_x_906:
[----:B------:R-:W-:Y:S05]  /*79a0*/  BSYNC B0 ;  /* 0x0000000000007941 */ /* 0x000fea0003800000 */
.L_x_905:
        /* <DEDUP_REMOVED lines=34> */
.L_x_907:
        /* <DEDUP_REMOVED lines=20> */
.L_x_909:
[----:B------:R-:W-:Y:S05]  /*7d10*/  BSYNC B0 ;  /* 0x0000000000007941 */ /* 0x000fea0003800000 */
.L_x_908:
        /* <DEDUP_REMOVED lines=34> */
.L_x_910:
        /* <DEDUP_REMOVED lines=20> */
.L_x_912:
[----:B------:R-:W-:Y:S05]  /*8080*/  BSYNC B0 ;  /* 0x0000000000007941 */ /* 0x000fea0003800000 */
.L_x_911:
        /* <DEDUP_REMOVED lines=34> */
.L_x_913:
        /* <DEDUP_REMOVED lines=20> */
.L_x_915:
[----:B------:R-:W-:Y:S05]  /*83f0*/  BSYNC B0 ;  /* 0x0000000000007941 */ /* 0x000fea0003800000 */
.L_x_914:
        /* <DEDUP_REMOVED lines=34> */
.L_x_916:
        /* <DEDUP_REMOVED lines=20> */
.L_x_918:
[----:B------:R-:W-:Y:S05]  /*8760*/  BSYNC B0 ;  /* 0x0000000000007941 */ /* 0x000fea0003800000 */
.L_x_917:
        /* <DEDUP_REMOVED lines=34> */
.L_x_919:
        /* <DEDUP_REMOVED lines=20> */
.L_x_921:
[----:B------:R-:W-:Y:S05]  /*8ad0*/  BSYNC B0 ;  /* 0x0000000000007941 */ /* 0x000fea0003800000 */
.L_x_920:
        /* <DEDUP_REMOVED lines=33> */
.L_x_922:
        /* <DEDUP_REMOVED lines=20> */
.L_x_924:
[----:B------:R-:W-:Y:S05]  /*8e30*/  BSYNC B0 ;  /* 0x0000000000007941 */ /* 0x000fea0003800000 */
.L_x_923:
        /* <DEDUP_REMOVED lines=40> */
.L_x_925:
        /* <DEDUP_REMOVED lines=20> */
.L_x_927:
[----:B------:R-:W-:Y:S05]  /*9200*/  BSYNC B0 ;  /* 0x0000000000007941 */ /* 0x000fea0003800000 */
.L_x_926:
        /* <DEDUP_REMOVED lines=33> */
.L_x_928:
        /* <DEDUP_REMOVED lines=20> */
.L_x_930:
[----:B------:R-:W-:Y:S05]  /*9560*/  BSYNC B0 ;  /* 0x0000000000007941 */ /* 0x000fea0003800000 */
.L_x_929:
        /* <DEDUP_REMOVED lines=27> */
.L_x_931:
        /* <DEDUP_REMOVED lines=19> */
.L_x_933:
[----:B------:R-:W-:Y:S05]  /*9850*/  BSYNC B0 ;  /* 0x0000000000007941 */ /* 0x000fea0003800000 */
.L_x_932:
[----:B------:R-:W-:Y:S01]  /*9860*/  ULDC UR11, c[0x0][0x10] ;  /* 0x00000400000b7ab9 */ /* 0x000fe20000000800 */
[----:B------:R-:W-:Y:S02]  /*9870*/  UIADD3 UR4, UR4, 0x1, URZ ;  /* 0x0000000104047890 */ /* 0x000fe4000fffe03f */
[----:B------:R-:W-:-:S04]  /*9880*/  UIADD3 UR6, UR11, UR6, URZ ;  /* 0x000000060b067290 */ /* 0x000fc8000fffe03f */
[----:B------:R-:W-:-:S06]  /*9890*/  UISETP.GE.AND UP0, UPT, UR6, UR5, UPT ;  /* 0x000000050600728c */ /* 0x000fcc000bf06270 */
[----:B------:R-:W-:-:S13]  /*98a0*/  PLOP3.LUT P0, PT, PT, PT, UP0, 0x80, 0x0 ;  /* 0x000000000000781c */ /* 0x000fda0003f0f008 */
[----:B------:R-:W-:Y:S05]  /*98b0*/  @!P0 BRA `(.L_x_934) ;  /* 0xffffff6800988947 */ /* 0x000fea000383ffff */
.L_x_851:
        /* <DEDUP_REMOVED lines=19> */
.L_x_936:
[----:B------:R-:W-:Y:S05]  /*99f0*/  BSYNC B0 ;  /* 0x0000000000007941 */ /* 0x000fea0003800000 */
.L_x_935:
        /* <DEDUP_REMOVED lines=11> */
.L_x_938:
[----:B------:R-:W2:Y:S04]  /*9ab0*/  LDG.E.STRONG.GPU R5, desc[UR14][R2.64] ;  /* 0x0000000e02057981 */ /* 0x000ea8000c1ef900 */
[----:B--2---:R-:W-:Y:S01]  /*9ac0*/  CCTL.IVALL ;  /* 0x00000000ff00798f */ /* 0x004fe20002000000 */
[----:B------:R-:W-:Y:S05]  /*9ad0*/  YIELD ;  /* 0x0000000000007946 */ /* 0x000fea0003800000 */
[----:B------:R-:W-:-:S13]  /*9ae0*/  ISETP.NE.AND P0, PT, R5, R0, PT ;  /* 0x000000000500720c */ /* 0x000fda0003f05270 */
[----:B------:R-:W-:Y:S05]  /*9af0*/  @P0 BRA `(.L_x_938) ;  /* 0xfffffffc00ec0947 */ /* 0x000fea000383ffff */
.L_x_937:
        /* <DEDUP_REMOVED lines=24> */
.L_x_939:
        /* <DEDUP_REMOVED lines=25> */
.L_x_940:
        /* <DEDUP_REMOVED lines=15> */
.L_x_5579:


//--------------------- .text._Z35group_norm_nhwc_bwd_one_pass_kernelI11Bf16IOFp16WLi256ELi160ELi640EEv26Group_norm_nhwc_bwd_params --------------------------
	.section	.text._Z35group_norm_nhwc_bwd_one_pass_kernelI11Bf16IOFp16WLi256ELi160ELi640EEv26Group_norm_nhwc_bwd_params,"ax",@progbits
	.align	128
        .global         _Z35group_norm_nhwc_bwd_one_pass_kernelI11Bf16IOFp16WLi256ELi160ELi640EEv26Group_norm_nhwc_bwd_params
        .type           _Z35group_norm_nhwc_bwd_one_pass_kernelI11Bf16IOFp16WLi256ELi160ELi640EEv26Group_norm_nhwc_bwd_params,@function
        .size           _Z35group_norm_nhwc_bwd_one_pass_kernelI11Bf16IOFp16WLi256ELi160ELi640EEv26Group_norm_nhwc_bwd_params,(.L_x_5580 - _Z35group_norm_nhwc_bwd_one_pass_kernelI11Bf16IOFp16WLi256ELi160ELi640EEv26Group_norm_nhwc_bwd_params)
        .other          _Z35group_norm_nhwc_bwd_one_pass_kernelI11Bf16IOFp16WLi256ELi160ELi640EEv26Group_norm_nhwc_bwd_params,@"STO_CUDA_ENTRY STV_DEFAULT"
_Z35group_norm_nhwc_bwd_one_pass_kernelI11Bf16IOFp16WLi256ELi160ELi640EEv26Group_norm_nhwc_bwd_params:
.text._Z35group_norm_nhwc_bwd_one_pass_kernelI11Bf16IOFp16WLi256ELi160ELi640EEv26Group_norm_nhwc_bwd_params:
        /* <DEDUP_REMOVED lines=71> */
.L_x_1088:
        /* <DEDUP_REMOVED lines=852> */
[----:B--2---:R-:W-:Y:S02]  /*39b0*/  @P0 HADD2.F32 R17, -RZ, R19.H0_H0 ;  /* 0x20000013ff110230 */ /* 0x004fe40000004100 */
[----:B---3--:R-:W-:Y:S02]  /*39c0*/  @P0 HADD2.F32 R18, -RZ, R26.H0_H0 ;  /* 0x2000001aff120230 */ /* 0x008fe40000004100 */
[----:B----4-:R-:W-:Y:S02]  /*39d0*/  HADD2.F32 R16, -RZ, R16.H0_H0 ;  /* 0x20000010ff107230 */ /* 0x010fe40000004100 */
[----:B------:R-:W-:-:S07]  /*39e0*/  HADD2.F32 R19, -RZ, R24.H0_H0 ;  /* 0x20000018ff137230 */ /* 0x000fce0000004100 */
.L_x_943:
[----:B------:R-:W-:Y:S05]  /*39f0*/  BSYNC B0 ;  /* 0x0000000000007941 */ /* 0x000fea0003800000 */
.L_x_942:
        /* <DEDUP_REMOVED lines=37> */
.L_x_944:
        /* <DEDUP_REMOVED lines=26> */
.L_x_945:
        /* <DEDUP_REMOVED lines=43> */
.L_x_946:
        /* <DEDUP_REMOVED lines=39> */
.L_x_947:
        /* <DEDUP_REMOVED lines=39> */
.L_x_948:
        /* <DEDUP_REMOVED lines=39> */
.L_x_949:
        /* <DEDUP_REMOVED lines=39> */
.L_x_950:
        /* <DEDUP_REMOVED lines=39> */
.L_x_951:
        /* <DEDUP_REMOVED lines=39> */
.L_x_952:
        /* <DEDUP_REMOVED lines=39> */
.L_x_953:
        /* <DEDUP_REMOVED lines=39> */
.L_x_954:
        /* <DEDUP_REMOVED lines=39> */
.L_x_955:
        /* <DEDUP_REMOVED lines=39> */
.L_x_956:
        /* <DEDUP_REMOVED lines=39> */
.L_x_957:
        /* <DEDUP_REMOVED lines=39> */
.L_x_958:
        /* <DEDUP_REMOVED lines=39> */
.L_x_959:
        /* <DEDUP_REMOVED lines=39> */
.L_x_960:
        /* <DEDUP_REMOVED lines=39> */
.L_x_961:
        /* <DEDUP_REMOVED lines=39> */
.L_x_962:
        /* <DEDUP_REMOVED lines=39> */
.L_x_963:
        /* <DEDUP_REMOVED lines=39> */
.L_x_964:
        /* <DEDUP_REMOVED lines=39> */
.L_x_965:
        /* <DEDUP_REMOVED lines=39> */
.L_x_966:
        /* <DEDUP_REMOVED lines=43> */
.L_x_967:
        /* <DEDUP_REMOVED lines=36> */
.L_x_968:
        /* <DEDUP_REMOVED lines=36> */
.L_x_969:
        /* <DEDUP_REMOVED lines=34> */
.L_x_970:
        /* <DEDUP_REMOVED lines=36> */
.L_x_971:
        /* <DEDUP_REMOVED lines=34> */
.L_x_972:
        /* <DEDUP_REMOVED lines=37> */
.L_x_973:
        /* <DEDUP_REMOVED lines=35> */
.L_x_974:
        /* <DEDUP_REMOVED lines=35> */
.L_x_975:
        /* <DEDUP_REMOVED lines=149> */
.L_x_977:
[----:B------:R-:W-:Y:S05]  /*8f10*/  BSYNC B0 ;  /* 0x0000000000007941 */ /* 0x000fea0003800000 */
.L_x_976:
        /* <DEDUP_REMOVED lines=38> */
.L_x_979:
[----:B------:R-:W-:Y:S05]  /*9180*/  BSYNC B0 ;  /* 0x0000000000007941 */ /* 0x000fea0003800000 */
.L_x_978:
        /* <DEDUP_REMOVED lines=16> */
.L_x_981:
[----:B------:R-:W-:Y:S05]  /*9290*/  BSYNC B0 ;  /* 0x0000000000007941 */ /* 0x000fea0003800000 */
.L_x_980:
        /* <DEDUP_REMOVED lines=66> */
.L_x_984:
[----:B------:R-:W-:Y:S02]  /*96c0*/  MOV R24, UR20 ;  /* 0x0000001400187c02 */ /* 0x000fe40008000f00 */
[----:B------:R-:W-:-:S05]  /*96d0*/  MOV R25, UR21 ;  /* 0x0000001500197c02 */ /* 0x000fca0008000f00 */
[----:B------:R-:W2:Y:S04]  /*96e0*/  LDG.E.STRONG.GPU R24, desc[UR22][R24.64] ;  /* 0x0000001618187981 */ /* 0x000ea8000c1ef900 */
[----:B--2---:R-:W-:Y:S01]  /*96f0*/  CCTL.IVALL ;  /* 0x00000000ff00798f */ /* 0x004fe20002000000 */
[----:B------:R-:W-:Y:S05]  /*9700*/  YIELD ;  /* 0x0000000000007946 */ /* 0x000fea0003800000 */
[----:B------:R-:W-:-:S13]  /*9710*/  ISETP.NE.AND P0, PT, R24, R26, PT ;  /* 0x0000001a1800720c */ /* 0x000fda0003f05270 */
[----:B------:R-:W-:Y:S05]  /*9720*/  @P0 BRA `(.L_x_984) ;  /* 0xfffffffc00e40947 */ /* 0x000fea000383ffff */
.L_x_983:
        /* <DEDUP_REMOVED lines=19> */
.L_x_988:
        /* <DEDUP_REMOVED lines=165> */
.L_x_987:
        /* <DEDUP_REMOVED lines=87> */
.L_x_989:
[----:B------:R-:W-:-:S13]  /*a820*/  ISETP.NE.OR P0, PT, RZ, UR17, P0 ;  /* 0x00000011ff007c0c */ /* 0x000fda0008705670 */
[----:B------:R-:W-:Y:S05]  /*a830*/  @!P0 BRA `(.L_x_985) ;  /* 0x0000000000b08947 */ /* 0x000fea0003800000 */
.L_x_986:
        /* <DEDUP_REMOVED lines=44> */
.L_x_985:
        /* <DEDUP_REMOVED lines=14> */
.L_x_991:
[----:B------:R-:W-:Y:S05]  /*abe0*/  BSYNC B0 ;  /* 0x0000000000007941 */ /* 0x000fea0003800000 */
.L_x_990:
        /* <DEDUP_REMOVED lines=25> */
.L_x_982:
        /* <DEDUP_REMOVED lines=38> */
.L_x_992:
        /* <DEDUP_REMOVED lines=23> */
.L_x_994:
[----:B------:R-:W-:Y:S05]  /*b150*/  BSYNC B0 ;  /* 0x0000000000007941 */ /* 0x000fea0003800000 */
.L_x_993:
        /* <DEDUP_REMOVED lines=34> */
.L_x_995:
        /* <DEDUP_REMOVED lines=22> */
.L_x_997:
[----:B------:R-:W-:Y:S05]  /*b4e0*/  BSYNC B0 ;  /* 0x0000000000007941 */ /* 0x000fea0003800000 */
.L_x_996:
        /* <DEDUP_REMOVED lines=35> */
.L_x_998:
        /* <DEDUP_REMOVED lines=22> */
.L_x_1000:
[----:B------:R-:W-:Y:S05]  /*b880*/  BSYNC B0 ;  /* 0x0000000000007941 */ /* 0x000fea0003800000 */
.L_x_999:
        /* <DEDUP_REMOVED lines=33> */
.L_x_1001:
        /* <DEDUP_REMOVED lines=22> */
.L_x_1003:
[----:B------:R-:W-:Y:S05]  /*bc00*/  BSYNC B0 ;  /* 0x0000000000007941 */ /* 0x000fea0003800000 */
.L_x_1002:
        /* <DEDUP_REMOVED lines=47> */
.L_x_1004:
        /* <DEDUP_REMOVED lines=22> */
.L_x_1006:
[----:B------:R-:W-:Y:S05]  /*c060*/  BSYNC B0 ;  /* 0x0000000000007941 */ /* 0x000fea0003800000 */
.L_x_1005:
        /* <DEDUP_REMOVED lines=26> */
.L_x_1007:
        /* <DEDUP_REMOVED lines=22> */
.L_x_1009:
[----:B------:R-:W-:Y:S05]  /*c370*/  BSYNC B0 ;  /* 0x0000000000007941 */ /* 0x000fea0003800000 */
.L_x_1008:
        /* <DEDUP_REMOVED lines=33> */
.L_x_1010:
        /* <DEDUP_REMOVED lines=22> */
.L_x_1012:
[----:B------:R-:W-:Y:S05]  /*c6f0*/  BSYNC B0 ;  /* 0x0000000000007941 */ /* 0x000fea0003800000 */
.L_x_1011:
        /* <DEDUP_REMOVED lines=29> */
.L_x_1013:
        /* <DEDUP_REMOVED lines=22> */
.L_x_1015:
[----:B------:R-:W-:Y:S05]  /*ca30*/  BSYNC B0 ;  /* 0x0000000000007941 */ /* 0x000fea0003800000 */
.L_x_1014:
        /* <DEDUP_REMOVED lines=46> */
.L_x_1016:
        /* <DEDUP_REMOVED lines=22> */
.L_x_1018:
[----:B------:R-:W-:Y:S05]  /*ce80*/  BSYNC B0 ;  /* 0x0000000000007941 */ /* 0x000fea0003800000 */
.L_x_1017:
        /* <DEDUP_REMOVED lines=25> */
.L_x_1019:
        /* <DEDUP_REMOVED lines=22> */
.L_x_1021:
[----:B------:R-:W-:Y:S05]  /*d180*/  BSYNC B0 ;  /* 0x0000000000007941 */ /* 0x000fea0003800000 */
.L_x_1020:
        /* <DEDUP_REMOVED lines=32> */
.L_x_1022:
        /* <DEDUP_REMOVED lines=22> */
.L_x_1024:
[----:B------:R-:W-:Y:S05]  /*d4f0*/  BSYNC B0 ;  /* 0x0000000000007941 */ /* 0x000fea0003800000 */
.L_x_1023:
        /* <DEDUP_REMOVED lines=30> */
.L_x_1025:
        /* <DEDUP_REMOVED lines=22> */
.L_x_1027:
[----:B------:R-:W-:Y:S05]  /*d840*/  BSYNC B0 ;  /* 0x0000000000007941 */ /* 0x000fea0003800000 */
.L_x_1026:
        /* <DEDUP_REMOVED lines=35> */
.L_x_1028:
        /* <DEDUP_REMOVED lines=22> */
.L_x_1030:
[----:B------:R-:W-:Y:S05]  /*dbe0*/  BSYNC B0 ;  /* 0x0000000000007941 */ /* 0x000fea0003800000 */
.L_x_1029:
        /* <DEDUP_REMOVED lines=35> */
.L_x_1031:
        /* <DEDUP_REMOVED lines=22> */
.L_x_1033:
[----:B------:R-:W-:Y:S05]  /*df80*/  BSYNC B0 ;  /* 0x0000000000007941 */ /* 0x000fea0003800000 */
.L_x_1032:
        /* <DEDUP_REMOVED lines=35> */
.L_x_1034:
        /* <DEDUP_REMOVED lines=22> */
.L_x_1036:
[----:B------:R-:W-:Y:S05]  /*e320*/  BSYNC B0 ;  /* 0x0000000000007941 */ /* 0x000fea0003800000 */
.L_x_1035:
        /* <DEDUP_REMOVED lines=35> */
.L_x_1037:
        /* <DEDUP_REMOVED lines=22> */
.L_x_1039:
[----:B------:R-:W-:Y:S05]  /*e6c0*/  BSYNC B0 ;  /* 0x0000000000007941 */ /* 0x000fea0003800000 */
.L_x_1038:
        /* <DEDUP_REMOVED lines=35> */
.L_x_1040:
        /* <DEDUP_REMOVED lines=22> */
.L_x_1042:
[----:B------:R-:W-:Y:S05]  /*ea60*/  BSYNC B0 ;  /* 0x0000000000007941 */ /* 0x000fea0003800000 */
.L_x_1041:
        /* <DEDUP_REMOVED lines=35> */
.L_x_1043:
        /* <DEDUP_REMOVED lines=22> */
.L_x_1045:
[----:B------:R-:W-:Y:S05]  /*ee00*/  BSYNC B0 ;  /* 0x0000000000007941 */ /* 0x000fea0003800000 */
.L_x_1044:
        /* <DEDUP_REMOVED lines=35> */
.L_x_1046:
        /* <DEDUP_REMOVED lines=22> */
.L_x_1048:
[----:B------:R-:W-:Y:S05]  /*f1a0*/  BSYNC B0 ;  /* 0x0000000000007941 */ /* 0x000fea0003800000 */
.L_x_1047:
        /* <DEDUP_REMOVED lines=35> */
.L_x_1049:
        /* <DEDUP_REMOVED lines=22> */
.L_x_1051:
[----:B------:R-:W-:Y:S05]  /*f540*/  BSYNC B0 ;  /* 0x0000000000007941 */ /* 0x000fea0003800000 */
.L_x_1050:
        /* <DEDUP_REMOVED lines=35> */
.L_x_1052:
        /* <DEDUP_REMOVED lines=22> */
.L_x_1054:
[----:B------:R-:W-:Y:S05]  /*f8e0*/  BSYNC B0 ;  /* 0x0000000000007941 */ /* 0x000fea0003800000 */
.L_x_1053:
        /* <DEDUP_REMOVED lines=35> */
.L_x_1055:
        /* <DEDUP_REMOVED lines=22> */
.L_x_1057:
[----:B------:R-:W-:Y:S05]  /*fc80*/  BSYNC B0 ;  /* 0x0000000000007941 */ /* 0x000fea0003800000 */
.L_x_1056:
        /* <DEDUP_REMOVED lines=35> */
.L_x_1058:
        /* <DEDUP_REMOVED lines=22> */
.L_x_1060:
[----:B------:R-:W-:Y:S05]  /*10020*/  BSYNC B0 ;  /* 0x0000000000007941 */ /* 0x000fea0003800000 */
.L_x_1059:
        /* <DEDUP_REMOVED lines=35> */
.L_x_1061:
        /* <DEDUP_REMOVED lines=22> */
.L_x_1063:
[----:B------:R-:W-:Y:S05]  /*103c0*/  BSYNC B0 ;  /* 0x0000000000007941 */ /* 0x000fea0003800000 */
.L_x_1062:
        /* <DEDUP_REMOVED lines=36> */
.L_x_1064:
        /* <DEDUP_REMOVED lines=22> */
.L_x_1066:
[----:B------:R-:W-:Y:S05]  /*10770*/  BSYNC B0 ;  /* 0x0000000000007941 */ /* 0x000fea0003800000 */
.L_x_1065:
        /* <DEDUP_REMOVED lines=35> */
.L_x_1067:
        /* <DEDUP_REMOVED lines=22> */
.L_x_1069:
[----:B------:R-:W-:Y:S05]  /*10b10*/  BSYNC B0 ;  /* 0x0000000000007941 */ /* 0x000fea0003800000 */
.L_x_1068:
        /* <DEDUP_REMOVED lines=35> */
.L_x_1070:
        /* <DEDUP_REMOVED lines=22> */
.L_x_1072:
[----:B------:R-:W-:Y:S05]  /*10eb0*/  BSYNC B0 ;  /* 0x0000000000007941 */ /* 0x000fea0003800000 */
.L_x_1071:
        /* <DEDUP_REMOVED lines=34> */
.L_x_1073:
        /* <DEDUP_REMOVED lines=22> */
.L_x_1075:
[----:B------:R-:W-:Y:S05]  /*11240*/  BSYNC B0 ;  /* 0x0000000000007941 */ /* 0x000fea0003800000 */
.L_x_1074:
        /* <DEDUP_REMOVED lines=33> */
.L_x_1076:
        /* <DEDUP_REMOVED lines=22> */
.L_x_1078:
[----:B------:R-:W-:Y:S05]  /*115c0*/  BSYNC B0 ;  /* 0x0000000000007941 */ /* 0x000fea0003800000 */
.L_x_1077:
        /* <DEDUP_REMOVED lines=40> */
.L_x_1079:
        /* <DEDUP_REMOVED lines=22> */
.L_x_1081:
[----:B------:R-:W-:Y:S05]  /*119b0*/  BSYNC B0 ;  /* 0x0000000000007941 */ /* 0x000fea0003800000 */
.L_x_1080:
        /* <DEDUP_REMOVED lines=33> */
.L_x_1082:
        /* <DEDUP_REMOVED lines=22> */
.L_x_1084:
[----:B------:R-:W-:Y:S05]  /*11d30*/  BSYNC B0 ;  /* 0x0000000000007941 */ /* 0x000fea0003800000 */
.L_x_1083:
        /* <DEDUP_REMOVED lines=27> */
.L_x_1085:
        /* <DEDUP_REMOVED lines=21> */
.L_x_1087:
[----:B------:R-:W-:Y:S05]  /*12040*/  BSYNC B0 ;  /* 0x0000000000007941 */ /* 0x000fea0003800000 */
.L_x_1086:
[----:B------:R-:W-:Y:S01]  /*12050*/  ULDC UR5, c[0x0][0x10] ;  /* 0x0000040000057ab9 */ /* 0x000fe20000000800 */
[----:B------:R-:W-:Y:S02]  /*12060*/  UIADD3 UR4, UR4, 0x1, URZ ;  /* 0x0000000104047890 */ /* 0x000fe4000fffe03f */
[----:B------:R-:W-:-:S04]  /*12070*/  UIADD3 UR9, UR5, UR9, URZ ;  /* 0x0000000905097290 */ /* 0x000fc8000fffe03f */
[----:B------:R-:W-:-:S06]  /*12080*/  UISETP.GE.AND UP0, UPT, UR9, UR8, UPT ;  /* 0x000000080900728c */ /* 0x000fcc000bf06270 */
[----:B------:R-:W-:-:S13]  /*12090*/  PLOP3.LUT P0, PT, PT, PT, UP0, 0x80, 0x0 ;  /* 0x000000000000781c */ /* 0x000fda0003f0f008 */
[----:B------:R-:W-:Y:S05]  /*120a0*/  @!P0 BRA `(.L_x_1088) ;  /* 0xfffffee000f08947 */ /* 0x000fea000383ffff */
.L_x_941:
        /* <DEDUP_REMOVED lines=19> */
.L_x_1090:
[----:B------:R-:W-:Y:S05]  /*121e0*/  BSYNC B0 ;  /* 0x0000000000007941 */ /* 0x000fea0003800000 */
.L_x_1089:
        /* <DEDUP_REMOVED lines=11> */
.L_x_1092:
[----:B------:R-:W2:Y:S04]  /*122a0*/  LDG.E.STRONG.GPU R5, desc[UR22][R2.64] ;  /* 0x0000001602057981 */ /* 0x000ea8000c1ef900 */
[----:B--2---:R-:W-:Y:S01]  /*122b0*/  CCTL.IVALL ;  /* 0x00000000ff00798f */ /* 0x004fe20002000000 */
[----:B------:R-:W-:Y:S05]  /*122c0*/  YIELD ;  /* 0x0000000000007946 */ /* 0x000fea0003800000 */
[----:B------:R-:W-:-:S13]  /*122d0*/  ISETP.NE.AND P0, PT, R5, R0, PT ;  /* 0x000000000500720c */ /* 0x000fda0003f05270 */
[----:B------:R-:W-:Y:S05]  /*122e0*/  @P0 BRA `(.L_x_1092) ;  /* 0xfffffffc00ec0947 */ /* 0x000fea000383ffff */
.L_x_1091:
        /* <DEDUP_REMOVED lines=24> */
.L_x_1093:
        /* <DEDUP_REMOVED lines=25> */
.L_x_1094:
        /* <DEDUP_REMOVED lines=16> */
.L_x_5580:


//--------------------- .text._Z35group_norm_nhwc_bwd_one_pass_kernelI11Bf16IOFp16WLi512ELi160ELi640EEv26Group_norm_nhwc_bwd_params --------------------------
	.section	.text._Z35group_norm_nhwc_bwd_one_pass_kernelI11Bf16IOFp16WLi512ELi160ELi640EEv26Group_norm_nhwc_bwd_params,"ax",@progbits
	.align	128
        .global         _Z35group_norm_nhwc_bwd_one_pass_kernelI11Bf16IOFp16WLi512ELi160ELi640EEv26Group_norm_nhwc_bwd_params
        .type           _Z35group_norm_nhwc_bwd_one_pass_kernelI11Bf16IOFp16WLi512ELi160ELi640EEv26Group_norm_nhwc_bwd_params,@function
        .size           _Z35group_norm_nhwc_bwd_one_pass_kernelI11Bf16IOFp16WLi512ELi160ELi640EEv26Group_norm_nhwc_bwd_params,(.L_x_5581 - _Z35group_norm_nhwc_bwd_one_pass_kernelI11Bf16IOFp16WLi512ELi160ELi640EEv26Group_norm_nhwc_bwd_params)
        .other          _Z35group_norm_nhwc_bwd_one_pass_kernelI11Bf16IOFp16WLi512ELi160ELi640EEv26Group_norm_nhwc_bwd_params,@"STO_CUDA_ENTRY STV_DEFAULT"
_Z35group_norm_nhwc_bwd_one_pass_kernelI11Bf16IOFp16WLi512ELi160ELi640EEv26Group_norm_nhwc_bwd_params:
.text._Z35group_norm_nhwc_bwd_one_pass_kernelI11Bf16IOFp16WLi512ELi160ELi640EEv26Group_norm_nhwc_bwd_params:
        /* <DEDUP_REMOVED lines=32> */
.L_x_1182:
        /* <DEDUP_REMOVED lines=257> */
[----:B------:R-:W-:-:S03]  /*1210*/  @!P2 SHF.L.U32 R5, R24, 0x1, RZ ;  /* 0x000000011805a819 */ /* 0x000fc600000006ff */
[----:B------:R-:W-:Y:S01]  /*1220*/  @!P2 IMAD.IADD R0, R25, 0x1, R45 ;  /* 0x000000011900a824 */ /* 0x000fe200078e022d */
[----:B-1----:R-:W-:-:S04]  /*1230*/  @!P2 IADD3 R40, P1, R5, R2, RZ ;  /* 0x000000020528a210 */ /* 0x002fc80007f3e0ff */
        /* <DEDUP_REMOVED lines=1077> */
[----:B------:R-:W-:Y:S02]  /*5590*/  @!P2 IMAD R3, R0, R3, R5 ;  /* 0x000000030003a224 */ /* 0x000fe400078e0205 */
[----:B------:R-:W-:-:S03]  /*55a0*/  @!P2 IMAD.SHL.U32 R0, R44, 0x2, RZ ;  /* 0x000000022c00a824 */ /* 0x000fc600078e00ff */
        /* <DEDUP_REMOVED lines=174> */
[----:B------:R-:W-:-:S04]  /*6090*/  @!P5 IMAD R3, R0, R3, R5 ;  /* 0x000000030003d224 */ /* 0x000fc800078e0205 */
[----:B------:R-:W-:Y:S01]  /*60a0*/  @!P5 IMAD.IADD R3, R45, 0x1, R3 ;  /* 0x000000012d03d824 */ /* 0x000fe200078e0203 */
[----:B------:R-:W-:-:S04]  /*60b0*/  @!P5 SHF.L.U32 R0, R44, 0x1, RZ ;  /* 0x000000012c00d819 */ /* 0x000fc800000006ff */
        /* <DEDUP_REMOVED lines=15> */
[----:B------:R-:W-:Y:S02]  /*61b0*/  @!P6 MOV R44, R28 ;  /* 0x0000001c002ce202 */ /* 0x000fe40000000f00 */
[----:B------:R-:W-:-:S05]  /*61c0*/  @!P6 MOV R45, R7 ;  /* 0x00000007002de202 */ /* 0x000fca0000000f00 */
        /* <DEDUP_REMOVED lines=487> */
[----:B-1----:R-:W-:Y:S01]  /*8040*/  IMAD.MOV.U32 R15, RZ, RZ, RZ ;  /* 0x000000ffff0f7224 */ /* 0x002fe200078e00ff */
        /* <DEDUP_REMOVED lines=601> */
[----:B-1----:R-:W-:-:S03]  /*a5e0*/  HFMA2.MMA R14, -RZ, RZ, 0, 0 ;  /* 0x00000000ff0e7435 */ /* 0x002fc600000001ff */
        /* <DEDUP_REMOVED lines=26> */
[----:B0-----:R-:W4:Y:S06]  /*a790*/  LDL.LU R42, [R1+0x828] ;  /* 0x00082800012a7983 */ /* 0x001f2c0000300800 */
[----:B------:R-:W4:Y:S01]  /*a7a0*/  @!P1 LDG.E R20, desc[UR10][R40.64] ;  /* 0x0000000a28149981 */ /* 0x000f22000c1e1900 */
[----:B------:R-:W-:-:S02]  /*a7b0*/  PRMT R30, RZ, 0x7610, R30 ;  /* 0x00007610ff1e7816 */ /* 0x000fc4000000001e */
[----:B------:R-:W-:Y:S01]  /*a7c0*/  PRMT R23, RZ, 0x7610, R23 ;  /* 0x00007610ff177816 */ /* 0x000fe20000000017 */
[----:B------:R-:W-:Y:S04]  /*a7d0*/  STL [R1+0x1a0], R19 ;  /* 0x0001a01301007387 */ /* 0x000fe80000100800 */
[----:B------:R-:W4:Y:S01]  /*a7e0*/  LDL.LU.64 R40, [R1+0x3a8] ;  /* 0x0003a80001287983 */ /* 0x000f220000300a00 */
[----:B--2---:R-:W-:Y:S02]  /*a7f0*/  @!P2 SHF.R.U32.HI R17, RZ, 0x10, R12 ;  /* 0x00000010ff11a819 */ /* 0x004fe4000001160c */
[----:B---3--:R-:W-:Y:S02]  /*a800*/  PRMT R25, RZ, 0x7610, R25 ;  /* 0x00007610ff197816 */ /* 0x008fe40000000019 */
[----:B------:R-:W-:-:S02]  /*a810*/  PRMT R24, RZ, 0x7610, R24 ;  /* 0x00007610ff187816 */ /* 0x000fc40000000018 */
[----:B------:R-:W-:Y:S02]  /*a820*/  @!P2 PRMT R25, R17, 0x7610, R25 ;  /* 0x000076101119a816 */ /* 0x000fe40000000019 */
[----:B------:R-:W-:-:S04]  /*a830*/  @!P2 SHF.R.U32.HI R17, RZ, 0x10, R14 ;  /* 0x00000010ff11a819 */ /* 0x000fc8000001160e */
[----:B------:R-:W-:Y:S02]  /*a840*/  @!P2 PRMT R24, R17, 0x7610, R24 ;  /* 0x000076101118a816 */ /* 0x000fe40000000018 */
[----:B------:R-:W-:-:S06]  /*a850*/  MOV R17, RZ ;  /* 0x000000ff00117202 */ /* 0x000fcc0000000f00 */
[----:B----4-:R-:W2:Y:S04]  /*a860*/  @!P1 LDG.E R17, desc[UR10][R38.64] ;  /* 0x0000000a26119981 */ /* 0x010ea8000c1e1900 */
[----:B------:R-:W-:Y:S04]  /*a870*/  STL.S16 [R1+0x3ec], R25 ;  /* 0x0003ec1901007387 */ /* 0x000fe80000100600 */
[----:B------:R-:W3:Y:S04]  /*a880*/  LDL.LU.64 R38, [R1+0x808] ;  /* 0x0008080001267983 */ /* 0x000ee80000300a00 */
        /* <DEDUP_REMOVED lines=9> */
[----:B-1----:R-:W-:-:S02]  /*a920*/  MOV R23, RZ ;  /* 0x000000ff00177202 */ /* 0x002fc40000000f00 */
[----:B--2---:R-:W-:-:S05]  /*a930*/  @!P1 PRMT R30, R17, 0x7610, R30 ;  /* 0x00007610111e9816 */ /* 0x004fca000000001e */
[----:B------:R0:W-:Y:S01]  /*a940*/  STL.S16 [R1+0x3c8], R30 ;  /* 0x0003c81e01007387 */ /* 0x0001e20000100600 */
[----:B------:R-:W-:Y:S01]  /*a950*/  @!P1 SHF.R.U32.HI R19, RZ, 0x10, R17 ;  /* 0x00000010ff139819 */ /* 0x000fe20000011611 */
[----:B0-----:R-:W-:Y:S01]  /*a960*/  HFMA2.MMA R30, -RZ, RZ, 0, 0 ;  /* 0x00000000ff1e7435 */ /* 0x001fe200000001ff */
[----:B---3--:R-:W-:Y:S02]  /*a970*/  PRMT R39, RZ, 0x7610, R39 ;  /* 0x00007610ff277816 */ /* 0x008fe40000000027 */
[----:B------:R-:W-:Y:S02]  /*a980*/  PRMT R38, RZ, 0x7610, R38 ;  /* 0x00007610ff267816 */ /* 0x000fe40000000026 */
[----:B------:R-:W-:Y:S02]  /*a990*/  @!P1 PRMT R39, R19, 0x7610, R39 ;  /* 0x0000761013279816 */ /* 0x000fe40000000027 */
[----:B------:R-:W-:Y:S01]  /*a9a0*/  @!P1 SHF.R.U32.HI R19, RZ, 0x10, R20 ;  /* 0x00000010ff139819 */ /* 0x000fe20000011614 */
[----:B----4-:R-:W2:Y:S04]  /*a9b0*/  @!P3 LDG.E R23, desc[UR10][R24.64] ;  /* 0x0000000a1817b981 */ /* 0x010ea8000c1e1900 */
[----:B------:R-:W3:Y:S01]  /*a9c0*/  @!P3 LDG.E R30, desc[UR10][R26.64] ;  /* 0x0000000a1a1eb981 */ /* 0x000ee2000c1e1900 */
[----:B------:R-:W-:-:S03]  /*a9d0*/  @!P1 PRMT R38, R19, 0x7610, R38 ;  /* 0x0000761013269816 */ /* 0x000fc60000000026 */
[----:B------:R-:W-:Y:S04]  /*a9e0*/  STL.S16 [R1+0x3cc], R39 ;  /* 0x0003cc2701007387 */ /* 0x000fe80000100600 */
[----:B------:R0:W-:Y:S04]  /*a9f0*/  STL.S16 [R1+0x3dc], R38 ;  /* 0x0003dc2601007387 */ /* 0x0001e80000100600 */
[----:B------:R-:W4:Y:S01]  /*aa00*/  LDL.LU.64 R24, [R1+0x800] ;  /* 0x0008000001187983 */ /* 0x000f220000300a00 */
[----:B------:R-:W-:Y:S02]  /*aa10*/  PRMT R45, RZ, 0x7610, R45 ;  /* 0x00007610ff2d7816 */ /* 0x000fe4000000002d */
[----:B------:R-:W-:-:S02]  /*aa20*/  PRMT R42, RZ, 0x7610, R42 ;  /* 0x00007610ff2a7816 */ /* 0x000fc4000000002a */
        /* <DEDUP_REMOVED lines=8> */
[----:B--2---:R-:W-:-:S02]  /*aab0*/  @!P3 PRMT R36, R23, 0x7610, R36 ;  /* 0x000076101724b816 */ /* 0x004fc40000000024 */
[----:B---3--:R-:W-:-:S03]  /*aac0*/  @!P3 PRMT R33, R30, 0x7610, R33 ;  /* 0x000076101e21b816 */ /* 0x008fc60000000021 */
[----:B------:R0:W-:Y:S04]  /*aad0*/  STL.S16 [R1+0x3b8], R36 ;  /* 0x0003b82401007387 */ /* 0x0001e80000100600 */
[----:B------:R1:W-:Y:S01]  /*aae0*/  STL.S16 [R1+0x3c0], R33 ;  /* 0x0003c02101007387 */ /* 0x0003e20000100600 */
[----:B0-----:R-:W-:Y:S01]  /*aaf0*/  HFMA2.MMA R36, -RZ, RZ, 0, 0 ;  /* 0x00000000ff247435 */ /* 0x001fe200000001ff */
[----:B-1----:R-:W-:Y:S02]  /*ab00*/  MOV R33, RZ ;  /* 0x000000ff00217202 */ /* 0x002fe40000000f00 */
[----:B----4-:R-:W-:Y:S02]  /*ab10*/  PRMT R25, RZ, 0x7610, R25 ;  /* 0x00007610ff197816 */ /* 0x010fe40000000019 */
[----:B------:R-:W-:-:S02]  /*ab20*/  @!P3 SHF.R.U32.HI R16, RZ, 0x10, R23 ;  /* 0x00000010ff10b819 */ /* 0x000fc40000011617 */
[----:B------:R0:W2:Y:S01]  /*ab30*/  @!P2 LDG.E R33, desc[UR10][R38.64] ;  /* 0x0000000a2621a981 */ /* 0x0000a2000c1e1900 */
[----:B------:R-:W-:Y:S02]  /*ab40*/  PRMT R24, RZ, 0x7610, R24 ;  /* 0x00007610ff187816 */ /* 0x000fe40000000018 */
[----:B------:R-:W-:Y:S01]  /*ab50*/  @!P3 PRMT R25, R16, 0x7610, R25 ;  /* 0x000076101019b816 */ /* 0x000fe20000000019 */
[----:B------:R-:W3:Y:S01]  /*ab60*/  @!P2 LDG.E R36, desc[UR10][R40.64] ;  /* 0x0000000a2824a981 */ /* 0x000ee2000c1e1900 */
[----:B------:R-:W-:-:S03]  /*ab70*/  @!P3 SHF.R.U32.HI R16, RZ, 0x10, R30 ;  /* 0x00000010ff10b819 */ /* 0x000fc6000001161e */
[----:B------:R-:W0:Y:S01]  /*ab80*/  LDL.LU.64 R38, [R1+0x7f8] ;  /* 0x0007f80001267983 */ /* 0x000e220000300a00 */
[----:B------:R-:W-:-:S03]  /*ab90*/  @!P3 PRMT R24, R16, 0x7610, R24 ;  /* 0x000076101018b816 */ /* 0x000fc60000000018 */
[----:B------:R-:W-:Y:S04]  /*aba0*/  STL.S16 [R1+0x3bc], R25 ;  /* 0x0003bc1901007387 */ /* 0x000fe80000100600 */
[----:B------:R1:W-:Y:S04]  /*abb0*/  STL.S16 [R1+0x3c4], R24 ;  /* 0x0003c41801007387 */ /* 0x0003e80000100600 */
[----:B------:R-:W4:Y:S04]  /*abc0*/  LDL.LU R40, [R1+0x7f4] ;  /* 0x0007f40001287983 */ /* 0x000f280000300800 */
[----:B-1----:R-:W2:Y:S01]  /*abd0*/  LDL.LU.64 R24, [R1+0x398] ;  /* 0x0003980001187983 */ /* 0x002ea20000300a00 */
[----:B------:R-:W-:-:S03]  /*abe0*/  LOP3.LUT P1, RZ, R21, 0x800, RZ, 0xc0, !PT ;  /* 0x0000080015ff7812 */ /* 0x000fc6000782c0ff */
[----:B------:R1:W-:Y:S02]  /*abf0*/  STL.S16 [R1+0x3f0], R42 ;  /* 0x0003f02a01007387 */ /* 0x0003e40000100600 */
[----:B-1----:R-:W-:Y:S02]  /*ac00*/  HFMA2.MMA R42, -RZ, RZ, 0, 0 ;  /* 0x00000000ff2a7435 */ /* 0x002fe400000001ff */
[----:B------:R-:W-:Y:S01]  /*ac10*/  STL [R1+0x1a8], R13 ;  /* 0x0001a80d01007387 */ /* 0x000fe20000100800 */
[----:B------:R-:W-:Y:S02]  /*ac20*/  PRMT R35, RZ, 0x7610, R35 ;  /* 0x00007610ff237816 */ /* 0x000fe40000000023 */
[----:B------:R-:W-:Y:S02]  /*ac30*/  PRMT R34, RZ, 0x7610, R34 ;  /* 0x00007610ff227816 */ /* 0x000fe40000000022 */
[----:B0-----:R-:W-:-:S04]  /*ac40*/  PRMT R39, RZ, 0x7610, R39 ;  /* 0x00007610ff277816 */ /* 0x001fc80000000027 */
[----:B---3--:R-:W-:-:S05]  /*ac50*/  @!P2 PRMT R39, R36, 0x7610, R39 ;  /* 0x000076102427a816 */ /* 0x008fca0000000027 */
[----:B------:R0:W-:Y:S04]  /*ac60*/  STL.S16 [R1+0x5e0], R39 ;  /* 0x0005e02701007387 */ /* 0x0001e80000100600 */
[----:B--2---:R1:W2:Y:S01]  /*ac70*/  @!P1 LDG.E R42, desc[UR10][R24.64] ;  /* 0x0000000a182a9981 */ /* 0x0042a2000c1e1900 */
[----:B0-----:R-:W-:-:S06]  /*ac80*/  MOV R39, RZ ;  /* 0x000000ff00277202 */ /* 0x001fcc0000000f00 */
[----:B------:R-:W3:Y:S04]  /*ac90*/  @!P1 LDG.E R39, desc[UR10][R26.64] ;  /* 0x0000000a1a279981 */ /* 0x000ee8000c1e1900 */
[----:B------:R-:W1:Y:S01]  /*aca0*/  LDL.LU.64 R24, [R1+0x7e8] ;  /* 0x0007e80001187983 */ /* 0x000e620000300a00 */
        /* <DEDUP_REMOVED lines=10> */
[----:B0-----:R-:W2:Y:S04]  /*ad50*/  LDL.LU.64 R34, [R1+0x390] ;  /* 0x0003900001227983 */ /* 0x001ea80000300a00 */
[----:B----4-:R-:W4:Y:S04]  /*ad60*/  LDL.LU.64 R40, [R1+0x388] ;  /* 0x0003880001287983 */ /* 0x010f280000300a00 */
[----:B------:R-:W-:Y:S01]  /*ad70*/  STL [R1+0x1ac], R0 ;  /* 0x0001ac0001007387 */ /* 0x000fe20000100800 */
[----:B------:R-:W-:-:S03]  /*ad80*/  LOP3.LUT P3, RZ, R21, 0x400, RZ, 0xc0, !PT ;  /* 0x0000040015ff7812 */ /* 0x000fc6000786c0ff */
[----:B------:R0:W-:Y:S02]  /*ad90*/  STL [R1+0xb0], R5 ;  /* 0x0000b00501007387 */ /* 0x0001e40000100800 */
[----:B0-----:R-:W-:Y:S01]  /*ada0*/  IMAD.MOV.U32 R5, RZ, RZ, RZ ;  /* 0x000000ffff057224 */ /* 0x001fe200078e00ff */
[----:B---3--:R-:W-:Y:S02]  /*adb0*/  @!P1 SHF.R.U32.HI R0, RZ, 0x10, R39 ;  /* 0x00000010ff009819 */ /* 0x008fe40000011627 */
[----:B-1----:R-:W-:Y:S02]  /*adc0*/  PRMT R25, RZ, 0x7610, R25 ;  /* 0x00007610ff197816 */ /* 0x002fe40000000019 */
[----:B------:R-:W-:Y:S02]  /*add0*/  PRMT R24, RZ, 0x7610, R24 ;  /* 0x00007610ff187816 */ /* 0x000fe40000000018 */
[----:B------:R-:W-:Y:S02]  /*ade0*/  @!P1 PRMT R25, R0, 0x7610, R25 ;  /* 0x0000761000199816 */ /* 0x000fe40000000019 */
[----:B--2---:R-:W-:-:S04]  /*adf0*/  @!P1 SHF.R.U32.HI R0, RZ, 0x10, R42 ;  /* 0x00000010ff009819 */ /* 0x004fc8000001162a */
[----:B------:R-:W-:Y:S02]  /*ae00*/  @!P1 PRMT R24, R0, 0x7610, R24 ;  /* 0x0000761000189816 */ /* 0x000fe40000000018 */
[----:B------:R-:W-:-:S04]  /*ae10*/  PRMT R0, RZ, 0x7610, R0 ;  /* 0x00007610ff007816 */ /* 0x000fc80000000000 */
[----:B------:R-:W-:-:S05]  /*ae20*/  @!P1 PRMT R0, R42, 0x7610, R0 ;  /* 0x000076102a009816 */ /* 0x000fca0000000000 */
[----:B------:R0:W-:Y:S04]  /*ae30*/  STL.S16 [R1+0x608], R0 ;  /* 0x0006080001007387 */ /* 0x0001e80000100600 */
[----:B----4-:R1:W2:Y:S01]  /*ae40*/  @!P3 LDG.E R5, desc[UR10][R40.64] ;  /* 0x0000000a2805b981 */ /* 0x0102a2000c1e1900 */
[----:B0-----:R-:W-:-:S06]  /*ae50*/  MOV R0, RZ ;  /* 0x000000ff00007202 */ /* 0x001fcc0000000f00 */
[----:B------:R-:W3:Y:S04]  /*ae60*/  @!P3 LDG.E R0, desc[UR10][R34.64] ;  /* 0x0000000a2200b981 */ /* 0x000ee8000c1e1900 */
[----:B------:R-:W1:Y:S01]  /*ae70*/  LDL.LU.64 R40, [R1+0x7d8] ;  /* 0x0007d80001287983 */ /* 0x000e620000300a00 */
        /* <DEDUP_REMOVED lines=14> */
[----:B---3--:R-:W-:-:S04]  /*af60*/  @!P3 SHF.R.U32.HI R9, RZ, 0x10, R0 ;  /* 0x00000010ff09b819 */ /* 0x008fc80000011600 */
[----:B------:R-:W-:Y:S02]  /*af70*/  @!P3 PRMT R44, R9, 0x7610, R44 ;  /* 0x00007610092cb816 */ /* 0x000fe4000000002c */
[----:B-1----:R-:W-:Y:S02]  /*af80*/  PRMT R41, RZ, 0x7610, R41 ;  /* 0x00007610ff297816 */ /* 0x002fe40000000029 */
        /* <DEDUP_REMOVED lines=279> */
[----:B------:R-:W-:Y:S01]  /*c100*/  @!P0 PRMT R45, R32, 0x7610, R45 ;  /* 0x00007610202d8816 */ /* 0x000fe2000000002d */
[----:B------:R-:W-:-:S04]  /*c110*/  HFMA2.MMA R41, -RZ, RZ, 0, 0 ;  /* 0x00000000ff297435 */ /* 0x000fc800000001ff */
[----:B------:R0:W-:Y:S02]  /*c120*/  STL.S16 [R1+0x6c0], R45 ;  /* 0x0006c02d01007387 */ /* 0x0001e40000100600 */
[----:B0-----:R-:W-:-:S04]  /*c130*/  MOV R45, RZ ;  /* 0x000000ff002d7202 */ /* 0x001fc80000000f00 */
        /* <DEDUP_REMOVED lines=168> */
.L_x_1097:
[----:B------:R-:W-:Y:S05]  /*cbc0*/  BSYNC B0 ;  /* 0x0000000000007941 */ /* 0x000fea0003800000 */
.L_x_1096:
        /* <DEDUP_REMOVED lines=33> */
.L_x_1098:
        /* <DEDUP_REMOVED lines=36> */
.L_x_1099:
        /* <DEDUP_REMOVED lines=45> */
.L_x_1100:
        /* <DEDUP_REMOVED lines=42> */
.L_x_1101:
        /* <DEDUP_REMOVED lines=39> */
.L_x_1102:
        /* <DEDUP_REMOVED lines=37> */
.L_x_1103:
        /* <DEDUP_REMOVED lines=40> */
.L_x_1104:
        /* <DEDUP_REMOVED lines=36> */
.L_x_1105:
        /* <DEDUP_REMOVED lines=42> */
.L_x_1106:
        /* <DEDUP_REMOVED lines=36> */
.L_x_1107:
        /* <DEDUP_REMOVED lines=42> */
.L_x_1108:
        /* <DEDUP_REMOVED lines=35> */
.L_x_1109:
        /* <DEDUP_REMOVED lines=41> */
.L_x_1110:
        /* <DEDUP_REMOVED lines=36> */
.L_x_1111:
        /* <DEDUP_REMOVED lines=43> */
.L_x_1112:
        /* <DEDUP_REMOVED lines=39> */
.L_x_1113:
        /* <DEDUP_REMOVED lines=47> */
.L_x_1114:
        /* <DEDUP_REMOVED lines=19> */
[----:B--2---:R-:W-:Y:S01]  /*f6d0*/  IMAD.U32 R34, R34, 0x10000, RZ ;  /* 0x0001000022227824 */ /* 0x004fe200078e00ff */
        /* <DEDUP_REMOVED lines=20> */
.L_x_1115:
        /* <DEDUP_REMOVED lines=49> */
.L_x_1116:
        /* <DEDUP_REMOVED lines=39> */
.L_x_1117:
        /* <DEDUP_REMOVED lines=47> */
.L_x_1118:
        /* <DEDUP_REMOVED lines=39> */
.L_x_1119:
        /* <DEDUP_REMOVED lines=47> */
.L_x_1120:
        /* <DEDUP_REMOVED lines=40> */
.L_x_1121:
        /* <DEDUP_REMOVED lines=49> */
.L_x_1122:
        /* <DEDUP_REMOVED lines=40> */
.L_x_1123:
        /* <DEDUP_REMOVED lines=47> */
.L_x_1124:
        /* <DEDUP_REMOVED lines=40> */
.L_x_1125:
        /* <DEDUP_REMOVED lines=54> */
.L_x_1126:
        /* <DEDUP_REMOVED lines=43> */
.L_x_1127:
        /* <DEDUP_REMOVED lines=58> */
.L_x_1128:
        /* <DEDUP_REMOVED lines=16> */
[----:B----4-:R-:W-:-:S03]  /*11e20*/  IMAD.U32 R2, R2, 0x10000, RZ ;  /* 0x0001000002027824 */ /* 0x010fc600078e00ff */
        /* <DEDUP_REMOVED lines=38> */
.L_x_1129:
        /* <DEDUP_REMOVED lines=72> */
.L_x_1130:
        /* <DEDUP_REMOVED lines=52> */
.L_x_1131:
        /* <DEDUP_REMOVED lines=68> */
.L_x_1132:
        /* <DEDUP_REMOVED lines=47> */
.L_x_1133:
        /* <DEDUP_REMOVED lines=61> */
.L_x_1134:
        /* <DEDUP_REMOVED lines=39> */
.L_x_1135:
        /* <DEDUP_REMOVED lines=51> */
.L_x_1136:
        /* <DEDUP_REMOVED lines=39> */
.L_x_1137:
        /* <DEDUP_REMOVED lines=51> */
.L_x_1138:
        /* <DEDUP_REMOVED lines=42> */
.L_x_1139:
        /* <DEDUP_REMOVED lines=51> */
.L_x_1140:
        /* <DEDUP_REMOVED lines=43> */
.L_x_1141:
        /* <DEDUP_REMOVED lines=26> */
[----:B----4-:R-:W-:Y:S01]  /*148b0*/  SHF.L.U32 R31, R31, 0x10, RZ ;  /* 0x000000101f1f7819 */ /* 0x010fe200000006ff */
[----:B------:R-:W-:-:S04]  /*148c0*/  IMAD.U32 R34, R34, 0x10000, RZ ;  /* 0x0001000022227824 */ /* 0x000fc800078e00ff */
[----:B------:R-:W-:-:S04]  /*148d0*/  FADD.FTZ R31, R31, -UR16 ;  /* 0x800000101f1f7e21 */ /* 0x000fc80008010000 */
[----:B------:R-:W-:Y:S01]  /*148e0*/  FMUL.FTZ R31, R31, UR12 ;  /* 0x0000000c1f1f7c20 */ /* 0x000fe20008410000 */
        /* <DEDUP_REMOVED lines=32> */
.L_x_1142:
        /* <DEDUP_REMOVED lines=46> */
.L_x_1143:
        /* <DEDUP_REMOVED lines=57> */
.L_x_1144:
        /* <DEDUP_REMOVED lines=42> */
.L_x_1145:
        /* <DEDUP_REMOVED lines=60> */
.L_x_1146:
        /* <DEDUP_REMOVED lines=44> */
.L_x_1147:
        /* <DEDUP_REMOVED lines=58> */
.L_x_1148:
[----:B------:R-:W2:Y:S01]  /*15e20*/  LDL.LU R18, [R1+0x65c] ;  /* 0x00065c0001127983 */ /* 0x000ea20000300800 */
[----:B0-----:R-:W-:-:S03]  /*15e30*/  MOV R22, R26 ;  /* 0x0000001a00167202 */ /* 0x001fc60000000f00 */
[----:B------:R-:W3:Y:S02]  /*15e40*/  LDL.LU R27, [R1+0x660] ;  /* 0x00066000011b7983 */ /* 0x000ee40000300800 */
[----:B------:R-:W-:Y:S02]  /*15e50*/  FMUL.FTZ R25, R22, R0 ;  /* 0x0000000016197220 */ /* 0x000fe40000410000 */
[----:B-1----:R-:W4:Y:S01]  /*15e60*/  LDL.LU R26, [R1+0x668] ;  /* 0x00066800011a7983 */ /* 0x002f220000300800 */
[----:B--2---:R-:W-:Y:S01]  /*15e70*/  SHF.L.U32 R22, R18, 0x10, RZ ;  /* 0x0000001012167819 */ /* 0x004fe200000006ff */
[----:B------:R-:W-:Y:S02]  /*15e80*/  FADD.FTZ R18, R20, R19 ;  /* 0x0000001314127221 */ /* 0x000fe40000010000 */
[----:B------:R-:W2:Y:S02]  /*15e90*/  LDL.LU R19, [R1+0x664] ;  /* 0x0006640001137983 */ /* 0x000ea40000300800 */
[----:B------:R-:W-:Y:S01]  /*15ea0*/  FADD.FTZ R22, R22, -UR16 ;  /* 0x8000001016167e21 */ /* 0x000fe20008010000 */
[----:B------:R-:W-:Y:S01]  /*15eb0*/  FFMA.FTZ R23, R31, R25, R23 ;  /* 0x000000191f177223 */ /* 0x000fe20000010017 */
[----:B---3--:R-:W-:-:S02]  /*15ec0*/  SHF.L.U32 R27, R27, 0x10, RZ ;  /* 0x000000101b1b7819 */ /* 0x008fc400000006ff */
[----:B----4-:R-:W-:Y:S02]  /*15ed0*/  SHF.L.U32 R26, R26, 0x10, RZ ;  /* 0x000000101a1a7819 */ /* 0x010fe400000006ff */
        /* <DEDUP_REMOVED lines=27> */
.L_x_1149:
        /* <DEDUP_REMOVED lines=53> */
.L_x_1150:
        /* <DEDUP_REMOVED lines=43> */
.L_x_1151:
        /* <DEDUP_REMOVED lines=56> */
.L_x_1152:
        /* <DEDUP_REMOVED lines=38> */
.L_x_1153:
        /* <DEDUP_REMOVED lines=18> */
[----:B------:R-:W-:Y:S01]  /*16d90*/  SHF.L.U32 R21, R21, 0x10, RZ ;  /* 0x0000001015157819 */ /* 0x000fe200000006ff */
[----:B------:R-:W-:Y:S02]  /*16da0*/  IMAD.U32 R20, R20, 0x10000, RZ ;  /* 0x0001000014147824 */ /* 0x000fe400078e00ff */
        /* <DEDUP_REMOVED lines=30> */
.L_x_1154:
        /* <DEDUP_REMOVED lines=39> */
.L_x_1155:
        /* <DEDUP_REMOVED lines=53> */
.L_x_1156:
        /* <DEDUP_REMOVED lines=41> */
.L_x_1157:
        /* <DEDUP_REMOVED lines=62> */
.L_x_1158:
        /* <DEDUP_REMOVED lines=50> */
.L_x_1159:
        /* <DEDUP_REMOVED lines=47> */
[----:B---3--:R-:W-:-:S02]  /*181d0*/  SHF.L.U32 R30, R30, 0x10, RZ ;  /* 0x000000101e1e7819 */ /* 0x008fc400000006ff */
[----:B------:R-:W-:-:S03]  /*181e0*/  SHF.L.U32 R31, R31, 0x10, RZ ;  /* 0x000000101f1f7819 */ /* 0x000fc600000006ff */
[----:B------:R-:W-:Y:S02]  /*181f0*/  FADD.FTZ R30, R30, -UR16 ;  /* 0x800000101e1e7e21 */ /* 0x000fe40008010000 */
[----:B------:R-:W-:Y:S02]  /*18200*/  FADD.FTZ R31, R31, -UR16 ;  /* 0x800000101f1f7e21 */ /* 0x000fe40008010000 */
[----:B------:R-:W-:Y:S02]  /*18210*/  FMUL.FTZ R30, R30, UR12 ;  /* 0x0000000c1e1e7c20 */ /* 0x000fe40008410000 */
[----:B------:R-:W-:-:S03]  /*18220*/  FMUL.FTZ R31, R31, UR12 ;  /* 0x0000000c1f1f7c20 */ /* 0x000fc60008410000 */
        /* <DEDUP_REMOVED lines=24> */
.L_x_1160:
        /* <DEDUP_REMOVED lines=72> */
.L_x_1161:
        /* <DEDUP_REMOVED lines=386> */
.L_x_1163:
[----:B------:R-:W-:Y:S05]  /*1a050*/  BSYNC B0 ;  /* 0x0000000000007941 */ /* 0x000fea0003800000 */
.L_x_1162:
        /* <DEDUP_REMOVED lines=38> */
.L_x_1165:
[----:B------:R-:W-:Y:S05]  /*1a2c0*/  BSYNC B0 ;  /* 0x0000000000007941 */ /* 0x000fea0003800000 */
.L_x_1164:
        /* <DEDUP_REMOVED lines=30> */
.L_x_1167:
[----:B------:R-:W-:Y:S05]  /*1a4b0*/  BSYNC B0 ;  /* 0x0000000000007941 */ /* 0x000fea0003800000 */
.L_x_1166:
        /* <DEDUP_REMOVED lines=40> */
.L_x_1171:
[----:B------:R-:W2:Y:S04]  /*1a740*/  LDG.E.STRONG.GPU R8, desc[UR10][R12.64] ;  /* 0x0000000a0c087981 */ /* 0x000ea8000c1ef900 */
[----:B--2---:R-:W-:Y:S04]  /*1a750*/  CCTL.IVALL ;  /* 0x00000000ff00798f */ /* 0x004fe80002000000 */
[----:B------:R0:W-:Y:S01]  /*1a760*/  STL [R1], R8 ;  /* 0x0000000801007387 */ /* 0x0001e20000100800 */
[----:B------:R-:W-:-:S13]  /*1a770*/  ISETP.NE.AND P1, PT, R8, UR6, PT ;  /* 0x0000000608007c0c */ /* 0x000fda000bf25270 */
[----:B0-----:R-:W-:Y:S05]  /*1a780*/  @P1 BRA `(.L_x_1171) ;  /* 0xfffffffc00ec1947 */ /* 0x001fea000383ffff */
.L_x_1170:
[----:B------:R-:W-:Y:S05]  /*1a790*/  BSYNC B0 ;  /* 0x0000000000007941 */ /* 0x000fea0003800000 */
.L_x_1169:
        /* <DEDUP_REMOVED lines=18> */
.L_x_1175:
        /* <DEDUP_REMOVED lines=48> */
[C---:B------:R-:W-:Y:S01]  /*1abc0*/  IADD3 R21, R8.reuse, 0x9, RZ ;  /* 0x0000000908157810 */ /* 0x040fe20007ffe0ff */
[----:B------:R-:W-:Y:S02]  /*1abd0*/  VIADD R24, R8, 0xb ;  /* 0x0000000b08187836 */ /* 0x000fe40000000000 */
        /* <DEDUP_REMOVED lines=65> */
.L_x_1174:
        /* <DEDUP_REMOVED lines=21> */
[----:B------:R-:W-:-:S07]  /*1b140*/  IADD3 R23, R21, 0x2, RZ ;  /* 0x0000000215177810 */ /* 0x000fce0007ffe0ff */
        /* <DEDUP_REMOVED lines=39> */
.L_x_1176:
[----:B------:R-:W-:-:S13]  /*1b3c0*/  ISETP.NE.OR P1, PT, R20, RZ, P1 ;  /* 0x000000ff1400720c */ /* 0x000fda0000f25670 */
[----:B------:R-:W-:Y:S05]  /*1b3d0*/  @!P1 BRA `(.L_x_1172) ;  /* 0x00000000007c9947 */ /* 0x000fea0003800000 */
.L_x_1173:
        /* <DEDUP_REMOVED lines=31> */
.L_x_1172:
        /* <DEDUP_REMOVED lines=11> */
.L_x_1178:
[----:B------:R-:W-:Y:S05]  /*1b680*/  BSYNC B0 ;  /* 0x0000000000007941 */ /* 0x000fea0003800000 */
.L_x_1177:
        /* <DEDUP_REMOVED lines=19> */
.L_x_1168:
        /* <DEDUP_REMOVED lines=14> */
.L_x_1181:
        /* <DEDUP_REMOVED lines=107> */
.L_x_1180:
[----:B------:R-:W-:Y:S05]  /*1bf50*/  BSYNC B0 ;  /* 0x0000000000007941 */ /* 0x000fea0003800000 */
.L_x_1179:
        /* <DEDUP_REMOVED lines=10> */
.L_x_1095:
        /* <DEDUP_REMOVED lines=25> */
.L_x_1184:
[----:B------:R-:W-:Y:S05]  /*1c190*/  BSYNC B0 ;  /* 0x0000000000007941 */ /* 0x000fea0003800000 */
.L_x_1183:
[----:B------:R-:W-:Y:S05]  /*1c1a0*/  @P0 EXIT ;  /* 0x000000000000094d */ /* 0x000fea0003800000 */
[----:B------:R-:W-:Y:S05]  /*1c1b0*/  @P2 BRA `(.L_x_1185) ;  /* 0x0000000000202947 */ /* 0x000fea0003800000 */
[----:B------:R-:W-:-:S05]  /*1c1c0*/  IMAD R0, R6, R7, RZ ;  /* 0x0000000706007224 */ /* 0x000fca00078e02ff */
[----:B------:R-:W-:-:S13]  /*1c1d0*/  ISETP.NE.AND P0, PT, R0, -0x1, PT ;  /* 0xffffffff0000780c */ /* 0x000fda0003f05270 */
[----:B------:R-:W-:Y:S05]  /*1c1e0*/  @!P0 BRA `(.L_x_1185) ;  /* 0x0000000000148947 */ /* 0x000fea0003800000 */
.L_x_1186:
[----:B-1----:R-:W2:Y:S04]  /*1c1f0*/  LDG.E.STRONG.GPU R5, desc[UR10][R2.64] ;  /* 0x0000000a02057981 */ /* 0x002ea8000c1ef900 */
[----:B--2---:R-:W-:Y:S01]  /*1c200*/  CCTL.IVALL ;  /* 0x00000000ff00798f */ /* 0x004fe20002000000 */
[----:B------:R-:W-:Y:S05]  /*1c210*/  YIELD ;  /* 0x0000000000007946 */ /* 0x000fea0003800000 */
[----:B------:R-:W-:-:S13]  /*1c220*/  ISETP.NE.AND P0, PT, R5, R0, PT ;  /* 0x000000000500720c */ /* 0x000fda0003f05270 */
[----:B------:R-:W-:Y:S05]  /*1c230*/  @P0 BRA `(.L_x_1186) ;  /* 0xfffffffc00ec0947 */ /* 0x000fea000383ffff */
.L_x_1185:
        /* <DEDUP_REMOVED lines=27> */
.L_x_1187:
        /* <DEDUP_REMOVED lines=16> */
[----:B---3--:R-:W-:Y:S02]  /*1c4f0*/  F2FP.F16.F32.PACK_AB R3, R15, R0 ;  /* 0x000000000f03723e */ /* 0x008fe400000000ff */
[----:B------:R-:W-:Y:S02]  /*1c500*/  IADD3 R0, R22, 0x280, RZ ;  /* 0x0000028016007810 */ /* 0x000fe40007ffe0ff */
[----:B----4-:R-:W-:Y:S01]  /*1c510*/  F2FP.F16.F32.PACK_AB R21, R19, R16 ;  /* 0x000000101315723e */ /* 0x010fe200000000ff */
        /* <DEDUP_REMOVED lines=8> */
.L_x_1188:
        /* <DEDUP_REMOVED lines=14> */
.L_x_5581:


//--------------------- .text._Z35group_norm_nhwc_bwd_one_pass_kernelI11Fp16IOFp32WLi64ELi160ELi640EEv26Group_norm_nhwc_bwd_params --------------------------
	.section	.text._Z35group_norm_nhwc_bwd_one_pass_kernelI11Fp16IOFp32WLi64ELi160ELi640EEv26Group_norm_nhwc_bwd_params,"ax",@progbits
	.align	128
        .global         _Z35group_norm_nhwc_bwd_one_pass_kernelI11Fp16IOFp32WLi64ELi160ELi640EEv26Group_norm_nhwc_bwd_params
        .type           _Z35group_norm_nhwc_bwd_one_pass_kernelI11Fp16IOFp32WLi64ELi160ELi640EEv26Group_norm_nhwc_bwd_params,@function
        .size           _Z35group_norm_nhwc_bwd_one_pass_kernelI11Fp16IOFp32WLi64ELi160ELi640EEv26Group_norm_nhwc_bwd_params,(.L_x_5582 - _Z35group_norm_nhwc_bwd_one_pass_kernelI11Fp16IOFp32WLi64ELi160ELi640EEv26Group_norm_nhwc_bwd_params)
        .other          _Z35group_norm_nhwc_bwd_one_pass_kernelI11Fp16IOFp32WLi64ELi160ELi640EEv26Group_norm_nhwc_bwd_params,@"STO_CUDA_ENTRY STV_DEFAULT"
_Z35group_norm_nhwc_bwd_one_pass_kernelI11Fp16IOFp32WLi64ELi160ELi640EEv26Group_norm_nhwc_bwd_params:
.text._Z35group_norm_nhwc_bwd_one_pass_kernelI11Fp16IOFp32WLi64ELi160ELi640EEv26Group_norm_nhwc_bwd_params:
        /* <DEDUP_REMOVED lines=52> */
.L_x_1240:
[----:B------:R-:W0:Y:S01]  /*0340*/  LDC R7, c[0x0][0x2a0] ;  /* 0x0000a800ff077b82 */ /* 0x000e220000000800 */
[----:B------:R-:W-:Y:S01]  /*0350*/  IABS R9, R60 ;  /* 0x0000003c00097213 */ /* 0x000fe20000000000 */
[----:B------:R-:W-:Y:S01]  /*0360*/  ULDC.64 UR14, c[0x0][0x290] ;  /* 0x0000a400000e7ab9 */ /* 0x000fe20000000a00 */
[----:B------:R-:W-:Y:S01]  /*0370*/  ISETP.GE.AND P4, PT, R60, RZ, PT ;  /* 0x000000ff3c00720c */ /* 0x000fe20003f86270 */
[----:B------:R-:W-:Y:S01]  /*0380*/  ULDC.64 UR12, c[0x0][0x298] ;  /* 0x0000a600000c7ab9 */ /* 0x000fe20000000a00 */
[----:B------:R-:W-:Y:S02]  /*0390*/  SHF.R.S32.HI R15, RZ, 0x1f, R58 ;  /* 0x0000001fff0f7819 */ /* 0x000fe4000001143a */
[----:B------:R-:W-:Y:S02]  /*03a0*/  CS2R R48, SRZ ;  /* 0x0000000000307805 */ /* 0x000fe4000001ff00 */
[----:B------:R-:W-:Y:S01]  /*03b0*/  ISETP.GE.U32.AND P2, PT, R58, UR14, PT ;  /* 0x0000000e3a007c0c */ /* 0x000fe2000bf46070 */
[----:B------:R-:W1:Y:S01]  /*03c0*/  @P1 LDC.64 R30, c[0x0][0x288] ;  /* 0x0000a200ff1e1b82 */ /* 0x000e620000000a00 */
[----:B------:R-:W-:-:S02]  /*03d0*/  SHF.R.S32.HI R11, RZ, 0x1f, R56 ;  /* 0x0000001fff0b7819 */ /* 0x000fc40000011438 */
[----:B------:R-:W-:-:S04]  /*03e0*/  ISETP.GE.AND.EX P2, PT, R15, UR15, PT, P2 ;  /* 0x0000000f0f007c0c */ /* 0x000fc8000bf46320 */
[----:B------:R-:W-:Y:S01]  /*03f0*/  ISETP.GT.U32.OR P2, PT, R61, 0x27f, P2 ;  /* 0x0000027f3d00780c */ /* 0x000fe20001744470 */
[----:B------:R-:W2:Y:S01]  /*0400*/  @P1 LDC.64 R22, c[0x0][0x230] ;  /* 0x00008c00ff161b82 */ /* 0x000ea20000000a00 */
[----:B0-----:R-:W-:-:S07]  /*0410*/  IABS R14, R7 ;  /* 0x00000007000e7213 */ /* 0x001fce0000000000 */
[----:B------:R-:W0:Y:S01]  /*0420*/  @P1 LDC.64 R26, c[0x0][0x228] ;  /* 0x00008a00ff1a1b82 */ /* 0x000e220000000a00 */
[----:B------:R-:W3:Y:S07]  /*0430*/  I2F.RP R3, R14 ;  /* 0x0000000e00037306 */ /* 0x000eee0000209400 */
[----:B------:R-:W4:Y:S08]  /*0440*/  @!P2 LDC.64 R28, c[0x0][0x288] ;  /* 0x0000a200ff1cab82 */ /* 0x000f300000000a00 */
[----:B------:R-:W0:Y:S01]  /*0450*/  @!P2 LDC.64 R24, c[0x0][0x230] ;  /* 0x00008c00ff18ab82 */ /* 0x000e220000000a00 */
[----:B---3--:R-:W3:Y:S07]  /*0460*/  MUFU.RCP R3, R3 ;  /* 0x0000000300037308 */ /* 0x008eee0000001000 */
[----:B------:R-:W0:Y:S01]  /*0470*/  @!P2 LDC.64 R20, c[0x0][0x228] ;  /* 0x00008a00ff14ab82 */ /* 0x000e220000000a00 */
[----:B---3--:R-:W-:-:S04]  /*0480*/  IADD3 R12, R3, 0xffffffe, RZ ;  /* 0x0ffffffe030c7810 */ /* 0x008fc80007ffe0ff */
[----:B------:R3:W1:Y:S02]  /*0490*/  F2I.FTZ.U32.TRUNC.NTZ R13, R12 ;  /* 0x0000000c000d7305 */ /* 0x000664000021f000 */
[----:B---3--:R-:W-:Y:S02]  /*04a0*/  MOV R12, RZ ;  /* 0x000000ff000c7202 */ /* 0x008fe40000000f00 */
[----:B-1----:R-:W-:-:S05]  /*04b0*/  IADD3 R5, RZ, -R13, RZ ;  /* 0x8000000dff057210 */ /* 0x002fca0007ffe0ff */
[----:B------:R-:W-:-:S04]  /*04c0*/  IMAD R5, R5, R14, RZ ;  /* 0x0000000e05057224 */ /* 0x000fc800078e02ff */
[----:B------:R-:W-:Y:S01]  /*04d0*/  IMAD.HI.U32 R13, R13, R5, R12 ;  /* 0x000000050d0d7227 */ /* 0x000fe200078e000c */
[----:B------:R-:W-:-:S05]  /*04e0*/  MOV R5, R9 ;  /* 0x0000000900057202 */ /* 0x000fca0000000f00 */
[----:B------:R-:W-:-:S05]  /*04f0*/  IMAD.HI.U32 R13, R13, R5, RZ ;  /* 0x000000050d0d7227 */ /* 0x000fca00078e00ff */
[----:B------:R-:W-:-:S05]  /*0500*/  IADD3 R3, -R13, RZ, RZ ;  /* 0x000000ff0d037210 */ /* 0x000fca0007ffe1ff */
[----:B------:R-:W-:Y:S01]  /*0510*/  IMAD R3, R14, R3, R5 ;  /* 0x000000030e037224 */ /* 0x000fe200078e0205 */
[----:B------:R-:W-:-:S04]  /*0520*/  LOP3.LUT R5, R60, R7, RZ, 0x3c, !PT ;  /* 0x000000073c057212 */ /* 0x000fc800078e3cff */
[----:B------:R-:W-:Y:S02]  /*0530*/  ISETP.GT.U32.AND P0, PT, R14, R3, PT ;  /* 0x000000030e00720c */ /* 0x000fe40003f04070 */
[----:B------:R-:W-:-:S11]  /*0540*/  ISETP.GE.AND P6, PT, R5, RZ, PT ;  /* 0x000000ff0500720c */ /* 0x000fd60003fc6270 */
[-C--:B------:R-:W-:Y:S02]  /*0550*/  @!P0 IADD3 R3, R3, -R14.reuse, RZ ;  /* 0x8000000e03038210 */ /* 0x080fe40007ffe0ff */
[----:B------:R-:W-:Y:S02]  /*0560*/  @!P0 IADD3 R13, R13, 0x1, RZ ;  /* 0x000000010d0d8810 */ /* 0x000fe40007ffe0ff */
[CC--:B------:R-:W-:Y:S02]  /*0570*/  ISETP.GE.U32.AND P3, PT, R3.reuse, R14.reuse, PT ;  /* 0x0000000e0300720c */ /* 0x0c0fe40003f66070 */
[----:B------:R-:W-:Y:S02]  /*0580*/  ISETP.GT.U32.AND P5, PT, R14, R3, PT ;  /* 0x000000030e00720c */ /* 0x000fe40003fa4070 */
[----:B------:R-:W-:Y:S02]  /*0590*/  IADD3 R12, R3, -R14, RZ ;  /* 0x8000000e030c7210 */ /* 0x000fe40007ffe0ff */
[----:B------:R-:W-:-:S02]  /*05a0*/  ISETP.NE.AND P0, PT, R7, RZ, PT ;  /* 0x000000ff0700720c */ /* 0x000fc40003f05270 */
[----:B------:R-:W-:Y:S02]  /*05b0*/  SEL R3, R12, R3, !P5 ;  /* 0x000000030c037207 */ /* 0x000fe40006800000 */
[----:B------:R-:W-:Y:S02]  /*05c0*/  LOP3.LUT R12, RZ, R7, RZ, 0x33, !PT ;  /* 0x00000007ff0c7212 */ /* 0x000fe400078e33ff */
[----:B------:R-:W-:Y:S02]  /*05d0*/  @!P4 IADD3 R3, -R3, RZ, RZ ;  /* 0x000000ff0303c210 */ /* 0x000fe40007ffe1ff */
[----:B------:R-:W-:Y:S02]  /*05e0*/  @P3 IADD3 R13, R13, 0x1, RZ ;  /* 0x000000010d0d3810 */ /* 0x000fe40007ffe0ff */
[----:B------:R-:W-:Y:S02]  /*05f0*/  SEL R64, R12, R3, !P0 ;  /* 0x000000030c407207 */ /* 0x000fe40004000000 */
[----:B------:R-:W-:-:S02]  /*0600*/  @!P6 IADD3 R13, -R13, RZ, RZ ;  /* 0x000000ff0d0de210 */ /* 0x000fc40007ffe1ff */
[----:B------:R-:W-:Y:S01]  /*0610*/  ISETP.GE.U32.AND P3, PT, R57, UR14, PT ;  /* 0x0000000e39007c0c */ /* 0x000fe2000bf66070 */
[----:B------:R-:W-:Y:S01]  /*0620*/  IMAD R45, R64, 0xa0, RZ ;  /* 0x000000a0402d7824 */ /* 0x000fe200078e02ff */
[----:B------:R-:W-:Y:S02]  /*0630*/  SEL R3, R12, R13, !P0 ;  /* 0x0000000d0c037207 */ /* 0x000fe40004000000 */
[----:B------:R-:W-:Y:S02]  /*0640*/  SHF.R.S32.HI R13, RZ, 0x1f, R57 ;  /* 0x0000001fff0d7819 */ /* 0x000fe40000011439 */
[----:B------:R-:W-:Y:S02]  /*0650*/  SHF.R.S32.HI R12, RZ, 0x1f, R62 ;  /* 0x0000001fff0c7819 */ /* 0x000fe4000001143e */
[----:B------:R-:W-:Y:S02]  /*0660*/  IADD3 R66, P0, R62, R45, RZ ;  /* 0x0000002d3e427210 */ /* 0x000fe40007f1e0ff */
[----:B------:R-:W-:-:S02]  /*0670*/  SHF.R.S32.HI R5, RZ, 0x1f, R3 ;  /* 0x0000001fff057819 */ /* 0x000fc40000011403 */
[----:B------:R-:W-:Y:S02]  /*0680*/  ISETP.GE.AND.EX P3, PT, R13, UR15, PT, P3 ;  /* 0x0000000f0d007c0c */ /* 0x000fe4000bf66330 */
[----:B------:R-:W-:Y:S01]  /*0690*/  LEA.HI.X.SX32 R67, R45, R12, 0x1, P0 ;  /* 0x0000000c2d437211 */ /* 0x000fe200000f0eff */
[----:B------:R-:W-:Y:S01]  /*06a0*/  IMAD R12, R5, UR12, RZ ;  /* 0x0000000c050c7c24 */ /* 0x000fe2000f8e02ff */
[----:B------:R-:W-:Y:S02]  /*06b0*/  ISETP.GT.U32.OR P3, PT, R61, 0x27f, P3 ;  /* 0x0000027f3d00780c */ /* 0x000fe40001f64470 */
[----:B------:R-:W-:Y:S01]  /*06c0*/  ISETP.GE.U32.AND P0, PT, R56, UR14, PT ;  /* 0x0000000e38007c0c */ /* 0x000fe2000bf06070 */
[C---:B------:R-:W-:Y:S02]  /*06d0*/  IMAD R69, R3.reuse, UR13, R12 ;  /* 0x0000000d03457c24 */ /* 0x040fe4000f8e020c */
[----:B------:R-:W-:Y:S01]  /*06e0*/  IMAD.WIDE.U32 R66, R3, UR12, R66 ;  /* 0x0000000c03427c25 */ /* 0x000fe2000f8e0042 */
[----:B------:R-:W-:-:S03]  /*06f0*/  ISETP.GE.AND.EX P0, PT, R11, UR15, PT, P0 ;  /* 0x0000000f0b007c0c */ /* 0x000fc6000bf06300 */
[----:B------:R-:W-:Y:S01]  /*0700*/  @P1 IMAD R12, R17, R30, RZ ;  /* 0x0000001e110c1224 */ /* 0x000fe200078e02ff */
[----:B------:R-:W-:Y:S01]  /*0710*/  IADD3 R69, R67, R69, RZ ;  /* 0x0000004543457210 */ /* 0x000fe20007ffe0ff */
[----:B----4-:R-:W-:Y:S01]  /*0720*/  @!P2 IMAD R3, R15, R28, RZ ;  /* 0x0000001c0f03a224 */ /* 0x010fe200078e02ff */
[-C--:B------:R-:W-:Y:S01]  /*0730*/  @P1 MOV R68, R66.reuse ;  /* 0x0000004200441202 */ /* 0x080fe20000000f00 */
[----:B------:R-:W-:Y:S01]  /*0740*/  @P1 IMAD R5, R59, R31, R12 ;  /* 0x0000001f3b051224 */ /* 0x000fe200078e020c */
[----:B------:R-:W1:Y:S01]  /*0750*/  @!P3 LDC.64 R18, c[0x0][0x288] ;  /* 0x0000a200ff12bb82 */ /* 0x000e620000000a00 */
[----:B------:R-:W-:Y:S01]  /*0760*/  ISETP.GT.U32.OR P0, PT, R61, 0x27f, P0 ;  /* 0x0000027f3d00780c */ /* 0x000fe20000704470 */
[----:B------:R-:W-:Y:S01]  /*0770*/  @!P2 IMAD R29, R58, R29, R3 ;  /* 0x0000001d3a1da224 */ /* 0x000fe200078e0203 */
[----:B------:R-:W-:Y:S01]  /*0780*/  @!P2 MOV R32, R66 ;  /* 0x000000420020a202 */ /* 0x000fe20000000f00 */
[----:B------:R-:W-:Y:S01]  /*0790*/  @P1 IMAD.WIDE.U32 R30, R59, R30, R68 ;  /* 0x0000001e3b1e1225 */ /* 0x000fe200078e0044 */
[----:B------:R-:W-:-:S04]  /*07a0*/  @!P2 MOV R33, R69 ;  /* 0x000000450021a202 */ /* 0x000fc80000000f00 */
[----:B------:R-:W-:Y:S01]  /*07b0*/  @P1 IADD3 R5, R31, R5, RZ ;  /* 0x000000051f051210 */ /* 0x000fe20007ffe0ff */
[----:B------:R-:W-:Y:S01]  /*07c0*/  @!P2 IMAD.WIDE.U32 R32, R58, R28, R32 ;  /* 0x0000001c3a20a225 */ /* 0x000fe200078e0020 */
[C---:B------:R-:W-:Y:S02]  /*07d0*/  @P1 SHF.L.U32 R3, R30.reuse, 0x1, RZ ;  /* 0x000000011e031819 */ /* 0x040fe400000006ff */
[----:B------:R-:W-:Y:S02]  /*07e0*/  @P1 SHF.L.U64.HI R30, R30, 0x1, R5 ;  /* 0x000000011e1e1819 */ /* 0x000fe40000010205 */
[C---:B--2---:R-:W-:Y:S02]  /*07f0*/  @P1 IADD3 R28, P4, R3.reuse, R22, RZ ;  /* 0x00000016031c1210 */ /* 0x044fe40007f9e0ff */
[----:B0-----:R-:W-:Y:S02]  /*0800*/  @P1 IADD3 R26, P5, R3, R26, RZ ;  /* 0x0000001a031a1210 */ /* 0x001fe40007fbe0ff */
[----:B------:R-:W-:-:S02]  /*0810*/  @!P2 IADD3 R3, R33, R29, RZ ;  /* 0x0000001d2103a210 */ /* 0x000fc40007ffe0ff */
[C---:B------:R-:W-:Y:S02]  /*0820*/  @P1 IADD3.X R29, R30.reuse, R23, RZ, P4, !PT ;  /* 0x000000171e1d1210 */ /* 0x040fe400027fe4ff */
[----:B------:R-:W0:Y:S01]  /*0830*/  @!P0 LDC.64 R22, c[0x0][0x288] ;  /* 0x0000a200ff168b82 */ /* 0x000e220000000a00 */
[----:B------:R-:W-:Y:S01]  /*0840*/  @P1 IADD3.X R27, R30, R27, RZ, P5, !PT ;  /* 0x0000001b1e1b1210 */ /* 0x000fe20002ffe4ff */
[----:B-1----:R-:W-:Y:S01]  /*0850*/  @!P3 IMAD R14, R13, R18, RZ ;  /* 0x000000120d0eb224 */ /* 0x002fe200078e02ff */
[C---:B------:R-:W-:Y:S02]  /*0860*/  @!P2 SHF.L.U32 R33, R32.reuse, 0x1, RZ ;  /* 0x000000012021a819 */ /* 0x040fe400000006ff */
[----:B------:R-:W-:Y:S01]  /*0870*/  MOV R50, RZ ;  /* 0x000000ff00327202 */ /* 0x000fe20000000f00 */
[----:B------:R1:W5:Y:S01]  /*0880*/  @P1 LDG.E R48, desc[UR8][R26.64] ;  /* 0x000000081a301981 */ /* 0x000362000c1e1900 */
[----:B------:R-:W-:Y:S01]  /*0890*/  @!P2 SHF.L.U64.HI R12, R32, 0x1, R3 ;  /* 0x00000001200ca819 */ /* 0x000fe20000010203 */
[----:B------:R-:W-:Y:S01]  /*08a0*/  @!P3 IMAD R3, R57, R19, R14 ;  /* 0x000000133903b224 */ /* 0x000fe200078e020e */
[----:B------:R-:W-:Y:S01]  /*08b0*/  @!P2 IADD3 R24, P4, R33, R24, RZ ;  /* 0x000000182118a210 */ /* 0x000fe20007f9e0ff */
[----:B------:R-:W2:Y:S01]  /*08c0*/  @!P3 LDC.64 R30, c[0x0][0x230] ;  /* 0x00008c00ff1ebb82 */ /* 0x000ea20000000a00 */
[----:B------:R-:W-:-:S02]  /*08d0*/  SHF.R.S32.HI R9, RZ, 0x1f, R55 ;  /* 0x0000001fff097819 */ /* 0x000fc40000011437 */
[----:B------:R-:W-:Y:S02]  /*08e0*/  CS2R R46, SRZ ;  /* 0x00000000002e7805 */ /* 0x000fe4000001ff00 */
[----:B------:R-:W-:Y:S01]  /*08f0*/  SHF.R.S32.HI R7, RZ, 0x1f, R54 ;  /* 0x0000001fff077819 */ /* 0x000fe20000011436 */
[----:B------:R-:W3:Y:S01]  /*0900*/  @P1 LDG.E R49, desc[UR8][R28.64] ;  /* 0x000000081c311981 */ /* 0x000ee2000c1e1900 */
[----:B-1----:R-:W-:Y:S02]  /*0910*/  @!P3 MOV R26, R66 ;  /* 0x00000042001ab202 */ /* 0x002fe40000000f00 */
[----:B------:R-:W-:-:S03]  /*0920*/  @!P3 MOV R27, R69 ;  /* 0x00000045001bb202 */ /* 0x000fc60000000f00 */
[----:B------:R-:W-:Y:S01]  /*0930*/  @!P3 IMAD.WIDE.U32 R26, R57, R18, R26 ;  /* 0x00000012391ab225 */ /* 0x000fe200078e001a */
[C---:B------:R-:W-:Y:S01]  /*0940*/  @!P2 IADD3.X R25, R12.reuse, R25, RZ, P4, !PT ;  /* 0x000000190c19a210 */ /* 0x040fe200027fe4ff */
[----:B------:R-:W1:Y:S01]  /*0950*/  @!P0 LDC.64 R18, c[0x0][0x230] ;  /* 0x00008c00ff128b82 */ /* 0x000e620000000a00 */
[----:B------:R-:W-:Y:S01]  /*0960*/  @!P2 IADD3 R32, P4, R33, R20, RZ ;  /* 0x000000142120a210 */ /* 0x000fe20007f9e0ff */
[----:B0-----:R-:W-:Y:S02]  /*0970*/  @!P0 IMAD R5, R11, R22, RZ ;  /* 0x000000160b058224 */ /* 0x001fe400078e02ff */
[----:B------:R0:W5:Y:S01]  /*0980*/  @!P2 LDG.E R50, desc[UR8][R24.64] ;  /* 0x000000081832a981 */ /* 0x000162000c1e1900 */
[----:B------:R-:W-:Y:S01]  /*0990*/  @!P2 IADD3.X R33, R12, R21, RZ, P4, !PT ;  /* 0x000000150c21a210 */ /* 0x000fe200027fe4ff */
[----:B------:R-:W-:Y:S01]  /*09a0*/  @!P0 IMAD R5, R56, R23, R5 ;  /* 0x0000001738058224 */ /* 0x000fe200078e0205 */
[----:B------:R-:W-:Y:S01]  /*09b0*/  ISETP.GE.U32.AND P4, PT, R55, UR14, PT ;  /* 0x0000000e37007c0c */ /* 0x000fe2000bf86070 */
[----:B------:R-:W4:Y:S01]  /*09c0*/  @!P3 LDC.64 R20, c[0x0][0x228] ;  /* 0x00008a00ff14bb82 */ /* 0x000f220000000a00 */
[----:B------:R-:W-:Y:S01]  /*09d0*/  @!P3 IADD3 R3, R27, R3, RZ ;  /* 0x000000031b03b210 */ /* 0x000fe20007ffe0ff */
[----:B------:R4:W5:Y:S01]  /*09e0*/  @!P2 LDG.E R47, desc[UR8][R32.64] ;  /* 0x00000008202fa981 */ /* 0x000962000c1e1900 */
[----:B0-----:R-:W-:-:S02]  /*09f0*/  @!P0 MOV R24, R66 ;  /* 0x0000004200188202 */ /* 0x001fc40000000f00 */
[----:B------:R-:W-:-:S03]  /*0a00*/  @!P0 MOV R25, R69 ;  /* 0x0000004500198202 */ /* 0x000fc60000000f00 */
[----:B------:R-:W0:Y:S01]  /*0a10*/  @!P0 LDC.64 R28, c[0x0][0x228] ;  /* 0x00008a00ff1c8b82 */ /* 0x000e220000000a00 */
[----:B------:R-:W-:Y:S01]  /*0a20*/  ISETP.GE.AND.EX P4, PT, R9, UR15, PT, P4 ;  /* 0x0000000f09007c0c */ /* 0x000fe2000bf86340 */
[----:B------:R-:W-:Y:S01]  /*0a30*/  @!P0 IMAD.WIDE.U32 R22, R56, R22, R24 ;  /* 0x0000001638168225 */ /* 0x000fe200078e0018 */
[----:B------:R-:W-:Y:S02]  /*0a40*/  @!P3 SHF.L.U64.HI R14, R26, 0x1, R3 ;  /* 0x000000011a0eb819 */ /* 0x000fe40000010203 */
[----:B------:R-:W-:Y:S02]  /*0a50*/  ISETP.GT.U32.OR P2, PT, R61, 0x27f, P4 ;  /* 0x0000027f3d00780c */ /* 0x000fe40002744470 */
[----:B------:R-:W-:Y:S02]  /*0a60*/  @!P0 IADD3 R5, R23, R5, RZ ;  /* 0x0000000517058210 */ /* 0x000fe40007ffe0ff */
[C---:B------:R-:W-:Y:S02]  /*0a70*/  @!P0 SHF.L.U32 R3, R22.reuse, 0x1, RZ ;  /* 0x0000000116038819 */ /* 0x040fe400000006ff */
[----:B------:R-:W-:-:S02]  /*0a80*/  @!P0 SHF.L.U64.HI R12, R22, 0x1, R5 ;  /* 0x00000001160c8819 */ /* 0x000fc40000010205 */
[----:B-1----:R-:W-:Y:S02]  /*0a90*/  @!P0 IADD3 R22, P6, R3, R18, RZ ;  /* 0x0000001203168210 */ /* 0x002fe40007fde0ff */
[----:B------:R-:W-:Y:S02]  /*0aa0*/  ISETP.GE.U32.AND P4, PT, R54, UR14, PT ;  /* 0x0000000e36007c0c */ /* 0x000fe4000bf86070 */
[----:B------:R-:W-:Y:S02]  /*0ab0*/  @!P0 IADD3.X R23, R12, R19, RZ, P6, !PT ;  /* 0x000000130c178210 */ /* 0x000fe400037fe4ff */
[----:B------:R-:W-:Y:S01]  /*0ac0*/  CS2R R42, SRZ ;  /* 0x00000000002a7805 */ /* 0x000fe2000001ff00 */
[----:B------:R-:W1:Y:S01]  /*0ad0*/  LDC.64 R18, c[0x0][0x248] ;  /* 0x00009200ff127b82 */ /* 0x000e620000000a00 */
[----:B------:R-:W-:Y:S02]  /*0ae0*/  @!P3 SHF.L.U32 R35, R26, 0x1, RZ ;  /* 0x000000011a23b819 */ /* 0x000fe400000006ff */
[----:B------:R-:W-:Y:S01]  /*0af0*/  ISETP.GE.AND.EX P4, PT, R7, UR15, PT, P4 ;  /* 0x0000000f07007c0c */ /* 0x000fe2000bf86340 */
[----:B------:R-:W5:Y:S01]  /*0b00*/  @!P0 LDG.E R46, desc[UR8][R22.64] ;  /* 0x00000008162e8981 */ /* 0x000f62000c1e1900 */
[----:B--2---:R-:W-:-:S03]  /*0b10*/  @!P3 IADD3 R30, P5, R35, R30, RZ ;  /* 0x0000001e231eb210 */ /* 0x004fc60007fbe0ff */
[----:B------:R-:W2:Y:S01]  /*0b20*/  @!P2 LDC.64 R26, c[0x0][0x288] ;  /* 0x0000a200ff1aab82 */ /* 0x000ea20000000a00 */
[----:B------:R-:W-:Y:S02]  /*0b30*/  ISETP.GT.U32.OR P4, PT, R61, 0x27f, P4 ;  /* 0x0000027f3d00780c */ /* 0x000fe40002784470 */
[C---:B------:R-:W-:Y:S02]  /*0b40*/  @!P3 IADD3.X R31, R14.reuse, R31, RZ, P5, !PT ;  /* 0x0000001f0e1fb210 */ /* 0x040fe40002ffe4ff */
[----:B----4-:R-:W-:Y:S02]  /*0b50*/  @!P3 IADD3 R20, P5, R35, R20, RZ ;  /* 0x000000142314b210 */ /* 0x010fe40007fbe0ff */
[----:B------:R-:W-:Y:S01]  /*0b60*/  SHF.R.S32.HI R5, RZ, 0x1f, R53 ;  /* 0x0000001fff057819 */ /* 0x000fe20000011435 */
[----:B------:R-:W5:Y:S01]  /*0b70*/  @!P3 LDG.E R43, desc[UR8][R30.64] ;  /* 0x000000081e2bb981 */ /* 0x000f62000c1e1900 */
[----:B------:R-:W-:Y:S01]  /*0b80*/  @!P3 IADD3.X R21, R14, R21, RZ, P5, !PT ;  /* 0x000000150e15b210 */ /* 0x000fe20002ffe4ff */
[----:B------:R-:W4:Y:S01]  /*0b90*/  @!P2 LDC.64 R32, c[0x0][0x230] ;  /* 0x00008c00ff20ab82 */ /* 0x000f220000000a00 */
[----:B------:R-:W-:-:S03]  /*0ba0*/  ISETP.GE.U32.AND P5, PT, R53, UR14, PT ;  /* 0x0000000e35007c0c */ /* 0x000fc6000bfa6070 */
[----:B------:R2:W5:Y:S01]  /*0bb0*/  @!P3 LDG.E R42, desc[UR8][R20.64] ;  /* 0x00000008142ab981 */ /* 0x000562000c1e1900 */
[----:B------:R-:W-:-:S03]  /*0bc0*/  ISETP.GE.AND.EX P3, PT, R5, UR15, PT, P5 ;  /* 0x0000000f05007c0c */ /* 0x000fc6000bf66350 */
[----:B------:R-:W4:Y:S01]  /*0bd0*/  @!P4 LDC.64 R24, c[0x0][0x288] ;  /* 0x0000a200ff18cb82 */ /* 0x000f220000000a00 */
[----:B------:R-:W-:Y:S01]  /*0be0*/  ISETP.GT.U32.OR P3, PT, R61, 0x27f, P3 ;  /* 0x0000027f3d00780c */ /* 0x000fe20001f64470 */
[----:B-1----:R-:W-:Y:S01]  /*0bf0*/  IMAD.WIDE R18, R60, 0x8, R18 ;  /* 0x000000083c127825 */ /* 0x002fe200078e0212 */
[----:B0-----:R-:W-:-:S03]  /*0c00*/  @!P0 IADD3 R28, P5, R3, R28, RZ ;  /* 0x0000001c031c8210 */ /* 0x001fc60007fbe0ff */
[----:B--2---:R-:W-:Y:S01]  /*0c10*/  @!P2 IMAD R14, R9, R26, RZ ;  /* 0x0000001a090ea224 */ /* 0x004fe200078e02ff */
[----:B------:R-:W-:Y:S01]  /*0c20*/  @!P2 MOV R20, R66 ;  /* 0x000000420014a202 */ /* 0x000fe20000000f00 */
[----:B------:R-:W0:Y:S01]  /*0c30*/  @!P2 LDC.64 R36, c[0x0][0x228] ;  /* 0x00008a00ff24ab82 */ /* 0x000e220000000a00 */
[----:B------:R-:W-:Y:S01]  /*0c40*/  @!P2 MOV R21, R69 ;  /* 0x000000450015a202 */ /* 0x000fe20000000f00 */
[----:B------:R-:W2:Y:S01]  /*0c50*/  LDG.E.64 R18, desc[UR8][R18.64] ;  /* 0x0000000812127981 */ /* 0x000ea2000c1e1b00 */
[----:B------:R-:W-:Y:S01]  /*0c60*/  SHF.R.S32.HI R3, RZ, 0x1f, R52 ;  /* 0x0000001fff037819 */ /* 0x000fe20000011434 */
[C---:B------:R-:W-:Y:S01]  /*0c70*/  @!P2 IMAD R35, R55.reuse, R27, R14 ;  /* 0x0000001b3723a224 */ /* 0x040fe200078e020e */
[----:B------:R-:W-:Y:S01]  /*0c80*/  ISETP.GE.U32.AND P6, PT, R52, UR14, PT ;  /* 0x0000000e34007c0c */ /* 0x000fe2000bfc6070 */
[----:B------:R-:W-:Y:S01]  /*0c90*/  @!P2 IMAD.WIDE.U32 R26, R55, R26, R20 ;  /* 0x0000001a371aa225 */ /* 0x000fe200078e0014 */
[----:B------:R-:W-:Y:S01]  /*0ca0*/  @!P0 IADD3.X R29, R12, R29, RZ, P5, !PT ;  /* 0x0000001d0c1d8210 */ /* 0x000fe20002ffe4ff */
[----:B------:R-:W1:Y:S01]  /*0cb0*/  @!P4 LDC.64 R22, c[0x0][0x230] ;  /* 0x00008c00ff16cb82 */ /* 0x000e620000000a00 */
[----:B------:R-:W-:-:S02]  /*0cc0*/  ISETP.GE.AND.EX P5, PT, R3, UR15, PT, P6 ;  /* 0x0000000f03007c0c */ /* 0x000fc4000bfa6360 */
[----:B------:R-:W-:Y:S02]  /*0cd0*/  @!P2 IADD3 R27, R27, R35, RZ ;  /* 0x000000231b1ba210 */ /* 0x000fe40007ffe0ff */
[----:B------:R-:W-:-:S03]  /*0ce0*/  ISETP.GT.U32.OR P5, PT, R61, 0x27f, P5 ;  /* 0x0000027f3d00780c */ /* 0x000fc60002fa4470 */
[----:B------:R-:W1:Y:S01]  /*0cf0*/  @!P3 LDC.64 R20, c[0x0][0x288] ;  /* 0x0000a200ff14bb82 */ /* 0x000e620000000a00 */
[----:B------:R-:W-:Y:S02]  /*0d00*/  CS2R R40, SRZ ;  /* 0x0000000000287805 */ /* 0x000fe4000001ff00 */
[C---:B------:R-:W-:Y:S01]  /*0d10*/  @!P2 SHF.L.U32 R35, R26.reuse, 0x1, RZ ;  /* 0x000000011a23a819 */ /* 0x040fe200000006ff */
[----:B----4-:R-:W-:Y:S01]  /*0d20*/  @!P4 IMAD R14, R7, R24, RZ ;  /* 0x00000018070ec224 */ /* 0x010fe200078e02ff */
[----:B------:R-:W-:Y:S02]  /*0d30*/  @!P2 SHF.L.U64.HI R12, R26, 0x1, R27 ;  /* 0x000000011a0ca819 */ /* 0x000fe4000001021b */
[----:B------:R-:W-:Y:S01]  /*0d40*/  @!P4 MOV R26, R66 ;  /* 0x00000042001ac202 */ /* 0x000fe20000000f00 */
[----:B------:R4:W5:Y:S01]  /*0d50*/  @!P0 LDG.E R41, desc[UR8][R28.64] ;  /* 0x000000081c298981 */ /* 0x000962000c1e1900 */
[----:B------:R-:W1:Y:S01]  /*0d60*/  @!P4 LDC.64 R30, c[0x0][0x228] ;  /* 0x00008a00ff1ecb82 */ /* 0x000e620000000a00 */
[----:B------:R-:W-:Y:S01]  /*0d70*/  @!P4 MOV R27, R69 ;  /* 0x00000045001bc202 */ /* 0x000fe20000000f00 */
[C---:B------:R-:W-:Y:S01]  /*0d80*/  @!P4 IMAD R63, R54.reuse, R25, R14 ;  /* 0x00000019363fc224 */ /* 0x040fe200078e020e */
[----:B------:R-:W-:Y:S01]  /*0d90*/  @!P2 IADD3 R32, P0, R35, R32, RZ ;  /* 0x000000202320a210 */ /* 0x000fe20007f1e0ff */
[----:B------:R-:W-:-:S03]  /*0da0*/  @!P4 IMAD.WIDE.U32 R24, R54, R24, R26 ;  /* 0x000000183618c225 */ /* 0x000fc600078e001a */
[----:B------:R-:W-:Y:S01]  /*0db0*/  @!P2 IADD3.X R33, R12, R33, RZ, P0, !PT ;  /* 0x000000210c21a210 */ /* 0x000fe200007fe4ff */
[----:B------:R-:W1:Y:S01]  /*0dc0*/  @!P5 LDC.64 R26, c[0x0][0x288] ;  /* 0x0000a200ff1adb82 */ /* 0x000e620000000a00 */
[----:B------:R-:W-:Y:S02]  /*0dd0*/  CS2R R38, SRZ ;  /* 0x0000000000267805 */ /* 0x000fe4000001ff00 */
[----:B0-----:R-:W-:Y:S02]  /*0de0*/  @!P2 IADD3 R36, P0, R35, R36, RZ ;  /* 0x000000242324a210 */ /* 0x001fe40007f1e0ff */
[----:B----4-:R-:W-:Y:S02]  /*0df0*/  @!P4 IADD3 R29, R25, R63, RZ ;  /* 0x0000003f191dc210 */ /* 0x010fe40007ffe0ff */
[----:B------:R-:W-:Y:S01]  /*0e00*/  @!P4 SHF.L.U32 R25, R24, 0x1, RZ ;  /* 0x000000011819c819 */ /* 0x000fe200000006ff */
[----:B------:R0:W5:Y:S01]  /*0e10*/  @!P2 LDG.E R39, desc[UR8][R32.64] ;  /* 0x000000082027a981 */ /* 0x000162000c1e1900 */
[----:B------:R-:W-:-:S02]  /*0e20*/  @!P2 IADD3.X R37, R12, R37, RZ, P0, !PT ;  /* 0x000000250c25a210 */ /* 0x000fc400007fe4ff */
[----:B------:R-:W-:Y:S02]  /*0e30*/  @!P4 SHF.L.U64.HI R12, R24, 0x1, R29 ;  /* 0x00000001180cc819 */ /* 0x000fe4000001021d */
[----:B------:R-:W4:Y:S01]  /*0e40*/  @!P3 LDC.64 R28, c[0x0][0x230] ;  /* 0x00008c00ff1cbb82 */ /* 0x000f220000000a00 */
[----:B-1----:R-:W-:Y:S01]  /*0e50*/  @!P4 IADD3 R34, P0, R25, R22, RZ ;  /* 0x000000161922c210 */ /* 0x002fe20007f1e0ff */
[----:B------:R-:W-:Y:S01]  /*0e60*/  @!P3 IMAD R14, R5, R20, RZ ;  /* 0x00000014050eb224 */ /* 0x000fe200078e02ff */
[----:B------:R1:W5:Y:S01]  /*0e70*/  @!P2 LDG.E R38, desc[UR8][R36.64] ;  /* 0x000000082426a981 */ /* 0x000362000c1e1900 */
[----:B0-----:R-:W-:Y:S02]  /*0e80*/  @!P3 MOV R32, R66 ;  /* 0x000000420020b202 */ /* 0x001fe40000000f00 */
[----:B------:R-:W-:Y:S02]  /*0e90*/  @!P3 MOV R33, R69 ;  /* 0x000000450021b202 */ /* 0x000fe40000000f00 */
[----:B------:R-:W-:Y:S01]  /*0ea0*/  @!P4 IADD3.X R35, R12, R23, RZ, P0, !PT ;  /* 0x000000170c23c210 */ /* 0x000fe200007fe4ff */
[----:B------:R-:W-:Y:S01]  /*0eb0*/  @!P3 IMAD R63, R53, R21, R14 ;  /* 0x00000015353fb224 */ /* 0x000fe200078e020e */
[----:B------:R-:W0:Y:S01]  /*0ec0*/  @!P3 LDC.64 R22, c[0x0][0x228] ;  /* 0x00008a00ff16bb82 */ /* 0x000e220000000a00 */
[----:B------:R-:W-:Y:S01]  /*0ed0*/  @!P4 IADD3 R30, P2, R25, R30, RZ ;  /* 0x0000001e191ec210 */ /* 0x000fe20007f5e0ff */
[----:B------:R-:W-:Y:S01]  /*0ee0*/  @!P3 IMAD.WIDE.U32 R32, R53, R20, R32 ;  /* 0x000000143520b225 */ /* 0x000fe200078e0020 */
[----:B------:R-:W5:Y:S05]  /*0ef0*/  @!P4 LDG.E R40, desc[UR8][R34.64] ;  /* 0x000000082228c981 */ /* 0x000f6a000c1e1900 */
[----:B------:R-:W0:Y:S01]  /*0f00*/  @!P5 LDC.64 R24, c[0x0][0x230] ;  /* 0x00008c00ff18db82 */ /* 0x000e220000000a00 */
[----:B------:R-:W-:-:S07]  /*0f10*/  @!P3 IADD3 R33, R33, R63, RZ ;  /* 0x0000003f2121b210 */ /* 0x000fce0007ffe0ff */
[----:B------:R-:W0:Y:S01]  /*0f20*/  @!P5 LDC.64 R20, c[0x0][0x228] ;  /* 0x00008a00ff14db82 */ /* 0x000e220000000a00 */
[C---:B------:R-:W-:Y:S02]  /*0f30*/  @!P3 SHF.L.U64.HI R16, R32.reuse, 0x1, R33 ;  /* 0x000000012010b819 */ /* 0x040fe40000010221 */
[----:B-1----:R-:W-:Y:S02]  /*0f40*/  @!P3 SHF.L.U32 R37, R32, 0x1, RZ ;  /* 0x000000012025b819 */ /* 0x002fe400000006ff */
[----:B------:R-:W-:Y:S01]  /*0f50*/  @!P4 IADD3.X R31, R12, R31, RZ, P2, !PT ;  /* 0x0000001f0c1fc210 */ /* 0x000fe200017fe4ff */
[----:B------:R-:W-:Y:S01]  /*0f60*/  @!P5 IMAD R12, R3, R26, RZ ;  /* 0x0000001a030cd224 */ /* 0x000fe200078e02ff */
[----:B------:R-:W-:Y:S02]  /*0f70*/  @!P5 MOV R32, R66 ;  /* 0x000000420020d202 */ /* 0x000fe40000000f00 */
[----:B------:R-:W-:Y:S01]  /*0f80*/  @!P5 MOV R33, R69 ;  /* 0x000000450021d202 */ /* 0x000fe20000000f00 */
[C---:B------:R-:W-:Y:S01]  /*0f90*/  @!P5 IMAD R27, R52.reuse, R27, R12 ;  /* 0x0000001b341bd224 */ /* 0x040fe200078e020c */
[----:B----4-:R-:W-:Y:S01]  /*0fa0*/  @!P3 IADD3 R28, P0, R37, R28, RZ ;  /* 0x0000001c251cb210 */ /* 0x010fe20007f1e0ff */
[----:B------:R-:W-:Y:S01]  /*0fb0*/  @!P5 IMAD.WIDE.U32 R32, R52, R26, R32 ;  /* 0x0000001a3420d225 */ /* 0x000fe200078e0020 */
[----:B------:R-:W-:-:S02]  /*0fc0*/  MOV R12, RZ ;  /* 0x000000ff000c7202 */ /* 0x000fc40000000f00 */
[----:B------:R-:W-:Y:S02]  /*0fd0*/  @!P3 IADD3.X R29, R16, R29, RZ, P0, !PT ;  /* 0x0000001d101db210 */ /* 0x000fe400007fe4ff */
[----:B------:R-:W-:Y:S02]  /*0fe0*/  @!P5 IADD3 R33, R33, R27, RZ ;  /* 0x0000001b2121d210 */ /* 0x000fe40007ffe0ff */
[----:B------:R-:W-:Y:S01]  /*0ff0*/  @!P5 SHF.L.U32 R27, R32, 0x1, RZ ;  /* 0x00000001201bd819 */ /* 0x000fe200000006ff */
[----:B------:R-:W5:Y:S01]  /*1000*/  @!P4 LDG.E R12, desc[UR8][R30.64] ;  /* 0x000000081e0cc981 */ /* 0x000f62000c1e1900 */
[----:B0-----:R-:W-:Y:S02]  /*1010*/  @!P3 IADD3 R26, P0, R37, R22, RZ ;  /* 0x00000016251ab210 */ /* 0x001fe40007f1e0ff */
[C---:B------:R-:W-:Y:S02]  /*1020*/  @!P5 IADD3 R22, P2, R27.reuse, R24, RZ ;  /* 0x000000181b16d210 */ /* 0x040fe40007f5e0ff */
[----:B------:R-:W-:-:S02]  /*1030*/  @!P5 IADD3 R24, P4, R27, R20, RZ ;  /* 0x000000141b18d210 */ /* 0x000fc40007f9e0ff */
[----:B------:R-:W-:Y:S02]  /*1040*/  @!P3 IADD3.X R27, R16, R23, RZ, P0, !PT ;  /* 0x00000017101bb210 */ /* 0x000fe400007fe4ff */
[----:B------:R-:W-:-:S06]  /*1050*/  MOV R16, RZ ;  /* 0x000000ff00107202 */ /* 0x000fcc0000000f00 */
[----:B------:R-:W5:Y:S01]  /*1060*/  @!P3 LDG.E R16, desc[UR8][R26.64] ;  /* 0x000000081a10b981 */ /* 0x000f62000c1e1900 */
[----:B------:R-:W-:-:S06]  /*1070*/  MOV R14, RZ ;  /* 0x000000ff000e7202 */ /* 0x000fcc0000000f00 */
[----:B------:R-:W5:Y:S01]  /*1080*/  @!P3 LDG.E R14, desc[UR8][R28.64] ;  /* 0x000000081c0eb981 */ /* 0x000f62000c1e1900 */
[----:B------:R-:W-:Y:S02]  /*1090*/  @!P5 SHF.L.U64.HI R32, R32, 0x1, R33 ;  /* 0x000000012020d819 */ /* 0x000fe40000010221 */
[----:B------:R-:W-:Y:S02]  /*10a0*/  CS2R R36, SRZ ;  /* 0x0000000000247805 */ /* 0x000fe4000001ff00 */
[C---:B------:R-:W-:Y:S02]  /*10b0*/  @!P5 IADD3.X R23, R32.reuse, R25, RZ, P2, !PT ;  /* 0x000000192017d210 */ /* 0x040fe400017fe4ff */
[----:B------:R-:W-:Y:S01]  /*10c0*/  @!P5 IADD3.X R25, R32, R21, RZ, P4, !PT ;  /* 0x000000152019d210 */ /* 0x000fe200027fe4ff */
[----:B------:R-:W-:Y:S01]  /*10d0*/  BSSY B0, `(.L_x_1190) ;  /* 0x000001a000007945 */ /* 0x000fe20003800000 */
[----:B------:R-:W-:Y:S01]  /*10e0*/  CS2R R20, SRZ ;  /* 0x0000000000147805 */ /* 0x000fe2000001ff00 */
[----:B------:R0:W5:Y:S04]  /*10f0*/  @!P5 LDG.E R36, desc[UR8][R22.64] ;  /* 0x000000081624d981 */ /* 0x000168000c1e1900 */
[----:B------:R1:W5:Y:S01]  /*1100*/  @!P5 LDG.E R37, desc[UR8][R24.64] ;  /* 0x000000081825d981 */ /* 0x000362000c1e1900 */
[----:B------:R-:W-:-:S02]  /*1110*/  ISETP.NE.AND P5, PT, RZ, UR10, PT ;  /* 0x0000000aff007c0c */ /* 0x000fc4000bfa5270 */
[----:B0-----:R-:W-:Y:S01]  /*1120*/  CS2R R22, SRZ ;  /* 0x0000000000167805 */ /* 0x001fe2000001ff00 */
[--C-:B---3--:R-:W-:Y:S02]  /*1130*/  HADD2.F32 R29, -RZ, R49.reuse.H0_H0 ;  /* 0x20000031ff1d7230 */ /* 0x108fe40000004100 */
[----:B------:R-:W-:Y:S02]  /*1140*/  HADD2.F32 R31, -RZ, R49.H1_H1 ;  /* 0x30000031ff1f7230 */ /* 0x000fe40000004100 */
[----:B--2---:R-:W-:-:S05]  /*1150*/  FFMA.FTZ R19, -R18, R18, R19 ;  /* 0x0000001212137223 */ /* 0x004fca0000010113 */
[----:B------:R-:W-:-:S13]  /*1160*/  FSETP.GTU.FTZ.AND P0, PT, R19, RZ, PT ;  /* 0x000000ff1300720b */ /* 0x000fda0003f1c000 */
[----:B------:R-:W0:Y:S02]  /*1170*/  @P0 LDC R28, c[0x0][0x250] ;  /* 0x00009400ff1c0b82 */ /* 0x000e240000000800 */
[----:B0-----:R-:W-:Y:S01]  /*1180*/  @P0 FADD.FTZ R28, R19, R28 ;  /* 0x0000001c131c0221 */ /* 0x001fe20000010000 */
[----:B------:R-:W-:-:S06]  /*1190*/  MOV R19, 0x3f800000 ;  /* 0x3f80000000137802 */ /* 0x000fcc0000000f00 */
[----:B------:R1:W0:Y:S01]  /*11a0*/  @P0 MUFU.RSQ R19, R28 ;  /* 0x0000001c00130308 */ /* 0x0002220000001400 */
[----:B------:R-:W-:-:S13]  /*11b0*/  ISETP.GT.U32.AND P0, PT, R61, 0x27f, PT ;  /* 0x0000027f3d00780c */ /* 0x000fda0003f04070 */
[----:B-1----:R-:W-:Y:S05]  /*11c0*/  @P0 BRA `(.L_x_1191) ;  /* 0x0000000000280947 */ /* 0x002fea0003800000 */
[----:B------:R-:W-:Y:S01]  /*11d0*/  ISETP.NE.AND P0, PT, RZ, UR10, PT ;  /* 0x0000000aff007c0c */ /* 0x000fe2000bf05270 */
[----:B------:R-:W1:Y:S01]  /*11e0*/  LDC.64 R26, c[0x0][0x238] ;  /* 0x00008e00ff1a7b82 */ /* 0x000e620000000a00 */
[----:B------:R-:W-:-:S04]  /*11f0*/  IADD3 R45, R62, R45, RZ ;  /* 0x0000002d3e2d7210 */ /* 0x000fc80007ffe0ff */
[----:B------:R-:W-:-:S07]  /*1200*/  SHF.R.S32.HI R28, RZ, 0x1f, R45 ;  /* 0x0000001fff1c7819 */ /* 0x000fce000001142d */
[----:B------:R-:W2:Y:S01]  /*1210*/  @P0 LDC.64 R20, c[0x0][0x240] ;  /* 0x00009000ff140b82 */ /* 0x000ea20000000a00 */
[C---:B-1----:R-:W-:Y:S01]  /*1220*/  IMAD.WIDE R26, R45.reuse, 0x4, R26 ;  /* 0x000000042d1a7825 */ /* 0x042fe200078e021a */
[----:B--2---:R-:W-:-:S04]  /*1230*/  @P0 LEA R24, P2, R45, R20, 0x2 ;  /* 0x000000142d180211 */ /* 0x004fc800078410ff */
[----:B------:R-:W-:Y:S02]  /*1240*/  @P0 LEA.HI.X R25, R45, R21, R28, 0x2, P2 ;  /* 0x000000152d190211 */ /* 0x000fe400010f141c */
[----:B------:R1:W5:Y:S04]  /*1250*/  LDG.E.64 R20, desc[UR8][R26.64] ;  /* 0x000000081a147981 */ /* 0x000368000c1e1b00 */
[----:B------:R1:W5:Y:S03]  /*1260*/  @P0 LDG.E.64 R22, desc[UR8][R24.64] ;  /* 0x0000000818160981 */ /* 0x000366000c1e1b00 */
.L_x_1191:
[----:B------:R-:W-:Y:S05]  /*1270*/  BSYNC B0 ;  /* 0x0000000000007941 */ /* 0x000fea0003800000 */
.L_x_1190:
[C---:B-1----:R-:W-:Y:S01]  /*1280*/  FADD.FTZ R24, -R18.reuse, R29 ;  /* 0x0000001d12187221 */ /* 0x042fe20000010100 */
[----:B------:R-:W-:Y:S01]  /*1290*/  FADD.FTZ R28, -R18, R31 ;  /* 0x0000001f121c7221 */ /* 0x000fe20000010100 */
[--C-:B-----5:R-:W-:Y:S02]  /*12a0*/  HADD2.F32 R27, -RZ, R48.reuse.H0_H0 ;  /* 0x20000030ff1b7230 */ /* 0x120fe40000004100 */
[-C--:B0-----:R-:W-:Y:S01]  /*12b0*/  FMUL.FTZ R25, R24, R19.reuse ;  /* 0x0000001318197220 */ /* 0x081fe20000410000 */
[----:B------:R-:W-:Y:S02]  /*12c0*/  HADD2.F32 R26, -RZ, R48.H1_H1 ;  /* 0x30000030ff1a7230 */ /* 0x000fe40000004100 */
        /* <DEDUP_REMOVED lines=20> */
.L_x_1192:
[----:B------:R-:W-:Y:S01]  /*1410*/  FMUL.FTZ R28, R27, R20 ;  /* 0x000000141b1c7220 */ /* 0x000fe20000410000 */
[--C-:B------:R-:W-:Y:S02]  /*1420*/  HADD2.F32 R33, -RZ, R50.reuse.H0_H0 ;  /* 0x20000032ff217230 */ /* 0x100fe40000004100 */
[----:B------:R-:W-:Y:S01]  /*1430*/  FMUL.FTZ R30, R26, R21 ;  /* 0x000000151a1e7220 */ /* 0x000fe20000410000 */
[----:B------:R-:W-:Y:S02]  /*1440*/  HADD2.F32 R35, -RZ, R50.H1_H1 ;  /* 0x30000032ff237230 */ /* 0x000fe40000004100 */
[C---:B------:R-:W-:Y:S01]  /*1450*/  FFMA.FTZ R29, R25.reuse, R28, RZ ;  /* 0x0000001c191d7223 */ /* 0x040fe200000100ff */
[----:B------:R-:W-:Y:S01]  /*1460*/  FADD.FTZ R31, RZ, R28 ;  /* 0x0000001cff1f7221 */ /* 0x000fe20000010000 */
[C---:B------:R-:W-:Y:S01]  /*1470*/  FADD.FTZ R28, -R18.reuse, R33 ;  /* 0x00000021121c7221 */ /* 0x040fe20000010100 */
[----:B------:R-:W-:Y:S01]  /*1480*/  FFMA.FTZ R44, R25, R27, RZ ;  /* 0x0000001b192c7223 */ /* 0x000fe200000100ff */
[----:B------:R-:W-:Y:S01]  /*1490*/  FADD.FTZ R32, -R18, R35 ;  /* 0x0000002312207221 */ /* 0x000fe20000010100 */
[----:B------:R-:W-:Y:S01]  /*14a0*/  FFMA.FTZ R70, R24, R30, R29 ;  /* 0x0000001e18467223 */ /* 0x000fe2000001001d */
[-C--:B------:R-:W-:Y:S01]  /*14b0*/  FMUL.FTZ R35, R28, R19.reuse ;  /* 0x000000131c237220 */ /* 0x080fe20000410000 */
[----:B------:R-:W-:Y:S01]  /*14c0*/  FADD.FTZ R72, R30, R31 ;  /* 0x0000001f1e487221 */ /* 0x000fe20000010000 */
[----:B------:R-:W-:Y:S01]  /*14d0*/  FMUL.FTZ R74, R32, R19 ;  /* 0x00000013204a7220 */ /* 0x000fe20000410000 */
[----:B------:R-:W-:-:S02]  /*14e0*/  HADD2.F32 R29, -RZ, R47.H0_H0 ;  /* 0x2000002fff1d7230 */ /* 0x000fc40000004100 */
[----:B------:R-:W-:Y:S01]  /*14f0*/  HADD2.F32 R28, -RZ, R47.H1_H1 ;  /* 0x3000002fff1c7230 */ /* 0x000fe20000004100 */
        /* <DEDUP_REMOVED lines=15> */
[----:B0-----:R-:W-:Y:S01]  /*15f0*/  FADD.FTZ R30, -R33, 1 ;  /* 0x3f800000211e7421 */ /* 0x001fe20000010100 */
[----:B------:R-:W-:-:S03]  /*1600*/  FMUL.FTZ R28, R28, R33 ;  /* 0x000000211c1c7220 */ /* 0x000fc60000410000 */
[----:B------:R-:W-:-:S04]  /*1610*/  FFMA.FTZ R25, R25, R30, 1 ;  /* 0x3f80000019197423 */ /* 0x000fc8000001001e */
[----:B------:R-:W-:-:S07]  /*1620*/  FMUL.FTZ R28, R28, R25 ;  /* 0x000000191c1c7220 */ /* 0x000fce0000410000 */
.L_x_1193:
[----:B------:R-:W-:Y:S01]  /*1630*/  FADD.FTZ R30, RZ, R27 ;  /* 0x0000001bff1e7221 */ /* 0x000fe20000010000 */
[----:B------:R-:W-:Y:S01]  /*1640*/  FMUL.FTZ R31, R29, R20 ;  /* 0x000000141d1f7220 */ /* 0x000fe20000410000 */
[C---:B------:R-:W-:Y:S01]  /*1650*/  FFMA.FTZ R25, R35.reuse, R29, R44 ;  /* 0x0000001d23197223 */ /* 0x040fe2000001002c */
[----:B------:R-:W-:Y:S01]  /*1660*/  FFMA.FTZ R33, R24, R26, RZ ;  /* 0x0000001a18217223 */ /* 0x000fe200000100ff */
[----:B------:R-:W-:Y:S01]  /*1670*/  FADD.FTZ R27, R30, R29 ;  /* 0x0000001d1e1b7221 */ /* 0x000fe20000010000 */
[----:B------:R-:W-:Y:S01]  /*1680*/  FADD.FTZ R29, RZ, R26 ;  /* 0x0000001aff1d7221 */ /* 0x000fe20000010000 */
[----:B------:R-:W-:Y:S01]  /*1690*/  FFMA.FTZ R30, R35, R31, R70 ;  /* 0x0000001f231e7223 */ /* 0x000fe20000010046 */
[----:B------:R-:W-:Y:S01]  /*16a0*/  FFMA.FTZ R24, R74, R28, R33 ;  /* 0x0000001c4a187223 */ /* 0x000fe20000010021 */
[--C-:B------:R-:W-:Y:S02]  /*16b0*/  HADD2.F32 R33, -RZ, R43.reuse.H1_H1 ;  /* 0x3000002bff217230 */ /* 0x100fe40000004100 */
[----:B------:R-:W-:Y:S01]  /*16c0*/  FADD.FTZ R26, R29, R28 ;  /* 0x0000001c1d1a7221 */ /* 0x000fe20000010000 */
[----:B------:R-:W-:Y:S01]  /*16d0*/  FMUL.FTZ R29, R28, R21 ;  /* 0x000000151c1d7220 */ /* 0x000fe20000410000 */
[----:B------:R-:W-:Y:S01]  /*16e0*/  FADD.FTZ R28, R72, R31 ;  /* 0x0000001f481c7221 */ /* 0x000fe20000010000 */
[----:B------:R-:W-:-:S02]  /*16f0*/  HADD2.F32 R31, -RZ, R43.H0_H0 ;  /* 0x2000002bff1f7230 */ /* 0x000fc40000004100 */
[----:B------:R-:W-:Y:S01]  /*1700*/  FADD.FTZ R32, -R18, R33 ;  /* 0x0000002112207221 */ /* 0x000fe20000010100 */
[----:B------:R-:W-:Y:S01]  /*1710*/  FFMA.FTZ R63, R74, R29, R30 ;  /* 0x0000001d4a3f7223 */ /* 0x000fe2000001001e */
[----:B------:R-:W-:Y:S01]  /*1720*/  FADD.FTZ R65, R29, R28 ;  /* 0x0000001c1d417221 */ /* 0x000fe20000010000 */
[--C-:B------:R-:W-:Y:S02]  /*1730*/  HADD2.F32 R28, -RZ, R42.reuse.H0_H0 ;  /* 0x2000002aff1c7230 */ /* 0x100fe40000004100 */
[----:B------:R-:W-:Y:S01]  /*1740*/  FADD.FTZ R30, -R18, R31 ;  /* 0x0000001f121e7221 */ /* 0x000fe20000010100 */
[-C--:B------:R-:W-:Y:S01]  /*1750*/  FMUL.FTZ R70, R32, R19.reuse ;  /* 0x0000001320467220 */ /* 0x080fe20000410000 */
[----:B------:R-:W-:Y:S02]  /*1760*/  HADD2.F32 R29, -RZ, R42.H1_H1 ;  /* 0x3000002aff1d7230 */ /* 0x000fe40000004100 */
[----:B------:R-:W-:Y:S01]  /*1770*/  FMUL.FTZ R71, R30, R19 ;  /* 0x000000131e477220 */ /* 0x000fe20000410000 */
[----:B------:R-:W-:Y:S06]  /*1780*/  @!P5 BRA `(.L_x_1194) ;  /* 0x000000000048d947 */ /* 0x000fec0003800000 */
[----:B------:R-:W-:-:S04]  /*1790*/  FFMA.FTZ R30, R71, R20, R22 ;  /* 0x00000014471e7223 */ /* 0x000fc80000010016 */
[----:B------:R-:W-:-:S06]  /*17a0*/  FMUL.FTZ R31, R30, -1.4426950216293334961 ;  /* 0xbfb8aa3b1e1f7820 */ /* 0x000fcc0000410000 */
[----:B------:R-:W0:Y:S02]  /*17b0*/  MUFU.EX2 R31, R31 ;  /* 0x0000001f001f7308 */ /* 0x000e240000000800 */
[----:B0-----:R-:W-:-:S06]  /*17c0*/  FADD.FTZ R32, R31, 1 ;  /* 0x3f8000001f207421 */ /* 0x001fcc0000010000 */
[----:B------:R-:W0:Y:S02]  /*17d0*/  MUFU.RCP R33, R32 ;  /* 0x0000002000217308 */ /* 0x000e240000001000 */
[----:B0-----:R-:W-:Y:S01]  /*17e0*/  FADD.FTZ R45, -R33, 1 ;  /* 0x3f800000212d7421 */ /* 0x001fe20000010100 */
[----:B------:R-:W-:Y:S01]  /*17f0*/  FMUL.FTZ R35, R28, R33 ;  /* 0x000000211c237220 */ /* 0x000fe20000410000 */
[----:B------:R-:W-:Y:S02]  /*1800*/  FFMA.FTZ R28, R70, R21, R23 ;  /* 0x00000015461c7223 */ /* 0x000fe40000010017 */
[----:B------:R-:W-:Y:S02]  /*1810*/  FFMA.FTZ R44, R30, R45, 1 ;  /* 0x3f8000001e2c7423 */ /* 0x000fe4000001002d */
[----:B------:R-:W-:-:S06]  /*1820*/  FMUL.FTZ R30, R28, -1.4426950216293334961 ;  /* 0xbfb8aa3b1c1e7820 */ /* 0x000fcc0000410000 */
[----:B------:R-:W0:Y:S02]  /*1830*/  MUFU.EX2 R30, R30 ;  /* 0x0000001e001e7308 */ /* 0x000e240000000800 */
[----:B0-----:R-:W-:-:S06]  /*1840*/  FADD.FTZ R33, R30, 1 ;  /* 0x3f8000001e217421 */ /* 0x001fcc0000010000 */
[----:B------:R-:W0:Y:S02]  /*1850*/  MUFU.RCP R34, R33 ;  /* 0x0000002100227308 */ /* 0x000e240000001000 */
[----:B0-----:R-:W-:Y:S01]  /*1860*/  FADD.FTZ R31, -R34, 1 ;  /* 0x3f800000221f7421 */ /* 0x001fe20000010100 */
[----:B------:R-:W-:-:S03]  /*1870*/  FMUL.FTZ R29, R29, R34 ;  /* 0x000000221d1d7220 */ /* 0x000fc60000410000 */
[----:B------:R-:W-:Y:S01]  /*1880*/  FFMA.FTZ R32, R28, R31, 1 ;  /* 0x3f8000001c207423 */ /* 0x000fe2000001001f */
[----:B------:R-:W-:-:S03]  /*1890*/  FMUL.FTZ R28, R35, R44 ;  /* 0x0000002c231c7220 */ /* 0x000fc60000410000 */
[----:B------:R-:W-:-:S07]  /*18a0*/  FMUL.FTZ R29, R29, R32 ;  /* 0x000000201d1d7220 */ /* 0x000fce0000410000 */
.L_x_1194:
[----:B------:R-:W-:Y:S01]  /*18b0*/  FMUL.FTZ R30, R28, R20 ;  /* 0x000000141c1e7220 */ /* 0x000fe20000410000 */
[----:B------:R-:W-:Y:S01]  /*18c0*/  FADD.FTZ R27, R27, R28 ;  /* 0x0000001c1b1b7221 */ /* 0x000fe20000010000 */
[C---:B------:R-:W-:Y:S01]  /*18d0*/  FFMA.FTZ R25, R71.reuse, R28, R25 ;  /* 0x0000001c47197223 */ /* 0x040fe20000010019 */
[----:B------:R-:W-:Y:S01]  /*18e0*/  FADD.FTZ R26, R26, R29 ;  /* 0x0000001d1a1a7221 */ /* 0x000fe20000010000 */
[----:B------:R-:W-:Y:S01]  /*18f0*/  FFMA.FTZ R24, R70, R29, R24 ;  /* 0x0000001d46187223 */ /* 0x000fe20000010018 */
[----:B------:R-:W-:Y:S01]  /*1900*/  FFMA.FTZ R28, R71, R30, R63 ;  /* 0x0000001e471c7223 */ /* 0x000fe2000001003f */
[----:B------:R-:W-:Y:S01]  /*1910*/  FMUL.FTZ R29, R29, R21 ;  /* 0x000000151d1d7220 */ /* 0x000fe20000410000 */
[--C-:B------:R-:W-:Y:S02]  /*1920*/  HADD2.F32 R31, -RZ, R46.reuse.H0_H0 ;  /* 0x2000002eff1f7230 */ /* 0x100fe40000004100 */
[----:B------:R-:W-:Y:S01]  /*1930*/  FADD.FTZ R30, R65, R30 ;  /* 0x0000001e411e7221 */ /* 0x000fe20000010000 */
[----:B------:R-:W-:-:S02]  /*1940*/  HADD2.F32 R33, -RZ, R46.H1_H1 ;  /* 0x3000002eff217230 */ /* 0x000fc40000004100 */
[----:B------:R-:W-:Y:S01]  /*1950*/  FFMA.FTZ R63, R70, R29, R28 ;  /* 0x0000001d463f7223 */ /* 0x000fe2000001001c */
[C---:B------:R-:W-:Y:S01]  /*1960*/  FADD.FTZ R28, -R18.reuse, R31 ;  /* 0x0000001f121c7221 */ /* 0x040fe20000010100 */
[----:B------:R-:W-:Y:S01]  /*1970*/  FADD.FTZ R65, R29, R30 ;  /* 0x0000001e1d417221 */ /* 0x000fe20000010000 */
[----:B------:R-:W-:Y:S01]  /*1980*/  FADD.FTZ R32, -R18, R33 ;  /* 0x0000002112207221 */ /* 0x000fe20000010100 */
[--C-:B------:R-:W-:Y:S02]  /*1990*/  HADD2.F32 R29, -RZ, R41.reuse.H1_H1 ;  /* 0x30000029ff1d7230 */ /* 0x100fe40000004100 */
[-C--:B------:R-:W-:Y:S01]  /*19a0*/  FMUL.FTZ R71, R28, R19.reuse ;  /* 0x000000131c477220 */ /* 0x080fe20000410000 */
[----:B------:R-:W-:Y:S02]  /*19b0*/  HADD2.F32 R28, -RZ, R41.H0_H0 ;  /* 0x20000029ff1c7230 */ /* 0x000fe40000004100 */
        /* <DEDUP_REMOVED lines=20> */
.L_x_1195:
        /* <DEDUP_REMOVED lines=37> */
.L_x_1196:
[----:B------:R-:W-:Y:S01]  /*1d50*/  FMUL.FTZ R30, R28, R20 ;  /* 0x000000141c1e7220 */ /* 0x000fe20000410000 */
[----:B------:R-:W-:Y:S01]  /*1d60*/  FADD.FTZ R27, R27, R28 ;  /* 0x0000001c1b1b7221 */ /* 0x000fe20000010000 */
[C---:B------:R-:W-:Y:S01]  /*1d70*/  FFMA.FTZ R25, R71.reuse, R28, R25 ;  /* 0x0000001c47197223 */ /* 0x040fe20000010019 */
[----:B------:R-:W-:Y:S01]  /*1d80*/  FADD.FTZ R28, R26, R29 ;  /* 0x0000001d1a1c7221 */ /* 0x000fe20000010000 */
[C---:B------:R-:W-:Y:S01]  /*1d90*/  FFMA.FTZ R26, R70.reuse, R29, R24 ;  /* 0x0000001d461a7223 */ /* 0x040fe20000010018 */
[----:B------:R-:W-:Y:S01]  /*1da0*/  FFMA.FTZ R31, R71, R30, R63 ;  /* 0x0000001e471f7223 */ /* 0x000fe2000001003f */
[----:B------:R-:W-:Y:S01]  /*1db0*/  FMUL.FTZ R24, R29, R21 ;  /* 0x000000151d187220 */ /* 0x000fe20000410000 */
[--C-:B------:R-:W-:Y:S02]  /*1dc0*/  HADD2.F32 R33, -RZ, R40.reuse.H1_H1 ;  /* 0x30000028ff217230 */ /* 0x100fe40000004100 */
[----:B------:R-:W-:Y:S01]  /*1dd0*/  FADD.FTZ R29, R65, R30 ;  /* 0x0000001e411d7221 */ /* 0x000fe20000010000 */
[----:B------:R-:W-:Y:S01]  /*1de0*/  FFMA.FTZ R63, R70, R24, R31 ;  /* 0x00000018463f7223 */ /* 0x000fe2000001001f */
[----:B------:R-:W-:-:S02]  /*1df0*/  HADD2.F32 R31, -RZ, R40.H0_H0 ;  /* 0x20000028ff1f7230 */ /* 0x000fc40000004100 */
[----:B------:R-:W-:Y:S01]  /*1e00*/  FADD.FTZ R32, -R18, R33 ;  /* 0x0000002112207221 */ /* 0x000fe20000010100 */
        /* <DEDUP_REMOVED lines=25> */
.L_x_1197:
[----:B------:R-:W-:Y:S01]  /*1fa0*/  FMUL.FTZ R30, R24, R20 ;  /* 0x00000014181e7220 */ /* 0x000fe20000410000 */
[----:B------:R-:W-:Y:S01]  /*1fb0*/  FADD.FTZ R27, R27, R24 ;  /* 0x000000181b1b7221 */ /* 0x000fe20000010000 */
[C---:B------:R-:W-:Y:S01]  /*1fc0*/  FFMA.FTZ R29, R71.reuse, R24, R25 ;  /* 0x00000018471d7223 */ /* 0x040fe20000010019 */
[----:B------:R-:W-:Y:S01]  /*1fd0*/  FADD.FTZ R24, R28, R31 ;  /* 0x0000001f1c187221 */ /* 0x000fe20000010000 */
[----:B------:R-:W-:Y:S01]  /*1fe0*/  FFMA.FTZ R25, R71, R30, R63 ;  /* 0x0000001e47197223 */ /* 0x000fe2000001003f */
[----:B------:R-:W-:Y:S01]  /*1ff0*/  FMUL.FTZ R28, R31, R21 ;  /* 0x000000151f1c7220 */ /* 0x000fe20000410000 */
[C---:B------:R-:W-:Y:S01]  /*2000*/  FFMA.FTZ R26, R70.reuse, R31, R26 ;  /* 0x0000001f461a7223 */ /* 0x040fe2000001001a */
        /* <DEDUP_REMOVED lines=30> */
.L_x_1198:
[----:B------:R-:W-:Y:S01]  /*21f0*/  FMUL.FTZ R31, R28, R20 ;  /* 0x000000141c1f7220 */ /* 0x000fe20000410000 */
[----:B------:R-:W-:Y:S01]  /*2200*/  FADD.FTZ R30, R27, R28 ;  /* 0x0000001c1b1e7221 */ /* 0x000fe20000010000 */
[----:B------:R-:W-:Y:S01]  /*2210*/  FMUL.FTZ R32, R25, R21 ;  /* 0x0000001519207220 */ /* 0x000fe20000410000 */
[C---:B------:R-:W-:Y:S01]  /*2220*/  FFMA.FTZ R28, R63.reuse, R28, R29 ;  /* 0x0000001c3f1c7223 */ /* 0x040fe2000001001d */
[----:B------:R-:W-:Y:S01]  /*2230*/  FFMA.FTZ R27, R63, R31, R70 ;  /* 0x0000001f3f1b7223 */ /* 0x000fe20000010046 */
[----:B------:R-:W-:Y:S01]  /*2240*/  FADD.FTZ R31, R72, R31 ;  /* 0x0000001f481f7221 */ /* 0x000fe20000010000 */
[C---:B------:R-:W-:Y:S02]  /*2250*/  FFMA.FTZ R29, R74.reuse, R25, R26 ;  /* 0x000000194a1d7223 */ /* 0x040fe4000001001a */
[----:B------:R-:W-:Y:S01]  /*2260*/  FFMA.FTZ R74, R74, R32, R27 ;  /* 0x000000204a4a7223 */ /* 0x000fe2000001001b */
[----:B------:R-:W-:Y:S01]  /*2270*/  FADD.FTZ R63, R32, R31 ;  /* 0x0000001f203f7221 */ /* 0x000fe20000010000 */
[----:B------:R-:W-:-:S02]  /*2280*/  HADD2.F32 R27, -RZ, R36.H0_H0 ;  /* 0x20000024ff1b7230 */ /* 0x000fc40000004100 */
[----:B------:R-:W-:-:S03]  /*2290*/  HADD2.F32 R31, -RZ, R36.H1_H1 ;  /* 0x30000024ff1f7230 */ /* 0x000fc60000004100 */
[C---:B------:R-:W-:Y:S02]  /*22a0*/  FADD.FTZ R26, -R18.reuse, R27 ;  /* 0x0000001b121a7221 */ /* 0x040fe40000010100 */
[----:B------:R-:W-:Y:S01]  /*22b0*/  FADD.FTZ R32, -R18, R31 ;  /* 0x0000001f12207221 */ /* 0x000fe20000010100 */
[--C-:B------:R-:W-:Y:S02]  /*22c0*/  HADD2.F32 R31, -RZ, R37.reuse.H0_H0 ;  /* 0x20000025ff1f7230 */ /* 0x100fe40000004100 */
[-C--:B------:R-:W-:Y:S01]  /*22d0*/  FMUL.FTZ R27, R26, R19.reuse ;  /* 0x000000131a1b7220 */ /* 0x080fe20000410000 */
[----:B------:R-:W-:Y:S01]  /*22e0*/  FMUL.FTZ R26, R32, R19 ;  /* 0x00000013201a7220 */ /* 0x000fe20000410000 */
[----:B------:R-:W-:Y:S01]  /*22f0*/  HADD2.F32 R32, -RZ, R37.H1_H1 ;  /* 0x30000025ff207230 */ /* 0x000fe20000004100 */
        /* <DEDUP_REMOVED lines=19> */
.L_x_1199:
[----:B------:R-:W-:Y:S01]  /*2430*/  FMUL.FTZ R34, R31, R20 ;  /* 0x000000141f227220 */ /* 0x000fe20000410000 */
[----:B------:R-:W-:Y:S01]  /*2440*/  ISETP.GT.AND P0, PT, R10, 0x1e, PT ;  /* 0x0000001e0a00780c */ /* 0x000fe20003f04270 */
[----:B------:R-:W0:Y:S01]  /*2450*/  S2UR UR11, SR_CgaCtaId ;  /* 0x00000000000b79c3 */ /* 0x000e220000008800 */
[----:B------:R-:W-:Y:S01]  /*2460*/  UMOV UR6, 0x400 ;  /* 0x0000040000067882 */ /* 0x000fe20000000000 */
[----:B------:R-:W-:Y:S01]  /*2470*/  FFMA.FTZ R33, R27, R34, R74 ;  /* 0x000000221b217223 */ /* 0x000fe2000001004a */
[----:B------:R-:W-:Y:S01]  /*2480*/  FADD.FTZ R35, R63, R34 ;  /* 0x000000223f237221 */ /* 0x000fe20000010000 */
[----:B------:R-:W-:Y:S01]  /*2490*/  FMUL.FTZ R34, R32, R21 ;  /* 0x0000001520227220 */ /* 0x000fe20000410000 */
[----:B------:R-:W-:Y:S01]  /*24a0*/  UIADD3 UR5, UR6, 0xd0, URZ ;  /* 0x000000d006057890 */ /* 0x000fe2000fffe03f */
[----:B------:R-:W-:Y:S01]  /*24b0*/  ISETP.NE.AND P3, PT, R10, RZ, PT ;  /* 0x000000ff0a00720c */ /* 0x000fe20003f65270 */
[----:B------:R-:W-:Y:S01]  /*24c0*/  FADD.FTZ R25, R24, R25 ;  /* 0x0000001918197221 */ /* 0x000fe20000010000 */
[----:B------:R-:W-:Y:S01]  /*24d0*/  FFMA.FTZ R44, R26, R34, R33 ;  /* 0x000000221a2c7223 */ /* 0x000fe20000010021 */
[----:B------:R-:W-:Y:S01]  /*24e0*/  FADD.FTZ R45, R34, R35 ;  /* 0x00000023222d7221 */ /* 0x000fe20000010000 */
[----:B------:R-:W-:Y:S01]  /*24f0*/  ISETP.NE.AND P2, PT, R61, RZ, PT ;  /* 0x000000ff3d00720c */ /* 0x000fe20003f45270 */
[----:B------:R-:W-:Y:S01]  /*2500*/  FFMA.FTZ R28, R27, R31, R28 ;  /* 0x0000001f1b1c7223 */ /* 0x000fe2000001001c */
[----:B------:R-:W-:Y:S01]  /*2510*/  FADD.FTZ R30, R30, R31 ;  /* 0x0000001f1e1e7221 */ /* 0x000fe20000010000 */
[----:B------:R-:W1:Y:S01]  /*2520*/  SHFL.DOWN PT, R33, R44, 0x1, 0x1f ;  /* 0x08201f002c217f89 */ /* 0x000e6200000e0000 */
[----:B------:R-:W-:Y:S01]  /*2530*/  FFMA.FTZ R29, R26, R32, R29 ;  /* 0x000000201a1d7223 */ /* 0x000fe2000001001d */
[----:B------:R-:W-:Y:S01]  /*2540*/  FADD.FTZ R31, R25, R32 ;  /* 0x00000020191f7221 */ /* 0x000fe20000010000 */
[----:B------:R-:W-:Y:S01]  /*2550*/  BSSY B0, `(.L_x_1200) ;  /* 0x0000050000007945 */ /* 0x000fe20003800000 */
[----:B------:R-:W2:Y:S01]  /*2560*/  SHFL.DOWN PT, R34, R45, 0x1, 0x1f ;  /* 0x08201f002d227f89 */ /* 0x000ea200000e0000 */
[----:B------:R-:W-:Y:S01]  /*2570*/  ISETP.GT.U32.AND P4, PT, R61, 0x4f, PT ;  /* 0x0000004f3d00780c */ /* 0x000fe20003f84070 */
[----:B0-----:R-:W-:-:S06]  /*2580*/  ULEA UR5, UR11, UR5, 0x18 ;  /* 0x000000050b057291 */ /* 0x001fcc000f8ec03f */
[----:B------:R-:W-:-:S05]  /*2590*/  LEA R63, R61, UR5, 0x4 ;  /* 0x000000053d3f7c11 */ /* 0x000fca000f8e20ff */
[----:B------:R-:W-:Y:S01]  /*25a0*/  STS.128 [R63], R28 ;  /* 0x0000001c3f007388 */ /* 0x000fe20000000c00 */
        /* <DEDUP_REMOVED lines=21> */
[----:B-1----:R-:W-:-:S05]  /*2700*/  @!P0 FADD.FTZ R45, R45, R34 ;  /* 0x000000222d2d8221 */ /* 0x002fca0000010000 */
[----:B------:R0:W-:Y:S01]  /*2710*/  @!P3 STS.64 [R8+0x18], R44 ;  /* 0x0000182c0800b388 */ /* 0x0001e20000000a00 */
[----:B------:R-:W-:Y:S06]  /*2720*/  BAR.SYNC.DEFER_BLOCKING 0x0 ;  /* 0x0000000000007b1d */ /* 0x000fec0000010000 */
[----:B------:R-:W-:Y:S05]  /*2730*/  @P2 BRA `(.L_x_1201) ;  /* 0x0000000000c42947 */ /* 0x000fea0003800000 */
[----:B------:R-:W-:-:S09]  /*2740*/  ULEA UR5, UR11, UR6, 0x18 ;  /* 0x000000060b057291 */ /* 0x000fd2000f8ec03f */
[----:B------:R-:W1:Y:S04]  /*2750*/  LDS.128 R32, [UR5+0x20] ;  /* 0x00002005ff207984 */ /* 0x000e680008000c00 */
[----:B------:R-:W2:Y:S01]  /*2760*/  LDS.128 R24, [UR5+0x30] ;  /* 0x00003005ff187984 */ /* 0x000ea20008000c00 */
[----:B-1----:R-:W-:Y:S01]  /*2770*/  FADD.FTZ R65, R44, R32 ;  /* 0x000000202c417221 */ /* 0x002fe20000010000 */
[----:B------:R-:W-:Y:S02]  /*2780*/  FADD.FTZ R32, R45, R33 ;  /* 0x000000212d207221 */ /* 0x000fe40000010000 */
        /* <DEDUP_REMOVED lines=8> */
[----:B0-----:R-:W-:Y:S01]  /*2810*/  FADD.FTZ R65, R65, R32 ;  /* 0x0000002041417221 */ /* 0x001fe20000010000 */
        /* <DEDUP_REMOVED lines=32> */
[----:B------:R-:W-:-:S03]  /*2a20*/  FADD.FTZ R32, R32, R27 ;  /* 0x0000001b20207221 */ /* 0x000fc60000010000 */
[----:B------:R-:W-:Y:S01]  /*2a30*/  FADD.FTZ R44, R65, R44 ;  /* 0x0000002c412c7221 */ /* 0x000fe20000010000 */
[----:B------:R-:W-:-:S07]  /*2a40*/  FADD.FTZ R45, R32, R45 ;  /* 0x0000002d202d7221 */ /* 0x000fce0000010000 */
.L_x_1201:
[----:B------:R-:W-:Y:S05]  /*2a50*/  BSYNC B0 ;  /* 0x0000000000007941 */ /* 0x000fea0003800000 */
.L_x_1200:
[----:B------:R-:W-:Y:S06]  /*2a60*/  BAR.SYNC.DEFER_BLOCKING 0x0 ;  /* 0x0000000000007b1d */ /* 0x000fec0000010000 */
[----:B------:R-:W-:Y:S04]  /*2a70*/  BSSY B0, `(.L_x_1202) ;  /* 0x0000025000007945 */ /* 0x000fe80003800000 */
[----:B------:R-:W-:Y:S05]  /*2a80*/  @P4 BRA `(.L_x_1203) ;  /* 0x00000000008c4947 */ /* 0x000fea0003800000 */
[----:B------:R-:W1:Y:S04]  /*2a90*/  LDS.128 R24, [R63+0x500] ;  /* 0x000500003f187984 */ /* 0x000e680000000c00 */
[----:B------:R-:W2:Y:S01]  /*2aa0*/  LDS.128 R32, [R63+0xa00] ;  /* 0x000a00003f207984 */ /* 0x000ea20000000c00 */
[----:B-1----:R-:W-:Y:S01]  /*2ab0*/  FADD.FTZ R65, R28, R24 ;  /* 0x000000181c417221 */ /* 0x002fe20000010000 */
[----:B------:R-:W-:Y:S01]  /*2ac0*/  FADD.FTZ R24, R29, R25 ;  /* 0x000000191d187221 */ /* 0x000fe20000010000 */
[----:B------:R-:W-:Y:S01]  /*2ad0*/  FADD.FTZ R29, R30, R26 ;  /* 0x0000001a1e1d7221 */ /* 0x000fe20000010000 */
[----:B------:R-:W-:Y:S01]  /*2ae0*/  FADD.FTZ R28, R31, R27 ;  /* 0x0000001b1f1c7221 */ /* 0x000fe20000010000 */
[----:B--2---:R-:W-:Y:S01]  /*2af0*/  FADD.FTZ R65, R65, R32 ;  /* 0x0000002041417221 */ /* 0x004fe20000010000 */
[----:B------:R-:W-:Y:S01]  /*2b00*/  FADD.FTZ R30, R24, R33 ;  /* 0x00000021181e7221 */ /* 0x000fe20000010000 */
[----:B------:R-:W-:Y:S01]  /*2b10*/  FADD.FTZ R33, R29, R34 ;  /* 0x000000221d217221 */ /* 0x000fe20000010000 */
[----:B------:R-:W1:Y:S01]  /*2b20*/  LDS.128 R24, [R63+0xf00] ;  /* 0x000f00003f187984 */ /* 0x000e620000000c00 */
[----:B------:R-:W-:Y:S01]  /*2b30*/  FADD.FTZ R32, R28, R35 ;  /* 0x000000231c207221 */ /* 0x000fe20000010000 */
[----:B-1----:R-:W-:Y:S01]  /*2b40*/  FADD.FTZ R65, R65, R24 ;  /* 0x0000001841417221 */ /* 0x002fe20000010000 */
        /* <DEDUP_REMOVED lines=11> */
[----:B------:R-:W1:Y:S01]  /*2c00*/  LDS.128 R28, [R63+0x1e00] ;  /* 0x001e00003f1c7984 */ /* 0x000e620000000c00 */
[----:B------:R-:W-:Y:S01]  /*2c10*/  FADD.FTZ R33, R33, R26 ;  /* 0x0000001a21217221 */ /* 0x000fe20000010000 */
[----:B------:R-:W-:-:S02]  /*2c20*/  FADD.FTZ R32, R32, R27 ;  /* 0x0000001b20207221 */ /* 0x000fc40000010000 */
        /* <DEDUP_REMOVED lines=8> */
[----:B------:R-:W-:-:S07]  /*2cb0*/  FADD.FTZ R31, R32, R27 ;  /* 0x0000001b201f7221 */ /* 0x000fce0000010000 */
.L_x_1203:
[----:B------:R-:W-:Y:S05]  /*2cc0*/  BSYNC B0 ;  /* 0x0000000000007941 */ /* 0x000fea0003800000 */
.L_x_1202:
[----:B------:R-:W1:Y:S01]  /*2cd0*/  LDC R32, c[0x0][0xc] ;  /* 0x00000300ff207b82 */ /* 0x000e620000000800 */
[----:B------:R-:W-:Y:S01]  /*2ce0*/  IMAD R25, R64, 0x50, R61 ;  /* 0x0000005040197824 */ /* 0x000fe200078e023d */
[----:B------:R-:W-:Y:S06]  /*2cf0*/  BSSY B0, `(.L_x_1204) ;  /* 0x0000010000007945 */ /* 0x000fec0003800000 */
[----:B------:R-:W2:Y:S01]  /*2d00*/  LDC.64 R26, c[0x0][0x268] ;  /* 0x00009a00ff1a7b82 */ /* 0x000ea20000000a00 */
[----:B-1----:R-:W-:Y:S01]  /*2d10*/  ISETP.GE.U32.AND P0, PT, R32, 0x2, PT ;  /* 0x000000022000780c */ /* 0x002fe20003f06070 */
[----:B--2---:R-:W-:Y:S01]  /*2d20*/  IMAD.WIDE R26, R25, 0x4, R26 ;  /* 0x00000004191a7825 */ /* 0x004fe200078e021a */
[----:B------:R-:W-:Y:S11]  /*2d30*/  @P4 BRA `(.L_x_1205) ;  /* 0x00000000002c4947 */ /* 0x000ff60003800000 */
        /* <DEDUP_REMOVED lines=11> */
.L_x_1205:
[----:B------:R-:W-:Y:S05]  /*2df0*/  BSYNC B0 ;  /* 0x0000000000007941 */ /* 0x000fea0003800000 */
.L_x_1204:
[----:B------:R-:W-:Y:S05]  /*2e00*/  @!P0 BRA `(.L_x_1206) ;  /* 0x0000001000888947 */ /* 0x000fea0003800000 */
[----:B--2---:R-:W1:Y:S01]  /*2e10*/  LDC R31, c[0x0][0x10] ;  /* 0x00000400ff1f7b82 */ /* 0x004e620000000800 */
[----:B------:R-:W2:Y:S01]  /*2e20*/  S2R R30, SR_CTAID.Y ;  /* 0x00000000001e7919 */ /* 0x000ea20000002600 */
[----:B------:R-:W-:-:S06]  /*2e30*/  LOP3.LUT R26, R51, 0x1, RZ, 0xc0, !PT ;  /* 0x00000001331a7812 */ /* 0x000fcc00078ec0ff */
[----:B------:R-:W3:Y:S08]  /*2e40*/  LDC.64 R24, c[0x0][0x258] ;  /* 0x00009600ff187b82 */ /* 0x000ef00000000a00 */
[----:B------:R-:W4:Y:S01]  /*2e50*/  LDC.64 R64, c[0x0][0x260] ;  /* 0x00009800ff407b82 */ /* 0x000f220000000a00 */
[----:B-1----:R-:W-:-:S04]  /*2e60*/  IMAD R27, R26, R31, RZ ;  /* 0x0000001f1a1b7224 */ /* 0x002fc800078e02ff */
[C---:B------:R-:W-:Y:S01]  /*2e70*/  IMAD R26, R27.reuse, R32, RZ ;  /* 0x000000201b1a7224 */ /* 0x040fe200078e02ff */
[----:B--2---:R-:W-:-:S04]  /*2e80*/  IADD3 R27, R27, R30, RZ ;  /* 0x0000001e1b1b7210 */ /* 0x004fc80007ffe0ff */
[----:B------:R-:W-:Y:S01]  /*2e90*/  SHF.L.U32 R29, R26, 0x1, RZ ;  /* 0x000000011a1d7819 */ /* 0x000fe200000006ff */
[----:B---3--:R-:W-:-:S04]  /*2ea0*/  IMAD.WIDE.U32 R24, R27, 0x4, R24 ;  /* 0x000000041b187825 */ /* 0x008fc800078e0018 */
[----:B----4-:R-:W-:Y:S01]  /*2eb0*/  IMAD.WIDE R64, R29, 0x4, R64 ;  /* 0x000000041d407825 */ /* 0x010fe200078e0240 */
[----:B------:R-:W-:Y:S06]  /*2ec0*/  @P2 BRA `(.L_x_1207) ;  /* 0x0000000000602947 */ /* 0x000fec0003800000 */
[----:B------:R-:W1:Y:S01]  /*2ed0*/  S2R R10, SR_LANEID ;  /* 0x00000000000a7919 */ /* 0x000e620000000000 */
        /* <DEDUP_REMOVED lines=12> */
[----:B-1----:R-:W-:-:S13]  /*2fa0*/  ISETP.EQ.U32.AND P3, PT, R10, UR6, PT ;  /* 0x000000060a007c0c */ /* 0x002fda000bf62070 */
[----:B------:R-:W-:Y:S06]  /*2fb0*/  @P3 MEMBAR.ALL.GPU ;  /* 0x0000000000003992 */ /* 0x000fec000000a000 */
[----:B------:R-:W-:-:S00]  /*2fc0*/  @P3 ERRBAR ;  /* 0x00000000000039ab */ /* 0x000fc00000000000 */
[----:B------:R-:W-:Y:S06]  /*2fd0*/  @P3 CGAERRBAR ;  /* 0x00000000000035ab */ /* 0x000fec0000000000 */
[----:B------:R2:W-:Y:S01]  /*2fe0*/  @P3 REDG.E.ADD.S32.STRONG.GPU desc[UR8][R24.64], R29 ;  /* 0x0000001d1800398e */ /* 0x0005e2000c10e388 */
[----:B------:R-:W-:Y:S05]  /*2ff0*/  @!P0 BRA `(.L_x_1207) ;  /* 0x0000000000148947 */ /* 0x000fea0003800000 */
.L_x_1208:
[----:B--2---:R-:W2:Y:S04]  /*3000*/  LDG.E.STRONG.GPU R26, desc[UR8][R24.64] ;  /* 0x00000008181a7981 */ /* 0x004ea8000c1ef900 */
[----:B--2---:R-:W-:Y:S01]  /*3010*/  CCTL.IVALL ;  /* 0x00000000ff00798f */ /* 0x004fe20002000000 */
[----:B------:R-:W-:Y:S05]  /*3020*/  YIELD ;  /* 0x0000000000007946 */ /* 0x000fea0003800000 */
[----:B------:R-:W-:-:S13]  /*3030*/  ISETP.NE.AND P0, PT, R26, R33, PT ;  /* 0x000000211a00720c */ /* 0x000fda0003f05270 */
[----:B------:R-:W-:Y:S05]  /*3040*/  @P0 BRA `(.L_x_1208) ;  /* 0xfffffffc00ec0947 */ /* 0x000fea000383ffff */
.L_x_1207:
[----:B------:R-:W-:Y:S01]  /*3050*/  ISETP.NE.AND P0, PT, R32, RZ, PT ;  /* 0x000000ff2000720c */ /* 0x000fe20003f05270 */
[----:B------:R-:W-:Y:S05]  /*3060*/  WARPSYNC.ALL ;  /* 0x0000000000007948 */ /* 0x000fea0003800000 */
[----:B------:R-:W-:Y:S07]  /*3070*/  BAR.SYNC.DEFER_BLOCKING 0x0 ;  /* 0x0000000000007b1d */ /* 0x000fee0000010000 */
[----:B------:R-:W-:Y:S05]  /*3080*/  @!P0 BRA `(.L_x_1206) ;  /* 0x0000000c00e88947 */ /* 0x000fea0003800000 */
[----:B--2---:R-:W-:Y:S01]  /*3090*/  IADD3 R24, R32, -0x1, RZ ;  /* 0xffffffff20187810 */ /* 0x004fe20007ffe0ff */
        /* <DEDUP_REMOVED lines=12> */
.L_x_1212:
[----:B------:R-:W-:-:S13]  /*3160*/  ISETP.EQ.OR P6, PT, R34, UR7, P2 ;  /* 0x0000000722007c0c */ /* 0x000fda00097c2670 */
[----:B------:R-:W-:-:S04]  /*3170*/  @!P6 IMAD R27, R31, R34, R30 ;  /* 0x000000221f1be224 */ /* 0x000fc800078e021e */
[----:B------:R-:W-:-:S06]  /*3180*/  @!P6 IMAD.WIDE.U32 R26, R27, 0x8, R64 ;  /* 0x000000081b1ae825 */ /* 0x000fcc00078e0040 */
[----:B------:R-:W0:Y:S01]  /*3190*/  @!P6 LDG.E.64 R26, desc[UR8][R26.64] ;  /* 0x000000081a1ae981 */ /* 0x000e22000c1e1b00 */
[----:B------:R-:W-:-:S04]  /*31a0*/  IADD3 R25, R34, 0x1, RZ ;  /* 0x0000000122197810 */ /* 0x000fc80007ffe0ff */
[----:B------:R-:W-:Y:S02]  /*31b0*/  ISETP.EQ.OR P3, PT, R25, UR7, P2 ;  /* 0x0000000719007c0c */ /* 0x000fe40009762670 */
[----:B------:R-:W-:-:S04]  /*31c0*/  IADD3 R29, R34, 0x2, RZ ;  /* 0x00000002221d7810 */ /* 0x000fc80007ffe0ff */
[----:B------:R-:W-:-:S07]  /*31d0*/  ISETP.EQ.OR P4, PT, R29, UR7, P2 ;  /* 0x000000071d007c0c */ /* 0x000fce0009782670 */
[----:B------:R-:W-:-:S04]  /*31e0*/  @!P3 IMAD R25, R31, R25, R30 ;  /* 0x000000191f19b224 */ /* 0x000fc800078e021e */
[----:B------:R-:W-:-:S04]  /*31f0*/  @!P3 IMAD.WIDE.U32 R24, R25, 0x8, R64 ;  /* 0x000000081918b825 */ /* 0x000fc800078e0040 */
[----:B------:R-:W-:Y:S02]  /*3200*/  @!P4 IMAD R29, R31, R29, R30 ;  /* 0x0000001d1f1dc224 */ /* 0x000fe400078e021e */
[----:B------:R-:W2:Y:S02]  /*3210*/  @!P3 LDG.E.64 R24, desc[UR8][R24.64] ;  /* 0x000000081818b981 */ /* 0x000ea4000c1e1b00 */
[----:B------:R-:W-:-:S06]  /*3220*/  @!P4 IMAD.WIDE.U32 R28, R29, 0x8, R64 ;  /* 0x000000081d1cc825 */ /* 0x000fcc00078e0040 */
[----:B------:R-:W3:Y:S01]  /*3230*/  @!P4 LDG.E.64 R28, desc[UR8][R28.64] ;  /* 0x000000081c1cc981 */ /* 0x000ee2000c1e1b00 */
[----:B0-----:R-:W-:Y:S01]  /*3240*/  @!P6 FADD.FTZ R45, R45, R27 ;  /* 0x0000001b2d2de221 */ /* 0x001fe20000010000 */
[----:B------:R-:W-:Y:S01]  /*3250*/  IADD3 R27, R34, 0x3, RZ ;  /* 0x00000003221b7810 */ /* 0x000fe20007ffe0ff */
[----:B------:R-:W-:-:S03]  /*3260*/  @!P6 FADD.FTZ R44, R44, R26 ;  /* 0x0000001a2c2ce221 */ /* 0x000fc60000010000 */
[----:B------:R-:W-:-:S13]  /*3270*/  ISETP.EQ.OR P6, PT, R27, UR7, P2 ;  /* 0x000000071b007c0c */ /* 0x000fda00097c2670 */
[----:B------:R-:W-:-:S04]  /*3280*/  @!P6 IMAD R27, R31, R27, R30 ;  /* 0x0000001b1f1be224 */ /* 0x000fc800078e021e */
[----:B------:R-:W-:-:S06]  /*3290*/  @!P6 IMAD.WIDE.U32 R26, R27, 0x8, R64 ;  /* 0x000000081b1ae825 */ /* 0x000fcc00078e0040 */
[----:B------:R-:W4:Y:S01]  /*32a0*/  @!P6 LDG.E.64 R26, desc[UR8][R26.64] ;  /* 0x000000081a1ae981 */ /* 0x000f22000c1e1b00 */
[----:B--2---:R-:W-:Y:S01]  /*32b0*/  @!P3 FADD.FTZ R45, R45, R25 ;  /* 0x000000192d2db221 */ /* 0x004fe20000010000 */
[----:B------:R-:W-:Y:S01]  /*32c0*/  IADD3 R25, R34, 0x4, RZ ;  /* 0x0000000422197810 */ /* 0x000fe20007ffe0ff */
[----:B------:R-:W-:-:S03]  /*32d0*/  @!P3 FADD.FTZ R44, R44, R24 ;  /* 0x000000182c2cb221 */ /* 0x000fc60000010000 */
[----:B------:R-:W-:Y:S01]  /*32e0*/  ISETP.EQ.OR P3, PT, R25, UR7, P2 ;  /* 0x0000000719007c0c */ /* 0x000fe20009762670 */
[----:B---3--:R-:W-:Y:S01]  /*32f0*/  @!P4 FADD.FTZ R45, R45, R29 ;  /* 0x0000001d2d2dc221 */ /* 0x008fe20000010000 */
[----:B------:R-:W-:Y:S01]  /*3300*/  IADD3 R29, R34, 0x5, RZ ;  /* 0x00000005221d7810 */ /* 0x000fe20007ffe0ff */
[----:B------:R-:W-:-:S03]  /*3310*/  @!P4 FADD.FTZ R44, R44, R28 ;  /* 0x0000001c2c2cc221 */ /* 0x000fc60000010000 */
[----:B------:R-:W-:-:S07]  /*3320*/  ISETP.EQ.OR P4, PT, R29, UR7, P2 ;  /* 0x000000071d007c0c */ /* 0x000fce0009782670 */
[----:B------:R-:W-:-:S04]  /*3330*/  @!P3 IMAD R25, R31, R25, R30 ;  /* 0x000000191f19b224 */ /* 0x000fc800078e021e */
[----:B------:R-:W-:-:S04]  /*3340*/  @!P3 IMAD.WIDE.U32 R24, R25, 0x8, R64 ;  /* 0x000000081918b825 */ /* 0x000fc800078e0040 */
[----:B------:R-:W-:Y:S02]  /*3350*/  @!P4 IMAD R29, R31, R29, R30 ;  /* 0x0000001d1f1dc224 */ /* 0x000fe400078e021e */
[----:B------:R-:W2:Y:S02]  /*3360*/  @!P3 LDG.E.64 R24, desc[UR8][R24.64] ;  /* 0x000000081818b981 */ /* 0x000ea4000c1e1b00 */
[----:B------:R-:W-:-:S06]  /*3370*/  @!P4 IMAD.WIDE.U32 R28, R29, 0x8, R64 ;  /* 0x000000081d1cc825 */ /* 0x000fcc00078e0040 */
[----:B------:R-:W3:Y:S01]  /*3380*/  @!P4 LDG.E.64 R28, desc[UR8][R28.64] ;  /* 0x000000081c1cc981 */ /* 0x000ee2000c1e1b00 */
[----:B----4-:R-:W-:Y:S01]  /*3390*/  @!P6 FADD.FTZ R45, R45, R27 ;  /* 0x0000001b2d2de221 */ /* 0x010fe20000010000 */
        /* <DEDUP_REMOVED lines=53> */
[C---:B------:R-:W-:Y:S01]  /*36f0*/  IADD3 R28, R34.reuse, 0xe, RZ ;  /* 0x0000000e221c7810 */ /* 0x040fe20007ffe0ff */
[----:B------:R-:W-:Y:S01]  /*3700*/  @!P4 FADD.FTZ R45, R45, R29 ;  /* 0x0000001d2d2dc221 */ /* 0x000fe20000010000 */
[----:B------:R-:W-:Y:S02]  /*3710*/  IADD3 R29, R34, 0xf, RZ ;  /* 0x0000000f221d7810 */ /* 0x000fe40007ffe0ff */
[----:B------:R-:W-:-:S07]  /*3720*/  ISETP.EQ.OR P4, PT, R28, UR7, P2 ;  /* 0x000000071c007c0c */ /* 0x000fce0009782670 */
[----:B------:R-:W-:-:S04]  /*3730*/  @!P3 IMAD R25, R31, R25, R30 ;  /* 0x000000191f19b224 */ /* 0x000fc800078e021e */
[----:B------:R-:W-:-:S06]  /*3740*/  @!P3 IMAD.WIDE.U32 R24, R25, 0x8, R64 ;  /* 0x000000081918b825 */ /* 0x000fcc00078e0040 */
[----:B------:R-:W2:Y:S01]  /*3750*/  @!P3 LDG.E.64 R24, desc[UR8][R24.64] ;  /* 0x000000081818b981 */ /* 0x000ea2000c1e1b00 */
[----:B----4-:R-:W-:Y:S01]  /*3760*/  @!P6 FADD.FTZ R44, R44, R26 ;  /* 0x0000001a2c2ce221 */ /* 0x010fe20000010000 */
[----:B------:R-:W-:Y:S01]  /*3770*/  @!P6 FADD.FTZ R45, R45, R27 ;  /* 0x0000001b2d2de221 */ /* 0x000fe20000010000 */
[----:B------:R-:W-:Y:S01]  /*3780*/  ISETP.EQ.OR P6, PT, R29, UR7, P2 ;  /* 0x000000071d007c0c */ /* 0x000fe200097c2670 */
[----:B------:R-:W-:-:S04]  /*3790*/  @!P4 IMAD R27, R31, R28, R30 ;  /* 0x0000001c1f1bc224 */ /* 0x000fc800078e021e */
[----:B------:R-:W-:-:S06]  /*37a0*/  @!P4 IMAD.WIDE.U32 R26, R27, 0x8, R64 ;  /* 0x000000081b1ac825 */ /* 0x000fcc00078e0040 */
[----:B------:R-:W3:Y:S02]  /*37b0*/  @!P4 LDG.E.64 R26, desc[UR8][R26.64] ;  /* 0x000000081a1ac981 */ /* 0x000ee4000c1e1b00 */
[----:B------:R-:W-:-:S04]  /*37c0*/  @!P6 IMAD R29, R31, R29, R30 ;  /* 0x0000001d1f1de224 */ /* 0x000fc800078e021e */
[----:B------:R-:W-:-:S06]  /*37d0*/  @!P6 IMAD.WIDE.U32 R28, R29, 0x8, R64 ;  /* 0x000000081d1ce825 */ /* 0x000fcc00078e0040 */
[----:B------:R-:W4:Y:S01]  /*37e0*/  @!P6 LDG.E.64 R28, desc[UR8][R28.64] ;  /* 0x000000081c1ce981 */ /* 0x000f22000c1e1b00 */
[----:B------:R-:W-:Y:S01]  /*37f0*/  IADD3 R33, R33, -0x10, RZ ;  /* 0xfffffff021217810 */ /* 0x000fe20007ffe0ff */
[----:B--2---:R-:W-:Y:S01]  /*3800*/  @!P3 FADD.FTZ R44, R44, R24 ;  /* 0x000000182c2cb221 */ /* 0x004fe20000010000 */
[----:B------:R-:W-:Y:S02]  /*3810*/  @!P3 FADD.FTZ R45, R45, R25 ;  /* 0x000000192d2db221 */ /* 0x000fe40000010000 */
[----:B------:R-:W-:Y:S02]  /*3820*/  ISETP.GT.AND P3, PT, R33, 0xc, PT ;  /* 0x0000000c2100780c */ /* 0x000fe40003f64270 */
[----:B------:R-:W-:Y:S01]  /*3830*/  IADD3 R34, R34, 0x10, RZ ;  /* 0x0000001022227810 */ /* 0x000fe20007ffe0ff */
[----:B---3--:R-:W-:Y:S01]  /*3840*/  @!P4 FADD.FTZ R44, R44, R26 ;  /* 0x0000001a2c2cc221 */ /* 0x008fe20000010000 */
[----:B------:R-:W-:-:S03]  /*3850*/  @!P4 FADD.FTZ R45, R45, R27 ;  /* 0x0000001b2d2dc221 */ /* 0x000fc60000010000 */
[----:B----4-:R-:W-:Y:S01]  /*3860*/  @!P6 FADD.FTZ R44, R44, R28 ;  /* 0x0000001c2c2ce221 */ /* 0x010fe20000010000 */
[----:B------:R-:W-:-:S05]  /*3870*/  @!P6 FADD.FTZ R45, R45, R29 ;  /* 0x0000001d2d2de221 */ /* 0x000fca0000010000 */
[----:B------:R-:W-:Y:S05]  /*3880*/  @P3 BRA `(.L_x_1212) ;  /* 0xfffffff800343947 */ /* 0x000fea000383ffff */
.L_x_1211:
[----:B------:R-:W-:-:S13]  /*3890*/  ISETP.GT.AND P3, PT, R33, 0x4, PT ;  /* 0x000000042100780c */ /* 0x000fda0003f64270 */
[----:B------:R-:W-:Y:S05]  /*38a0*/  @!P3 BRA `(.L_x_1213) ;  /* 0x0000000000ecb947 */ /* 0x000fea0003800000 */
[----:B------:R-:W-:-:S13]  /*38b0*/  ISETP.EQ.OR P0, PT, R34, UR7, P2 ;  /* 0x0000000722007c0c */ /* 0x000fda0009702670 */
[----:B------:R-:W-:-:S04]  /*38c0*/  @!P0 IMAD R25, R34, R31, R30 ;  /* 0x0000001f22198224 */ /* 0x000fc800078e021e */
[----:B------:R-:W-:-:S06]  /*38d0*/  @!P0 IMAD.WIDE.U32 R24, R25, 0x8, R64 ;  /* 0x0000000819188825 */ /* 0x000fcc00078e0040 */
[----:B------:R-:W0:Y:S01]  /*38e0*/  @!P0 LDG.E.64 R24, desc[UR8][R24.64] ;  /* 0x0000000818188981 */ /* 0x000e22000c1e1b00 */
[C---:B------:R-:W-:Y:S02]  /*38f0*/  IADD3 R27, R34.reuse, 0x1, RZ ;  /* 0x00000001221b7810 */ /* 0x040fe40007ffe0ff */
[----:B------:R-:W-:Y:S02]  /*3900*/  IADD3 R29, R34, 0x2, RZ ;  /* 0x00000002221d7810 */ /* 0x000fe40007ffe0ff */
[----:B------:R-:W-:Y:S02]  /*3910*/  ISETP.EQ.OR P4, PT, R27, UR7, P2 ;  /* 0x000000071b007c0c */ /* 0x000fe40009782670 */
[----:B------:R-:W-:-:S11]  /*3920*/  ISETP.EQ.OR P6, PT, R29, UR7, P2 ;  /* 0x000000071d007c0c */ /* 0x000fd600097c2670 */
[C-C-:B------:R-:W-:Y:S02]  /*3930*/  @!P4 IMAD R27, R31.reuse, R27, R30.reuse ;  /* 0x0000001b1f1bc224 */ /* 0x140fe400078e021e */
[----:B------:R-:W-:Y:S02]  /*3940*/  @!P6 IMAD R29, R31, R29, R30 ;  /* 0x0000001d1f1de224 */ /* 0x000fe400078e021e */
[----:B------:R-:W-:-:S04]  /*3950*/  @!P4 IMAD.WIDE.U32 R26, R27, 0x8, R64 ;  /* 0x000000081b1ac825 */ /* 0x000fc800078e0040 */
[----:B------:R-:W-:Y:S02]  /*3960*/  @!P6 IMAD.WIDE.U32 R28, R29, 0x8, R64 ;  /* 0x000000081d1ce825 */ /* 0x000fe400078e0040 */
[----:B------:R-:W2:Y:S04]  /*3970*/  @!P4 LDG.E.64 R26, desc[UR8][R26.64] ;  /* 0x000000081a1ac981 */ /* 0x000ea8000c1e1b00 */
[----:B------:R-:W3:Y:S01]  /*3980*/  @!P6 LDG.E.64 R28, desc[UR8][R28.64] ;  /* 0x000000081c1ce981 */ /* 0x000ee2000c1e1b00 */
[----:B0-----:R-:W-:Y:S01]  /*3990*/  @!P0 FADD.FTZ R45, R45, R25 ;  /* 0x000000192d2d8221 */ /* 0x001fe20000010000 */
[----:B------:R-:W-:Y:S01]  /*39a0*/  IADD3 R25, R34, 0x3, RZ ;  /* 0x0000000322197810 */ /* 0x000fe20007ffe0ff */
[----:B------:R-:W-:-:S03]  /*39b0*/  @!P0 FADD.FTZ R44, R44, R24 ;  /* 0x000000182c2c8221 */ /* 0x000fc60000010000 */
[----:B------:R-:W-:Y:S02]  /*39c0*/  ISETP.EQ.OR P3, PT, R25, UR7, P2 ;  /* 0x0000000719007c0c */ /* 0x000fe40009762670 */
[----:B------:R-:W-:-:S11]  /*39d0*/  IADD3 R34, R34, 0x4, RZ ;  /* 0x0000000422227810 */ /* 0x000fd60007ffe0ff */
[----:B------:R-:W-:-:S04]  /*39e0*/  @!P3 IMAD R25, R31, R25, R30 ;  /* 0x000000191f19b224 */ /* 0x000fc800078e021e */
[----:B------:R-:W-:Y:S01]  /*39f0*/  @!P3 IMAD.WIDE.U32 R24, R25, 0x8, R64 ;  /* 0x000000081918b825 */ /* 0x000fe200078e0040 */
[----:B------:R-:W-:-:S05]  /*3a00*/  ISETP.EQ.OR P0, PT, R34, UR7, P2 ;  /* 0x0000000722007c0c */ /* 0x000fca0009702670 */
[----:B------:R-:W4:Y:S01]  /*3a10*/  @!P3 LDG.E.64 R24, desc[UR8][R24.64] ;  /* 0x000000081818b981 */ /* 0x000f22000c1e1b00 */
[----:B--2---:R-:W-:Y:S01]  /*3a20*/  @!P4 FADD.FTZ R45, R45, R27 ;  /* 0x0000001b2d2dc221 */ /* 0x004fe20000010000 */
[----:B------:R-:W-:-:S03]  /*3a30*/  @!P4 FADD.FTZ R44, R44, R26 ;  /* 0x0000001a2c2cc221 */ /* 0x000fc60000010000 */
[----:B---3--:R-:W-:-:S03]  /*3a40*/  @!P6 FADD.FTZ R45, R45, R29 ;  /* 0x0000001d2d2de221 */ /* 0x008fc60000010000 */
[----:B------:R-:W-:Y:S02]  /*3a50*/  @!P0 IMAD R29, R31, R34, R30 ;  /* 0x000000221f1d8224 */ /* 0x000fe400078e021e */
[----:B------:R-:W-:Y:S02]  /*3a60*/  @!P6 FADD.FTZ R44, R44, R28 ;  /* 0x0000001c2c2ce221 */ /* 0x000fe40000010000 */
[----:B------:R-:W-:-:S06]  /*3a70*/  @!P0 IMAD.WIDE.U32 R28, R29, 0x8, R64 ;  /* 0x000000081d1c8825 */ /* 0x000fcc00078e0040 */
[----:B------:R-:W2:Y:S01]  /*3a80*/  @!P0 LDG.E.64 R28, desc[UR8][R28.64] ;  /* 0x000000081c1c8981 */ /* 0x000ea2000c1e1b00 */
[----:B------:R-:W-:-:S04]  /*3a90*/  IADD3 R27, R34, 0x1, RZ ;  /* 0x00000001221b7810 */ /* 0x000fc80007ffe0ff */
[----:B------:R-:W-:Y:S02]  /*3aa0*/  ISETP.EQ.OR P4, PT, R27, UR7, P2 ;  /* 0x000000071b007c0c */ /* 0x000fe40009782670 */
[----:B------:R-:W-:-:S11]  /*3ab0*/  IADD3 R35, R34, 0x3, RZ ;  /* 0x0000000322237810 */ /* 0x000fd60007ffe0ff */
[----:B------:R-:W-:-:S04]  /*3ac0*/  @!P4 IMAD R27, R31, R27, R30 ;  /* 0x0000001b1f1bc224 */ /* 0x000fc800078e021e */
[----:B------:R-:W-:-:S06]  /*3ad0*/  @!P4 IMAD.WIDE.U32 R26, R27, 0x8, R64 ;  /* 0x000000081b1ac825 */ /* 0x000fcc00078e0040 */
[----:B------:R-:W3:Y:S01]  /*3ae0*/  @!P4 LDG.E.64 R26, desc[UR8][R26.64] ;  /* 0x000000081a1ac981 */ /* 0x000ee2000c1e1b00 */
[----:B----4-:R-:W-:Y:S01]  /*3af0*/  @!P3 FADD.FTZ R45, R45, R25 ;  /* 0x000000192d2db221 */ /* 0x010fe20000010000 */
[----:B------:R-:W-:Y:S01]  /*3b00*/  IADD3 R25, R34, 0x2, RZ ;  /* 0x0000000222197810 */ /* 0x000fe20007ffe0ff */
[----:B------:R-:W-:-:S03]  /*3b10*/  @!P3 FADD.FTZ R44, R44, R24 ;  /* 0x000000182c2cb221 */ /* 0x000fc60000010000 */
[----:B------:R-:W-:Y:S02]  /*3b20*/  ISETP.EQ.OR P6, PT, R25, UR7, P2 ;  /* 0x0000000719007c0c */ /* 0x000fe400097c2670 */
[----:B------:R-:W-:-:S11]  /*3b30*/  ISETP.EQ.OR P3, PT, R35, UR7, P2 ;  /* 0x0000000723007c0c */ /* 0x000fd60009762670 */
[--C-:B------:R-:W-:Y:S02]  /*3b40*/  @!P6 IMAD R25, R31, R25, R30.reuse ;  /* 0x000000191f19e224 */ /* 0x100fe400078e021e */
[----:B--2---:R-:W-:Y:S01]  /*3b50*/  @!P0 FADD.FTZ R45, R45, R29 ;  /* 0x0000001d2d2d8221 */ /* 0x004fe20000010000 */
[----:B------:R-:W-:Y:S02]  /*3b60*/  @!P3 IMAD R29, R31, R35, R30 ;  /* 0x000000231f1db224 */ /* 0x000fe400078e021e */
[----:B------:R-:W-:-:S04]  /*3b70*/  @!P6 IMAD.WIDE.U32 R24, R25, 0x8, R64 ;  /* 0x000000081918e825 */ /* 0x000fc800078e0040 */
[----:B------:R-:W-:Y:S01]  /*3b80*/  @!P0 FADD.FTZ R44, R44, R28 ;  /* 0x0000001c2c2c8221 */ /* 0x000fe20000010000 */
[----:B------:R-:W-:Y:S01]  /*3b90*/  @!P3 IMAD.WIDE.U32 R28, R29, 0x8, R64 ;  /* 0x000000081d1cb825 */ /* 0x000fe200078e0040 */
[----:B------:R-:W2:Y:S05]  /*3ba0*/  @!P6 LDG.E.64 R24, desc[UR8][R24.64] ;  /* 0x000000081818e981 */ /* 0x000eaa000c1e1b00 */
[----:B------:R-:W4:Y:S01]  /*3bb0*/  @!P3 LDG.E.64 R28, desc[UR8][R28.64] ;  /* 0x000000081c1cb981 */ /* 0x000f22000c1e1b00 */
[----:B------:R-:W-:Y:S02]  /*3bc0*/  IADD3 R33, R33, -0x4, RZ ;  /* 0xfffffffc21217810 */ /* 0x000fe40007ffe0ff */
[----:B------:R-:W-:-:S02]  /*3bd0*/  PLOP3.LUT P0, PT, PT, PT, PT, 0x8, 0x0 ;  /* 0x000000000000781c */ /* 0x000fc40003f0e170 */
[----:B------:R-:W-:Y:S01]  /*3be0*/  IADD3 R33, R33, -0x4, RZ ;  /* 0xfffffffc21217810 */ /* 0x000fe20007ffe0ff */
[----:B---3--:R-:W-:Y:S01]  /*3bf0*/  @!P4 FADD.FTZ R44, R44, R26 ;  /* 0x0000001a2c2cc221 */ /* 0x008fe20000010000 */
[----:B------:R-:W-:Y:S01]  /*3c00*/  @!P4 FADD.FTZ R45, R45, R27 ;  /* 0x0000001b2d2dc221 */ /* 0x000fe20000010000 */
[----:B------:R-:W-:Y:S02]  /*3c10*/  IADD3 R34, R34, 0x4, RZ ;  /* 0x0000000422227810 */ /* 0x000fe40007ffe0ff */
[----:B--2---:R-:W-:Y:S01]  /*3c20*/  @!P6 FADD.FTZ R44, R44, R24 ;  /* 0x000000182c2ce221 */ /* 0x004fe20000010000 */
[----:B------:R-:W-:-:S03]  /*3c30*/  @!P6 FADD.FTZ R45, R45, R25 ;  /* 0x000000192d2de221 */ /* 0x000fc60000010000 */
[----:B----4-:R-:W-:Y:S01]  /*3c40*/  @!P3 FADD.FTZ R44, R44, R28 ;  /* 0x0000001c2c2cb221 */ /* 0x010fe20000010000 */
[----:B------:R-:W-:-:S07]  /*3c50*/  @!P3 FADD.FTZ R45, R45, R29 ;  /* 0x0000001d2d2db221 */ /* 0x000fce0000010000 */
.L_x_1213:
[----:B------:R-:W-:-:S13]  /*3c60*/  ISETP.NE.OR P0, PT, R33, RZ, P0 ;  /* 0x000000ff2100720c */ /* 0x000fda0000705670 */
[----:B------:R-:W-:Y:S05]  /*3c70*/  @!P0 BRA `(.L_x_1209) ;  /* 0x00000000007c8947 */ /* 0x000fea0003800000 */
.L_x_1210:
[C---:B------:R-:W-:Y:S02]  /*3c80*/  ISETP.EQ.OR P3, PT, R34.reuse, UR7, P2 ;  /* 0x0000000722007c0c */ /* 0x040fe40009762670 */
[C---:B------:R-:W-:Y:S02]  /*3c90*/  IADD3 R25, R34.reuse, 0x1, RZ ;  /* 0x0000000122197810 */ /* 0x040fe40007ffe0ff */
[----:B------:R-:W-:Y:S02]  /*3ca0*/  IADD3 R29, R34, 0x2, RZ ;  /* 0x00000002221d7810 */ /* 0x000fe40007ffe0ff */
[----:B------:R-:W-:-:S07]  /*3cb0*/  ISETP.EQ.OR P4, PT, R25, UR7, P2 ;  /* 0x0000000719007c0c */ /* 0x000fce0009782670 */
[----:B------:R-:W-:-:S04]  /*3cc0*/  @!P3 IMAD R27, R31, R34, R30 ;  /* 0x000000221f1bb224 */ /* 0x000fc800078e021e */
[----:B------:R-:W-:-:S06]  /*3cd0*/  @!P3 IMAD.WIDE.U32 R26, R27, 0x8, R64 ;  /* 0x000000081b1ab825 */ /* 0x000fcc00078e0040 */
[----:B------:R-:W0:Y:S01]  /*3ce0*/  @!P3 LDG.E.64 R26, desc[UR8][R26.64] ;  /* 0x000000081a1ab981 */ /* 0x000e22000c1e1b00 */
[----:B------:R-:W-:Y:S01]  /*3cf0*/  ISETP.EQ.OR P6, PT, R29, UR7, P2 ;  /* 0x000000071d007c0c */ /* 0x000fe200097c2670 */
[----:B------:R-:W-:Y:S01]  /*3d00*/  @!P4 IMAD R25, R31, R25, R30 ;  /* 0x000000191f19c224 */ /* 0x000fe200078e021e */
[----:B------:R-:W-:-:S03]  /*3d10*/  IADD3 R28, R34, 0x3, RZ ;  /* 0x00000003221c7810 */ /* 0x000fc60007ffe0ff */
[----:B------:R-:W-:Y:S01]  /*3d20*/  @!P4 IMAD.WIDE.U32 R24, R25, 0x8, R64 ;  /* 0x000000081918c825 */ /* 0x000fe200078e0040 */
[----:B------:R-:W-:-:S05]  /*3d30*/  ISETP.EQ.OR P0, PT, R28, UR7, P2 ;  /* 0x000000071c007c0c */ /* 0x000fca0009702670 */
[----:B------:R-:W2:Y:S02]  /*3d40*/  @!P4 LDG.E.64 R24, desc[UR8][R24.64] ;  /* 0x000000081818c981 */ /* 0x000ea4000c1e1b00 */
[----:B------:R-:W-:Y:S02]  /*3d50*/  @!P6 IMAD R29, R31, R29, R30 ;  /* 0x0000001d1f1de224 */ /* 0x000fe400078e021e */
[----:B0-----:R-:W-:Y:S01]  /*3d60*/  @!P3 FADD.FTZ R44, R44, R26 ;  /* 0x0000001a2c2cb221 */ /* 0x001fe20000010000 */
[----:B------:R-:W-:Y:S01]  /*3d70*/  @!P3 FADD.FTZ R45, R45, R27 ;  /* 0x0000001b2d2db221 */ /* 0x000fe20000010000 */
[----:B------:R-:W-:-:S04]  /*3d80*/  @!P6 IMAD.WIDE.U32 R26, R29, 0x8, R64 ;  /* 0x000000081d1ae825 */ /* 0x000fc800078e0040 */
[----:B------:R-:W-:Y:S02]  /*3d90*/  @!P0 IMAD R29, R31, R28, R30 ;  /* 0x0000001c1f1d8224 */ /* 0x000fe400078e021e */
[----:B------:R-:W3:Y:S02]  /*3da0*/  @!P6 LDG.E.64 R26, desc[UR8][R26.64] ;  /* 0x000000081a1ae981 */ /* 0x000ee4000c1e1b00 */
[----:B------:R-:W-:Y:S01]  /*3db0*/  @!P0 IMAD.WIDE.U32 R28, R29, 0x8, R64 ;  /* 0x000000081d1c8825 */ /* 0x000fe200078e0040 */
[----:B------:R-:W-:-:S03]  /*3dc0*/  IADD3 R33, R33, -0x4, RZ ;  /* 0xfffffffc21217810 */ /* 0x000fc60007ffe0ff */
[----:B--2---:R-:W-:Y:S02]  /*3dd0*/  @!P4 FADD.FTZ R44, R44, R24 ;  /* 0x000000182c2cc221 */ /* 0x004fe40000010000 */
[----:B------:R-:W2:Y:S01]  /*3de0*/  @!P0 LDG.E.64 R28, desc[UR8][R28.64] ;  /* 0x000000081c1c8981 */ /* 0x000ea2000c1e1b00 */
[----:B------:R-:W-:Y:S01]  /*3df0*/  ISETP.NE.AND P3, PT, R33, RZ, PT ;  /* 0x000000ff2100720c */ /* 0x000fe20003f65270 */
[----:B------:R-:W-:Y:S01]  /*3e00*/  @!P4 FADD.FTZ R45, R45, R25 ;  /* 0x000000192d2dc221 */ /* 0x000fe20000010000 */
[----:B------:R-:W-:Y:S01]  /*3e10*/  IADD3 R34, R34, 0x4, RZ ;  /* 0x0000000422227810 */ /* 0x000fe20007ffe0ff */
[----:B---3--:R-:W-:Y:S02]  /*3e20*/  @!P6 FADD.FTZ R44, R44, R26 ;  /* 0x0000001a2c2ce221 */ /* 0x008fe40000010000 */
[----:B------:R-:W-:Y:S02]  /*3e30*/  @!P6 FADD.FTZ R45, R45, R27 ;  /* 0x0000001b2d2de221 */ /* 0x000fe40000010000 */
[----:B--2---:R-:W-:-:S02]  /*3e40*/  @!P0 FADD.FTZ R44, R44, R28 ;  /* 0x0000001c2c2c8221 */ /* 0x004fc40000010000 */
[----:B------:R-:W-:-:S04]  /*3e50*/  @!P0 FADD.FTZ R45, R45, R29 ;  /* 0x0000001d2d2d8221 */ /* 0x000fc80000010000 */
[----:B------:R-:W-:Y:S05]  /*3e60*/  @P3 BRA `(.L_x_1210) ;  /* 0xfffffffc00843947 */ /* 0x000fea000383ffff */
.L_x_1209:
        /* <DEDUP_REMOVED lines=8> */
[----:B------:R-:W0:Y:S02]  /*3ef0*/  LDG.E.64 R24, desc[UR8][R24.64] ;  /* 0x0000000818187981 */ /* 0x000e24000c1e1b00 */
[----:B0-----:R-:W-:Y:S01]  /*3f00*/  FADD.FTZ R44, R44, R24 ;  /* 0x000000182c2c7221 */ /* 0x001fe20000010000 */
[----:B------:R-:W-:-:S07]  /*3f10*/  FADD.FTZ R45, R45, R25 ;  /* 0x000000192d2d7221 */ /* 0x000fce0000010000 */
.L_x_1215:
[----:B------:R-:W-:Y:S05]  /*3f20*/  BSYNC B0 ;  /* 0x0000000000007941 */ /* 0x000fea0003800000 */
.L_x_1214:
        /* <DEDUP_REMOVED lines=10> */
[----:B------:R-:W0:Y:S04]  /*3fd0*/  @!P3 LDG.E.64 R24, desc[UR8][R24.64] ;  /* 0x000000081818b981 */ /* 0x000e28000c1e1b00 */
[----:B------:R-:W2:Y:S01]  /*3fe0*/  @!P0 LDG.E.64 R26, desc[UR8][R26.64] ;  /* 0x000000081a1a8981 */ /* 0x000ea2000c1e1b00 */
[----:B0-----:R-:W-:Y:S01]  /*3ff0*/  @!P3 FADD.FTZ R44, R44, R24 ;  /* 0x000000182c2cb221 */ /* 0x001fe20000010000 */
[----:B------:R-:W-:-:S03]  /*4000*/  @!P3 FADD.FTZ R45, R45, R25 ;  /* 0x000000192d2db221 */ /* 0x000fc60000010000 */
[----:B--2---:R-:W-:Y:S01]  /*4010*/  @!P0 FADD.FTZ R44, R44, R26 ;  /* 0x0000001a2c2c8221 */ /* 0x004fe20000010000 */
[----:B------:R-:W-:-:S07]  /*4020*/  @!P0 FADD.FTZ R45, R45, R27 ;  /* 0x0000001b2d2d8221 */ /* 0x000fce0000010000 */
.L_x_1206:
[----:B------:R-:W1:Y:S01]  /*4030*/  S2UR UR6, SR_CgaCtaId ;  /* 0x00000000000679c3 */ /* 0x000e620000008800 */
[----:B------:R-:W-:Y:S01]  /*4040*/  UMOV UR5, 0x400 ;  /* 0x0000040000057882 */ /* 0x000fe20000000000 */
[--C-:B--2---:R-:W-:Y:S01]  /*4050*/  HADD2.F32 R27, -RZ, R49.reuse.H0_H0 ;  /* 0x20000031ff1b7230 */ /* 0x104fe20000004100 */
[----:B------:R-:W-:Y:S01]  /*4060*/  ULDC.64 UR14, c[0x0][0x290] ;  /* 0x0000a400000e7ab9 */ /* 0x000fe20000000a00 */
[----:B------:R-:W-:Y:S01]  /*4070*/  HADD2.F32 R49, -RZ, R49.H1_H1 ;  /* 0x30000031ff317230 */ /* 0x000fe20000004100 */
[----:B------:R-:W-:Y:S01]  /*4080*/  ISETP.GE.U32.AND P0, PT, R58, UR14, PT ;  /* 0x0000000e3a007c0c */ /* 0x000fe2000bf06070 */
[----:B------:R-:W-:-:S03]  /*4090*/  HADD2.F32 R31, -RZ, R50.H0_H0 ;  /* 0x20000032ff1f7230 */ /* 0x000fc60000004100 */
[----:B------:R-:W-:-:S04]  /*40a0*/  FADD.FTZ R26, -R18, R49 ;  /* 0x00000031121a7221 */ /* 0x000fc80000010100 */
[----:B------:R-:W-:Y:S01]  /*40b0*/  FMUL.FTZ R34, R26, R19 ;  /* 0x000000131a227220 */ /* 0x000fe20000410000 */
[----:B-1----:R-:W-:-:S09]  /*40c0*/  ULEA UR5, UR6, UR5, 0x18 ;  /* 0x0000000506057291 */ /* 0x002fd2000f8ec03f */
[----:B------:R-:W-:Y:S01]  /*40d0*/  @!P2 STS.64 [UR5+0xc0], R44 ;  /* 0x0000c02cff00a988 */ /* 0x000fe20008000a05 */
[----:B------:R-:W-:Y:S06]  /*40e0*/  BAR.SYNC.DEFER_BLOCKING 0x0 ;  /* 0x0000000000007b1d */ /* 0x000fec0000010000 */
[----:B------:R-:W1:Y:S01]  /*40f0*/  LDS.64 R24, [UR5+0xc0] ;  /* 0x0000c005ff187984 */ /* 0x000e620008000a00 */
[----:B------:R-:W-:Y:S02]  /*4100*/  ULDC UR5, c[0x0][0x2bc] ;  /* 0x0000af0000057ab9 */ /* 0x000fe40000000800 */
[----:B-1----:R-:W-:Y:S01]  /*4110*/  FMUL.FTZ R28, R24, UR5 ;  /* 0x00000005181c7c20 */ /* 0x002fe20008410000 */
[----:B------:R-:W-:Y:S01]  /*4120*/  FADD.FTZ R24, -R18, R27 ;  /* 0x0000001b12187221 */ /* 0x000fe20000010100 */
[----:B------:R-:W-:Y:S01]  /*4130*/  FMUL.FTZ R29, R25, UR5 ;  /* 0x00000005191d7c20 */ /* 0x000fe20008410000 */
[----:B------:R-:W-:-:S02]  /*4140*/  HADD2.F32 R25, -RZ, R48.H0_H0 ;  /* 0x20000030ff197230 */ /* 0x000fc40000004100 */
[----:B------:R-:W-:Y:S02]  /*4150*/  HADD2.F32 R48, -RZ, R48.H1_H1 ;  /* 0x30000030ff307230 */ /* 0x000fe40000004100 */
[----:B------:R-:W-:Y:S01]  /*4160*/  FMUL.FTZ R49, R24, R19 ;  /* 0x0000001318317220 */ /* 0x000fe20000410000 */
[----:B------:R-:W-:Y:S06]  /*4170*/  @!P5 BRA `(.L_x_1216) ;  /* 0x000000000048d947 */ /* 0x000fec0003800000 */
[----:B------:R-:W-:Y:S01]  /*4180*/  FFMA.FTZ R24, R49, R20, R22 ;  /* 0x0000001431187223 */ /* 0x000fe20000010016 */
[----:B------:R-:W-:-:S03]  /*4190*/  FFMA.FTZ R26, R34, R21, R23 ;  /* 0x00000015221a7223 */ /* 0x000fc60000010017 */
[----:B------:R-:W-:Y:S01]  /*41a0*/  FMUL.FTZ R27, R24, -1.4426950216293334961 ;  /* 0xbfb8aa3b181b7820 */ /* 0x000fe20000410000 */
[----:B------:R-:W-:-:S05]  /*41b0*/  FMUL.FTZ R32, R26, -1.4426950216293334961 ;  /* 0xbfb8aa3b1a207820 */ /* 0x000fca0000410000 */
[----:B------:R-:W1:Y:S08]  /*41c0*/  MUFU.EX2 R27, R27 ;  /* 0x0000001b001b7308 */ /* 0x000e700000000800 */
[----:B------:R-:W2:Y:S01]  /*41d0*/  MUFU.EX2 R32, R32 ;  /* 0x0000002000207308 */ /* 0x000ea20000000800 */
[----:B-1----:R-:W-:-:S07]  /*41e0*/  FADD.FTZ R30, R27, 1 ;  /* 0x3f8000001b1e7421 */ /* 0x002fce0000010000 */
[----:B------:R-:W1:Y:S01]  /*41f0*/  MUFU.RCP R30, R30 ;  /* 0x0000001e001e7308 */ /* 0x000e620000001000 */
[----:B--2---:R-:W-:-:S07]  /*4200*/  FADD.FTZ R33, R32, 1 ;  /* 0x3f80000020217421 */ /* 0x004fce0000010000 */
        /* <DEDUP_REMOVED lines=9> */
.L_x_1216:
        /* <DEDUP_REMOVED lines=17> */
[----:B------:R-:W-:Y:S02]  /*43b0*/  F2FP.F16.F32.PACK_AB R25, R30, R33 ;  /* 0x000000211e19723e */ /* 0x000fe400000000ff */
[----:B------:R-:W-:-:S05]  /*43c0*/  LEA.HI.X R27, R24, UR13, R27, 0x1, P2 ;  /* 0x0000000d181b7c11 */ /* 0x000fca00090f0c1b */
[----:B------:R1:W-:Y:S02]  /*43d0*/  STG.E desc[UR8][R26.64], R25 ;  /* 0x000000191a007986 */ /* 0x0003e4000c101908 */
.L_x_1218:
[----:B------:R-:W-:Y:S05]  /*43e0*/  BSYNC B0 ;  /* 0x0000000000007941 */ /* 0x000fea0003800000 */
.L_x_1217:
[----:B-1----:R-:W-:Y:S01]  /*43f0*/  HADD2.F32 R27, -RZ, R50.H1_H1 ;  /* 0x30000032ff1b7230 */ /* 0x002fe20000004100 */
[----:B------:R-:W-:Y:S01]  /*4400*/  ISETP.GE.U32.AND P2, PT, R57, UR14, PT ;  /* 0x0000000e39007c0c */ /* 0x000fe2000bf46070 */
[C---:B------:R-:W-:Y:S01]  /*4410*/  FADD.FTZ R26, -R18.reuse, R31 ;  /* 0x0000001f121a7221 */ /* 0x040fe20000010100 */
[----:B------:R-:W-:Y:S01]  /*4420*/  ISETP.GE.AND.EX P3, PT, R15, UR15, PT, P0 ;  /* 0x0000000f0f007c0c */ /* 0x000fe2000bf66300 */
[--C-:B------:R-:W-:Y:S01]  /*4430*/  HADD2.F32 R25, -RZ, R47.reuse.H0_H0 ;  /* 0x2000002fff197230 */ /* 0x100fe20000004100 */
[----:B------:R-:W-:Y:S01]  /*4440*/  ISETP.GE.AND.EX P4, PT, R13, UR15, PT, P2 ;  /* 0x0000000f0d007c0c */ /* 0x000fe2000bf86320 */
[----:B------:R-:W-:Y:S01]  /*4450*/  FADD.FTZ R30, -R18, R27 ;  /* 0x0000001b121e7221 */ /* 0x000fe20000010100 */
[----:B------:R-:W-:Y:S01]  /*4460*/  HADD2.F32 R24, -RZ, R47.H1_H1 ;  /* 0x3000002fff187230 */ /* 0x000fe20000004100 */
[----:B------:R-:W-:Y:S01]  /*4470*/  ISETP.GE.U32.AND P0, PT, R56, UR14, PT ;  /* 0x0000000e38007c0c */ /* 0x000fe2000bf06070 */
[--C-:B------:R-:W-:Y:S01]  /*4480*/  HADD2.F32 R47, -RZ, R43.reuse.H0_H0 ;  /* 0x2000002bff2f7230 */ /* 0x100fe20000004100 */
[----:B------:R-:W-:Y:S01]  /*4490*/  ISETP.GE.U32.AND P2, PT, R55, UR14, PT ;  /* 0x0000000e37007c0c */ /* 0x000fe2000bf46070 */
[----:B------:R-:W-:Y:S01]  /*44a0*/  HADD2.F32 R49, -RZ, R43.H1_H1 ;  /* 0x3000002bff317230 */ /* 0x000fe20000004100 */
[C---:B------:R-:W-:Y:S01]  /*44b0*/  ISETP.GT.U32.OR P3, PT, R61.reuse, 0x27f, P3 ;  /* 0x0000027f3d00780c */ /* 0x040fe20001f64470 */
[-C--:B0-----:R-:W-:Y:S01]  /*44c0*/  FMUL.FTZ R45, R26, R19.reuse ;  /* 0x000000131a2d7220 */ /* 0x081fe20000410000 */
[----:B------:R-:W-:Y:S01]  /*44d0*/  ISETP.GT.U32.OR P4, PT, R61, 0x27f, P4 ;  /* 0x0000027f3d00780c */ /* 0x000fe20002784470 */
[----:B------:R-:W-:Y:S01]  /*44e0*/  FMUL.FTZ R48, R30, R19 ;  /* 0x000000131e307220 */ /* 0x000fe20000410000 */
[----:B------:R-:W-:Y:S11]  /*44f0*/  @!P5 BRA `(.L_x_1219) ;  /* 0x000000000048d947 */ /* 0x000ff60003800000 */
        /* <DEDUP_REMOVED lines=18> */
.L_x_1219:
        /* <DEDUP_REMOVED lines=15> */
[----:B------:R-:W-:Y:S02]  /*4710*/  F2FP.F16.F32.PACK_AB R15, R15, R30 ;  /* 0x0000001e0f0f723e */ /* 0x000fe400000000ff */
[----:B------:R-:W-:Y:S02]  /*4720*/  LEA R26, P3, R24, UR12, 0x1 ;  /* 0x0000000c181a7c11 */ /* 0x000fe4000f8608ff */
[----:B------:R-:W-:-:S04]  /*4730*/  IADD3 R27, R25, R27, RZ ;  /* 0x0000001b191b7210 */ /* 0x000fc80007ffe0ff */
[----:B------:R-:W-:-:S05]  /*4740*/  LEA.HI.X R27, R24, UR13, R27, 0x1, P3 ;  /* 0x0000000d181b7c11 */ /* 0x000fca00098f0c1b */
[----:B------:R0:W-:Y:S02]  /*4750*/  STG.E desc[UR8][R26.64], R15 ;  /* 0x0000000f1a007986 */ /* 0x0001e4000c101908 */
.L_x_1221:
[----:B------:R-:W-:Y:S05]  /*4760*/  BSYNC B0 ;  /* 0x0000000000007941 */ /* 0x000fea0003800000 */
.L_x_1220:
[C---:B------:R-:W-:Y:S01]  /*4770*/  FADD.FTZ R24, -R18.reuse, R47 ;  /* 0x0000002f12187221 */ /* 0x040fe20000010100 */
[----:B0-----:R-:W-:Y:S01]  /*4780*/  FADD.FTZ R26, -R18, R49 ;  /* 0x00000031121a7221 */ /* 0x001fe20000010100 */
[--C-:B------:R-:W-:Y:S02]  /*4790*/  HADD2.F32 R15, -RZ, R42.reuse.H0_H0 ;  /* 0x2000002aff0f7230 */ /* 0x100fe40000004100 */
[----:B------:R-:W-:Y:S02]  /*47a0*/  HADD2.F32 R42, -RZ, R42.H1_H1 ;  /* 0x3000002aff2a7230 */ /* 0x000fe40000004100 */
        /* <DEDUP_REMOVED lines=21> */
.L_x_1222:
        /* <DEDUP_REMOVED lines=20> */
.L_x_1224:
[----:B------:R-:W-:Y:S05]  /*4a40*/  BSYNC B0 ;  /* 0x0000000000007941 */ /* 0x000fea0003800000 */
.L_x_1223:
[--C-:B0-----:R-:W-:Y:S01]  /*4a50*/  HADD2.F32 R13, -RZ, R46.reuse.H0_H0 ;  /* 0x2000002eff0d7230 */ /* 0x101fe20000004100 */
[----:B------:R-:W-:Y:S01]  /*4a60*/  ISETP.GE.U32.AND P3, PT, R54, UR14, PT ;  /* 0x0000000e36007c0c */ /* 0x000fe2000bf66070 */
[----:B------:R-:W-:Y:S01]  /*4a70*/  HADD2.F32 R15, -RZ, R46.H1_H1 ;  /* 0x3000002eff0f7230 */ /* 0x000fe20000004100 */
[----:B------:R-:W-:Y:S01]  /*4a80*/  ISETP.GE.U32.AND P4, PT, R53, UR14, PT ;  /* 0x0000000e35007c0c */ /* 0x000fe2000bf86070 */
[--C-:B------:R-:W-:Y:S01]  /*4a90*/  HADD2.F32 R25, -RZ, R39.reuse.H0_H0 ;  /* 0x20000027ff197230 */ /* 0x100fe20000004100 */
[----:B------:R-:W-:Y:S01]  /*4aa0*/  ISETP.GE.U32.AND P6, PT, R52, UR14, PT ;  /* 0x0000000e34007c0c */ /* 0x000fe2000bfc6070 */
[----:B------:R-:W-:Y:S01]  /*4ab0*/  HADD2.F32 R39, -RZ, R39.H1_H1 ;  /* 0x30000027ff277230 */ /* 0x000fe20000004100 */
[----:B------:R-:W-:Y:S01]  /*4ac0*/  ISETP.GE.AND.EX P0, PT, R11, UR15, PT, P0 ;  /* 0x0000000f0b007c0c */ /* 0x000fe2000bf06300 */
[--C-:B------:R-:W-:Y:S01]  /*4ad0*/  HADD2.F32 R27, -RZ, R40.reuse.H0_H0 ;  /* 0x20000028ff1b7230 */ /* 0x100fe20000004100 */
[----:B------:R-:W-:Y:S01]  /*4ae0*/  ISETP.GE.AND.EX P2, PT, R9, UR15, PT, P2 ;  /* 0x0000000f09007c0c */ /* 0x000fe2000bf46320 */
[----:B------:R-:W-:Y:S01]  /*4af0*/  HADD2.F32 R31, -RZ, R40.H1_H1 ;  /* 0x30000028ff1f7230 */ /* 0x000fe20000004100 */
[----:B------:R-:W-:Y:S01]  /*4b00*/  ISETP.GE.AND.EX P3, PT, R7, UR15, PT, P3 ;  /* 0x0000000f07007c0c */ /* 0x000fe2000bf66330 */
[--C-:B------:R-:W-:Y:S01]  /*4b10*/  HADD2.F32 R33, -RZ, R14.reuse.H0_H0 ;  /* 0x2000000eff217230 */ /* 0x100fe20000004100 */
[----:B------:R-:W-:Y:S01]  /*4b20*/  ISETP.GE.AND.EX P4, PT, R5, UR15, PT, P4 ;  /* 0x0000000f05007c0c */ /* 0x000fe2000bf86340 */
[----:B------:R-:W-:Y:S01]  /*4b30*/  HADD2.F32 R35, -RZ, R14.H1_H1 ;  /* 0x3000000eff237230 */ /* 0x000fe20000004100 */
[----:B------:R-:W-:Y:S01]  /*4b40*/  ISETP.GE.AND.EX P6, PT, R3, UR15, PT, P6 ;  /* 0x0000000f03007c0c */ /* 0x000fe2000bfc6360 */
[----:B------:R-:W-:-:S02]  /*4b50*/  HADD2.F32 R43, -RZ, R36.H0_H0 ;  /* 0x20000024ff2b7230 */ /* 0x000fc40000004100 */
[C---:B------:R-:W-:Y:S01]  /*4b60*/  FADD.FTZ R40, -R18.reuse, R13 ;  /* 0x0000000d12287221 */ /* 0x040fe20000010100 */
[----:B------:R-:W-:Y:S02]  /*4b70*/  HADD2.F32 R45, -RZ, R36.H1_H1 ;  /* 0x30000024ff2d7230 */ /* 0x000fe40000004100 */
[C---:B------:R-:W-:Y:S01]  /*4b80*/  FADD.FTZ R44, -R18.reuse, R15 ;  /* 0x0000000f122c7221 */ /* 0x040fe20000010100 */
[C---:B------:R-:W-:Y:S01]  /*4b90*/  FADD.FTZ R42, -R18.reuse, R25 ;  /* 0x00000019122a7221 */ /* 0x040fe20000010100 */
[C---:B------:R-:W-:Y:S01]  /*4ba0*/  FADD.FTZ R36, -R18.reuse, R39 ;  /* 0x0000002712247221 */ /* 0x040fe20000010100 */
[C---:B------:R-:W-:Y:S01]  /*4bb0*/  FADD.FTZ R30, -R18.reuse, R27 ;  /* 0x0000001b121e7221 */ /* 0x040fe20000010100 */
[C---:B------:R-:W-:Y:S01]  /*4bc0*/  FADD.FTZ R32, -R18.reuse, R31 ;  /* 0x0000001f12207221 */ /* 0x040fe20000010100 */
[C---:B------:R-:W-:Y:S01]  /*4bd0*/  FADD.FTZ R24, -R18.reuse, R33 ;  /* 0x0000002112187221 */ /* 0x040fe20000010100 */
[C---:B------:R-:W-:Y:S01]  /*4be0*/  FADD.FTZ R26, -R18.reuse, R35 ;  /* 0x00000023121a7221 */ /* 0x040fe20000010100 */
[C---:B------:R-:W-:Y:S01]  /*4bf0*/  FADD.FTZ R14, -R18.reuse, R43 ;  /* 0x0000002b120e7221 */ /* 0x040fe20000010100 */
[C---:B------:R-:W-:Y:S01]  /*4c00*/  ISETP.GT.U32.OR P0, PT, R61.reuse, 0x27f, P0 ;  /* 0x0000027f3d00780c */ /* 0x040fe20000704470 */
[----:B------:R-:W-:Y:S01]  /*4c10*/  FADD.FTZ R18, -R18, R45 ;  /* 0x0000002d12127221 */ /* 0x000fe20000010100 */
[C---:B------:R-:W-:Y:S01]  /*4c20*/  ISETP.GT.U32.OR P2, PT, R61.reuse, 0x27f, P2 ;  /* 0x0000027f3d00780c */ /* 0x040fe20001744470 */
[--C-:B------:R-:W-:Y:S01]  /*4c30*/  HADD2.F32 R13, -RZ, R41.reuse.H0_H0 ;  /* 0x20000029ff0d7230 */ /* 0x100fe20000004100 */
[C---:B------:R-:W-:Y:S01]  /*4c40*/  ISETP.GT.U32.OR P3, PT, R61.reuse, 0x27f, P3 ;  /* 0x0000027f3d00780c */ /* 0x040fe20001f64470 */
[----:B------:R-:W-:Y:S01]  /*4c50*/  HADD2.F32 R34, -RZ, R41.H1_H1 ;  /* 0x30000029ff227230 */ /* 0x000fe20000004100 */
[C---:B------:R-:W-:Y:S01]  /*4c60*/  ISETP.GT.U32.OR P4, PT, R61.reuse, 0x27f, P4 ;  /* 0x0000027f3d00780c */ /* 0x040fe20002784470 */
[-C--:B------:R-:W-:Y:S01]  /*4c70*/  FMUL.FTZ R39, R40, R19.reuse ;  /* 0x0000001328277220 */ /* 0x080fe20000410000 */
        /* <DEDUP_REMOVED lines=21> */
.L_x_1225:
        /* <DEDUP_REMOVED lines=17> */
[----:B------:R-:W-:Y:S02]  /*4ee0*/  F2FP.F16.F32.PACK_AB R11, R11, R44 ;  /* 0x0000002c0b0b723e */ /* 0x000fe400000000ff */
[----:B------:R-:W-:-:S05]  /*4ef0*/  LEA.HI.X R41, R34, UR13, R13, 0x1, P0 ;  /* 0x0000000d22297c11 */ /* 0x000fca00080f0c0d */
[----:B------:R0:W-:Y:S02]  /*4f00*/  STG.E desc[UR8][R40.64], R11 ;  /* 0x0000000b28007986 */ /* 0x0001e4000c101908 */
.L_x_1227:
[----:B------:R-:W-:Y:S05]  /*4f10*/  BSYNC B0 ;  /* 0x0000000000007941 */ /* 0x000fea0003800000 */
.L_x_1226:
[--C-:B0-----:R-:W-:Y:S02]  /*4f20*/  HADD2.F32 R11, -RZ, R38.reuse.H0_H0 ;  /* 0x20000026ff0b7230 */ /* 0x101fe40000004100 */
[-C--:B------:R-:W-:Y:S01]  /*4f30*/  FMUL.FTZ R35, R42, R19.reuse ;  /* 0x000000132a237220 */ /* 0x080fe20000410000 */
        /* <DEDUP_REMOVED lines=21> */
.L_x_1228:
        /* <DEDUP_REMOVED lines=15> */
[----:B------:R-:W-:Y:S02]  /*5180*/  F2FP.F16.F32.PACK_AB R9, R9, R36 ;  /* 0x000000240909723e */ /* 0x000fe400000000ff */
[----:B------:R-:W-:Y:S02]  /*5190*/  LEA R38, P0, R34, UR12, 0x1 ;  /* 0x0000000c22267c11 */ /* 0x000fe4000f8008ff */
[----:B------:R-:W-:-:S04]  /*51a0*/  IADD3 R11, R35, R11, RZ ;  /* 0x0000000b230b7210 */ /* 0x000fc80007ffe0ff */
[----:B------:R-:W-:-:S05]  /*51b0*/  LEA.HI.X R39, R34, UR13, R11, 0x1, P0 ;  /* 0x0000000d22277c11 */ /* 0x000fca00080f0c0b */
[----:B------:R0:W-:Y:S02]  /*51c0*/  STG.E desc[UR8][R38.64], R9 ;  /* 0x0000000926007986 */ /* 0x0001e4000c101908 */
.L_x_1230:
[----:B------:R-:W-:Y:S05]  /*51d0*/  BSYNC B0 ;  /* 0x0000000000007941 */ /* 0x000fea0003800000 */
.L_x_1229:
        /* <DEDUP_REMOVED lines=23> */
.L_x_1231:
        /* <DEDUP_REMOVED lines=20> */
.L_x_1233:
[----:B------:R-:W-:Y:S05]  /*5490*/  BSYNC B0 ;  /* 0x0000000000007941 */ /* 0x000fea0003800000 */
.L_x_1232:
        /* <DEDUP_REMOVED lines=23> */
.L_x_1234:
        /* <DEDUP_REMOVED lines=20> */
.L_x_1236:
[----:B------:R-:W-:Y:S05]  /*5750*/  BSYNC B0 ;  /* 0x0000000000007941 */ /* 0x000fea0003800000 */
.L_x_1235:
        /* <DEDUP_REMOVED lines=23> */
.L_x_1237:
        /* <DEDUP_REMOVED lines=10> */
[----:B------:R-:W-:Y:S01]  /*5970*/  IMAD R5, R52, UR13, R3 ;  /* 0x0000000d34057c24 */ /* 0x000fe2000f8e0203 */
[----:B------:R-:W-:Y:S01]  /*5980*/  ULDC.64 UR12, c[0x0][0x210] ;  /* 0x00008400000c7ab9 */ /* 0x000fe20000000a00 */
[-C--:B------:R-:W-:Y:S01]  /*5990*/  FMUL.FTZ R3, R14, R19.reuse ;  /* 0x000000130e037220 */ /* 0x080fe20000410000 */
[----:B------:R-:W-:Y:S01]  /*59a0*/  FMUL.FTZ R14, R12, R19 ;  /* 0x000000130c0e7220 */ /* 0x000fe20000410000 */
[----:B------:R-:W-:Y:S02]  /*59b0*/  LEA R12, P0, R66, UR12, 0x1 ;  /* 0x0000000c420c7c11 */ /* 0x000fe4000f8008ff */
[----:B------:R-:W-:Y:S02]  /*59c0*/  IADD3 R5, R67, R5, RZ ;  /* 0x0000000543057210 */ /* 0x000fe40007ffe0ff */
[----:B------:R-:W-:Y:S02]  /*59d0*/  F2FP.F16.F32.PACK_AB R3, R14, R3 ;  /* 0x000000030e03723e */ /* 0x000fe400000000ff */
[----:B------:R-:W-:-:S05]  /*59e0*/  LEA.HI.X R13, R66, UR13, R5, 0x1, P0 ;  /* 0x0000000d420d7c11 */ /* 0x000fca00080f0c05 */
[----:B------:R0:W-:Y:S02]  /*59f0*/  STG.E desc[UR8][R12.64], R3 ;  /* 0x000000030c007986 */ /* 0x0001e4000c101908 */
.L_x_1239:
[----:B------:R-:W-:Y:S05]  /*5a00*/  BSYNC B0 ;  /* 0x0000000000007941 */ /* 0x000fea0003800000 */
.L_x_1238:
[----:B0-----:R-:W0:Y:S01]  /*5a10*/  LDC R3, c[0x0][0x10] ;  /* 0x00000400ff037b82 */ /* 0x001e220000000800 */
[----:B------:R-:W-:Y:S02]  /*5a20*/  IADD3 R51, R51, 0x1, RZ ;  /* 0x0000000133337810 */ /* 0x000fe40007ffe0ff */
[----:B0-----:R-:W-:-:S04]  /*5a30*/  IADD3 R60, R3, R60, RZ ;  /* 0x0000003c033c7210 */ /* 0x001fc80007ffe0ff */
[----:B------:R-:W-:-:S13]  /*5a40*/  ISETP.GE.AND P0, PT, R60, UR4, PT ;  /* 0x000000043c007c0c */ /* 0x000fda000bf06270 */
[----:B------:R-:W-:Y:S05]  /*5a50*/  @!P0 BRA `(.L_x_1240) ;  /* 0xffffffa800388947 */ /* 0x000fea000383ffff */
.L_x_1189:
        /* <DEDUP_REMOVED lines=19> */
.L_x_1242:
[----:B------:R-:W-:Y:S05]  /*5b90*/  BSYNC B0 ;  /* 0x0000000000007941 */ /* 0x000fea0003800000 */
.L_x_1241:
        /* <DEDUP_REMOVED lines=11> */
.L_x_1244:
[----:B------:R-:W2:Y:S04]  /*5c50*/  LDG.E.STRONG.GPU R5, desc[UR8][R2.64] ;  /* 0x0000000802057981 */ /* 0x000ea8000c1ef900 */
[----:B--2---:R-:W-:Y:S01]  /*5c60*/  CCTL.IVALL ;  /* 0x00000000ff00798f */ /* 0x004fe20002000000 */
[----:B------:R-:W-:Y:S05]  /*5c70*/  YIELD ;  /* 0x0000000000007946 */ /* 0x000fea0003800000 */
[----:B------:R-:W-:-:S13]  /*5c80*/  ISETP.NE.AND P0, PT, R5, R0, PT ;  /* 0x000000000500720c */ /* 0x000fda0003f05270 */
[----:B------:R-:W-:Y:S05]  /*5c90*/  @P0 BRA `(.L_x_1244) ;  /* 0xfffffffc00ec0947 */ /* 0x000fea000383ffff */
.L_x_1243:
        /* <DEDUP_REMOVED lines=24> */
.L_x_1245:
        /* <DEDUP_REMOVED lines=23> */
.L_x_1246:
        /* <DEDUP_REMOVED lines=15> */
.L_x_5582:


//--------------------- .text._Z35group_norm_nhwc_bwd_one_pass_kernelI11Fp16IOFp32WLi128ELi160ELi640EEv26Group_norm_nhwc_bwd_params --------------------------
	.section	.text._Z35group_norm_nhwc_bwd_one_pass_kernelI11Fp16IOFp32WLi128ELi160ELi640EEv26Group_norm_nhwc_bwd_params,"ax",@progbits
	.align	128
        .global         _Z35group_norm_nhwc_bwd_one_pass_kernelI11Fp16IOFp32WLi128ELi160ELi640EEv26Group_norm_nhwc_bwd_params
        .type           _Z35group_norm_nhwc_bwd_one_pass_kernelI11Fp16IOFp32WLi128ELi160ELi640EEv26Group_norm_nhwc_bwd_params,@function
        .size           _Z35group_norm_nhwc_bwd_one_pass_kernelI11Fp16IOFp32WLi128ELi160ELi640EEv26Group_norm_nhwc_bwd_params,(.L_x_5583 - _Z35group_norm_nhwc_bwd_one_pass_kernelI11Fp16IOFp32WLi128ELi160ELi640EEv26Group_norm_nhwc_bwd_params)
        .other          _Z35group_norm_nhwc_bwd_one_pass_kernelI11Fp16IOFp32WLi128ELi160ELi640EEv26Group_norm_nhwc_bwd_params,@"STO_CUDA_ENTRY STV_DEFAULT"
_Z35group_norm_nhwc_bwd_one_pass_kernelI11Fp16IOFp32WLi128ELi160ELi640EEv26Group_norm_nhwc_bwd_params:
.text._Z35group_norm_nhwc_bwd_one_pass_kernelI11Fp16IOFp32WLi128ELi160ELi640EEv26Group_norm_nhwc_bwd_params:
        /* <DEDUP_REMOVED lines=14> */
[----:B------:R-:W-:Y:S02]  /*00e0*/  UIMAD.WIDE.U32 UR8, UR12, 0x3, URZ ;  /* 0x000000030c0878a5 */ /* 0x000fe4000f8e003f */
[----:B------:R-:W-:Y:S01]  /*00f0*/  SHF.R.U32.HI R3, RZ, 0x6, R3 ;  /* 0x00000006ff037819 */ /* 0x000fe20000011603 */
[----:B------:R-:W-:Y:S01]  /*0100*/  UIMAD UR10, UR13, 0x3, URZ ;  /* 0x000000030d0a78a4 */ /* 0x000fe2000f8e023f */
[----:B------:R-:W0:Y:S01]  /*0110*/  LDC R0, c[0x0][0x2ac] ;  /* 0x0000ab00ff007b82 */ /* 0x000e220000000800 */
[----:B------:R-:W-:Y:S02]  /*0120*/  ULEA.HI UR11, UP0, UR13, UR12, URZ, 0x1 ;  /* 0x0000000c0d0b7291 */ /* 0x000fe4000f81083f */
[----:B------:R-:W-:Y:S01]  /*0130*/  UIADD3 UR10, UR9, UR10, URZ ;  /* 0x0000000a090a7290 */ /* 0x000fe2000fffe03f */
[----:B------:R-:W-:Y:S01]  /*0140*/  IMAD R67, R3, -0x50, R66 ;  /* 0xffffffb003437824 */ /* 0x000fe200078e0242 */
[----:B------:R-:W-:Y:S01]  /*0150*/  UIADD3.X UR12, URZ, UR13, URZ, UP0, !UPT ;  /* 0x0000000d3f0c7290 */ /* 0x000fe200087fe43f */
[----:B------:R-:W-:-:S02]  /*0160*/  ULDC.64 UR18, c[0x0][0x290] ;  /* 0x0000a40000127ab9 */ /* 0x000fc40000000a00 */
[----:B------:R-:W2:Y:S01]  /*0170*/  S2UR UR7, SR_CgaCtaId ;  /* 0x00000000000779c3 */ /* 0x000ea20000008800 */
[----:B------:R-:W-:Y:S01]  /*0180*/  ULEA.HI UR8, UP0, UR10, UR8, URZ, 0x1 ;  /* 0x000000080a087291 */ /* 0x000fe2000f81083f */
[----:B------:R-:W-:Y:S01]  /*0190*/  SHF.L.U32 R67, R67, 0x1, RZ ;  /* 0x0000000143437819 */ /* 0x000fe200000006ff */
[----:B------:R-:W-:Y:S01]  /*01a0*/  UMOV UR4, 0x400 ;  /* 0x0000040000047882 */ /* 0x000fe20000000000 */
[----:B------:R-:W-:Y:S02]  /*01b0*/  USHF.R.S32.HI UR9, URZ, 0x1, UR12 ;  /* 0x000000013f097899 */ /* 0x000fe4000801140c */
[----:B------:R-:W-:Y:S01]  /*01c0*/  UIADD3.X UR10, URZ, UR10, URZ, UP0, !UPT ;  /* 0x0000000a3f0a7290 */ /* 0x000fe200087fe43f */
[----:B------:R-:W-:-:S03]  /*01d0*/  ULDC.U8 UR17, c[0x0][0x2a4] ;  /* 0x0000a90000117ab9 */ /* 0x000fc60000000000 */
[----:B------:R-:W-:Y:S02]  /*01e0*/  USHF.R.S64 UR8, UR8, 0x1, UR10 ;  /* 0x0000000108087899 */ /* 0x000fe4000800100a */
[----:B------:R-:W-:Y:S01]  /*01f0*/  USHF.R.S32.HI UR10, URZ, 0x1, UR10 ;  /* 0x000000013f0a7899 */ /* 0x000fe2000801140a */
[----:B0-----:R-:W-:Y:S01]  /*0200*/  IMAD R65, R0, UR16, R3 ;  /* 0x0000001000417c24 */ /* 0x001fe2000f8e0203 */
[----:B------:R-:W-:Y:S02]  /*0210*/  SHF.R.S32.HI R3, RZ, 0x1f, R66 ;  /* 0x0000001fff037819 */ /* 0x000fe40000011442 */
[----:B------:R-:W-:Y:S02]  /*0220*/  USHF.L.U64.HI UR10, UR8, 0x2, UR10 ;  /* 0x00000002080a7899 */ /* 0x000fe4000801020a */
[----:B------:R-:W-:Y:S02]  /*0230*/  ISETP.GE.U32.AND P1, PT, R65, UR18, PT ;  /* 0x0000001241007c0c */ /* 0x000fe4000bf26070 */
[----:B------:R-:W-:Y:S01]  /*0240*/  SHF.R.S32.HI R45, RZ, 0x1f, R65 ;  /* 0x0000001fff2d7819 */ /* 0x000fe20000011441 */
[----:B--2---:R-:W-:Y:S01]  /*0250*/  ULEA UR4, UR7, UR4, 0x18 ;  /* 0x0000000407047291 */ /* 0x004fe2000f8ec03f */
[----:B------:R-:W-:Y:S01]  /*0260*/  LEA.HI R3, R3, R66, RZ, 0x5 ;  /* 0x0000004203037211 */ /* 0x000fe200078f28ff */
[----:B------:R-:W-:Y:S01]  /*0270*/  USHF.R.S64 UR7, UR11, 0x1, UR12 ;  /* 0x000000010b077899 */ /* 0x000fe2000800100c */
[----:B------:R-:W-:-:S02]  /*0280*/  ISETP.GE.AND.EX P1, PT, R45, UR19, PT, P1 ;  /* 0x000000132d007c0c */ /* 0x000fc4000bf26310 */
[----:B------:R-:W-:Y:S01]  /*0290*/  SHF.R.S32.HI R3, RZ, 0x5, R3 ;  /* 0x00000005ff037819 */ /* 0x000fe20000011403 */
[----:B------:R-:W-:Y:S01]  /*02a0*/  USHF.L.U64.HI UR9, UR7, 0x2, UR9 ;  /* 0x0000000207097899 */ /* 0x000fe20008010209 */
        /* <DEDUP_REMOVED lines=9> */
[----:B------:R-:W-:Y:S02]  /*0340*/  IADD3 R55, R65, 0x50, RZ ;  /* 0x0000005041377810 */ /* 0x000fe40007ffe0ff */
[----:B------:R-:W-:-:S02]  /*0350*/  ISETP.LT.U32.AND P1, PT, R66, 0x280, !P1 ;  /* 0x000002804200780c */ /* 0x000fc40004f21070 */
[C---:B------:R-:W-:Y:S02]  /*0360*/  IADD3 R54, R65.reuse, 0x58, RZ ;  /* 0x0000005841367810 */ /* 0x040fe40007ffe0ff */
[C---:B------:R-:W-:Y:S02]  /*0370*/  IADD3 R53, R65.reuse, 0x60, RZ ;  /* 0x0000006041357810 */ /* 0x040fe40007ffe0ff */
[C---:B------:R-:W-:Y:S02]  /*0380*/  IADD3 R52, R65.reuse, 0x68, RZ ;  /* 0x0000006841347810 */ /* 0x040fe40007ffe0ff */
[C---:B------:R-:W-:Y:S02]  /*0390*/  IADD3 R51, R65.reuse, 0x70, RZ ;  /* 0x0000007041337810 */ /* 0x040fe40007ffe0ff */
[----:B------:R-:W-:Y:S02]  /*03a0*/  IADD3 R50, R65, 0x78, RZ ;  /* 0x0000007841327810 */ /* 0x000fe40007ffe0ff */
[----:B------:R-:W-:Y:S01]  /*03b0*/  LEA R43, R3, UR4, 0x3 ;  /* 0x00000004032b7c11 */ /* 0x000fe2000f8e18ff */
[----:B-1----:R-:W-:-:S06]  /*03c0*/  UMOV UR4, URZ ;  /* 0x0000003f00047c82 */ /* 0x002fcc0008000000 */
.L_x_1330:
[----:B0-----:R-:W0:Y:S01]  /*03d0*/  LDC R6, c[0x0][0x2a0] ;  /* 0x0000a800ff067b82 */ /* 0x001e220000000800 */
[----:B------:R-:W-:Y:S01]  /*03e0*/  ISETP.LE.AND P5, PT, RZ, UR6, PT ;  /* 0x00000006ff007c0c */ /* 0x000fe2000bfa3270 */
        /* <DEDUP_REMOVED lines=14> */
[----:B---3--:R-:W-:Y:S01]  /*04d0*/  HFMA2.MMA R2, -RZ, RZ, 0, 0 ;  /* 0x00000000ff027435 */ /* 0x008fe200000001ff */
[----:B----4-:R-:W-:-:S05]  /*04e0*/  IADD3 R4, RZ, -R3, RZ ;  /* 0x80000003ff047210 */ /* 0x010fca0007ffe0ff */
[----:B------:R-:W-:Y:S01]  /*04f0*/  IMAD R7, R4, R5, RZ ;  /* 0x0000000504077224 */ /* 0x000fe200078e02ff */
[----:B------:R-:W-:-:S03]  /*0500*/  IABS R4, UR6 ;  /* 0x0000000600047c13 */ /* 0x000fc60008000000 */
[----:B------:R-:W-:Y:S01]  /*0510*/  IMAD.HI.U32 R3, R3, R7, R2 ;  /* 0x0000000703037227 */ /* 0x000fe200078e0002 */
[----:B------:R-:W-:-:S04]  /*0520*/  LOP3.LUT R2, R6, UR6, RZ, 0x3c, !PT ;  /* 0x0000000606027c12 */ /* 0x000fc8000f8e3cff */
[----:B------:R-:W-:Y:S01]  /*0530*/  ISETP.GE.AND P3, PT, R2, RZ, PT ;  /* 0x000000ff0200720c */ /* 0x000fe20003f66270 */
[----:B------:R-:W-:-:S05]  /*0540*/  IMAD.HI.U32 R3, R3, R4, RZ ;  /* 0x0000000403037227 */ /* 0x000fca00078e00ff */
        /* <DEDUP_REMOVED lines=13> */
[----:B------:R-:W-:Y:S02]  /*0620*/  ISETP.GE.AND.EX P2, PT, R15, UR19, PT, P2 ;  /* 0x000000130f007c0c */ /* 0x000fe4000bf46320 */
[----:B------:R-:W-:-:S02]  /*0630*/  @P4 IADD3 R3, R3, 0x1, RZ ;  /* 0x0000000103034810 */ /* 0x000fc40007ffe0ff */
[----:B------:R-:W-:Y:S02]  /*0640*/  SEL R87, R5, R0, !P0 ;  /* 0x0000000005577207 */ /* 0x000fe40004000000 */
[----:B------:R-:W-:Y:S02]  /*0650*/  ISETP.GT.U32.OR P2, PT, R66, 0x27f, P2 ;  /* 0x0000027f4200780c */ /* 0x000fe40001744470 */
[----:B------:R-:W-:Y:S01]  /*0660*/  @!P3 IADD3 R3, -R3, RZ, RZ ;  /* 0x000000ff0303b210 */ /* 0x000fe20007ffe1ff */
[----:B------:R-:W-:Y:S01]  /*0670*/  IMAD R32, R87, 0xa0, RZ ;  /* 0x000000a057207824 */ /* 0x000fe200078e02ff */
[----:B------:R-:W-:Y:S02]  /*0680*/  ISETP.GE.U32.AND P5, PT, R63, UR18, PT ;  /* 0x000000123f007c0c */ /* 0x000fe4000bfa6070 */
[----:B------:R-:W-:Y:S02]  /*0690*/  SEL R3, R5, R3, !P0 ;  /* 0x0000000305037207 */ /* 0x000fe40004000000 */
[----:B------:R-:W-:-:S02]  /*06a0*/  SHF.R.S32.HI R5, RZ, 0x1f, R67 ;  /* 0x0000001fff057819 */ /* 0x000fc40000011443 */
[----:B------:R-:W-:Y:S02]  /*06b0*/  IADD3 R88, P0, R67, R32, RZ ;  /* 0x0000002043587210 */ /* 0x000fe40007f1e0ff */
[----:B------:R-:W-:Y:S01]  /*06c0*/  SHF.R.S32.HI R0, RZ, 0x1f, R3 ;  /* 0x0000001fff007819 */ /* 0x000fe20000011403 */
[----:B------:R-:W3:Y:S01]  /*06d0*/  @!P2 LDC.64 R8, c[0x0][0x288] ;  /* 0x0000a200ff08ab82 */ /* 0x000ee20000000a00 */
[----:B------:R-:W-:Y:S02]  /*06e0*/  LEA.HI.X.SX32 R89, R32, R5, 0x1, P0 ;  /* 0x0000000520597211 */ /* 0x000fe400000f0eff */
[----:B------:R-:W-:Y:S01]  /*06f0*/  ISETP.GE.AND.EX P5, PT, R17, UR19, PT, P5 ;  /* 0x0000001311007c0c */ /* 0x000fe2000bfa6350 */
[----:B------:R-:W-:Y:S01]  /*0700*/  IMAD R0, R0, UR12, RZ ;  /* 0x0000000c00007c24 */ /* 0x000fe2000f8e02ff */
[----:B------:R-:W-:Y:S01]  /*0710*/  ISETP.GE.U32.AND P4, PT, R62, UR18, PT ;  /* 0x000000123e007c0c */ /* 0x000fe2000bf86070 */
[----:B------:R-:W-:Y:S01]  /*0720*/  IMAD.WIDE.U32 R88, R3, UR12, R88 ;  /* 0x0000000c03587c25 */ /* 0x000fe2000f8e0058 */
[C---:B------:R-:W-:Y:S01]  /*0730*/  ISETP.GT.U32.OR P5, PT, R66.reuse, 0x27f, P5 ;  /* 0x0000027f4200780c */ /* 0x040fe20002fa4470 */
[----:B------:R-:W4:Y:S01]  /*0740*/  @!P2 LDC.64 R6, c[0x0][0x230] ;  /* 0x00008c00ff06ab82 */ /* 0x000f220000000a00 */
[----:B------:R-:W-:Y:S01]  /*0750*/  ISETP.GE.AND.EX P4, PT, R21, UR19, PT, P4 ;  /* 0x0000001315007c0c */ /* 0x000fe2000bf86340 */
[----:B------:R-:W-:Y:S01]  /*0760*/  IMAD R91, R3, UR13, R0 ;  /* 0x0000000d035b7c24 */ /* 0x000fe2000f8e0200 */
[----:B------:R-:W-:Y:S01]  /*0770*/  @P1 MOV R90, R88 ;  /* 0x00000058005a1202 */ /* 0x000fe20000000f00 */
[----:B-1----:R-:W-:Y:S01]  /*0780*/  @P1 IMAD R0, R45, R18, RZ ;  /* 0x000000122d001224 */ /* 0x002fe200078e02ff */
[----:B------:R-:W-:-:S02]  /*0790*/  ISETP.GT.U32.OR P4, PT, R66, 0x27f, P4 ;  /* 0x0000027f4200780c */ /* 0x000fc40002784470 */
[----:B------:R-:W-:Y:S01]  /*07a0*/  SHF.R.S32.HI R27, RZ, 0x1f, R61 ;  /* 0x0000001fff1b7819 */ /* 0x000fe2000001143d */
[----:B------:R-:W-:Y:S01]  /*07b0*/  @P1 IMAD R19, R65, R19, R0 ;  /* 0x0000001341131224 */ /* 0x000fe200078e0200 */
[----:B------:R-:W-:Y:S01]  /*07c0*/  IADD3 R91, R89, R91, RZ ;  /* 0x0000005b595b7210 */ /* 0x000fe20007ffe0ff */
[----:B------:R-:W1:Y:S01]  /*07d0*/  @!P2 LDC.64 R2, c[0x0][0x228] ;  /* 0x00008a00ff02ab82 */ /* 0x000e620000000a00 */
[----:B------:R-:W-:Y:S01]  /*07e0*/  HFMA2.MMA R42, -RZ, RZ, 0, 0 ;  /* 0x00000000ff2a7435 */ /* 0x000fe200000001ff */
[----:B------:R-:W-:Y:S02]  /*07f0*/  SHF.R.S32.HI R29, RZ, 0x1f, R60 ;  /* 0x0000001fff1d7819 */ /* 0x000fe4000001143c */
[----:B------:R-:W-:Y:S01]  /*0800*/  SHF.R.S32.HI R25, RZ, 0x1f, R59 ;  /* 0x0000001fff197819 */ /* 0x000fe2000001143b */
[----:B------:R-:W-:Y:S01]  /*0810*/  @P1 IMAD.WIDE.U32 R12, R65, R18, R90 ;  /* 0x00000012410c1225 */ /* 0x000fe200078e005a */
[----:B------:R-:W-:Y:S02]  /*0820*/  SHF.R.S32.HI R31, RZ, 0x1f, R57 ;  /* 0x0000001fff1f7819 */ /* 0x000fe40000011439 */
[----:B------:R-:W-:Y:S01]  /*0830*/  SHF.R.S32.HI R33, RZ, 0x1f, R56 ;  /* 0x0000001fff217819 */ /* 0x000fe20000011438 */
[----:B------:R-:W1:Y:S01]  /*0840*/  @!P5 LDC.64 R4, c[0x0][0x288] ;  /* 0x0000a200ff04db82 */ /* 0x000e620000000a00 */
[----:B------:R-:W-:Y:S01]  /*0850*/  @P1 IADD3 R13, R13, R19, RZ ;  /* 0x000000130d0d1210 */ /* 0x000fe20007ffe0ff */
[----:B---3--:R-:W-:Y:S01]  /*0860*/  @!P2 IMAD R14, R15, R8, RZ ;  /* 0x000000080f0ea224 */ /* 0x008fe200078e02ff */
[----:B------:R-:W-:-:S02]  /*0870*/  @P1 SHF.L.U32 R15, R12, 0x1, RZ ;  /* 0x000000010c0f1819 */ /* 0x000fc400000006ff */
[----:B------:R-:W-:Y:S02]  /*0880*/  CS2R R68, SRZ ;  /* 0x0000000000447805 */ /* 0x000fe4000001ff00 */
[----:B------:R-:W-:Y:S01]  /*0890*/  @P1 SHF.L.U64.HI R0, R12, 0x1, R13 ;  /* 0x000000010c001819 */ /* 0x000fe2000001020d */
[C---:B------:R-:W-:Y:S01]  /*08a0*/  @!P2 IMAD R19, R64.reuse, R9, R14 ;  /* 0x000000094013a224 */ /* 0x040fe200078e020e */
[----:B------:R-:W-:Y:S01]  /*08b0*/  @!P2 MOV R12, R88 ;  /* 0x00000058000ca202 */ /* 0x000fe20000000f00 */
[----:B------:R-:W-:Y:S01]  /*08c0*/  ULDC.64 UR12, c[0x0][0x248] ;  /* 0x00009200000c7ab9 */ /* 0x000fe20000000a00 */
[----:B------:R-:W-:Y:S02]  /*08d0*/  @!P2 MOV R13, R91 ;  /* 0x0000005b000da202 */ /* 0x000fe40000000f00 */
[C---:B--2---:R-:W-:Y:S02]  /*08e0*/  @P1 IADD3 R14, P0, R15.reuse, R10, RZ ;  /* 0x0000000a0f0e1210 */ /* 0x044fe40007f1e0ff */
[----:B0-----:R-:W-:Y:S01]  /*08f0*/  @P1 IADD3 R34, P3, R15, R34, RZ ;  /* 0x000000220f221210 */ /* 0x001fe20007f7e0ff */
[----:B------:R-:W-:Y:S01]  /*0900*/  @!P2 IMAD.WIDE.U32 R12, R64, R8, R12 ;  /* 0x00000008400ca225 */ /* 0x000fe200078e000c */
[----:B------:R-:W-:Y:S01]  /*0910*/  @P1 IADD3.X R15, R0, R11, RZ, P0, !PT ;  /* 0x0000000b000f1210 */ /* 0x000fe200007fe4ff */
[----:B------:R-:W0:Y:S03]  /*0920*/  @!P4 LDC.64 R8, c[0x0][0x288] ;  /* 0x0000a200ff08cb82 */ /* 0x000e260000000a00 */
[----:B------:R-:W-:Y:S01]  /*0930*/  @!P2 IADD3 R13, R13, R19, RZ ;  /* 0x000000130d0da210 */ /* 0x000fe20007ffe0ff */
[----:B------:R2:W5:Y:S01]  /*0940*/  @P1 LDG.E R48, desc[UR14][R14.64] ;  /* 0x0000000e0e301981 */ /* 0x000562000c1e1900 */
[----:B------:R-:W-:-:S02]  /*0950*/  @!P2 SHF.L.U32 R11, R12, 0x1, RZ ;  /* 0x000000010c0ba819 */ /* 0x000fc400000006ff */
[----:B------:R-:W-:Y:S01]  /*0960*/  @P1 IADD3.X R35, R0, R35, RZ, P3, !PT ;  /* 0x0000002300231210 */ /* 0x000fe20001ffe4ff */
[----:B------:R-:W3:Y:S01]  /*0970*/  @!P5 LDC.64 R18, c[0x0][0x228] ;  /* 0x00008a00ff12db82 */ /* 0x000ee20000000a00 */
[----:B------:R-:W-:Y:S02]  /*0980*/  @!P2 SHF.L.U64.HI R0, R12, 0x1, R13 ;  /* 0x000000010c00a819 */ /* 0x000fe4000001020d */
[----:B----4-:R-:W-:Y:S02]  /*0990*/  @!P2 IADD3 R16, P6, R11, R6, RZ ;  /* 0x000000060b10a210 */ /* 0x010fe40007fde0ff */
[----:B------:R-:W-:Y:S02]  /*09a0*/  ISETP.GE.U32.AND P3, PT, R61, UR18, PT ;  /* 0x000000123d007c0c */ /* 0x000fe4000bf66070 */
[----:B-1----:R-:W-:Y:S01]  /*09b0*/  @!P2 IADD3 R10, P0, R11, R2, RZ ;  /* 0x000000020b0aa210 */ /* 0x002fe20007f1e0ff */
[----:B------:R-:W-:Y:S01]  /*09c0*/  @!P5 IMAD R2, R17, R4, RZ ;  /* 0x000000041102d224 */ /* 0x000fe200078e02ff */
[----:B------:R-:W-:Y:S01]  /*09d0*/  @!P2 IADD3.X R17, R0, R7, RZ, P6, !PT ;  /* 0x000000070011a210 */ /* 0x000fe200037fe4ff */
[----:B------:R-:W1:Y:S01]  /*09e0*/  @!P5 LDC.64 R12, c[0x0][0x230] ;  /* 0x00008c00ff0cdb82 */ /* 0x000e620000000a00 */
[----:B------:R-:W-:-:S02]  /*09f0*/  ISETP.GE.AND.EX P3, PT, R27, UR19, PT, P3 ;  /* 0x000000131b007c0c */ /* 0x000fc4000bf66330 */
[----:B------:R-:W-:Y:S01]  /*0a00*/  @!P5 MOV R6, R88 ;  /* 0x000000580006d202 */ /* 0x000fe20000000f00 */
[----:B------:R-:W-:Y:S01]  /*0a10*/  @!P5 IMAD R23, R63, R5, R2 ;  /* 0x000000053f17d224 */ /* 0x000fe200078e0202 */
[----:B------:R-:W-:Y:S01]  /*0a20*/  @!P5 MOV R7, R91 ;  /* 0x0000005b0007d202 */ /* 0x000fe20000000f00 */
[----:B0-----:R-:W-:Y:S01]  /*0a30*/  @!P4 IMAD R21, R21, R8, RZ ;  /* 0x000000081515c224 */ /* 0x001fe200078e02ff */
[----:B------:R-:W-:Y:S01]  /*0a40*/  ISETP.GT.U32.OR P3, PT, R66, 0x27f, P3 ;  /* 0x0000027f4200780c */ /* 0x000fe20001f64470 */
[----:B--2---:R-:W0:Y:S01]  /*0a50*/  @!P4 LDC.64 R14, c[0x0][0x230] ;  /* 0x00008c00ff0ecb82 */ /* 0x004e220000000a00 */
[----:B------:R-:W-:Y:S01]  /*0a60*/  @!P2 IADD3.X R11, R0, R3, RZ, P0, !PT ;  /* 0x00000003000ba210 */ /* 0x000fe200007fe4ff */
[----:B------:R-:W-:Y:S01]  /*0a70*/  @!P5 IMAD.WIDE.U32 R4, R63, R4, R6 ;  /* 0x000000043f04d225 */ /* 0x000fe200078e0006 */
[----:B------:R-:W-:Y:S01]  /*0a80*/  ISETP.GE.U32.AND P0, PT, R60, UR18, PT ;  /* 0x000000123c007c0c */ /* 0x000fe2000bf06070 */
[----:B------:R2:W5:Y:S03]  /*0a90*/  @!P2 LDG.E R49, desc[UR14][R16.64] ;  /* 0x0000000e1031a981 */ /* 0x000566000c1e1900 */
[----:B------:R-:W-:Y:S01]  /*0aa0*/  @!P5 IADD3 R3, R5, R23, RZ ;  /* 0x000000170503d210 */ /* 0x000fe20007ffe0ff */
[----:B------:R-:W4:Y:S01]  /*0ab0*/  @!P4 LDC.64 R6, c[0x0][0x228] ;  /* 0x00008a00ff06cb82 */ /* 0x000f220000000a00 */
[----:B------:R-:W-:-:S02]  /*0ac0*/  @!P5 SHF.L.U32 R23, R4, 0x1, RZ ;  /* 0x000000010417d819 */ /* 0x000fc400000006ff */
[----:B------:R-:W-:Y:S01]  /*0ad0*/  @!P4 MOV R2, R88 ;  /* 0x000000580002c202 */ /* 0x000fe20000000f00 */
[----:B------:R-:W-:Y:S01]  /*0ae0*/  @!P4 IMAD R21, R62, R9, R21 ;  /* 0x000000093e15c224 */ /* 0x000fe200078e0215 */
[----:B------:R-:W-:Y:S01]  /*0af0*/  @!P5 SHF.L.U64.HI R0, R4, 0x1, R3 ;  /* 0x000000010400d819 */ /* 0x000fe20000010203 */
[----:B------:R3:W5:Y:S01]  /*0b00*/  @!P2 LDG.E R42, desc[UR14][R10.64] ;  /* 0x0000000e0a2aa981 */ /* 0x000762000c1e1900 */
[----:B------:R-:W-:Y:S01]  /*0b10*/  @!P4 MOV R3, R91 ;  /* 0x0000005b0003c202 */ /* 0x000fe20000000f00 */
[----:B------:R-:W4:Y:S01]  /*0b20*/  @!P3 LDC.64 R4, c[0x0][0x288] ;  /* 0x0000a200ff04bb82 */ /* 0x000f220000000a00 */
[----:B------:R-:W-:Y:S01]  /*0b30*/  ISETP.GE.AND.EX P0, PT, R29, UR19, PT, P0 ;  /* 0x000000131d007c0c */ /* 0x000fe2000bf06300 */
[----:B------:R-:W-:-:S03]  /*0b40*/  @!P4 IMAD.WIDE.U32 R8, R62, R8, R2 ;  /* 0x000000083e08c225 */ /* 0x000fc600078e0002 */
[----:B------:R-:W-:Y:S02]  /*0b50*/  ISETP.GT.U32.OR P0, PT, R66, 0x27f, P0 ;  /* 0x0000027f4200780c */ /* 0x000fe40000704470 */
[C---:B-1----:R-:W-:Y:S02]  /*0b60*/  @!P5 IADD3 R12, P6, R23.reuse, R12, RZ ;  /* 0x0000000c170cd210 */ /* 0x042fe40007fde0ff */
[----:B--2---:R-:W-:Y:S02]  /*0b70*/  CS2R R16, SRZ ;  /* 0x0000000000107805 */ /* 0x004fe4000001ff00 */
[----:B---3--:R-:W-:Y:S01]  /*0b80*/  @!P5 IADD3 R22, P2, R23, R18, RZ ;  /* 0x000000121716d210 */ /* 0x008fe20007f5e0ff */
[----:B------:R-:W1:Y:S01]  /*0b90*/  @!P3 LDC.64 R10, c[0x0][0x228] ;  /* 0x00008a00ff0abb82 */ /* 0x000e620000000a00 */
[----:B------:R-:W-:Y:S02]  /*0ba0*/  @!P4 IADD3 R3, R9, R21, RZ ;  /* 0x000000150903c210 */ /* 0x000fe40007ffe0ff */
[----:B------:R-:W-:-:S02]  /*0bb0*/  @!P4 SHF.L.U32 R21, R8, 0x1, RZ ;  /* 0x000000010815c819 */ /* 0x000fc400000006ff */
[C---:B------:R-:W-:Y:S02]  /*0bc0*/  @!P5 IADD3.X R13, R0.reuse, R13, RZ, P6, !PT ;  /* 0x0000000d000dd210 */ /* 0x040fe400037fe4ff */
[----:B------:R-:W-:Y:S02]  /*0bd0*/  @!P5 IADD3.X R23, R0, R19, RZ, P2, !PT ;  /* 0x000000130017d210 */ /* 0x000fe400017fe4ff */
[----:B------:R-:W-:Y:S01]  /*0be0*/  @!P4 SHF.L.U64.HI R8, R8, 0x1, R3 ;  /* 0x000000010808c819 */ /* 0x000fe20000010203 */
[----:B------:R2:W5:Y:S01]  /*0bf0*/  @!P5 LDG.E R17, desc[UR14][R12.64] ;  /* 0x0000000e0c11d981 */ /* 0x000562000c1e1900 */
[----:B0-----:R-:W-:Y:S01]  /*0c00*/  @!P4 IADD3 R18, P2, R21, R14, RZ ;  /* 0x0000000e1512c210 */ /* 0x001fe20007f5e0ff */
[----:B------:R-:W0:Y:S02]  /*0c10*/  @!P0 LDC.64 R2, c[0x0][0x288] ;  /* 0x0000a200ff028b82 */ /* 0x000e240000000a00 */
[----:B------:R3:W5:Y:S01]  /*0c20*/  @!P5 LDG.E R16, desc[UR14][R22.64] ;  /* 0x0000000e1610d981 */ /* 0x000762000c1e1900 */
[----:B------:R-:W-:-:S02]  /*0c30*/  @!P4 IADD3.X R19, R8, R15, RZ, P2, !PT ;  /* 0x0000000f0813c210 */ /* 0x000fc400017fe4ff */
[----:B----4-:R-:W-:Y:S02]  /*0c40*/  @!P4 IADD3 R20, P5, R21, R6, RZ ;  /* 0x000000061514c210 */ /* 0x010fe40007fbe0ff */
[----:B------:R-:W-:Y:S01]  /*0c50*/  ISETP.GE.U32.AND P2, PT, R59, UR18, PT ;  /* 0x000000123b007c0c */ /* 0x000fe2000bf46070 */
[----:B--2---:R-:W2:Y:S01]  /*0c60*/  @!P3 LDC.64 R12, c[0x0][0x230] ;  /* 0x00008c00ff0cbb82 */ /* 0x004ea20000000a00 */
[----:B------:R-:W-:Y:S01]  /*0c70*/  @!P4 IADD3.X R21, R8, R7, RZ, P5, !PT ;  /* 0x000000070815c210 */ /* 0x000fe20002ffe4ff */
[----:B------:R-:W-:Y:S01]  /*0c80*/  @!P3 IMAD R0, R27, R4, RZ ;  /* 0x000000041b00b224 */ /* 0x000fe200078e02ff */
[----:B------:R-:W-:Y:S02]  /*0c90*/  ISETP.GE.AND.EX P2, PT, R25, UR19, PT, P2 ;  /* 0x0000001319007c0c */ /* 0x000fe4000bf46320 */
[----:B------:R-:W-:Y:S02]  /*0ca0*/  @!P3 MOV R6, R88 ;  /* 0x000000580006b202 */ /* 0x000fe40000000f00 */
[----:B------:R-:W-:Y:S01]  /*0cb0*/  @!P3 MOV R7, R91 ;  /* 0x0000005b0007b202 */ /* 0x000fe20000000f00 */
[C---:B------:R-:W-:Y:S01]  /*0cc0*/  @!P3 IMAD R9, R61.reuse, R5, R0 ;  /* 0x000000053d09b224 */ /* 0x040fe200078e0200 */
[----:B------:R-:W-:Y:S01]  /*0cd0*/  ISETP.GT.U32.OR P2, PT, R66, 0x27f, P2 ;  /* 0x0000027f4200780c */ /* 0x000fe20001744470 */
[----:B------:R-:W-:Y:S01]  /*0ce0*/  @!P3 IMAD.WIDE.U32 R4, R61, R4, R6 ;  /* 0x000000043d04b225 */ /* 0x000fe200078e0006 */
[----:B------:R-:W-:-:S02]  /*0cf0*/  CS2R R14, SRZ ;  /* 0x00000000000e7805 */ /* 0x000fc4000001ff00 */
[----:B---3--:R-:W-:Y:S01]  /*0d00*/  SHF.R.S32.HI R23, RZ, 0x1f, R58 ;  /* 0x0000001fff177819 */ /* 0x008fe2000001143a */
[----:B------:R-:W3:Y:S01]  /*0d10*/  @!P0 LDC.64 R6, c[0x0][0x230] ;  /* 0x00008c00ff068b82 */ /* 0x000ee20000000a00 */
[----:B------:R-:W-:Y:S02]  /*0d20*/  @!P3 IADD3 R5, R5, R9, RZ ;  /* 0x000000090505b210 */ /* 0x000fe40007ffe0ff */
[C---:B------:R-:W-:Y:S01]  /*0d30*/  @!P3 SHF.L.U32 R27, R4.reuse, 0x1, RZ ;  /* 0x00000001041bb819 */ /* 0x040fe200000006ff */
[----:B------:R4:W5:Y:S01]  /*0d40*/  @!P4 LDG.E R15, desc[UR14][R18.64] ;  /* 0x0000000e120fc981 */ /* 0x000962000c1e1900 */
[----:B------:R-:W-:-:S03]  /*0d50*/  @!P3 SHF.L.U64.HI R0, R4, 0x1, R5 ;  /* 0x000000010400b819 */ /* 0x000fc60000010205 */
[----:B------:R-:W3:Y:S01]  /*0d60*/  @!P2 LDC.64 R4, c[0x0][0x288] ;  /* 0x0000a200ff04ab82 */ /* 0x000ee20000000a00 */
[----:B------:R2:W5:Y:S01]  /*0d70*/  @!P4 LDG.E R14, desc[UR14][R20.64] ;  /* 0x0000000e140ec981 */ /* 0x000562000c1e1900 */
[----:B0-----:R-:W-:Y:S01]  /*0d80*/  @!P0 IMAD R29, R29, R2, RZ ;  /* 0x000000021d1d8224 */ /* 0x001fe200078e02ff */
[----:B------:R-:W-:Y:S02]  /*0d90*/  ISETP.GE.U32.AND P4, PT, R58, UR18, PT ;  /* 0x000000123a007c0c */ /* 0x000fe4000bf86070 */
[----:B----4-:R-:W-:-:S03]  /*0da0*/  @!P0 MOV R18, R88 ;  /* 0x0000005800128202 */ /* 0x010fc60000000f00 */
[----:B------:R-:W0:Y:S01]  /*0db0*/  @!P0 LDC.64 R8, c[0x0][0x228] ;  /* 0x00008a00ff088b82 */ /* 0x000e220000000a00 */
[----:B------:R-:W-:Y:S02]  /*0dc0*/  @!P0 MOV R19, R91 ;  /* 0x0000005b00138202 */ /* 0x000fe40000000f00 */
[----:B--2---:R-:W-:Y:S01]  /*0dd0*/  @!P3 IADD3 R20, P5, R27, R12, RZ ;  /* 0x0000000c1b14b210 */ /* 0x004fe20007fbe0ff */
[C---:B------:R-:W-:Y:S01]  /*0de0*/  @!P0 IMAD R29, R60.reuse, R3, R29 ;  /* 0x000000033c1d8224 */ /* 0x040fe200078e021d */
[----:B------:R-:W-:Y:S01]  /*0df0*/  ISETP.GE.AND.EX P4, PT, R23, UR19, PT, P4 ;  /* 0x0000001317007c0c */ /* 0x000fe2000bf86340 */
[----:B------:R-:W-:Y:S01]  /*0e00*/  @!P0 IMAD.WIDE.U32 R2, R60, R2, R18 ;  /* 0x000000023c028225 */ /* 0x000fe200078e0012 */
[----:B------:R-:W-:Y:S02]  /*0e10*/  @!P3 IADD3.X R21, R0, R13, RZ, P5, !PT ;  /* 0x0000000d0015b210 */ /* 0x000fe40002ffe4ff */
[----:B-1----:R-:W-:Y:S02]  /*0e20*/  @!P3 IADD3 R18, P5, R27, R10, RZ ;  /* 0x0000000a1b12b210 */ /* 0x002fe40007fbe0ff */
[----:B------:R-:W-:-:S02]  /*0e30*/  CS2R R12, SRZ ;  /* 0x00000000000c7805 */ /* 0x000fc4000001ff00 */
[----:B------:R-:W-:Y:S01]  /*0e40*/  ISETP.GT.U32.OR P4, PT, R66, 0x27f, P4 ;  /* 0x0000027f4200780c */ /* 0x000fe20002784470 */
[----:B------:R-:W1:Y:S01]  /*0e50*/  @!P2 LDC.64 R26, c[0x0][0x230] ;  /* 0x00008c00ff1aab82 */ /* 0x000e620000000a00 */
[----:B------:R-:W-:Y:S02]  /*0e60*/  @!P3 IADD3.X R19, R0, R11, RZ, P5, !PT ;  /* 0x0000000b0013b210 */ /* 0x000fe40002ffe4ff */
[----:B------:R-:W-:Y:S01]  /*0e70*/  @!P0 IADD3 R3, R3, R29, RZ ;  /* 0x0000001d03038210 */ /* 0x000fe20007ffe0ff */
[----:B------:R-:W5:Y:S04]  /*0e80*/  @!P3 LDG.E R13, desc[UR14][R20.64] ;  /* 0x0000000e140db981 */ /* 0x000f68000c1e1900 */
[----:B------:R-:W2:Y:S01]  /*0e90*/  @!P2 LDC.64 R28, c[0x0][0x228] ;  /* 0x00008a00ff1cab82 */ /* 0x000ea20000000a00 */
[----:B------:R4:W5:Y:S01]  /*0ea0*/  @!P3 LDG.E R12, desc[UR14][R18.64] ;  /* 0x0000000e120cb981 */ /* 0x000962000c1e1900 */
[----:B------:R-:W-:Y:S01]  /*0eb0*/  ISETP.GE.U32.AND P3, PT, R57, UR18, PT ;  /* 0x0000001239007c0c */ /* 0x000fe2000bf66070 */
[----:B---3--:R-:W-:Y:S01]  /*0ec0*/  @!P2 IMAD R10, R25, R4, RZ ;  /* 0x00000004190aa224 */ /* 0x008fe200078e02ff */
[----:B------:R-:W-:-:S02]  /*0ed0*/  @!P0 SHF.L.U32 R11, R2, 0x1, RZ ;  /* 0x00000001020b8819 */ /* 0x000fc400000006ff */
[----:B------:R-:W-:Y:S02]  /*0ee0*/  @!P0 SHF.L.U64.HI R0, R2, 0x1, R3 ;  /* 0x0000000102008819 */ /* 0x000fe40000010203 */
[----:B------:R-:W-:Y:S01]  /*0ef0*/  ISETP.GE.AND.EX P3, PT, R31, UR19, PT, P3 ;  /* 0x000000131f007c0c */ /* 0x000fe2000bf66330 */
[----:B------:R-:W3:Y:S01]  /*0f00*/  @!P4 LDC.64 R2, c[0x0][0x288] ;  /* 0x0000a200ff02cb82 */ /* 0x000ee20000000a00 */
[----:B----4-:R-:W-:Y:S02]  /*0f10*/  @!P2 MOV R18, R88 ;  /* 0x000000580012a202 */ /* 0x010fe40000000f00 */
[----:B------:R-:W-:Y:S01]  /*0f20*/  @!P2 MOV R19, R91 ;  /* 0x0000005b0013a202 */ /* 0x000fe20000000f00 */
[----:B------:R-:W-:Y:S01]  /*0f30*/  @!P2 IMAD R21, R59, R5, R10 ;  /* 0x000000053b15a224 */ /* 0x000fe200078e020a */
[----:B------:R-:W-:Y:S02]  /*0f40*/  ISETP.GT.U32.OR P3, PT, R66, 0x27f, P3 ;  /* 0x0000027f4200780c */ /* 0x000fe40001f64470 */
[----:B------:R-:W-:Y:S01]  /*0f50*/  @!P0 IADD3 R6, P5, R11, R6, RZ ;  /* 0x000000060b068210 */ /* 0x000fe20007fbe0ff */
[----:B------:R-:W-:Y:S01]  /*0f60*/  @!P2 IMAD.WIDE.U32 R4, R59, R4, R18 ;  /* 0x000000043b04a225 */ /* 0x000fe200078e0012 */
[----:B0-----:R-:W-:-:S02]  /*0f70*/  @!P0 IADD3 R8, P6, R11, R8, RZ ;  /* 0x000000080b088210 */ /* 0x001fc40007fde0ff */
[----:B------:R-:W-:Y:S02]  /*0f80*/  CS2R R10, SRZ ;  /* 0x00000000000a7805 */ /* 0x000fe4000001ff00 */
[C---:B------:R-:W-:Y:S01]  /*0f90*/  @!P0 IADD3.X R7, R0.reuse, R7, RZ, P5, !PT ;  /* 0x0000000700078210 */ /* 0x040fe20002ffe4ff */
[----:B------:R-:W0:Y:S01]  /*0fa0*/  @!P4 LDC.64 R24, c[0x0][0x230] ;  /* 0x00008c00ff18cb82 */ /* 0x000e220000000a00 */
[----:B------:R-:W-:Y:S02]  /*0fb0*/  @!P0 IADD3.X R9, R0, R9, RZ, P6, !PT ;  /* 0x0000000900098210 */ /* 0x000fe400037fe4ff */
[----:B------:R-:W-:Y:S01]  /*0fc0*/  @!P2 IADD3 R19, R5, R21, RZ ;  /* 0x000000150513a210 */ /* 0x000fe20007ffe0ff */
[----:B------:R4:W5:Y:S01]  /*0fd0*/  @!P0 LDG.E R11, desc[UR14][R6.64] ;  /* 0x0000000e060b8981 */ /* 0x000962000c1e1900 */
[----:B------:R-:W-:-:S03]  /*0fe0*/  @!P2 SHF.L.U32 R5, R4, 0x1, RZ ;  /* 0x000000010405a819 */ /* 0x000fc600000006ff */
[----:B------:R4:W5:Y:S01]  /*0ff0*/  @!P0 LDG.E R10, desc[UR14][R8.64] ;  /* 0x0000000e080a8981 */ /* 0x000962000c1e1900 */
[----:B------:R-:W-:Y:S01]  /*1000*/  ISETP.GE.U32.AND P0, PT, R56, UR18, PT ;  /* 0x0000001238007c0c */ /* 0x000fe2000bf06070 */
[----:B------:R-:W0:Y:S01]  /*1010*/  @!P4 LDC.64 R20, c[0x0][0x228] ;  /* 0x00008a00ff14cb82 */ /* 0x000e220000000a00 */
[----:B------:R-:W-:Y:S02]  /*1020*/  @!P2 SHF.L.U64.HI R0, R4, 0x1, R19 ;  /* 0x000000010400a819 */ /* 0x000fe40000010213 */
[C---:B-1----:R-:W-:Y:S02]  /*1030*/  @!P2 IADD3 R26, P6, R5.reuse, R26, RZ ;  /* 0x0000001a051aa210 */ /* 0x042fe40007fde0ff */
[----:B--2---:R-:W-:-:S03]  /*1040*/  @!P2 IADD3 R28, P5, R5, R28, RZ ;  /* 0x0000001c051ca210 */ /* 0x004fc60007fbe0ff */
[----:B------:R-:W1:Y:S01]  /*1050*/  @!P3 LDC.64 R4, c[0x0][0x288] ;  /* 0x0000a200ff04bb82 */ /* 0x000e620000000a00 */
[----:B------:R-:W-:Y:S01]  /*1060*/  ISETP.GE.AND.EX P0, PT, R33, UR19, PT, P0 ;  /* 0x0000001321007c0c */ /* 0x000fe2000bf06300 */
[----:B---3--:R-:W-:Y:S01]  /*1070*/  @!P4 IMAD R23, R23, R2, RZ ;  /* 0x000000021717c224 */ /* 0x008fe200078e02ff */
[----:B----4-:R-:W-:Y:S02]  /*1080*/  @!P4 MOV R6, R88 ;  /* 0x000000580006c202 */ /* 0x010fe40000000f00 */
[----:B------:R-:W-:Y:S02]  /*1090*/  ISETP.GT.U32.OR P0, PT, R66, 0x27f, P0 ;  /* 0x0000027f4200780c */ /* 0x000fe40000704470 */
[----:B------:R-:W-:Y:S01]  /*10a0*/  @!P4 MOV R7, R91 ;  /* 0x0000005b0007c202 */ /* 0x000fe20000000f00 */
[C---:B------:R-:W-:Y:S01]  /*10b0*/  @!P4 IMAD R23, R58.reuse, R3, R23 ;  /* 0x000000033a17c224 */ /* 0x040fe200078e0217 */
[----:B------:R-:W-:Y:S01]  /*10c0*/  CS2R R8, SRZ ;  /* 0x0000000000087805 */ /* 0x000fe2000001ff00 */
[----:B------:R-:W2:Y:S01]  /*10d0*/  @!P3 LDC.64 R18, c[0x0][0x230] ;  /* 0x00008c00ff12bb82 */ /* 0x000ea20000000a00 */
[----:B------:R-:W-:Y:S01]  /*10e0*/  @!P4 IMAD.WIDE.U32 R2, R58, R2, R6 ;  /* 0x000000023a02c225 */ /* 0x000fe200078e0006 */
[----:B------:R-:W-:-:S04]  /*10f0*/  @!P2 IADD3.X R29, R0, R29, RZ, P5, !PT ;  /* 0x0000001d001da210 */ /* 0x000fc80002ffe4ff */
[----:B------:R-:W-:Y:S01]  /*1100*/  @!P4 IADD3 R3, R3, R23, RZ ;  /* 0x000000170303c210 */ /* 0x000fe20007ffe0ff */
[----:B------:R3:W5:Y:S01]  /*1110*/  @!P2 LDG.E R8, desc[UR14][R28.64] ;  /* 0x0000000e1c08a981 */ /* 0x000762000c1e1900 */
[----:B------:R-:W4:Y:S01]  /*1120*/  @!P0 LDC.64 R22, c[0x0][0x288] ;  /* 0x0000a200ff168b82 */ /* 0x000f220000000a00 */
[----:B------:R-:W-:Y:S02]  /*1130*/  @!P2 IADD3.X R27, R0, R27, RZ, P6, !PT ;  /* 0x0000001b001ba210 */ /* 0x000fe400037fe4ff */
[----:B------:R-:W-:Y:S01]  /*1140*/  SHF.R.S32.HI R7, RZ, 0x1f, R55 ;  /* 0x0000001fff077819 */ /* 0x000fe20000011437 */
[----:B-1----:R-:W-:Y:S01]  /*1150*/  @!P3 IMAD R6, R31, R4, RZ ;  /* 0x000000041f06b224 */ /* 0x002fe200078e02ff */
[----:B------:R-:W-:Y:S01]  /*1160*/  ISETP.GE.U32.AND P5, PT, R55, UR18, PT ;  /* 0x0000001237007c0c */ /* 0x000fe2000bfa6070 */
[----:B------:R0:W5:Y:S01]  /*1170*/  @!P2 LDG.E R9, desc[UR14][R26.64] ;  /* 0x0000000e1a09a981 */ /* 0x000162000c1e1900 */
[----:B---3--:R-:W-:Y:S02]  /*1180*/  @!P3 MOV R28, R88 ;  /* 0x00000058001cb202 */ /* 0x008fe40000000f00 */
[----:B------:R-:W-:Y:S01]  /*1190*/  @!P3 MOV R29, R91 ;  /* 0x0000005b001db202 */ /* 0x000fe20000000f00 */
[C---:B------:R-:W-:Y:S01]  /*11a0*/  @!P3 IMAD R5, R57.reuse, R5, R6 ;  /* 0x000000053905b224 */ /* 0x040fe200078e0206 */
[C---:B------:R-:W-:Y:S01]  /*11b0*/  @!P4 SHF.L.U32 R37, R2.reuse, 0x1, RZ ;  /* 0x000000010225c819 */ /* 0x040fe200000006ff */
[----:B------:R-:W-:Y:S01]  /*11c0*/  @!P3 IMAD.WIDE.U32 R28, R57, R4, R28 ;  /* 0x00000004391cb225 */ /* 0x000fe200078e001c */
[----:B------:R-:W-:Y:S01]  /*11d0*/  ISETP.GE.AND.EX P5, PT, R7, UR19, PT, P5 ;  /* 0x0000001307007c0c */ /* 0x000fe2000bfa6350 */
[----:B------:R-:W-:Y:S01]  /*11e0*/  HFMA2.MMA R4, -RZ, RZ, 0, 0 ;  /* 0x00000000ff047435 */ /* 0x000fe200000001ff */
[----:B------:R-:W-:-:S02]  /*11f0*/  @!P4 SHF.L.U64.HI R0, R2, 0x1, R3 ;  /* 0x000000010200c819 */ /* 0x000fc40000010203 */
[C---:B0-----:R-:W-:Y:S01]  /*1200*/  @!P4 IADD3 R26, P6, R37.reuse, R24, RZ ;  /* 0x00000018251ac210 */ /* 0x041fe20007fde0ff */
[----:B------:R-:W0:Y:S01]  /*1210*/  @!P3 LDC.64 R2, c[0x0][0x228] ;  /* 0x00008a00ff02bb82 */ /* 0x000e220000000a00 */
[----:B------:R-:W-:Y:S02]  /*1220*/  @!P4 IADD3 R24, P2, R37, R20, RZ ;  /* 0x000000142518c210 */ /* 0x000fe40007f5e0ff */
[----:B------:R-:W-:Y:S02]  /*1230*/  @!P3 IADD3 R5, R29, R5, RZ ;  /* 0x000000051d05b210 */ /* 0x000fe40007ffe0ff */
[----:B------:R-:W-:Y:S02]  /*1240*/  ISETP.GT.U32.OR P5, PT, R66, 0x27f, P5 ;  /* 0x0000027f4200780c */ /* 0x000fe40002fa4470 */
[C---:B------:R-:W-:Y:S02]  /*1250*/  @!P4 IADD3.X R27, R0.reuse, R25, RZ, P6, !PT ;  /* 0x00000019001bc210 */ /* 0x040fe400037fe4ff */
[----:B------:R-:W-:-:S02]  /*1260*/  @!P4 IADD3.X R25, R0, R21, RZ, P2, !PT ;  /* 0x000000150019c210 */ /* 0x000fc400017fe4ff */
[----:B------:R-:W-:Y:S02]  /*1270*/  @!P3 SHF.L.U64.HI R0, R28, 0x1, R5 ;  /* 0x000000011c00b819 */ /* 0x000fe40000010205 */
[----:B------:R-:W-:Y:S01]  /*1280*/  SHF.R.S32.HI R5, RZ, 0x1f, R54 ;  /* 0x0000001fff057819 */ /* 0x000fe20000011436 */
[----:B------:R1:W5:Y:S01]  /*1290*/  @!P4 LDG.E R4, desc[UR14][R24.64] ;  /* 0x0000000e1804c981 */ /* 0x000362000c1e1900 */
[----:B------:R-:W-:Y:S02]  /*12a0*/  ISETP.GE.U32.AND P2, PT, R54, UR18, PT ;  /* 0x0000001236007c0c */ /* 0x000fe4000bf46070 */
[----:B------:R-:W-:Y:S01]  /*12b0*/  @!P3 SHF.L.U32 R31, R28, 0x1, RZ ;  /* 0x000000011c1fb819 */ /* 0x000fe200000006ff */
[----:B----4-:R-:W-:Y:S01]  /*12c0*/  @!P0 IMAD R33, R33, R22, RZ ;  /* 0x0000001621218224 */ /* 0x010fe200078e02ff */
[----:B------:R-:W3:Y:S01]  /*12d0*/  @!P0 LDC.64 R28, c[0x0][0x230] ;  /* 0x00008c00ff1c8b82 */ /* 0x000ee20000000a00 */
[----:B------:R-:W-:Y:S02]  /*12e0*/  ISETP.GE.AND.EX P2, PT, R5, UR19, PT, P2 ;  /* 0x0000001305007c0c */ /* 0x000fe4000bf46320 */
[----:B-1----:R-:W-:-:S02]  /*12f0*/  @!P0 MOV R24, R88 ;  /* 0x0000005800188202 */ /* 0x002fc40000000f00 */
[----:B------:R-:W-:Y:S01]  /*1300*/  @!P0 MOV R25, R91 ;  /* 0x0000005b00198202 */ /* 0x000fe20000000f00 */
[----:B------:R-:W-:Y:S01]  /*1310*/  HFMA2.MMA R6, -RZ, RZ, 0, 0 ;  /* 0x00000000ff067435 */ /* 0x000fe200000001ff */
[----:B------:R-:W-:Y:S01]  /*1320*/  ISETP.GT.U32.OR P2, PT, R66, 0x27f, P2 ;  /* 0x0000027f4200780c */ /* 0x000fe20001744470 */
[----:B------:R-:W1:Y:S01]  /*1330*/  @!P5 LDC.64 R20, c[0x0][0x288] ;  /* 0x0000a200ff14db82 */ /* 0x000e620000000a00 */
[C---:B------:R-:W-:Y:S01]  /*1340*/  @!P0 IMAD R33, R56.reuse, R23, R33 ;  /* 0x0000001738218224 */ /* 0x040fe200078e0221 */
[----:B--2---:R-:W-:Y:S01]  /*1350*/  @!P3 IADD3 R38, P6, R31, R18, RZ ;  /* 0x000000121f26b210 */ /* 0x004fe20007fde0ff */
[----:B------:R-:W-:-:S05]  /*1360*/  @!P0 IMAD.WIDE.U32 R24, R56, R22, R24 ;  /* 0x0000001638188225 */ /* 0x000fca00078e0018 */
[----:B------:R-:W2:Y:S01]  /*1370*/  @!P0 LDC.64 R22, c[0x0][0x228] ;  /* 0x00008a00ff168b82 */ /* 0x000ea20000000a00 */
[----:B------:R-:W-:Y:S01]  /*1380*/  @!P3 IADD3.X R39, R0, R19, RZ, P6, !PT ;  /* 0x000000130027b210 */ /* 0x000fe200037fe4ff */
[----:B------:R4:W5:Y:S01]  /*1390*/  @!P4 LDG.E R6, desc[UR14][R26.64] ;  /* 0x0000000e1a06c981 */ /* 0x000962000c1e1900 */
[----:B------:R-:W-:Y:S02]  /*13a0*/  @!P0 IADD3 R19, R25, R33, RZ ;  /* 0x0000002119138210 */ /* 0x000fe40007ffe0ff */
[----:B0-----:R-:W-:Y:S01]  /*13b0*/  @!P3 IADD3 R30, P4, R31, R2, RZ ;  /* 0x000000021f1eb210 */ /* 0x001fe20007f9e0ff */
[----:B------:R-:W-:Y:S01]  /*13c0*/  HFMA2.MMA R2, -RZ, RZ, 0, 0 ;  /* 0x00000000ff027435 */ /* 0x000fe200000001ff */
[----:B------:R-:W-:Y:S02]  /*13d0*/  @!P0 SHF.L.U64.HI R40, R24, 0x1, R19 ;  /* 0x0000000118288819 */ /* 0x000fe40000010213 */
[----:B------:R-:W0:Y:S01]  /*13e0*/  @!P2 LDC.64 R18, c[0x0][0x288] ;  /* 0x0000a200ff12ab82 */ /* 0x000e220000000a00 */
[----:B------:R-:W-:-:S02]  /*13f0*/  @!P3 IADD3.X R31, R0, R3, RZ, P4, !PT ;  /* 0x00000003001fb210 */ /* 0x000fc400027fe4ff */
[----:B------:R-:W-:Y:S02]  /*1400*/  @!P0 SHF.L.U32 R33, R24, 0x1, RZ ;  /* 0x0000000118218819 */ /* 0x000fe400000006ff */
[----:B------:R-:W-:Y:S02]  /*1410*/  MOV R0, RZ ;  /* 0x000000ff00007202 */ /* 0x000fe40000000f00 */
[----:B------:R-:W5:Y:S01]  /*1420*/  @!P3 LDG.E R2, desc[UR14][R38.64] ;  /* 0x0000000e2602b981 */ /* 0x000f62000c1e1900 */
[----:B----4-:R-:W4:Y:S01]  /*1430*/  @!P5 LDC.64 R26, c[0x0][0x228] ;  /* 0x00008a00ff1adb82 */ /* 0x010f220000000a00 */
[----:B---3--:R-:W-:Y:S02]  /*1440*/  @!P0 IADD3 R36, P4, R33, R28, RZ ;  /* 0x0000001c21248210 */ /* 0x008fe40007f9e0ff */
[----:B------:R2:W5:Y:S05]  /*1450*/  @!P3 LDG.E R0, desc[UR14][R30.64] ;  /* 0x0000000e1e00b981 */ /* 0x00056a000c1e1900 */
[----:B------:R-:W3:Y:S01]  /*1460*/  @!P5 LDC.64 R24, c[0x0][0x230] ;  /* 0x00008c00ff18db82 */ /* 0x000ee20000000a00 */
[----:B------:R-:W-:Y:S01]  /*1470*/  @!P0 IADD3.X R37, R40, R29, RZ, P4, !PT ;  /* 0x0000001d28258210 */ /* 0x000fe200027fe4ff */
[----:B-1----:R-:W-:Y:S01]  /*1480*/  @!P5 IMAD R46, R7, R20, RZ ;  /* 0x00000014072ed224 */ /* 0x002fe200078e02ff */
[----:B------:R-:W-:-:S02]  /*1490*/  SHF.R.S32.HI R3, RZ, 0x1f, R53 ;  /* 0x0000001fff037819 */ /* 0x000fc40000011435 */
[----:B------:R-:W-:Y:S02]  /*14a0*/  ISETP.GE.U32.AND P3, PT, R53, UR18, PT ;  /* 0x0000001235007c0c */ /* 0x000fe4000bf66070 */
[----:B------:R-:W-:Y:S02]  /*14b0*/  @!P5 MOV R28, R88 ;  /* 0x00000058001cd202 */ /* 0x000fe40000000f00 */
[----:B------:R-:W-:Y:S02]  /*14c0*/  @!P5 MOV R29, R91 ;  /* 0x0000005b001dd202 */ /* 0x000fe40000000f00 */
[----:B--2---:R-:W-:Y:S01]  /*14d0*/  @!P0 IADD3 R30, P4, R33, R22, RZ ;  /* 0x00000016211e8210 */ /* 0x004fe20007f9e0ff */
[----:B------:R-:W-:Y:S01]  /*14e0*/  @!P5 IMAD R39, R55, R21, R46 ;  /* 0x000000153727d224 */ /* 0x000fe200078e022e */
[----:B------:R-:W-:Y:S01]  /*14f0*/  ISETP.GE.AND.EX P3, PT, R3, UR19, PT, P3 ;  /* 0x0000001303007c0c */ /* 0x000fe2000bf66330 */
[----:B------:R-:W-:Y:S01]  /*1500*/  @!P5 IMAD.WIDE.U32 R20, R55, R20, R28 ;  /* 0x000000143714d225 */ /* 0x000fe200078e001c */
[----:B------:R-:W-:Y:S01]  /*1510*/  @!P0 IADD3.X R31, R40, R23, RZ, P4, !PT ;  /* 0x00000017281f8210 */ /* 0x000fe200027fe4ff */
[----:B------:R-:W-:Y:S01]  /*1520*/  UIMAD.WIDE UR12, UR6, 0x8, UR12 ;  /* 0x00000008060c78a5 */ /* 0x000fe2000f8e020c */
[----:B------:R-:W-:Y:S01]  /*1530*/  ISETP.GT.U32.OR P3, PT, R66, 0x27f, P3 ;  /* 0x0000027f4200780c */ /* 0x000fe20001f64470 */
[----:B------:R-:W5:Y:S01]  /*1540*/  @!P0 LDG.E R68, desc[UR14][R36.64] ;  /* 0x0000000e24448981 */ /* 0x000f62000c1e1900 */
[----:B------:R-:W-:Y:S01]  /*1550*/  @!P5 IADD3 R29, R21, R39, RZ ;  /* 0x00000027151dd210 */ /* 0x000fe20007ffe0ff */
[----:B0-----:R-:W-:Y:S01]  /*1560*/  @!P2 IMAD R33, R5, R18, RZ ;  /* 0x000000120521a224 */ /* 0x001fe200078e02ff */
[C---:B------:R-:W-:Y:S01]  /*1570*/  @!P5 SHF.L.U32 R21, R20.reuse, 0x1, RZ ;  /* 0x000000011415d819 */ /* 0x040fe200000006ff */
[----:B------:R0:W5:Y:S01]  /*1580*/  @!P0 LDG.E R69, desc[UR14][R30.64] ;  /* 0x0000000e1e458981 */ /* 0x000162000c1e1900 */
[----:B------:R-:W-:Y:S01]  /*1590*/  @!P5 SHF.L.U64.HI R22, R20, 0x1, R29 ;  /* 0x000000011416d819 */ /* 0x000fe2000001021d */
[----:B------:R-:W-:Y:S01]  /*15a0*/  @!P2 IMAD R19, R54, R19, R33 ;  /* 0x000000133613a224 */ /* 0x000fe200078e0221 */
[----:B----4-:R-:W-:-:S02]  /*15b0*/  @!P5 IADD3 R20, P6, R21, R26, RZ ;  /* 0x0000001a1514d210 */ /* 0x010fc40007fde0ff */
[----:B0-----:R-:W-:Y:S02]  /*15c0*/  @!P2 MOV R30, R88 ;  /* 0x00000058001ea202 */ /* 0x001fe40000000f00 */
[----:B------:R-:W-:Y:S02]  /*15d0*/  @!P2 MOV R31, R91 ;  /* 0x0000005b001fa202 */ /* 0x000fe40000000f00 */
[----:B---3--:R-:W-:Y:S01]  /*15e0*/  @!P5 IADD3 R28, P4, R21, R24, RZ ;  /* 0x00000018151cd210 */ /* 0x008fe20007f9e0ff */
[----:B------:R-:W-:Y:S01]  /*15f0*/  @!P2 IMAD.WIDE.U32 R30, R54, R18, R30 ;  /* 0x00000012361ea225 */ /* 0x000fe200078e001e */
[C---:B------:R-:W-:Y:S02]  /*1600*/  @!P5 IADD3.X R21, R22.reuse, R27, RZ, P6, !PT ;  /* 0x0000001b1615d210 */ /* 0x040fe400037fe4ff */
[----:B------:R-:W0:Y:S01]  /*1610*/  @!P3 LDC.64 R26, c[0x0][0x288] ;  /* 0x0000a200ff1abb82 */ /* 0x000e220000000a00 */
[----:B------:R-:W-:Y:S02]  /*1620*/  @!P5 IADD3.X R29, R22, R25, RZ, P4, !PT ;  /* 0x00000019161dd210 */ /* 0x000fe400027fe4ff */
[----:B------:R-:W-:-:S05]  /*1630*/  @!P2 IADD3 R19, R31, R19, RZ ;  /* 0x000000131f13a210 */ /* 0x000fca0007ffe0ff */
[----:B------:R-:W1:Y:S01]  /*1640*/  @!P2 LDC.64 R24, c[0x0][0x230] ;  /* 0x00008c00ff18ab82 */ /* 0x000e620000000a00 */
[----:B------:R-:W-:Y:S02]  /*1650*/  @!P2 SHF.L.U64.HI R40, R30, 0x1, R19 ;  /* 0x000000011e28a819 */ /* 0x000fe40000010213 */
[----:B------:R-:W-:Y:S02]  /*1660*/  CS2R R70, SRZ ;  /* 0x0000000000467805 */ /* 0x000fe4000001ff00 */
[----:B------:R-:W-:Y:S02]  /*1670*/  MOV R18, UR12 ;  /* 0x0000000c00127c02 */ /* 0x000fe40008000f00 */
[----:B------:R-:W-:Y:S01]  /*1680*/  MOV R19, UR13 ;  /* 0x0000000d00137c02 */ /* 0x000fe20008000f00 */
[----:B------:R-:W2:Y:S01]  /*1690*/  @!P2 LDC.64 R22, c[0x0][0x228] ;  /* 0x00008a00ff16ab82 */ /* 0x000ea20000000a00 */
[----:B------:R-:W-:Y:S01]  /*16a0*/  SHF.R.S32.HI R75, RZ, 0x1f, R52 ;  /* 0x0000001fff4b7819 */ /* 0x000fe20000011434 */
[----:B------:R3:W5:Y:S01]  /*16b0*/  @!P5 LDG.E R70, desc[UR14][R20.64] ;  /* 0x0000000e1446d981 */ /* 0x000762000c1e1900 */
[----:B------:R-:W-:-:S03]  /*16c0*/  ISETP.GE.U32.AND P0, PT, R52, UR18, PT ;  /* 0x0000001234007c0c */ /* 0x000fc6000bf06070 */
[----:B------:R-:W4:Y:S01]  /*16d0*/  LDG.E.64 R18, desc[UR14][R18.64] ;  /* 0x0000000e12127981 */ /* 0x000f22000c1e1b00 */
[----:B------:R-:W-:Y:S02]  /*16e0*/  ISETP.GE.AND.EX P0, PT, R75, UR19, PT, P0 ;  /* 0x000000134b007c0c */ /* 0x000fe4000bf06300 */
[----:B------:R-:W-:Y:S01]  /*16f0*/  SHF.R.S32.HI R73, RZ, 0x1f, R51 ;  /* 0x0000001fff497819 */ /* 0x000fe20000011433 */
[----:B------:R0:W5:Y:S01]  /*1700*/  @!P5 LDG.E R71, desc[UR14][R28.64] ;  /* 0x0000000e1c47d981 */ /* 0x000162000c1e1900 */
[----:B---3--:R-:W3:Y:S01]  /*1710*/  @!P3 LDC.64 R20, c[0x0][0x230] ;  /* 0x00008c00ff14bb82 */ /* 0x008ee20000000a00 */
[----:B------:R-:W-:Y:S02]  /*1720*/  ISETP.GT.U32.OR P0, PT, R66, 0x27f, P0 ;  /* 0x0000027f4200780c */ /* 0x000fe40000704470 */
[----:B------:R-:W-:Y:S02]  /*1730*/  ISETP.GE.U32.AND P4, PT, R51, UR18, PT ;  /* 0x0000001233007c0c */ /* 0x000fe4000bf86070 */
[----:B------:R-:W-:-:S02]  /*1740*/  @!P2 SHF.L.U32 R37, R30, 0x1, RZ ;  /* 0x000000011e25a819 */ /* 0x000fc400000006ff */
[----:B------:R-:W-:Y:S01]  /*1750*/  @!P3 MOV R38, R88 ;  /* 0x000000580026b202 */ /* 0x000fe20000000f00 */
[----:B0-----:R-:W-:Y:S01]  /*1760*/  @!P3 IMAD R28, R3, R26, RZ ;  /* 0x0000001a031cb224 */ /* 0x001fe200078e02ff */
[----:B------:R-:W-:Y:S01]  /*1770*/  @!P3 MOV R39, R91 ;  /* 0x0000005b0027b202 */ /* 0x000fe20000000f00 */
[----:B------:R-:W0:Y:S01]  /*1780*/  @!P3 LDC.64 R30, c[0x0][0x228] ;  /* 0x00008a00ff1ebb82 */ /* 0x000e220000000a00 */
[----:B------:R-:W-:Y:S02]  /*1790*/  ISETP.GE.AND.EX P4, PT, R73, UR19, PT, P4 ;  /* 0x0000001349007c0c */ /* 0x000fe4000bf86340 */
[----:B-1----:R-:W-:Y:S01]  /*17a0*/  @!P2 IADD3 R46, P6, R37, R24, RZ ;  /* 0x00000018252ea210 */ /* 0x002fe20007fde0ff */
[----:B------:R-:W-:Y:S01]  /*17b0*/  @!P3 IMAD R29, R53, R27, R28 ;  /* 0x0000001b351db224 */ /* 0x000fe200078e021c */
[----:B--2---:R-:W-:Y:S01]  /*17c0*/  @!P2 IADD3 R36, P5, R37, R22, RZ ;  /* 0x000000162524a210 */ /* 0x004fe20007fbe0ff */
[----:B------:R-:W-:Y:S01]  /*17d0*/  @!P3 IMAD.WIDE.U32 R38, R53, R26, R38 ;  /* 0x0000001a3526b225 */ /* 0x000fe200078e0026 */
[----:B------:R-:W-:Y:S01]  /*17e0*/  ISETP.GT.U32.OR P4, PT, R66, 0x27f, P4 ;  /* 0x0000027f4200780c */ /* 0x000fe20002784470 */
[----:B------:R-:W1:Y:S01]  /*17f0*/  @!P0 LDC.64 R26, c[0x0][0x288] ;  /* 0x0000a200ff1a8b82 */ /* 0x000e620000000a00 */
[----:B------:R-:W-:-:S02]  /*1800*/  @!P2 IADD3.X R47, R40, R25, RZ, P6, !PT ;  /* 0x00000019282fa210 */ /* 0x000fc400037fe4ff */
[----:B------:R-:W-:Y:S02]  /*1810*/  SHF.R.S32.HI R77, RZ, 0x1f, R50 ;  /* 0x0000001fff4d7819 */ /* 0x000fe40000011432 */
[----:B------:R-:W-:Y:S02]  /*1820*/  ISETP.GE.U32.AND P6, PT, R50, UR18, PT ;  /* 0x0000001232007c0c */ /* 0x000fe4000bfc6070 */
[----:B------:R-:W-:Y:S02]  /*1830*/  @!P2 IADD3.X R37, R40, R23, RZ, P5, !PT ;  /* 0x000000172825a210 */ /* 0x000fe40002ffe4ff */
[----:B------:R-:W-:Y:S02]  /*1840*/  @!P3 IADD3 R23, R39, R29, RZ ;  /* 0x0000001d2717b210 */ /* 0x000fe40007ffe0ff */
[C---:B------:R-:W-:Y:S01]  /*1850*/  @!P3 SHF.L.U32 R39, R38.reuse, 0x1, RZ ;  /* 0x000000012627b819 */ /* 0x040fe200000006ff */
[----:B------:R-:W-:Y:S01]  /*1860*/  HFMA2.MMA R72, -RZ, RZ, 0, 0 ;  /* 0x00000000ff487435 */ /* 0x000fe200000001ff */
[----:B------:R-:W-:Y:S01]  /*1870*/  ISETP.GE.AND.EX P5, PT, R77, UR19, PT, P6 ;  /* 0x000000134d007c0c */ /* 0x000fe2000bfa6360 */
[----:B------:R-:W2:Y:S01]  /*1880*/  @!P4 LDC.64 R28, c[0x0][0x288] ;  /* 0x0000a200ff1ccb82 */ /* 0x000ea20000000a00 */
[----:B------:R-:W-:-:S02]  /*1890*/  @!P3 SHF.L.U64.HI R80, R38, 0x1, R23 ;  /* 0x000000012650b819 */ /* 0x000fc40000010217 */
[----:B---3--:R-:W-:Y:S02]  /*18a0*/  @!P3 IADD3 R40, P6, R39, R20, RZ ;  /* 0x000000142728b210 */ /* 0x008fe40007fde0ff */
[----:B------:R-:W-:Y:S02]  /*18b0*/  ISETP.GT.U32.OR P5, PT, R66, 0x27f, P5 ;  /* 0x0000027f4200780c */ /* 0x000fe40002fa4470 */
[----:B------:R-:W-:Y:S01]  /*18c0*/  @!P3 IADD3.X R41, R80, R21, RZ, P6, !PT ;  /* 0x000000155029b210 */ /* 0x000fe200037fe4ff */
[----:B------:R-:W3:Y:S01]  /*18d0*/  @!P0 LDC.64 R22, c[0x0][0x228] ;  /* 0x00008a00ff168b82 */ /* 0x000ee20000000a00 */
[----:B------:R0:W5:Y:S07]  /*18e0*/  @P1 LDG.E R72, desc[UR14][R34.64] ;  /* 0x0000000e22481981 */ /* 0x00016e000c1e1900 */
[----:B------:R-:W3:Y:S01]  /*18f0*/  @!P0 LDC.64 R20, c[0x0][0x230] ;  /* 0x00008c00ff148b82 */ /* 0x000ee20000000a00 */
[----:B------:R-:W-:-:S02]  /*1900*/  MOV R74, RZ ;  /* 0x000000ff004a7202 */ /* 0x000fc40000000f00 */
[----:B------:R-:W-:Y:S02]  /*1910*/  CS2R R78, SRZ ;  /* 0x00000000004e7805 */ /* 0x000fe4000001ff00 */
[----:B0-----:R-:W-:Y:S01]  /*1920*/  @!P0 MOV R34, R88 ;  /* 0x0000005800228202 */ /* 0x001fe20000000f00 */
[-C--:B-1----:R-:W-:Y:S01]  /*1930*/  @!P0 IMAD R33, R75, R26.reuse, RZ ;  /* 0x0000001a4b218224 */ /* 0x082fe200078e02ff */
[----:B------:R-:W-:Y:S01]  /*1940*/  @!P0 MOV R35, R91 ;  /* 0x0000005b00238202 */ /* 0x000fe20000000f00 */
[----:B------:R-:W-:Y:S01]  /*1950*/  HFMA2.MMA R76, -RZ, RZ, 0, 0 ;  /* 0x00000000ff4c7435 */ /* 0x000fe200000001ff */
[----:B------:R-:W5:Y:S01]  /*1960*/  @!P2 LDG.E R74, desc[UR14][R46.64] ;  /* 0x0000000e2e4aa981 */ /* 0x000f62000c1e1900 */
[----:B------:R-:W0:Y:S01]  /*1970*/  @!P5 LDC.64 R24, c[0x0][0x288] ;  /* 0x0000a200ff18db82 */ /* 0x000e220000000a00 */
[C---:B------:R-:W-:Y:S02]  /*1980*/  @!P0 IMAD R33, R52.reuse, R27, R33 ;  /* 0x0000001b34218224 */ /* 0x040fe400078e0221 */
[----:B------:R1:W5:Y:S01]  /*1990*/  @!P2 LDG.E R78, desc[UR14][R36.64] ;  /* 0x0000000e244ea981 */ /* 0x000362000c1e1900 */
[----:B------:R-:W-:Y:S01]  /*19a0*/  @!P0 IMAD.WIDE.U32 R34, R52, R26, R34 ;  /* 0x0000001a34228225 */ /* 0x000fe200078e0022 */
[----:B------:R-:W-:-:S03]  /*19b0*/  @!P3 IADD3 R38, P2, R39, R30, RZ ;  /* 0x0000001e2726b210 */ /* 0x000fc60007f5e0ff */
[----:B------:R1:W5:Y:S01]  /*19c0*/  @!P3 LDG.E R76, desc[UR14][R40.64] ;  /* 0x0000000e284cb981 */ /* 0x000362000c1e1900 */
[----:B------:R-:W-:Y:S01]  /*19d0*/  @!P3 IADD3.X R39, R80, R31, RZ, P2, !PT ;  /* 0x0000001f5027b210 */ /* 0x000fe200017fe4ff */
[----:B------:R-:W0:Y:S01]  /*19e0*/  @!P4 LDC.64 R26, c[0x0][0x230] ;  /* 0x00008c00ff1acb82 */ /* 0x000e220000000a00 */
[----:B------:R-:W-:Y:S02]  /*19f0*/  @!P0 IADD3 R33, R35, R33, RZ ;  /* 0x0000002123218210 */ /* 0x000fe40007ffe0ff */
[C---:B------:R-:W-:Y:S01]  /*1a00*/  @!P0 SHF.L.U32 R31, R34.reuse, 0x1, RZ ;  /* 0x00000001221f8819 */ /* 0x040fe200000006ff */
[----:B--2---:R-:W-:Y:S01]  /*1a10*/  @!P4 IMAD R30, R73, R28, RZ ;  /* 0x0000001c491ec224 */ /* 0x004fe200078e02ff */
[----:B-1----:R-:W-:Y:S01]  /*1a20*/  @!P4 MOV R36, R88 ;  /* 0x000000580024c202 */ /* 0x002fe20000000f00 */
[----:B------:R1:W5:Y:S01]  /*1a30*/  @!P3 LDG.E R79, desc[UR14][R38.64] ;  /* 0x0000000e264fb981 */ /* 0x000362000c1e1900 */
[----:B------:R-:W-:Y:S02]  /*1a40*/  @!P4 MOV R37, R91 ;  /* 0x0000005b0025c202 */ /* 0x000fe40000000f00 */
[----:B------:R-:W-:-:S02]  /*1a50*/  @!P0 SHF.L.U64.HI R40, R34, 0x1, R33 ;  /* 0x0000000122288819 */ /* 0x000fc40000010221 */
[----:B---3--:R-:W-:Y:S01]  /*1a60*/  @!P0 IADD3 R34, P2, R31, R20, RZ ;  /* 0x000000141f228210 */ /* 0x008fe20007f5e0ff */
[----:B------:R-:W-:Y:S01]  /*1a70*/  @!P4 IMAD R33, R51, R29, R30 ;  /* 0x0000001d3321c224 */ /* 0x000fe200078e021e */
[----:B------:R-:W-:Y:S01]  /*1a80*/  @!P0 IADD3 R22, P3, R31, R22, RZ ;  /* 0x000000161f168210 */ /* 0x000fe20007f7e0ff */
[----:B------:R-:W-:Y:S01]  /*1a90*/  @!P4 IMAD.WIDE.U32 R36, R51, R28, R36 ;  /* 0x0000001c3324c225 */ /* 0x000fe200078e0024 */
[----:B------:R-:W-:Y:S01]  /*1aa0*/  @!P0 IADD3.X R35, R40, R21, RZ, P2, !PT ;  /* 0x0000001528238210 */ /* 0x000fe200017fe4ff */
[----:B------:R-:W2:Y:S03]  /*1ab0*/  @!P4 LDC.64 R28, c[0x0][0x228] ;  /* 0x00008a00ff1ccb82 */ /* 0x000ea60000000a00 */
[----:B------:R-:W-:Y:S01]  /*1ac0*/  @!P4 IADD3 R33, R37, R33, RZ ;  /* 0x000000212521c210 */ /* 0x000fe20007ffe0ff */
[----:B0-----:R-:W-:-:S04]  /*1ad0*/  @!P5 IMAD R37, R77, R24, RZ ;  /* 0x000000184d25d224 */ /* 0x001fc800078e02ff */
[----:B------:R-:W0:Y:S01]  /*1ae0*/  @!P5 LDC.64 R30, c[0x0][0x230] ;  /* 0x00008c00ff1edb82 */ /* 0x000e220000000a00 */
[----:B-1----:R-:W-:-:S07]  /*1af0*/  @!P4 SHF.L.U64.HI R38, R36, 0x1, R33 ;  /* 0x000000012426c819 */ /* 0x002fce0000010221 */
[----:B------:R-:W1:Y:S01]  /*1b00*/  @!P5 LDC.64 R20, c[0x0][0x228] ;  /* 0x00008a00ff14db82 */ /* 0x000e620000000a00 */
[----:B------:R-:W-:Y:S01]  /*1b10*/  @!P4 SHF.L.U32 R39, R36, 0x1, RZ ;  /* 0x000000012427c819 */ /* 0x000fe200000006ff */
[C---:B------:R-:W-:Y:S01]  /*1b20*/  @!P5 IMAD R33, R50.reuse, R25, R37 ;  /* 0x000000193221d224 */ /* 0x040fe200078e0225 */
[----:B------:R-:W-:Y:S02]  /*1b30*/  @!P5 MOV R36, R88 ;  /* 0x000000580024d202 */ /* 0x000fe40000000f00 */
[----:B------:R-:W-:Y:S02]  /*1b40*/  @!P5 MOV R37, R91 ;  /* 0x0000005b0025d202 */ /* 0x000fe40000000f00 */
[----:B------:R-:W-:Y:S01]  /*1b50*/  CS2R R80, SRZ ;  /* 0x0000000000507805 */ /* 0x000fe2000001ff00 */
[----:B------:R-:W-:Y:S01]  /*1b60*/  @!P5 IMAD.WIDE.U32 R24, R50, R24, R36 ;  /* 0x000000183218d225 */ /* 0x000fe200078e0024 */
[----:B------:R-:W-:-:S04]  /*1b70*/  @!P0 IADD3.X R23, R40, R23, RZ, P3, !PT ;  /* 0x0000001728178210 */ /* 0x000fc80001ffe4ff */
[----:B------:R-:W5:Y:S01]  /*1b80*/  @!P0 LDG.E R80, desc[UR14][R34.64] ;  /* 0x0000000e22508981 */ /* 0x000f62000c1e1900 */
[----:B------:R-:W-:Y:S02]  /*1b90*/  @!P4 IADD3 R26, P2, R39, R26, RZ ;  /* 0x0000001a271ac210 */ /* 0x000fe40007f5e0ff */
[----:B------:R-:W-:Y:S01]  /*1ba0*/  @!P5 IADD3 R33, R25, R33, RZ ;  /* 0x000000211921d210 */ /* 0x000fe20007ffe0ff */
[----:B------:R3:W5:Y:S01]  /*1bb0*/  @!P0 LDG.E R81, desc[UR14][R22.64] ;  /* 0x0000000e16518981 */ /* 0x000762000c1e1900 */
[----:B------:R-:W-:Y:S02]  /*1bc0*/  @!P5 SHF.L.U32 R25, R24, 0x1, RZ ;  /* 0x000000011819d819 */ /* 0x000fe400000006ff */
[----:B------:R-:W-:Y:S02]  /*1bd0*/  @!P4 IADD3.X R27, R38, R27, RZ, P2, !PT ;  /* 0x0000001b261bc210 */ /* 0x000fe400017fe4ff */
[----:B--2---:R-:W-:Y:S02]  /*1be0*/  @!P4 IADD3 R28, P0, R39, R28, RZ ;  /* 0x0000001c271cc210 */ /* 0x004fe40007f1e0ff */
[----:B------:R-:W-:-:S02]  /*1bf0*/  @!P5 SHF.L.U64.HI R24, R24, 0x1, R33 ;  /* 0x000000011818d819 */ /* 0x000fc40000010221 */
[C---:B0-----:R-:W-:Y:S02]  /*1c00*/  @!P5 IADD3 R30, P2, R25.reuse, R30, RZ ;  /* 0x0000001e191ed210 */ /* 0x041fe40007f5e0ff */
[----:B-1----:R-:W-:Y:S02]  /*1c10*/  @!P5 IADD3 R20, P3, R25, R20, RZ ;  /* 0x000000141914d210 */ /* 0x002fe40007f7e0ff */
[----:B------:R-:W-:Y:S02]  /*1c20*/  CS2R R82, SRZ ;  /* 0x0000000000527805 */ /* 0x000fe4000001ff00 */
[----:B------:R-:W-:Y:S02]  /*1c30*/  CS2R R84, SRZ ;  /* 0x0000000000547805 */ /* 0x000fe4000001ff00 */
[----:B------:R-:W-:Y:S02]  /*1c40*/  @!P4 IADD3.X R29, R38, R29, RZ, P0, !PT ;  /* 0x0000001d261dc210 */ /* 0x000fe400007fe4ff */
[----:B------:R-:W-:-:S02]  /*1c50*/  @!P5 IADD3.X R31, R24, R31, RZ, P2, !PT ;  /* 0x0000001f181fd210 */ /* 0x000fc400017fe4ff */
[----:B------:R-:W-:Y:S01]  /*1c60*/  @!P5 IADD3.X R21, R24, R21, RZ, P3, !PT ;  /* 0x000000151815d210 */ /* 0x000fe20001ffe4ff */
[----:B------:R0:W5:Y:S04]  /*1c70*/  @!P4 LDG.E R82, desc[UR14][R26.64] ;  /* 0x0000000e1a52c981 */ /* 0x000168000c1e1900 */
[----:B------:R0:W5:Y:S04]  /*1c80*/  @!P4 LDG.E R83, desc[UR14][R28.64] ;  /* 0x0000000e1c53c981 */ /* 0x000168000c1e1900 */
[----:B------:R0:W5:Y:S04]  /*1c90*/  @!P5 LDG.E R85, desc[UR14][R30.64] ;  /* 0x0000000e1e55d981 */ /* 0x000168000c1e1900 */
[----:B------:R0:W5:Y:S01]  /*1ca0*/  @!P5 LDG.E R84, desc[UR14][R20.64] ;  /* 0x0000000e1454d981 */ /* 0x000162000c1e1900 */
[----:B------:R-:W-:Y:S01]  /*1cb0*/  UMOV UR18, 0x3f800000 ;  /* 0x3f80000000127882 */ /* 0x000fe20000000000 */
[----:B------:R-:W-:Y:S01]  /*1cc0*/  BSSY B0, `(.L_x_1248) ;  /* 0x000001a000007945 */ /* 0x000fe20003800000 */
[----:B------:R-:W-:-:S02]  /*1cd0*/  CS2R R40, SRZ ;  /* 0x0000000000287805 */ /* 0x000fc4000001ff00 */
[----:B----4-:R-:W-:-:S13]  /*1ce0*/  R2UR UR13, R18 ;  /* 0x00000000120d72ca */ /* 0x010fda00000e0000 */
[----:B------:R-:W-:-:S05]  /*1cf0*/  MOV R18, UR13 ;  /* 0x0000000d00127c02 */ /* 0x000fca0008000f00 */
[----:B------:R-:W-:-:S05]  /*1d00*/  FFMA.FTZ R19, -R18, UR13, R19 ;  /* 0x0000000d12137c23 */ /* 0x000fca0008010113 */
[----:B------:R-:W-:-:S13]  /*1d10*/  FSETP.GTU.FTZ.AND P0, PT, R19, RZ, PT ;  /* 0x000000ff1300720b */ /* 0x000fda0003f1c000 */
[----:B------:R-:W-:Y:S01]  /*1d20*/  VOTEU.ANY UP0, P0 ;  /* 0x00000000003f7886 */ /* 0x000fe20000000100 */
[----:B------:R-:W-:-:S04]  /*1d30*/  PLOP3.LUT P0, PT, PT, PT, UP0, 0x80, 0x0 ;  /* 0x000000000000781c */ /* 0x000fc80003f0f008 */
[----:B------:R-:W-:-:S09]  /*1d40*/  @UP0 ULDC UR11, c[0x0][0x250] ;  /* 0x00009400000b0ab9 */ /* 0x000fd20000000800 */
[----:B---3--:R-:W-:-:S06]  /*1d50*/  @P0 FADD.FTZ R22, R19, UR11 ;  /* 0x0000000b13160e21 */ /* 0x008fcc0008010000 */
[----:B------:R-:W1:Y:S01]  /*1d60*/  @P0 MUFU.RSQ R22, R22 ;  /* 0x0000001600160308 */ /* 0x000e620000001400 */
[----:B------:R-:W-:Y:S02]  /*1d70*/  CS2R R18, SRZ ;  /* 0x0000000000127805 */ /* 0x000fe4000001ff00 */
[----:B-1----:R-:W-:Y:S02]  /*1d80*/  @P0 R2UR UR11, R22 ;  /* 0x00000000160b02ca */ /* 0x002fe400000e0000 */
[----:B------:R-:W-:-:S11]  /*1d90*/  ISETP.GT.U32.AND P0, PT, R66, 0x27f, PT ;  /* 0x0000027f4200780c */ /* 0x000fd60003f04070 */
[----:B------:R-:W-:Y:S02]  /*1da0*/  @UP0 UMOV UR18, UR11 ;  /* 0x0000000b00120c82 */ /* 0x000fe40008000000 */
[----:B0-----:R-:W-:Y:S05]  /*1db0*/  @P0 BRA `(.L_x_1249) ;  /* 0x0000000000280947 */ /* 0x001fea0003800000 */
        /* <DEDUP_REMOVED lines=10> */
.L_x_1249:
[----:B------:R-:W-:Y:S05]  /*1e60*/  BSYNC B0 ;  /* 0x0000000000007941 */ /* 0x000fea0003800000 */
.L_x_1248:
[----:B------:R-:W-:Y:S01]  /*1e70*/  ISETP.NE.AND P5, PT, RZ, UR17, PT ;  /* 0x00000011ff007c0c */ /* 0x000fe2000bfa5270 */
[--C-:B0----5:R-:W-:Y:S02]  /*1e80*/  HADD2.F32 R20, -RZ, R48.reuse.H0_H0 ;  /* 0x20000030ff147230 */ /* 0x121fe40000004100 */
[----:B------:R-:W-:Y:S02]  /*1e90*/  HADD2.F32 R21, -RZ, R48.H1_H1 ;  /* 0x30000030ff157230 */ /* 0x000fe40000004100 */
[--C-:B------:R-:W-:Y:S02]  /*1ea0*/  HADD2.F32 R28, -RZ, R49.reuse.H0_H0 ;  /* 0x20000031ff1c7230 */ /* 0x100fe40000004100 */
[----:B------:R-:W-:Y:S01]  /*1eb0*/  FADD.FTZ R20, R20, -UR13 ;  /* 0x8000000d14147e21 */ /* 0x000fe20008010000 */
[----:B------:R-:W-:Y:S02]  /*1ec0*/  HADD2.F32 R27, -RZ, R49.H1_H1 ;  /* 0x30000031ff1b7230 */ /* 0x000fe40000004100 */
[----:B------:R-:W-:Y:S01]  /*1ed0*/  FADD.FTZ R22, R21, -UR13 ;  /* 0x8000000d15167e21 */ /* 0x000fe20008010000 */
[----:B------:R-:W-:-:S02]  /*1ee0*/  HADD2.F32 R26, -RZ, R72.H0_H0 ;  /* 0x20000048ff1a7230 */ /* 0x000fc40000004100 */
[----:B------:R-:W-:Y:S01]  /*1ef0*/  FMUL.FTZ R21, R20, UR18 ;  /* 0x0000001214157c20 */ /* 0x000fe20008410000 */
[----:B------:R-:W-:Y:S02]  /*1f00*/  HADD2.F32 R23, -RZ, R72.H1_H1 ;  /* 0x30000048ff177230 */ /* 0x000fe40000004100 */
[----:B------:R-:W-:Y:S01]  /*1f10*/  FADD.FTZ R28, R28, -UR13 ;  /* 0x8000000d1c1c7e21 */ /* 0x000fe20008010000 */
[--C-:B------:R-:W-:Y:S02]  /*1f20*/  HADD2.F32 R25, -RZ, R42.reuse.H0_H0 ;  /* 0x2000002aff197230 */ /* 0x100fe40000004100 */
[----:B------:R-:W-:Y:S01]  /*1f30*/  FADD.FTZ R27, R27, -UR13 ;  /* 0x8000000d1b1b7e21 */ /* 0x000fe20008010000 */
[----:B------:R-:W-:Y:S02]  /*1f40*/  HADD2.F32 R24, -RZ, R42.H1_H1 ;  /* 0x3000002aff187230 */ /* 0x000fe40000004100 */
        /* <DEDUP_REMOVED lines=20> */
.L_x_1250:
[----:B------:R-:W-:Y:S01]  /*2090*/  FMUL.FTZ R22, R26, R18 ;  /* 0x000000121a167220 */ /* 0x000fe20000410000 */
[----:B------:R-:W-:Y:S01]  /*20a0*/  FMUL.FTZ R29, R28, UR18 ;  /* 0x000000121c1d7c20 */ /* 0x000fe20008410000 */
        /* <DEDUP_REMOVED lines=24> */
.L_x_1251:
[C---:B------:R-:W-:Y:S01]  /*2230*/  FFMA.FTZ R21, R20.reuse, R31, R21 ;  /* 0x0000001f14157223 */ /* 0x040fe20000010015 */
[----:B------:R-:W-:Y:S01]  /*2240*/  FMUL.FTZ R32, R25, R18 ;  /* 0x0000001219207220 */ /* 0x000fe20000410000 */
[----:B------:R-:W-:Y:S01]  /*2250*/  FADD.FTZ R33, R31, R30 ;  /* 0x0000001e1f217221 */ /* 0x000fe20000010000 */
[C---:B------:R-:W-:Y:S01]  /*2260*/  FFMA.FTZ R28, R29.reuse, R25, R28 ;  /* 0x000000191d1c7223 */ /* 0x040fe2000001001c */
[----:B------:R-:W-:Y:S01]  /*2270*/  FFMA.FTZ R31, R20, R23, RZ ;  /* 0x00000017141f7223 */ /* 0x000fe200000100ff */
[----:B------:R-:W-:Y:S01]  /*2280*/  FFMA.FTZ R30, R29, R32, R21 ;  /* 0x000000201d1e7223 */ /* 0x000fe20000010015 */
[--C-:B------:R-:W-:Y:S02]  /*2290*/  HADD2.F32 R27, -RZ, R17.reuse.H0_H0 ;  /* 0x20000011ff1b7230 */ /* 0x100fe40000004100 */
[----:B------:R-:W-:Y:S01]  /*22a0*/  FMUL.FTZ R21, R24, R19 ;  /* 0x0000001318157220 */ /* 0x000fe20000410000 */
[----:B------:R-:W-:Y:S02]  /*22b0*/  HADD2.F32 R29, -RZ, R17.H1_H1 ;  /* 0x30000011ff1d7230 */ /* 0x000fe40000004100 */
[C---:B------:R-:W-:Y:S01]  /*22c0*/  FFMA.FTZ R20, R22.reuse, R24, R31 ;  /* 0x0000001816147223 */ /* 0x040fe2000001001f */
[----:B------:R-:W-:Y:S01]  /*22d0*/  FADD.FTZ R26, RZ, R26 ;  /* 0x0000001aff1a7221 */ /* 0x000fe20000010000 */
[----:B------:R-:W-:Y:S01]  /*22e0*/  FADD.FTZ R23, RZ, R23 ;  /* 0x00000017ff177221 */ /* 0x000fe20000010000 */
[----:B------:R-:W-:Y:S01]  /*22f0*/  FFMA.FTZ R22, R22, R21, R30 ;  /* 0x0000001516167223 */ /* 0x000fe2000001001e */
[----:B------:R-:W-:Y:S01]  /*2300*/  FADD.FTZ R27, R27, -UR13 ;  /* 0x8000000d1b1b7e21 */ /* 0x000fe20008010000 */
[----:B------:R-:W-:Y:S01]  /*2310*/  FADD.FTZ R30, R29, -UR13 ;  /* 0x8000000d1d1e7e21 */ /* 0x000fe20008010000 */
[----:B------:R-:W-:Y:S01]  /*2320*/  FADD.FTZ R25, R26, R25 ;  /* 0x000000191a197221 */ /* 0x000fe20000010000 */
[----:B------:R-:W-:Y:S01]  /*2330*/  FADD.FTZ R24, R23, R24 ;  /* 0x0000001817187221 */ /* 0x000fe20000010000 */
[----:B------:R-:W-:Y:S01]  /*2340*/  FADD.FTZ R26, R33, R32 ;  /* 0x00000020211a7221 */ /* 0x000fe20000010000 */
[----:B------:R-:W-:-:S02]  /*2350*/  HADD2.F32 R29, -RZ, R16.H0_H0 ;  /* 0x20000010ff1d7230 */ /* 0x000fc40000004100 */
[----:B------:R-:W-:Y:S01]  /*2360*/  FMUL.FTZ R27, R27, UR18 ;  /* 0x000000121b1b7c20 */ /* 0x000fe20008410000 */
        /* <DEDUP_REMOVED lines=21> */
.L_x_1252:
[----:B------:R-:W-:Y:S01]  /*24c0*/  FMUL.FTZ R31, R29, R18 ;  /* 0x000000121d1f7220 */ /* 0x000fe20000410000 */
[----:B------:R-:W-:Y:S01]  /*24d0*/  FADD.FTZ R32, R21, R26 ;  /* 0x0000001a15207221 */ /* 0x000fe20000010000 */
[----:B------:R-:W-:Y:S01]  /*24e0*/  FADD.FTZ R25, R25, R29 ;  /* 0x0000001d19197221 */ /* 0x000fe20000010000 */
[C---:B------:R-:W-:Y:S01]  /*24f0*/  FFMA.FTZ R28, R27.reuse, R29, R28 ;  /* 0x0000001d1b1c7223 */ /* 0x040fe2000001001c */
[----:B------:R-:W-:Y:S01]  /*2500*/  FFMA.FTZ R26, R27, R31, R22 ;  /* 0x0000001f1b1a7223 */ /* 0x000fe20000010016 */
[--C-:B------:R-:W-:Y:S02]  /*2510*/  HADD2.F32 R27, -RZ, R15.reuse.H0_H0 ;  /* 0x2000000fff1b7230 */ /* 0x100fe40000004100 */
[----:B------:R-:W-:Y:S01]  /*2520*/  FMUL.FTZ R21, R23, R19 ;  /* 0x0000001317157220 */ /* 0x000fe20000410000 */
[----:B------:R-:W-:Y:S02]  /*2530*/  HADD2.F32 R29, -RZ, R15.H1_H1 ;  /* 0x3000000fff1d7230 */ /* 0x000fe40000004100 */
[----:B------:R-:W-:Y:S01]  /*2540*/  FFMA.FTZ R20, R30, R23, R20 ;  /* 0x000000171e147223 */ /* 0x000fe20000010014 */
[----:B------:R-:W-:Y:S01]  /*2550*/  FADD.FTZ R24, R24, R23 ;  /* 0x0000001718187221 */ /* 0x000fe20000010000 */
[----:B------:R-:W-:Y:S01]  /*2560*/  FFMA.FTZ R30, R30, R21, R26 ;  /* 0x000000151e1e7223 */ /* 0x000fe2000001001a */
[----:B------:R-:W-:Y:S01]  /*2570*/  FADD.FTZ R27, R27, -UR13 ;  /* 0x8000000d1b1b7e21 */ /* 0x000fe20008010000 */
[----:B------:R-:W-:Y:S01]  /*2580*/  FADD.FTZ R26, R29, -UR13 ;  /* 0x8000000d1d1a7e21 */ /* 0x000fe20008010000 */
        /* <DEDUP_REMOVED lines=24> */
.L_x_1253:
        /* <DEDUP_REMOVED lines=37> */
.L_x_1254:
        /* <DEDUP_REMOVED lines=37> */
.L_x_1255:
        /* <DEDUP_REMOVED lines=37> */
.L_x_1256:
        /* <DEDUP_REMOVED lines=37> */
.L_x_1257:
[----:B------:R-:W-:Y:S01]  /*3050*/  FMUL.FTZ R31, R29, R18 ;  /* 0x000000121d1f7220 */ /* 0x000fe20000410000 */
[----:B------:R-:W-:Y:S01]  /*3060*/  FADD.FTZ R32, R21, R22 ;  /* 0x0000001615207221 */ /* 0x000fe20000010000 */
[C---:B------:R-:W-:Y:S01]  /*3070*/  FFMA.FTZ R28, R27.reuse, R29, R28 ;  /* 0x0000001d1b1c7223 */ /* 0x040fe2000001001c */
[--C-:B------:R-:W-:Y:S02]  /*3080*/  HADD2.F32 R22, -RZ, R2.reuse.H0_H0 ;  /* 0x20000002ff167230 */ /* 0x100fe40000004100 */
[----:B------:R-:W-:Y:S01]  /*3090*/  FFMA.FTZ R30, R27, R31, R30 ;  /* 0x0000001f1b1e7223 */ /* 0x000fe2000001001e */
[----:B------:R-:W-:Y:S02]  /*30a0*/  HADD2.F32 R27, -RZ, R2.H1_H1 ;  /* 0x30000002ff1b7230 */ /* 0x000fe40000004100 */
[----:B------:R-:W-:Y:S01]  /*30b0*/  FMUL.FTZ R21, R23, R19 ;  /* 0x0000001317157220 */ /* 0x000fe20000410000 */
[----:B------:R-:W-:Y:S01]  /*30c0*/  FADD.FTZ R24, R24, R23 ;  /* 0x0000001718187221 */ /* 0x000fe20000010000 */
[----:B------:R-:W-:Y:S01]  /*30d0*/  FFMA.FTZ R23, R26, R23, R20 ;  /* 0x000000171a177223 */ /* 0x000fe20000010014 */
[----:B------:R-:W-:Y:S01]  /*30e0*/  FADD.FTZ R20, R32, R31 ;  /* 0x0000001f20147221 */ /* 0x000fe20000010000 */
[----:B------:R-:W-:Y:S01]  /*30f0*/  FADD.FTZ R22, R22, -UR13 ;  /* 0x8000000d16167e21 */ /* 0x000fe20008010000 */
[----:B------:R-:W-:Y:S01]  /*3100*/  FADD.FTZ R31, R27, -UR13 ;  /* 0x8000000d1b1f7e21 */ /* 0x000fe20008010000 */
[----:B------:R-:W-:Y:S01]  /*3110*/  FADD.FTZ R25, R25, R29 ;  /* 0x0000001d19197221 */ /* 0x000fe20000010000 */
[----:B------:R-:W-:Y:S01]  /*3120*/  FFMA.FTZ R26, R26, R21, R30 ;  /* 0x000000151a1a7223 */ /* 0x000fe2000001001e */
[----:B------:R-:W-:Y:S01]  /*3130*/  FMUL.FTZ R29, R22, UR18 ;  /* 0x00000012161d7c20 */ /* 0x000fe20008410000 */
[----:B------:R-:W-:-:S02]  /*3140*/  HADD2.F32 R30, -RZ, R0.H0_H0 ;  /* 0x20000000ff1e7230 */ /* 0x000fc40000004100 */
[----:B------:R-:W-:Y:S01]  /*3150*/  FMUL.FTZ R22, R31, UR18 ;  /* 0x000000121f167c20 */ /* 0x000fe20008410000 */
[----:B------:R-:W-:Y:S01]  /*3160*/  HADD2.F32 R27, -RZ, R0.H1_H1 ;  /* 0x30000000ff1b7230 */ /* 0x000fe20000004100 */
        /* <DEDUP_REMOVED lines=19> */
.L_x_1258:
        /* <DEDUP_REMOVED lines=8> */
[----:B------:R-:W-:Y:S01]  /*3320*/  FADD.FTZ R20, R24, R27 ;  /* 0x0000001b18147221 */ /* 0x000fe20000010000 */
[C---:B------:R-:W-:Y:S01]  /*3330*/  FFMA.FTZ R24, R22.reuse, R27, R23 ;  /* 0x0000001b16187223 */ /* 0x040fe20000010017 */
        /* <DEDUP_REMOVED lines=27> */
.L_x_1259:
[----:B------:R-:W-:Y:S01]  /*34f0*/  FMUL.FTZ R31, R27, R18 ;  /* 0x000000121b1f7220 */ /* 0x000fe20000410000 */
[----:B------:R-:W-:Y:S01]  /*3500*/  FADD.FTZ R33, R21, R27 ;  /* 0x0000001b15217221 */ /* 0x000fe20000010000 */
[----:B------:R-:W-:Y:S01]  /*3510*/  FFMA.FTZ R27, R23, R27, R28 ;  /* 0x0000001b171b7223 */ /* 0x000fe2000001001c */
[----:B------:R-:W-:Y:S01]  /*3520*/  FADD.FTZ R26, R29, R26 ;  /* 0x0000001a1d1a7221 */ /* 0x000fe20000010000 */
        /* <DEDUP_REMOVED lines=32> */
.L_x_1260:
[----:B------:R-:W-:Y:S01]  /*3730*/  FMUL.FTZ R31, R28, R18 ;  /* 0x000000121c1f7220 */ /* 0x000fe20000410000 */
[----:B------:R-:W-:Y:S01]  /*3740*/  FADD.FTZ R26, R23, R26 ;  /* 0x0000001a171a7221 */ /* 0x000fe20000010000 */
[C---:B------:R-:W-:Y:S01]  /*3750*/  FFMA.FTZ R27, R29.reuse, R28, R27 ;  /* 0x0000001c1d1b7223 */ /* 0x040fe2000001001b */
[----:B------:R-:W-:Y:S01]  /*3760*/  FMUL.FTZ R23, R22, R19 ;  /* 0x0000001316177220 */ /* 0x000fe20000410000 */
[----:B------:R-:W-:Y:S01]  /*3770*/  FFMA.FTZ R29, R29, R31, R24 ;  /* 0x0000001f1d1d7223 */ /* 0x000fe20000010018 */
[----:B------:R-:W-:Y:S01]  /*3780*/  FADD.FTZ R24, R26, R31 ;  /* 0x0000001f1a187221 */ /* 0x000fe20000010000 */
[--C-:B------:R-:W-:Y:S02]  /*3790*/  HADD2.F32 R26, -RZ, R74.reuse.H0_H0 ;  /* 0x2000004aff1a7230 */ /* 0x100fe40000004100 */
[----:B------:R-:W-:Y:S01]  /*37a0*/  FADD.FTZ R25, R20, R25 ;  /* 0x0000001914197221 */ /* 0x000fe20000010000 */
[----:B------:R-:W-:Y:S02]  /*37b0*/  HADD2.F32 R31, -RZ, R74.H1_H1 ;  /* 0x3000004aff1f7230 */ /* 0x000fe40000004100 */
[----:B------:R-:W-:Y:S01]  /*37c0*/  FFMA.FTZ R20, R30, R23, R29 ;  /* 0x000000171e147223 */ /* 0x000fe2000001001d */
[----:B------:R-:W-:Y:S01]  /*37d0*/  FADD.FTZ R33, R33, R28 ;  /* 0x0000001c21217221 */ /* 0x000fe20000010000 */
[----:B------:R-:W-:Y:S01]  /*37e0*/  FADD.FTZ R26, R26, -UR13 ;  /* 0x8000000d1a1a7e21 */ /* 0x000fe20008010000 */
[----:B------:R-:W-:Y:S01]  /*37f0*/  FADD.FTZ R23, R23, R24 ;  /* 0x0000001817177221 */ /* 0x000fe20000010000 */
        /* <DEDUP_REMOVED lines=24> */
.L_x_1261:
[----:B------:R-:W-:Y:S01]  /*3980*/  FFMA.FTZ R31, R30, R22, R21 ;  /* 0x000000161e1f7223 */ /* 0x000fe20000010015 */
[----:B------:R-:W-:Y:S01]  /*3990*/  FMUL.FTZ R32, R28, R18 ;  /* 0x000000121c207220 */ /* 0x000fe20000410000 */
[--C-:B------:R-:W-:Y:S02]  /*39a0*/  HADD2.F32 R29, -RZ, R76.reuse.H0_H0 ;  /* 0x2000004cff1d7230 */ /* 0x100fe40000004100 */
[----:B------:R-:W-:Y:S01]  /*39b0*/  FMUL.FTZ R39, R24, R19 ;  /* 0x0000001318277220 */ /* 0x000fe20000410000 */
[----:B------:R-:W-:Y:S02]  /*39c0*/  HADD2.F32 R21, -RZ, R76.H1_H1 ;  /* 0x3000004cff157230 */ /* 0x000fe40000004100 */
[----:B------:R-:W-:Y:S01]  /*39d0*/  FFMA.FTZ R37, R35, R32, R20 ;  /* 0x0000002023257223 */ /* 0x000fe20000010014 */
[----:B------:R-:W-:Y:S01]  /*39e0*/  FADD.FTZ R30, R23, R32 ;  /* 0x00000020171e7221 */ /* 0x000fe20000010000 */
[----:B------:R-:W-:Y:S01]  /*39f0*/  FADD.FTZ R29, R29, -UR13 ;  /* 0x8000000d1d1d7e21 */ /* 0x000fe20008010000 */
[----:B------:R-:W-:-:S02]  /*3a00*/  HADD2.F32 R23, -RZ, R79.H0_H0 ;  /* 0x2000004fff177230 */ /* 0x000fc40000004100 */
[----:B------:R-:W-:Y:S01]  /*3a10*/  FADD.FTZ R20, R21, -UR13 ;  /* 0x8000000d15147e21 */ /* 0x000fe20008010000 */
[----:B------:R-:W-:Y:S02]  /*3a20*/  HADD2.F32 R21, -RZ, R79.H1_H1 ;  /* 0x3000004fff157230 */ /* 0x000fe40000004100 */
        /* <DEDUP_REMOVED lines=21> */
.L_x_1262:
[----:B------:R-:W-:Y:S01]  /*3b80*/  FFMA.FTZ R36, R26, R39, R37 ;  /* 0x000000271a247223 */ /* 0x000fe20000010025 */
[----:B------:R-:W-:Y:S01]  /*3b90*/  FMUL.FTZ R34, R23, R18 ;  /* 0x0000001217227220 */ /* 0x000fe20000410000 */
[----:B------:R-:W-:Y:S01]  /*3ba0*/  FADD.FTZ R39, R39, R30 ;  /* 0x0000001e27277221 */ /* 0x000fe20000010000 */
[----:B------:R-:W-:Y:S01]  /*3bb0*/  FADD.FTZ R37, R25, R22 ;  /* 0x0000001619257221 */ /* 0x000fe20000010000 */
[----:B------:R-:W-:Y:S01]  /*3bc0*/  FFMA.FTZ R32, R35, R28, R27 ;  /* 0x0000001c23207223 */ /* 0x000fe2000001001b */
[----:B------:R-:W-:Y:S01]  /*3bd0*/  FFMA.FTZ R25, R29, R34, R36 ;  /* 0x000000221d197223 */ /* 0x000fe20000010024 */
[----:B------:R-:W-:Y:S01]  /*3be0*/  FADD.FTZ R30, R39, R34 ;  /* 0x00000022271e7221 */ /* 0x000fe20000010000 */
[----:B------:R-:W-:Y:S01]  /*3bf0*/  FMUL.FTZ R27, R21, R19 ;  /* 0x00000013151b7220 */ /* 0x000fe20000410000 */
[--C-:B------:R-:W-:Y:S02]  /*3c00*/  HADD2.F32 R35, -RZ, R80.reuse.H0_H0 ;  /* 0x20000050ff237230 */ /* 0x100fe40000004100 */
[----:B------:R-:W-:Y:S01]  /*3c10*/  FADD.FTZ R22, R33, R28 ;  /* 0x0000001c21167221 */ /* 0x000fe20000010000 */
[----:B------:R-:W-:-:S02]  /*3c20*/  HADD2.F32 R36, -RZ, R80.H1_H1 ;  /* 0x30000050ff247230 */ /* 0x000fc40000004100 */
[----:B------:R-:W-:Y:S01]  /*3c30*/  FFMA.FTZ R34, R20, R27, R25 ;  /* 0x0000001b14227223 */ /* 0x000fe20000010019 */
[----:B------:R-:W-:Y:S01]  /*3c40*/  FADD.FTZ R33, R27, R30 ;  /* 0x0000001e1b217221 */ /* 0x000fe20000010000 */
[----:B------:R-:W-:Y:S01]  /*3c50*/  FADD.FTZ R27, R35, -UR13 ;  /* 0x8000000d231b7e21 */ /* 0x000fe20008010000 */
[--C-:B------:R-:W-:Y:S02]  /*3c60*/  HADD2.F32 R25, -RZ, R81.reuse.H0_H0 ;  /* 0x20000051ff197230 */ /* 0x100fe40000004100 */
        /* <DEDUP_REMOVED lines=23> */
.L_x_1263:
[----:B------:R-:W-:Y:S01]  /*3de0*/  FMUL.FTZ R36, R25, R18 ;  /* 0x0000001219247220 */ /* 0x000fe20000410000 */
[----:B------:R-:W-:Y:S01]  /*3df0*/  FFMA.FTZ R31, R26, R24, R31 ;  /* 0x000000181a1f7223 */ /* 0x000fe2000001001f */
[----:B------:R-:W-:Y:S01]  /*3e00*/  FADD.FTZ R24, R37, R24 ;  /* 0x0000001825187221 */ /* 0x000fe20000010000 */
[--C-:B------:R-:W-:Y:S02]  /*3e10*/  HADD2.F32 R37, -RZ, R82.reuse.H0_H0 ;  /* 0x20000052ff257230 */ /* 0x100fe40000004100 */
[----:B------:R-:W-:Y:S01]  /*3e20*/  FFMA.FTZ R35, R27, R36, R34 ;  /* 0x000000241b237223 */ /* 0x000fe20000010022 */
[----:B------:R-:W-:Y:S01]  /*3e30*/  FADD.FTZ R34, R33, R36 ;  /* 0x0000002421227221 */ /* 0x000fe20000010000 */
[----:B------:R-:W-:Y:S01]  /*3e40*/  FMUL.FTZ R33, R28, R19 ;  /* 0x000000131c217220 */ /* 0x000fe20000410000 */
[----:B------:R-:W-:Y:S02]  /*3e50*/  HADD2.F32 R38, -RZ, R82.H1_H1 ;  /* 0x30000052ff267230 */ /* 0x000fe40000004100 */
[----:B------:R-:W-:Y:S01]  /*3e60*/  FFMA.FTZ R26, R29, R23, R32 ;  /* 0x000000171d1a7223 */ /* 0x000fe20000010020 */
[----:B------:R-:W-:Y:S01]  /*3e70*/  FADD.FTZ R29, R37, -UR13 ;  /* 0x8000000d251d7e21 */ /* 0x000fe20008010000 */
[----:B------:R-:W-:Y:S01]  /*3e80*/  FFMA.FTZ R36, R30, R33, R35 ;  /* 0x000000211e247223 */ /* 0x000fe20000010023 */
        /* <DEDUP_REMOVED lines=25> */
.L_x_1264:
[----:B------:R-:W-:Y:S01]  /*4020*/  FMUL.FTZ R38, R33, R18 ;  /* 0x0000001221267220 */ /* 0x000fe20000410000 */
[----:B------:R-:W-:-:S03]  /*4030*/  FMUL.FTZ R39, R32, R19 ;  /* 0x0000001320277220 */ /* 0x000fc60000410000 */
[----:B------:R-:W-:Y:S01]  /*4040*/  FFMA.FTZ R37, R29, R38, R36 ;  /* 0x000000261d257223 */ /* 0x000fe20000010024 */
[----:B------:R-:W-:Y:S01]  /*4050*/  FADD.FTZ R38, R35, R38 ;  /* 0x0000002623267221 */ /* 0x000fe20000010000 */
[--C-:B------:R-:W-:Y:S02]  /*4060*/  HADD2.F32 R35, -RZ, R85.reuse.H0_H0 ;  /* 0x20000055ff237230 */ /* 0x100fe40000004100 */
[----:B------:R-:W-:Y:S02]  /*4070*/  HADD2.F32 R36, -RZ, R85.H1_H1 ;  /* 0x30000055ff247230 */ /* 0x000fe40000004100 */
[----:B------:R-:W-:Y:S01]  /*4080*/  FFMA.FTZ R46, R34, R39, R37 ;  /* 0x00000027222e7223 */ /* 0x000fe20000010025 */
[----:B------:R-:W-:Y:S01]  /*4090*/  FADD.FTZ R39, R39, R38 ;  /* 0x0000002627277221 */ /* 0x000fe20000010000 */
[----:B------:R-:W-:Y:S01]  /*40a0*/  FADD.FTZ R35, R35, -UR13 ;  /* 0x8000000d23237e21 */ /* 0x000fe20008010000 */
[----:B------:R-:W-:-:S03]  /*40b0*/  FADD.FTZ R36, R36, -UR13 ;  /* 0x8000000d24247e21 */ /* 0x000fc60008010000 */
[----:B------:R-:W-:Y:S01]  /*40c0*/  FMUL.FTZ R37, R35, UR18 ;  /* 0x0000001223257c20 */ /* 0x000fe20008410000 */
[--C-:B------:R-:W-:Y:S02]  /*40d0*/  HADD2.F32 R35, -RZ, R84.reuse.H0_H0 ;  /* 0x20000054ff237230 */ /* 0x100fe40000004100 */
[----:B------:R-:W-:Y:S01]  /*40e0*/  FMUL.FTZ R38, R36, UR18 ;  /* 0x0000001224267c20 */ /* 0x000fe20008410000 */
        /* <DEDUP_REMOVED lines=20> */
.L_x_1265:
[----:B------:R-:W-:Y:S01]  /*4230*/  FMUL.FTZ R86, R35, R18 ;  /* 0x0000001223567220 */ /* 0x000fe20000410000 */
[----:B------:R-:W-:Y:S01]  /*4240*/  ISETP.GT.AND P0, PT, R44, 0x1e, PT ;  /* 0x0000001e2c00780c */ /* 0x000fe20003f04270 */
[----:B------:R-:W0:Y:S01]  /*4250*/  S2UR UR19, SR_CgaCtaId ;  /* 0x00000000001379c3 */ /* 0x000e220000008800 */
[----:B------:R-:W-:Y:S01]  /*4260*/  FFMA.FTZ R31, R20, R21, R31 ;  /* 0x00000015141f7223 */ /* 0x000fe2000001001f */
[----:B------:R-:W-:Y:S01]  /*4270*/  FFMA.FTZ R47, R37, R86, R46 ;  /* 0x00000056252f7223 */ /* 0x000fe2000001002e */
[----:B------:R-:W-:Y:S01]  /*4280*/  FADD.FTZ R86, R39, R86 ;  /* 0x0000005627567221 */ /* 0x000fe20000010000 */
[----:B------:R-:W-:Y:S01]  /*4290*/  FMUL.FTZ R39, R36, R19 ;  /* 0x0000001324277220 */ /* 0x000fe20000410000 */
[----:B------:R-:W-:Y:S01]  /*42a0*/  FADD.FTZ R22, R22, R23 ;  /* 0x0000001716167221 */ /* 0x000fe20000010000 */
[----:B------:R-:W-:Y:S01]  /*42b0*/  FADD.FTZ R21, R24, R21 ;  /* 0x0000001518157221 */ /* 0x000fe20000010000 */
[----:B------:R-:W-:Y:S01]  /*42c0*/  UMOV UR12, 0x400 ;  /* 0x00000400000c7882 */ /* 0x000fe20000000000 */
[----:B------:R-:W-:Y:S01]  /*42d0*/  FFMA.FTZ R46, R38, R39, R47 ;  /* 0x00000027262e7223 */ /* 0x000fe2000001002f */
[----:B------:R-:W-:Y:S01]  /*42e0*/  FADD.FTZ R47, R39, R86 ;  /* 0x00000056272f7221 */ /* 0x000fe20000010000 */
[----:B------:R-:W-:Y:S01]  /*42f0*/  UIADD3 UR11, UR12, 0xd0, URZ ;  /* 0x000000d00c0b7890 */ /* 0x000fe2000fffe03f */
[----:B------:R-:W-:Y:S01]  /*4300*/  FFMA.FTZ R26, R27, R25, R26 ;  /* 0x000000191b1a7223 */ /* 0x000fe2000001001a */
[----:B------:R-:W-:Y:S01]  /*4310*/  FADD.FTZ R22, R22, R25 ;  /* 0x0000001916167221 */ /* 0x000fe20000010000 */
[----:B------:R-:W1:Y:S01]  /*4320*/  SHFL.DOWN PT, R39, R46, 0x1, 0x1f ;  /* 0x08201f002e277f89 */ /* 0x000e6200000e0000 */
[----:B------:R-:W-:Y:S01]  /*4330*/  FFMA.FTZ R31, R30, R28, R31 ;  /* 0x0000001c1e1f7223 */ /* 0x000fe2000001001f */
[----:B------:R-:W-:Y:S01]  /*4340*/  FADD.FTZ R21, R21, R28 ;  /* 0x0000001c15157221 */ /* 0x000fe20000010000 */
[----:B------:R-:W-:Y:S01]  /*4350*/  FFMA.FTZ R26, R29, R33, R26 ;  /* 0x000000211d1a7223 */ /* 0x000fe2000001001a */
[----:B------:R-:W2:Y:S01]  /*4360*/  SHFL.DOWN PT, R86, R47, 0x1, 0x1f ;  /* 0x08201f002f567f89 */ /* 0x000ea200000e0000 */
[----:B------:R-:W-:Y:S01]  /*4370*/  ISETP.NE.AND P2, PT, R66, RZ, PT ;  /* 0x000000ff4200720c */ /* 0x000fe20003f45270 */
[----:B------:R-:W-:Y:S01]  /*4380*/  FADD.FTZ R22, R22, R33 ;  /* 0x0000002116167221 */ /* 0x000fe20000010000 */
[----:B------:R-:W-:Y:S01]  /*4390*/  FFMA.FTZ R31, R34, R32, R31 ;  /* 0x00000020221f7223 */ /* 0x000fe2000001001f */
[----:B------:R-:W-:Y:S01]  /*43a0*/  FADD.FTZ R21, R21, R32 ;  /* 0x0000002015157221 */ /* 0x000fe20000010000 */
[----:B------:R-:W-:Y:S01]  /*43b0*/  FFMA.FTZ R24, R37, R35, R26 ;  /* 0x0000002325187223 */ /* 0x000fe2000001001a */
[----:B------:R-:W-:Y:S01]  /*43c0*/  FADD.FTZ R26, R22, R35 ;  /* 0x00000023161a7221 */ /* 0x000fe20000010000 */
[----:B0-----:R-:W-:Y:S01]  /*43d0*/  ULEA UR11, UR19, UR11, 0x18 ;  /* 0x0000000b130b7291 */ /* 0x001fe2000f8ec03f */
[----:B------:R-:W-:Y:S01]  /*43e0*/  FFMA.FTZ R25, R38, R36, R31 ;  /* 0x0000002426197223 */ /* 0x000fe2000001001f */
[----:B------:R-:W-:Y:S01]  /*43f0*/  FADD.FTZ R27, R21, R36 ;  /* 0x00000024151b7221 */ /* 0x000fe20000010000 */
[----:B------:R-:W-:Y:S01]  /*4400*/  BSSY B0, `(.L_x_1266) ;  /* 0x000004f000007945 */ /* 0x000fe20003800000 */
[----:B------:R-:W-:Y:S01]  /*4410*/  ISETP.GT.U32.AND P3, PT, R66, 0x4f, PT ;  /* 0x0000004f4200780c */ /* 0x000fe20003f64070 */
        /* <DEDUP_REMOVED lines=21> */
[----:B-1----:R-:W-:Y:S01]  /*4570*/  @!P0 FADD.FTZ R47, R47, R86 ;  /* 0x000000562f2f8221 */ /* 0x002fe20000010000 */
[----:B------:R-:W-:-:S02]  /*4580*/  ISETP.NE.AND P0, PT, R44, RZ, PT ;  /* 0x000000ff2c00720c */ /* 0x000fc40003f05270 */
[----:B------:R-:W-:-:S05]  /*4590*/  LEA R86, R66, UR11, 0x4 ;  /* 0x0000000b42567c11 */ /* 0x000fca000f8e20ff */
[----:B------:R0:W-:Y:S06]  /*45a0*/  STS.128 [R86], R24 ;  /* 0x0000001856007388 */ /* 0x0001ec0000000c00 */
[----:B------:R0:W-:Y:S01]  /*45b0*/  @!P0 STS.64 [R43+0x18], R46 ;  /* 0x0000182e2b008388 */ /* 0x0001e20000000a00 */
[----:B------:R-:W-:Y:S06]  /*45c0*/  BAR.SYNC.DEFER_BLOCKING 0x0 ;  /* 0x0000000000007b1d */ /* 0x000fec0000010000 */
[----:B------:R-:W-:Y:S05]  /*45d0*/  @P2 BRA `(.L_x_1267) ;  /* 0x0000000000c42947 */ /* 0x000fea0003800000 */
[----:B------:R-:W-:-:S09]  /*45e0*/  ULEA UR11, UR19, UR12, 0x18 ;  /* 0x0000000c130b7291 */ /* 0x000fd2000f8ec03f */
[----:B------:R-:W1:Y:S04]  /*45f0*/  LDS.128 R20, [UR11+0x20] ;  /* 0x0000200bff147984 */ /* 0x000e680008000c00 */
[----:B------:R-:W0:Y:S04]  /*4600*/  LDS.128 R36, [UR11+0x30] ;  /* 0x0000300bff247984 */ /* 0x000e280008000c00 */
[----:B------:R-:W2:Y:S01]  /*4610*/  LDS.128 R28, [UR11+0x40] ;  /* 0x0000400bff1c7984 */ /* 0x000ea20008000c00 */
[----:B-1----:R-:W-:Y:S01]  /*4620*/  FADD.FTZ R33, R46, R20 ;  /* 0x000000142e217221 */ /* 0x002fe20000010000 */
[----:B------:R-:W-:-:S03]  /*4630*/  FADD.FTZ R20, R47, R21 ;  /* 0x000000152f147221 */ /* 0x000fc60000010000 */
[----:B------:R-:W-:Y:S01]  /*4640*/  FADD.FTZ R21, R33, R22 ;  /* 0x0000001621157221 */ /* 0x000fe20000010000 */
[----:B------:R-:W-:Y:S01]  /*4650*/  FADD.FTZ R20, R20, R23 ;  /* 0x0000001714147221 */ /* 0x000fe20000010000 */
[----:B------:R-:W1:Y:S02]  /*4660*/  LDS.128 R32, [UR11+0x50] ;  /* 0x0000500bff207984 */ /* 0x000e640008000c00 */
[----:B0-----:R-:W-:Y:S01]  /*4670*/  FADD.FTZ R47, R21, R36 ;  /* 0x00000024152f7221 */ /* 0x001fe20000010000 */
[----:B------:R-:W-:Y:S02]  /*4680*/  FADD.FTZ R36, R20, R37 ;  /* 0x0000002514247221 */ /* 0x000fe40000010000 */
[----:B------:R-:W0:Y:S01]  /*4690*/  LDS.128 R20, [UR11+0x60] ;  /* 0x0000600bff147984 */ /* 0x000e220008000c00 */
[----:B------:R-:W-:Y:S01]  /*46a0*/  FADD.FTZ R47, R47, R38 ;  /* 0x000000262f2f7221 */ /* 0x000fe20000010000 */
[----:B------:R-:W-:Y:S02]  /*46b0*/  FADD.FTZ R46, R36, R39 ;  /* 0x00000027242e7221 */ /* 0x000fe40000010000 */
[----:B------:R-:W3:Y:S01]  /*46c0*/  LDS.128 R36, [UR11+0x70] ;  /* 0x0000700bff247984 */ /* 0x000ee20008000c00 */
[----:B--2---:R-:W-:Y:S01]  /*46d0*/  FADD.FTZ R47, R47, R28 ;  /* 0x0000001c2f2f7221 */ /* 0x004fe20000010000 */
[----:B------:R-:W-:-:S03]  /*46e0*/  FADD.FTZ R46, R46, R29 ;  /* 0x0000001d2e2e7221 */ /* 0x000fc60000010000 */
[----:B------:R-:W-:Y:S01]  /*46f0*/  FADD.FTZ R47, R47, R30 ;  /* 0x0000001e2f2f7221 */ /* 0x000fe20000010000 */
[----:B------:R-:W-:Y:S02]  /*4700*/  FADD.FTZ R46, R46, R31 ;  /* 0x0000001f2e2e7221 */ /* 0x000fe40000010000 */
[----:B------:R-:W2:Y:S01]  /*4710*/  LDS.128 R28, [UR11+0x80] ;  /* 0x0000800bff1c7984 */ /* 0x000ea20008000c00 */
[----:B-1----:R-:W-:Y:S01]  /*4720*/  FADD.FTZ R47, R47, R32 ;  /* 0x000000202f2f7221 */ /* 0x002fe20000010000 */
[----:B------:R-:W-:-:S03]  /*4730*/  FADD.FTZ R46, R46, R33 ;  /* 0x000000212e2e7221 */ /* 0x000fc60000010000 */
[----:B------:R-:W-:Y:S01]  /*4740*/  FADD.FTZ R47, R47, R34 ;  /* 0x000000222f2f7221 */ /* 0x000fe20000010000 */
[----:B------:R-:W-:Y:S02]  /*4750*/  FADD.FTZ R46, R46, R35 ;  /* 0x000000232e2e7221 */ /* 0x000fe40000010000 */
[----:B------:R-:W-:Y:S01]  /*4760*/  LDS.128 R32, [UR11+0xa0] ;  /* 0x0000a00bff207984 */ /* 0x000fe20008000c00 */
[----:B0-----:R-:W-:Y:S01]  /*4770*/  FADD.FTZ R47, R47, R20 ;  /* 0x000000142f2f7221 */ /* 0x001fe20000010000 */
[----:B------:R-:W-:-:S03]  /*4780*/  FADD.FTZ R46, R46, R21 ;  /* 0x000000152e2e7221 */ /* 0x000fc60000010000 */
[----:B------:R-:W-:Y:S01]  /*4790*/  FADD.FTZ R47, R47, R22 ;  /* 0x000000162f2f7221 */ /* 0x000fe20000010000 */
[----:B------:R-:W-:Y:S02]  /*47a0*/  FADD.FTZ R46, R46, R23 ;  /* 0x000000172e2e7221 */ /* 0x000fe40000010000 */
[----:B------:R-:W0:Y:S01]  /*47b0*/  LDS.128 R20, [UR11+0x90] ;  /* 0x0000900bff147984 */ /* 0x000e220008000c00 */
[----:B---3--:R-:W-:Y:S01]  /*47c0*/  FADD.FTZ R93, R47, R36 ;  /* 0x000000242f5d7221 */ /* 0x008fe20000010000 */
[----:B------:R-:W-:Y:S02]  /*47d0*/  FADD.FTZ R36, R46, R37 ;  /* 0x000000252e247221 */ /* 0x000fe40000010000 */
[----:B------:R-:W1:Y:S01]  /*47e0*/  LDS.64 R46, [UR11+0xb0] ;  /* 0x0000b00bff2e7984 */ /* 0x000e620008000a00 */
[----:B------:R-:W-:Y:S01]  /*47f0*/  FADD.FTZ R93, R93, R38 ;  /* 0x000000265d5d7221 */ /* 0x000fe20000010000 */
[----:B------:R-:W-:-:S03]  /*4800*/  FADD.FTZ R36, R36, R39 ;  /* 0x0000002724247221 */ /* 0x000fc60000010000 */
[----:B--2---:R-:W-:Y:S01]  /*4810*/  FADD.FTZ R93, R93, R28 ;  /* 0x0000001c5d5d7221 */ /* 0x004fe20000010000 */
[----:B------:R-:W-:-:S03]  /*4820*/  FADD.FTZ R36, R36, R29 ;  /* 0x0000001d24247221 */ /* 0x000fc60000010000 */
[----:B------:R-:W-:Y:S01]  /*4830*/  FADD.FTZ R93, R93, R30 ;  /* 0x0000001e5d5d7221 */ /* 0x000fe20000010000 */
[----:B------:R-:W-:-:S03]  /*4840*/  FADD.FTZ R36, R36, R31 ;  /* 0x0000001f24247221 */ /* 0x000fc60000010000 */
[----:B0-----:R-:W-:Y:S01]  /*4850*/  FADD.FTZ R93, R93, R20 ;  /* 0x000000145d5d7221 */ /* 0x001fe20000010000 */
[----:B------:R-:W-:-:S03]  /*4860*/  FADD.FTZ R36, R36, R21 ;  /* 0x0000001524247221 */ /* 0x000fc60000010000 */
[----:B------:R-:W-:Y:S01]  /*4870*/  FADD.FTZ R93, R93, R22 ;  /* 0x000000165d5d7221 */ /* 0x000fe20000010000 */
[----:B------:R-:W-:-:S03]  /*4880*/  FADD.FTZ R36, R36, R23 ;  /* 0x0000001724247221 */ /* 0x000fc60000010000 */
[----:B------:R-:W-:Y:S01]  /*4890*/  FADD.FTZ R93, R93, R32 ;  /* 0x000000205d5d7221 */ /* 0x000fe20000010000 */
[----:B------:R-:W-:-:S03]  /*48a0*/  FADD.FTZ R36, R36, R33 ;  /* 0x0000002124247221 */ /* 0x000fc60000010000 */
[----:B------:R-:W-:Y:S01]  /*48b0*/  FADD.FTZ R93, R93, R34 ;  /* 0x000000225d5d7221 */ /* 0x000fe20000010000 */
[----:B------:R-:W-:-:S03]  /*48c0*/  FADD.FTZ R36, R36, R35 ;  /* 0x0000002324247221 */ /* 0x000fc60000010000 */
[----:B-1----:R-:W-:Y:S01]  /*48d0*/  FADD.FTZ R46, R93, R46 ;  /* 0x0000002e5d2e7221 */ /* 0x002fe20000010000 */
[----:B------:R-:W-:-:S07]  /*48e0*/  FADD.FTZ R47, R36, R47 ;  /* 0x0000002f242f7221 */ /* 0x000fce0000010000 */
.L_x_1267:
[----:B------:R-:W-:Y:S05]  /*48f0*/  BSYNC B0 ;  /* 0x0000000000007941 */ /* 0x000fea0003800000 */
.L_x_1266:
[----:B------:R-:W-:Y:S06]  /*4900*/  BAR.SYNC.DEFER_BLOCKING 0x0 ;  /* 0x0000000000007b1d */ /* 0x000fec0000010000 */
[----:B------:R-:W-:Y:S04]  /*4910*/  BSSY B0, `(.L_x_1268) ;  /* 0x0000025000007945 */ /* 0x000fe80003800000 */
[----:B------:R-:W-:Y:S05]  /*4920*/  @P3 BRA `(.L_x_1269) ;  /* 0x00000000008c3947 */ /* 0x000fea0003800000 */
[----:B------:R-:W1:Y:S04]  /*4930*/  LDS.128 R32, [R86+0x500] ;  /* 0x0005000056207984 */ /* 0x000e680000000c00 */
[----:B------:R-:W2:Y:S04]  /*4940*/  LDS.128 R28, [R86+0xa00] ;  /* 0x000a0000561c7984 */ /* 0x000ea80000000c00 */
        /* <DEDUP_REMOVED lines=8> */
[----:B------:R-:W0:Y:S01]  /*49d0*/  LDS.128 R24, [R86+0x1400] ;  /* 0x0014000056187984 */ /* 0x000e220000000c00 */
[----:B------:R-:W-:Y:S01]  /*49e0*/  FADD.FTZ R92, R92, R31 ;  /* 0x0000001f5c5c7221 */ /* 0x000fe20000010000 */
[----:B---3--:R-:W-:Y:S01]  /*49f0*/  FADD.FTZ R93, R37, R20 ;  /* 0x00000014255d7221 */ /* 0x008fe20000010000 */
[----:B------:R-:W-:Y:S01]  /*4a00*/  FADD.FTZ R20, R32, R21 ;  /* 0x0000001520147221 */ /* 0x000fe20000010000 */
[----:B------:R-:W1:Y:S01]  /*4a10*/  LDS.128 R28, [R86+0x1900] ;  /* 0x00190000561c7984 */ /* 0x000e620000000c00 */
[----:B------:R-:W-:Y:S01]  /*4a20*/  FADD.FTZ R21, R33, R22 ;  /* 0x0000001621157221 */ /* 0x000fe20000010000 */
[----:B------:R-:W-:-:S02]  /*4a30*/  FADD.FTZ R92, R92, R23 ;  /* 0x000000175c5c7221 */ /* 0x000fc40000010000 */
[----:B------:R-:W2:Y:S04]  /*4a40*/  LDS.128 R32, [R86+0x1e00] ;  /* 0x001e000056207984 */ /* 0x000ea80000000c00 */
[----:B------:R-:W3:Y:S01]  /*4a50*/  LDS.128 R36, [R86+0x2300] ;  /* 0x0023000056247984 */ /* 0x000ee20000000c00 */
[----:B0-----:R-:W-:Y:S01]  /*4a60*/  FADD.FTZ R93, R93, R24 ;  /* 0x000000185d5d7221 */ /* 0x001fe20000010000 */
[----:B------:R-:W-:Y:S01]  /*4a70*/  FADD.FTZ R20, R20, R25 ;  /* 0x0000001914147221 */ /* 0x000fe20000010000 */
[----:B------:R-:W-:Y:S01]  /*4a80*/  FADD.FTZ R21, R21, R26 ;  /* 0x0000001a15157221 */ /* 0x000fe20000010000 */
[----:B------:R-:W-:Y:S01]  /*4a90*/  FADD.FTZ R92, R92, R27 ;  /* 0x0000001b5c5c7221 */ /* 0x000fe20000010000 */
        /* <DEDUP_REMOVED lines=11> */
[----:B------:R-:W-:-:S07]  /*4b50*/  FADD.FTZ R27, R92, R39 ;  /* 0x000000275c1b7221 */ /* 0x000fce0000010000 */
.L_x_1269:
[----:B------:R-:W-:Y:S05]  /*4b60*/  BSYNC B0 ;  /* 0x0000000000007941 */ /* 0x000fea0003800000 */
.L_x_1268:
        /* <DEDUP_REMOVED lines=16> */
[----:B-1----:R-:W-:-:S04]  /*4c70*/  LEA R32, P4, R20, R22, 0x2 ;  /* 0x0000001614207211 */ /* 0x002fc800078810ff */
[----:B------:R-:W-:-:S05]  /*4c80*/  LEA.HI.X R33, R20, R23, R21, 0x2, P4 ;  /* 0x0000001714217211 */ /* 0x000fca00020f1415 */
[----:B------:R2:W-:Y:S04]  /*4c90*/  REDG.E.ADD.F32.FTZ.RN.STRONG.GPU desc[UR14][R32.64], R26 ;  /* 0x0000001a200079a6 */ /* 0x0005e8000c10f38e */
[----:B------:R2:W-:Y:S02]  /*4ca0*/  REDG.E.ADD.F32.FTZ.RN.STRONG.GPU desc[UR14][R30.64], R27 ;  /* 0x0000001b1e0079a6 */ /* 0x0005e4000c10f38e */
.L_x_1271:
[----:B------:R-:W-:Y:S05]  /*4cb0*/  BSYNC B0 ;  /* 0x0000000000007941 */ /* 0x000fea0003800000 */
.L_x_1270:
[----:B------:R-:W-:Y:S05]  /*4cc0*/  @!P0 BRA `(.L_x_1272) ;  /* 0x0000001000908947 */ /* 0x000fea0003800000 */
[----:B--2---:R-:W1:Y:S01]  /*4cd0*/  LDC R30, c[0x0][0x10] ;  /* 0x00000400ff1e7b82 */ /* 0x004e620000000800 */
[----:B------:R-:W2:Y:S01]  /*4ce0*/  S2R R29, SR_CTAID.Y ;  /* 0x00000000001d7919 */ /* 0x000ea20000002600 */
[----:B------:R-:W-:-:S06]  /*4cf0*/  ULOP3.LUT UR11, UR4, 0x1, URZ, 0xc0, !UPT ;  /* 0x00000001040b7892 */ /* 0x000fcc000f8ec03f */
[----:B------:R-:W3:Y:S08]  /*4d00*/  LDC.64 R20, c[0x0][0x258] ;  /* 0x00009600ff147b82 */ /* 0x000ef00000000a00 */
[----:B------:R-:W4:Y:S01]  /*4d10*/  LDC.64 R34, c[0x0][0x260] ;  /* 0x00009800ff227b82 */ /* 0x000f220000000a00 */
[----:B-1----:R-:W-:-:S04]  /*4d20*/  IMAD R22, R30, UR11, RZ ;  /* 0x0000000b1e167c24 */ /* 0x002fc8000f8e02ff */
[C---:B0-----:R-:W-:Y:S01]  /*4d30*/  IMAD R24, R22.reuse, R28, RZ ;  /* 0x0000001c16187224 */ /* 0x041fe200078e02ff */
[----:B--2---:R-:W-:-:S04]  /*4d40*/  IADD3 R23, R22, R29, RZ ;  /* 0x0000001d16177210 */ /* 0x004fc80007ffe0ff */
[----:B------:R-:W-:Y:S01]  /*4d50*/  SHF.L.U32 R25, R24, 0x1, RZ ;  /* 0x0000000118197819 */ /* 0x000fe200000006ff */
[----:B---3--:R-:W-:-:S04]  /*4d60*/  IMAD.WIDE.U32 R20, R23, 0x4, R20 ;  /* 0x0000000417147825 */ /* 0x008fc800078e0014 */
[----:B----4-:R-:W-:Y:S01]  /*4d70*/  IMAD.WIDE R34, R25, 0x4, R34 ;  /* 0x0000000419227825 */ /* 0x010fe200078e0222 */
        /* <DEDUP_REMOVED lines=22> */
.L_x_1274:
[----:B------:R-:W2:Y:S04]  /*4ee0*/  LDG.E.STRONG.GPU R22, desc[UR14][R20.64] ;  /* 0x0000000e14167981 */ /* 0x000ea8000c1ef900 */
[----:B--2---:R-:W-:Y:S01]  /*4ef0*/  CCTL.IVALL ;  /* 0x00000000ff00798f */ /* 0x004fe20002000000 */
[----:B------:R-:W-:Y:S05]  /*4f00*/  YIELD ;  /* 0x0000000000007946 */ /* 0x000fea0003800000 */
[----:B------:R-:W-:-:S13]  /*4f10*/  ISETP.NE.AND P0, PT, R22, R25, PT ;  /* 0x000000191600720c */ /* 0x000fda0003f05270 */
[----:B------:R-:W-:Y:S05]  /*4f20*/  @P0 BRA `(.L_x_1274) ;  /* 0xfffffffc00ec0947 */ /* 0x000fea000383ffff */
.L_x_1273:
        /* <DEDUP_REMOVED lines=17> */
.L_x_1278:
[----:B------:R-:W-:-:S13]  /*5040*/  ISETP.EQ.OR P6, PT, R32, UR16, P2 ;  /* 0x0000001020007c0c */ /* 0x000fda00097c2670 */
[----:B------:R-:W-:-:S04]  /*5050*/  @!P6 IMAD R21, R30, R32, R29 ;  /* 0x000000201e15e224 */ /* 0x000fc800078e021d */
[----:B------:R-:W-:-:S06]  /*5060*/  @!P6 IMAD.WIDE.U32 R20, R21, 0x8, R34 ;  /* 0x000000081514e825 */ /* 0x000fcc00078e0022 */
[----:B------:R-:W2:Y:S01]  /*5070*/  @!P6 LDG.E.64 R20, desc[UR14][R20.64] ;  /* 0x0000000e1414e981 */ /* 0x000ea2000c1e1b00 */
[C---:B------:R-:W-:Y:S02]  /*5080*/  IADD3 R23, R32.reuse, 0x1, RZ ;  /* 0x0000000120177810 */ /* 0x040fe40007ffe0ff */
[C---:B------:R-:W-:Y:S02]  /*5090*/  IADD3 R25, R32.reuse, 0x2, RZ ;  /* 0x0000000220197810 */ /* 0x040fe40007ffe0ff */
        /* <DEDUP_REMOVED lines=109> */
.L_x_1277:
[----:B------:R-:W-:-:S13]  /*5770*/  ISETP.GT.AND P3, PT, R31, 0x4, PT ;  /* 0x000000041f00780c */ /* 0x000fda0003f64270 */
[----:B------:R-:W-:Y:S05]  /*5780*/  @!P3 BRA `(.L_x_1279) ;  /* 0x0000000000ecb947 */ /* 0x000fea0003800000 */
[C---:B------:R-:W-:Y:S02]  /*5790*/  IADD3 R23, R32.reuse, 0x1, RZ ;  /* 0x0000000120177810 */ /* 0x040fe40007ffe0ff */
[C---:B------:R-:W-:Y:S02]  /*57a0*/  ISETP.EQ.OR P0, PT, R32.reuse, UR16, P2 ;  /* 0x0000001020007c0c */ /* 0x040fe40009702670 */
        /* <DEDUP_REMOVED lines=57> */
.L_x_1279:
[----:B------:R-:W-:-:S13]  /*5b40*/  ISETP.NE.OR P0, PT, R31, RZ, P0 ;  /* 0x000000ff1f00720c */ /* 0x000fda0000705670 */
[----:B------:R-:W-:Y:S05]  /*5b50*/  @!P0 BRA `(.L_x_1275) ;  /* 0x00000000007c8947 */ /* 0x000fea0003800000 */
.L_x_1276:
        /* <DEDUP_REMOVED lines=31> */
.L_x_1275:
        /* <DEDUP_REMOVED lines=11> */
.L_x_1281:
[----:B------:R-:W-:Y:S05]  /*5e00*/  BSYNC B0 ;  /* 0x0000000000007941 */ /* 0x000fea0003800000 */
.L_x_1280:
        /* <DEDUP_REMOVED lines=16> */
.L_x_1272:
[----:B------:R-:W1:Y:S01]  /*5f10*/  S2UR UR12, SR_CgaCtaId ;  /* 0x00000000000c79c3 */ /* 0x000e620000008800 */
[----:B------:R-:W-:Y:S01]  /*5f20*/  UMOV UR11, 0x400 ;  /* 0x00000400000b7882 */ /* 0x000fe20000000000 */
[----:B------:R-:W-:Y:S01]  /*5f30*/  ULDC.64 UR20, c[0x0][0x290] ;  /* 0x0000a40000147ab9 */ /* 0x000fe20000000a00 */
[----:B0-2---:R-:W-:Y:S01]  /*5f40*/  SHF.R.S32.HI R25, RZ, 0x1f, R64 ;  /* 0x0000001fff197819 */ /* 0x005fe20000011440 */
[----:B------:R-:W-:Y:S01]  /*5f50*/  HADD2.F32 R26, -RZ, R49.H0_H0 ;  /* 0x20000031ff1a7230 */ /* 0x000fe20000004100 */
[----:B------:R-:W-:-:S04]  /*5f60*/  ISETP.GE.U32.AND P0, PT, R64, UR20, PT ;  /* 0x0000001440007c0c */ /* 0x000fc8000bf06070 */
[----:B------:R-:W-:Y:S01]  /*5f70*/  ISETP.GE.AND.EX P0, PT, R25, UR21, PT, P0 ;  /* 0x0000001519007c0c */ /* 0x000fe2000bf06300 */
[----:B-1----:R-:W-:-:S03]  /*5f80*/  ULEA UR11, UR12, UR11, 0x18 ;  /* 0x0000000b0c0b7291 */ /* 0x002fc6000f8ec03f */
[----:B------:R-:W-:-:S06]  /*5f90*/  ULDC UR12, c[0x0][0x2bc] ;  /* 0x0000af00000c7ab9 */ /* 0x000fcc0000000800 */
[----:B------:R-:W-:Y:S01]  /*5fa0*/  @!P2 STS.64 [UR11+0xc0], R46 ;  /* 0x0000c02eff00a988 */ /* 0x000fe20008000a0b */
[----:B------:R-:W-:Y:S06]  /*5fb0*/  BAR.SYNC.DEFER_BLOCKING 0x0 ;  /* 0x0000000000007b1d */ /* 0x000fec0000010000 */
[----:B------:R-:W0:Y:S02]  /*5fc0*/  LDS.64 R20, [UR11+0xc0] ;  /* 0x0000c00bff147984 */ /* 0x000e240008000a00 */
[----:B0-----:R-:W-:Y:S01]  /*5fd0*/  FMUL.FTZ R20, R20, UR12 ;  /* 0x0000000c14147c20 */ /* 0x001fe20008410000 */
[----:B------:R-:W-:Y:S01]  /*5fe0*/  FMUL.FTZ R24, R21, UR12 ;  /* 0x0000000c15187c20 */ /* 0x000fe20008410000 */
[----:B------:R-:W-:-:S02]  /*5ff0*/  HADD2.F32 R21, -RZ, R72.H0_H0 ;  /* 0x20000048ff157230 */ /* 0x000fc40000004100 */
[----:B------:R-:W-:Y:S01]  /*6000*/  HADD2.F32 R72, -RZ, R72.H1_H1 ;  /* 0x30000048ff487230 */ /* 0x000fe20000004100 */
[----:B------:R-:W-:Y:S01]  /*6010*/  R2UR UR11, R20 ;  /* 0x00000000140b72ca */ /* 0x000fe200000e0000 */
[--C-:B------:R-:W-:Y:S02]  /*6020*/  HADD2.F32 R20, -RZ, R48.reuse.H0_H0 ;  /* 0x20000030ff147230 */ /* 0x100fe40000004100 */
[----:B------:R-:W-:-:S03]  /*6030*/  HADD2.F32 R48, -RZ, R48.H1_H1 ;  /* 0x30000030ff307230 */ /* 0x000fc60000004100 */
[----:B------:R-:W-:Y:S02]  /*6040*/  FADD.FTZ R20, R20, -UR13 ;  /* 0x8000000d14147e21 */ /* 0x000fe40008010000 */
[----:B------:R-:W-:Y:S02]  /*6050*/  FADD.FTZ R48, R48, -UR13 ;  /* 0x8000000d30307e21 */ /* 0x000fe40008010000 */
        /* <DEDUP_REMOVED lines=21> */
.L_x_1282:
        /* <DEDUP_REMOVED lines=15> */
[----:B------:R-:W-:Y:S02]  /*62a0*/  F2FP.F16.F32.PACK_AB R27, R27, R28 ;  /* 0x0000001c1b1b723e */ /* 0x000fe400000000ff */
[----:B------:R-:W-:Y:S02]  /*62b0*/  LEA R22, P2, R20, UR22, 0x1 ;  /* 0x0000001614167c11 */ /* 0x000fe4000f8408ff */
[----:B------:R-:W-:-:S04]  /*62c0*/  IADD3 R29, R21, R29, RZ ;  /* 0x0000001d151d7210 */ /* 0x000fc80007ffe0ff */
[----:B------:R-:W-:-:S05]  /*62d0*/  LEA.HI.X R23, R20, UR23, R29, 0x1, P2 ;  /* 0x0000001714177c11 */ /* 0x000fca00090f0c1d */
[----:B------:R0:W-:Y:S02]  /*62e0*/  STG.E desc[UR14][R22.64], R27 ;  /* 0x0000001b16007986 */ /* 0x0001e4000c10190e */
.L_x_1284:
[----:B------:R-:W-:Y:S05]  /*62f0*/  BSYNC B0 ;  /* 0x0000000000007941 */ /* 0x000fea0003800000 */
.L_x_1283:
[----:B------:R-:W-:Y:S02]  /*6300*/  HADD2.F32 R49, -RZ, R49.H1_H1 ;  /* 0x30000031ff317230 */ /* 0x000fe40000004100 */
[----:B------:R-:W-:Y:S01]  /*6310*/  FADD.FTZ R20, R26, -UR13 ;  /* 0x8000000d1a147e21 */ /* 0x000fe20008010000 */
[--C-:B------:R-:W-:Y:S01]  /*6320*/  HADD2.F32 R21, -RZ, R42.reuse.H0_H0 ;  /* 0x2000002aff157230 */ /* 0x100fe20000004100 */
[----:B------:R-:W-:Y:S01]  /*6330*/  ISETP.GE.U32.AND P2, PT, R63, UR20, PT ;  /* 0x000000143f007c0c */ /* 0x000fe2000bf46070 */
[----:B------:R-:W-:Y:S02]  /*6340*/  HADD2.F32 R42, -RZ, R42.H1_H1 ;  /* 0x3000002aff2a7230 */ /* 0x000fe40000004100 */
[----:B------:R-:W-:Y:S01]  /*6350*/  FADD.FTZ R49, R49, -UR13 ;  /* 0x8000000d31317e21 */ /* 0x000fe20008010000 */
[----:B------:R-:W-:Y:S01]  /*6360*/  ISETP.GT.U32.OR P0, PT, R66, 0x27f, P0 ;  /* 0x0000027f4200780c */ /* 0x000fe20000704470 */
[----:B------:R-:W-:Y:S01]  /*6370*/  FMUL.FTZ R37, R20, UR18 ;  /* 0x0000001214257c20 */ /* 0x000fe20008410000 */
[----:B------:R-:W-:Y:S01]  /*6380*/  SHF.R.S32.HI R26, RZ, 0x1f, R63 ;  /* 0x0000001fff1a7819 */ /* 0x000fe2000001143f */
[----:B------:R-:W-:Y:S01]  /*6390*/  FMUL.FTZ R32, R49, UR18 ;  /* 0x0000001231207c20 */ /* 0x000fe20008410000 */
[----:B------:R-:W-:Y:S09]  /*63a0*/  @!P5 BRA `(.L_x_1285) ;  /* 0x000000000048d947 */ /* 0x000ff20003800000 */
        /* <DEDUP_REMOVED lines=18> */
.L_x_1285:
[----:B------:R-:W-:Y:S04]  /*64d0*/  BSSY B0, `(.L_x_1286) ;  /* 0x0000014000007945 */ /* 0x000fe80003800000 */
[----:B------:R-:W-:Y:S05]  /*64e0*/  @P0 BRA `(.L_x_1287) ;  /* 0x0000000000480947 */ /* 0x000fea0003800000 */
[--C-:B------:R-:W-:Y:S01]  /*64f0*/  FFMA.FTZ R20, R37, UR11, R24.reuse ;  /* 0x0000000b25147c23 */ /* 0x100fe20008010018 */
[----:B------:R-:W-:Y:S01]  /*6500*/  ULDC.64 UR22, c[0x0][0x288] ;  /* 0x0000a20000167ab9 */ /* 0x000fe20000000a00 */
[----:B0-----:R-:W-:Y:S01]  /*6510*/  FFMA.FTZ R23, R32, UR11, R24 ;  /* 0x0000000b20177c23 */ /* 0x001fe20008010018 */
        /* <DEDUP_REMOVED lines=15> */
.L_x_1287:
[----:B------:R-:W-:Y:S05]  /*6610*/  BSYNC B0 ;  /* 0x0000000000007941 */ /* 0x000fea0003800000 */
.L_x_1286:
[--C-:B------:R-:W-:Y:S01]  /*6620*/  HADD2.F32 R20, -RZ, R17.reuse.H0_H0 ;  /* 0x20000011ff147230 */ /* 0x100fe20000004100 */
[----:B01----:R-:W-:Y:S01]  /*6630*/  SHF.R.S32.HI R22, RZ, 0x1f, R62 ;  /* 0x0000001fff167819 */ /* 0x003fe2000001143e */
[----:B------:R-:W-:Y:S01]  /*6640*/  HADD2.F32 R21, -RZ, R17.H1_H1 ;  /* 0x30000011ff157230 */ /* 0x000fe20000004100 */
[----:B------:R-:W-:Y:S01]  /*6650*/  ISETP.GE.U32.AND P0, PT, R62, UR20, PT ;  /* 0x000000143e007c0c */ /* 0x000fe2000bf06070 */
[--C-:B------:R-:W-:Y:S01]  /*6660*/  HADD2.F32 R17, -RZ, R16.reuse.H0_H0 ;  /* 0x20000010ff117230 */ /* 0x100fe20000004100 */
[----:B------:R-:W-:Y:S01]  /*6670*/  ISETP.GE.AND.EX P2, PT, R26, UR21, PT, P2 ;  /* 0x000000151a007c0c */ /* 0x000fe2000bf46320 */
[----:B------:R-:W-:Y:S01]  /*6680*/  FADD.FTZ R20, R20, -UR13 ;  /* 0x8000000d14147e21 */ /* 0x000fe20008010000 */
[----:B------:R-:W-:Y:S01]  /*6690*/  FADD.FTZ R21, R21, -UR13 ;  /* 0x8000000d15157e21 */ /* 0x000fe20008010000 */
[----:B------:R-:W-:Y:S01]  /*66a0*/  ISETP.GE.AND.EX P0, PT, R22, UR21, PT, P0 ;  /* 0x0000001516007c0c */ /* 0x000fe2000bf06300 */
[----:B------:R-:W-:Y:S01]  /*66b0*/  HADD2.F32 R16, -RZ, R16.H1_H1 ;  /* 0x30000010ff107230 */ /* 0x000fe20000004100 */
[----:B------:R-:W-:Y:S01]  /*66c0*/  ISETP.GT.U32.OR P2, PT, R66, 0x27f, P2 ;  /* 0x0000027f4200780c */ /* 0x000fe20001744470 */
[----:B------:R-:W-:-:S02]  /*66d0*/  HADD2.F32 R23, -RZ, R15.H0_H0 ;  /* 0x2000000fff177230 */ /* 0x000fc40000004100 */
[----:B------:R-:W-:Y:S01]  /*66e0*/  FMUL.FTZ R35, R20, UR18 ;  /* 0x0000001214237c20 */ /* 0x000fe20008410000 */
[----:B------:R-:W-:Y:S01]  /*66f0*/  FMUL.FTZ R34, R21, UR18 ;  /* 0x0000001215227c20 */ /* 0x000fe20008410000 */
        /* <DEDUP_REMOVED lines=19> */
.L_x_1288:
        /* <DEDUP_REMOVED lines=20> */
.L_x_1290:
[----:B------:R-:W-:Y:S05]  /*6970*/  BSYNC B0 ;  /* 0x0000000000007941 */ /* 0x000fea0003800000 */
.L_x_1289:
        /* <DEDUP_REMOVED lines=8> */
[----:B0-----:R-:W-:Y:S01]  /*6a00*/  SHF.R.S32.HI R20, RZ, 0x1f, R61 ;  /* 0x0000001fff147819 */ /* 0x001fe2000001143d */
[----:B------:R-:W-:Y:S01]  /*6a10*/  FMUL.FTZ R30, R16, UR18 ;  /* 0x00000012101e7c20 */ /* 0x000fe20008410000 */
[----:B------:R-:W-:Y:S09]  /*6a20*/  @!P5 BRA `(.L_x_1291) ;  /* 0x000000000048d947 */ /* 0x000ff20003800000 */
        /* <DEDUP_REMOVED lines=18> */
.L_x_1291:
        /* <DEDUP_REMOVED lines=20> */
.L_x_1293:
[----:B------:R-:W-:Y:S05]  /*6c90*/  BSYNC B0 ;  /* 0x0000000000007941 */ /* 0x000fea0003800000 */
.L_x_1292:
[--C-:B------:R-:W-:Y:S01]  /*6ca0*/  HADD2.F32 R14, -RZ, R13.reuse.H0_H0 ;  /* 0x2000000dff0e7230 */ /* 0x100fe20000004100 */
[----:B0-----:R-:W-:Y:S01]  /*6cb0*/  SHF.R.S32.HI R16, RZ, 0x1f, R60 ;  /* 0x0000001fff107819 */ /* 0x001fe2000001143c */
        /* <DEDUP_REMOVED lines=31> */
.L_x_1294:
        /* <DEDUP_REMOVED lines=14> */
[----:B------:R-:W-:Y:S02]  /*6f90*/  ULDC.64 UR22, c[0x0][0x210] ;  /* 0x0000840000167ab9 */ /* 0x000fe40000000a00 */
[----:B------:R-:W-:Y:S02]  /*6fa0*/  LEA R14, P2, R12, UR22, 0x1 ;  /* 0x000000160c0e7c11 */ /* 0x000fe4000f8408ff */
[----:B------:R-:W-:Y:S02]  /*6fb0*/  IADD3 R23, R13, R23, RZ ;  /* 0x000000170d177210 */ /* 0x000fe40007ffe0ff */
[----:B------:R-:W-:Y:S02]  /*6fc0*/  F2FP.F16.F32.PACK_AB R13, R20, R21 ;  /* 0x00000015140d723e */ /* 0x000fe400000000ff */
[----:B------:R-:W-:-:S05]  /*6fd0*/  LEA.HI.X R15, R12, UR23, R23, 0x1, P2 ;  /* 0x000000170c0f7c11 */ /* 0x000fca00090f0c17 */
[----:B------:R0:W-:Y:S02]  /*6fe0*/  STG.E desc[UR14][R14.64], R13 ;  /* 0x0000000d0e007986 */ /* 0x0001e4000c10190e */
.L_x_1296:
[----:B------:R-:W-:Y:S05]  /*6ff0*/  BSYNC B0 ;  /* 0x0000000000007941 */ /* 0x000fea0003800000 */
.L_x_1295:
        /* <DEDUP_REMOVED lines=29> */
.L_x_1297:
        /* <DEDUP_REMOVED lines=20> */
.L_x_1299:
[----:B------:R-:W-:Y:S05]  /*7310*/  BSYNC B0 ;  /* 0x0000000000007941 */ /* 0x000fea0003800000 */
.L_x_1298:
        /* <DEDUP_REMOVED lines=33> */
.L_x_1300:
        /* <DEDUP_REMOVED lines=20> */
.L_x_1302:
[----:B------:R-:W-:Y:S05]  /*7670*/  BSYNC B0 ;  /* 0x0000000000007941 */ /* 0x000fea0003800000 */
.L_x_1301:
[----:B------:R-:W-:Y:S02]  /*7680*/  HADD2.F32 R6, -RZ, R6.H1_H1 ;  /* 0x30000006ff067230 */ /* 0x000fe40000004100 */
[----:B------:R-:W-:Y:S01]  /*7690*/  FADD.FTZ R13, R13, -UR13 ;  /* 0x8000000d0d0d7e21 */ /* 0x000fe20008010000 */
[--C-:B0-----:R-:W-:Y:S01]  /*76a0*/  HADD2.F32 R9, -RZ, R4.reuse.H0_H0 ;  /* 0x20000004ff097230 */ /* 0x101fe20000004100 */
[----:B------:R-:W-:Y:S01]  /*76b0*/  ISETP.GE.U32.AND P2, PT, R57, UR20, PT ;  /* 0x0000001439007c0c */ /* 0x000fe2000bf46070 */
[----:B------:R-:W-:Y:S01]  /*76c0*/  FADD.FTZ R8, R6, -UR13 ;  /* 0x8000000d06087e21 */ /* 0x000fe20008010000 */
[----:B------:R-:W-:Y:S01]  /*76d0*/  HADD2.F32 R6, -RZ, R4.H1_H1 ;  /* 0x30000004ff067230 */ /* 0x000fe20000004100 */
[----:B------:R-:W-:Y:S01]  /*76e0*/  ISETP.GT.U32.OR P0, PT, R66, 0x27f, P0 ;  /* 0x0000027f4200780c */ /* 0x000fe20000704470 */
[----:B------:R-:W-:Y:S01]  /*76f0*/  FMUL.FTZ R25, R13, UR18 ;  /* 0x000000120d197c20 */ /* 0x000fe20008410000 */
[----:B------:R-:W-:Y:S01]  /*7700*/  SHF.R.S32.HI R4, RZ, 0x1f, R57 ;  /* 0x0000001fff047819 */ /* 0x000fe20000011439 */
        /* <DEDUP_REMOVED lines=20> */
.L_x_1303:
        /* <DEDUP_REMOVED lines=17> */
[----:B------:R-:W-:Y:S02]  /*7960*/  F2FP.F16.F32.PACK_AB R9, R6, R13 ;  /* 0x0000000d0609723e */ /* 0x000fe400000000ff */
[----:B------:R-:W-:-:S05]  /*7970*/  LEA.HI.X R11, R8, UR23, R11, 0x1, P0 ;  /* 0x00000017080b7c11 */ /* 0x000fca00080f0c0b */
[----:B------:R0:W-:Y:S02]  /*7980*/  STG.E desc[UR14][R10.64], R9 ;  /* 0x000000090a007986 */ /* 0x0001e4000c10190e */
.L_x_1305:
[----:B------:R-:W-:Y:S05]  /*7990*/  BSYNC B0 ;  /* 0x0000000000007941 */ /* 0x000fea0003800000 */
.L_x_1304:
[--C-:B------:R-:W-:Y:S01]  /*79a0*/  HADD2.F32 R8, -RZ, R2.reuse.H0_H0 ;  /* 0x20000002ff087230 */ /* 0x100fe20000004100 */
[----:B------:R-:W-:Y:S01]  /*79b0*/  SHF.R.S32.HI R6, RZ, 0x1f, R56 ;  /* 0x0000001fff067819 */ /* 0x000fe20000011438 */
[----:B------:R-:W-:Y:S01]  /*79c0*/  HADD2.F32 R2, -RZ, R2.H1_H1 ;  /* 0x30000002ff027230 */ /* 0x000fe20000004100 */
[----:B------:R-:W-:Y:S01]  /*79d0*/  ISETP.GE.U32.AND P0, PT, R56, UR20, PT ;  /* 0x0000001438007c0c */ /* 0x000fe2000bf06070 */
[--C-:B0-----:R-:W-:Y:S01]  /*79e0*/  HADD2.F32 R9, -RZ, R0.reuse.H0_H0 ;  /* 0x20000000ff097230 */ /* 0x101fe20000004100 */
        /* <DEDUP_REMOVED lines=28> */
.L_x_1306:
        /* <DEDUP_REMOVED lines=14> */
[----:B------:R-:W-:Y:S02]  /*7c90*/  ULDC.64 UR22, c[0x0][0x210] ;  /* 0x0000840000167ab9 */ /* 0x000fe40000000a00 */
[----:B------:R-:W-:Y:S02]  /*7ca0*/  LEA R10, P2, R8, UR22, 0x1 ;  /* 0x00000016080a7c11 */ /* 0x000fe4000f8408ff */
[----:B------:R-:W-:Y:S02]  /*7cb0*/  IADD3 R11, R9, R11, RZ ;  /* 0x0000000b090b7210 */ /* 0x000fe40007ffe0ff */
[----:B------:R-:W-:Y:S02]  /*7cc0*/  F2FP.F16.F32.PACK_AB R9, R0, R13 ;  /* 0x0000000d0009723e */ /* 0x000fe400000000ff */
[----:B------:R-:W-:-:S05]  /*7cd0*/  LEA.HI.X R11, R8, UR23, R11, 0x1, P2 ;  /* 0x00000017080b7c11 */ /* 0x000fca00090f0c0b */
[----:B------:R0:W-:Y:S02]  /*7ce0*/  STG.E desc[UR14][R10.64], R9 ;  /* 0x000000090a007986 */ /* 0x0001e4000c10190e */
.L_x_1308:
[----:B------:R-:W-:Y:S05]  /*7cf0*/  BSYNC B0 ;  /* 0x0000000000007941 */ /* 0x000fea0003800000 */
.L_x_1307:
[----:B------:R-:W-:Y:S02]  /*7d00*/  HADD2.F32 R68, -RZ, R68.H1_H1 ;  /* 0x30000044ff447230 */ /* 0x000fe40000004100 */
[----:B------:R-:W-:Y:S01]  /*7d10*/  FADD.FTZ R20, R20, -UR13 ;  /* 0x8000000d14147e21 */ /* 0x000fe20008010000 */
[----:B------:R-:W-:Y:S01]  /*7d20*/  ISETP.GE.U32.AND P2, PT, R55, UR20, PT ;  /* 0x0000001437007c0c */ /* 0x000fe2000bf46070 */
[--C-:B0-----:R-:W-:Y:S01]  /*7d30*/  HADD2.F32 R9, -RZ, R69.reuse.H0_H0 ;  /* 0x20000045ff097230 */ /* 0x101fe20000004100 */
[----:B------:R-:W-:Y:S01]  /*7d40*/  ISETP.GT.U32.OR P0, PT, R66, 0x27f, P0 ;  /* 0x0000027f4200780c */ /* 0x000fe20000704470 */
[----:B------:R-:W-:Y:S01]  /*7d50*/  FADD.FTZ R68, R68, -UR13 ;  /* 0x8000000d44447e21 */ /* 0x000fe20008010000 */
[----:B------:R-:W-:Y:S02]  /*7d60*/  HADD2.F32 R0, -RZ, R69.H1_H1 ;  /* 0x30000045ff007230 */ /* 0x000fe40000004100 */
[----:B------:R-:W-:Y:S01]  /*7d70*/  FMUL.FTZ R21, R20, UR18 ;  /* 0x0000001214157c20 */ /* 0x000fe20008410000 */
[----:B------:R-:W-:-:S02]  /*7d80*/  HADD2.F32 R14, -RZ, R71.H0_H0 ;  /* 0x20000047ff0e7230 */ /* 0x000fc40000004100 */
        /* <DEDUP_REMOVED lines=20> */
.L_x_1309:
        /* <DEDUP_REMOVED lines=10> */
[----:B------:R-:W-:-:S04]  /*7f70*/  IMAD.WIDE.U32 R8, R56, UR22, R8 ;  /* 0x0000001638087c25 */ /* 0x000fc8000f8e0008 */
[----:B------:R-:W-:Y:S01]  /*7f80*/  FMUL.FTZ R0, R0, UR18 ;  /* 0x0000001200007c20 */ /* 0x000fe20008410000 */
[----:B------:R-:W-:Y:S01]  /*7f90*/  IMAD R11, R56, UR23, R13 ;  /* 0x00000017380b7c24 */ /* 0x000fe2000f8e020d */
[----:B------:R-:W-:Y:S01]  /*7fa0*/  ULDC.64 UR22, c[0x0][0x210] ;  /* 0x0000840000167ab9 */ /* 0x000fe20000000a00 */
[----:B------:R-:W-:Y:S01]  /*7fb0*/  FMUL.FTZ R13, R2, UR18 ;  /* 0x00000012020d7c20 */ /* 0x000fe20008410000 */
[----:B------:R-:W-:Y:S02]  /*7fc0*/  LEA R10, P0, R8, UR22, 0x1 ;  /* 0x00000016080a7c11 */ /* 0x000fe4000f8008ff */
[----:B------:R-:W-:Y:S02]  /*7fd0*/  IADD3 R11, R9, R11, RZ ;  /* 0x0000000b090b7210 */ /* 0x000fe40007ffe0ff */
[----:B------:R-:W-:Y:S02]  /*7fe0*/  F2FP.F16.F32.PACK_AB R9, R0, R13 ;  /* 0x0000000d0009723e */ /* 0x000fe400000000ff */
[----:B------:R-:W-:-:S05]  /*7ff0*/  LEA.HI.X R11, R8, UR23, R11, 0x1, P0 ;  /* 0x00000017080b7c11 */ /* 0x000fca00080f0c0b */
[----:B------:R0:W-:Y:S02]  /*8000*/  STG.E desc[UR14][R10.64], R9 ;  /* 0x000000090a007986 */ /* 0x0001e4000c10190e */
.L_x_1311:
[----:B------:R-:W-:Y:S05]  /*8010*/  BSYNC B0 ;  /* 0x0000000000007941 */ /* 0x000fea0003800000 */
.L_x_1310:
[----:B------:R-:W-:Y:S01]  /*8020*/  HADD2.F32 R71, -RZ, R71.H1_H1 ;  /* 0x30000047ff477230 */ /* 0x000fe20000004100 */
[----:B------:R-:W-:Y:S01]  /*8030*/  ISETP.GE.U32.AND P0, PT, R54, UR20, PT ;  /* 0x0000001436007c0c */ /* 0x000fe2000bf06070 */
[----:B------:R-:W-:Y:S01]  /*8040*/  FADD.FTZ R14, R14, -UR13 ;  /* 0x8000000d0e0e7e21 */ /* 0x000fe20008010000 */
[----:B------:R-:W-:Y:S01]  /*8050*/  ISETP.GE.AND.EX P2, PT, R7, UR21, PT, P2 ;  /* 0x0000001507007c0c */ /* 0x000fe2000bf46320 */
[----:B0-----:R-:W-:Y:S01]  /*8060*/  HADD2.F32 R9, -RZ, R70.H0_H0 ;  /* 0x20000046ff097230 */ /* 0x001fe20000004100 */
[----:B------:R-:W-:Y:S01]  /*8070*/  ISETP.GE.AND.EX P0, PT, R5, UR21, PT, P0 ;  /* 0x0000001505007c0c */ /* 0x000fe2000bf06300 */
[----:B------:R-:W-:Y:S01]  /*8080*/  FADD.FTZ R71, R71, -UR13 ;  /* 0x8000000d47477e21 */ /* 0x000fe20008010000 */
[----:B------:R-:W-:Y:S01]  /*8090*/  HADD2.F32 R16, -RZ, R74.H0_H0 ;  /* 0x2000004aff107230 */ /* 0x000fe20000004100 */
[----:B------:R-:W-:Y:S01]  /*80a0*/  ISETP.GE.U32.AND P3, PT, R53, UR20, PT ;  /* 0x0000001435007c0c */ /* 0x000fe2000bf66070 */
[----:B------:R-:W-:Y:S01]  /*80b0*/  HADD2.F32 R70, -RZ, R70.H1_H1 ;  /* 0x30000046ff467230 */ /* 0x000fe20000004100 */
[----:B------:R-:W-:Y:S01]  /*80c0*/  ISETP.GE.U32.AND P4, PT, R52, UR20, PT ;  /* 0x0000001434007c0c */ /* 0x000fe2000bf86070 */
[----:B------:R-:W-:Y:S01]  /*80d0*/  HADD2.F32 R74, -RZ, R74.H1_H1 ;  /* 0x3000004aff4a7230 */ /* 0x000fe20000004100 */
[----:B------:R-:W-:Y:S01]  /*80e0*/  ISETP.GT.U32.OR P2, PT, R66, 0x27f, P2 ;  /* 0x0000027f4200780c */ /* 0x000fe20001744470 */
[----:B------:R-:W-:Y:S01]  /*80f0*/  FMUL.FTZ R17, R14, UR18 ;  /* 0x000000120e117c20 */ /* 0x000fe20008410000 */
[----:B------:R-:W-:Y:S01]  /*8100*/  ISETP.GT.U32.OR P0, PT, R66, 0x27f, P0 ;  /* 0x0000027f4200780c */ /* 0x000fe20000704470 */
[----:B------:R-:W-:Y:S01]  /*8110*/  FMUL.FTZ R12, R71, UR18 ;  /* 0x00000012470c7c20 */ /* 0x000fe20008410000 */
        /* <DEDUP_REMOVED lines=19> */
.L_x_1312:
[----:B------:R-:W-:Y:S04]  /*8250*/  BSSY B0, `(.L_x_1313) ;  /* 0x0000014000007945 */ /* 0x000fe80003800000 */
[----:B------:R-:W-:Y:S05]  /*8260*/  @P2 BRA `(.L_x_1314) ;  /* 0x0000000000482947 */ /* 0x000fea0003800000 */
[----:B------:R-:W-:Y:S01]  /*8270*/  ULDC.64 UR22, c[0x0][0x288] ;  /* 0x0000a20000167ab9 */ /* 0x000fe20000000a00 */
[--C-:B------:R-:W-:Y:S01]  /*8280*/  FFMA.FTZ R0, R17, UR11, R24.reuse ;  /* 0x0000000b11007c23 */ /* 0x100fe20008010018 */
[----:B------:R-:W-:Y:S01]  /*8290*/  IMAD R2, R7, UR22, RZ ;  /* 0x0000001607027c24 */ /* 0x000fe2000f8e02ff */
[----:B------:R-:W-:Y:S01]  /*82a0*/  MOV R6, R88 ;  /* 0x0000005800067202 */ /* 0x000fe20000000f00 */
[----:B------:R-:W-:Y:S01]  /*82b0*/  FFMA.FTZ R11, R12, UR11, R24 ;  /* 0x0000000b0c0b7c23 */ /* 0x000fe20008010018 */
[----:B------:R-:W-:Y:S01]  /*82c0*/  MOV R7, R91 ;  /* 0x0000005b00077202 */ /* 0x000fe20000000f00 */
[----:B------:R-:W-:Y:S01]  /*82d0*/  FFMA.FTZ R0, R9, R18, -R0 ;  /* 0x0000001209007223 */ /* 0x000fe20000010800 */
[C---:B------:R-:W-:Y:S02]  /*82e0*/  IMAD R9, R55.reuse, UR23, R2 ;  /* 0x0000001737097c24 */ /* 0x040fe4000f8e0202 */
[----:B------:R-:W-:Y:S01]  /*82f0*/  FFMA.FTZ R70, R70, R19, -R11 ;  /* 0x0000001346467223 */ /* 0x000fe2000001080b */
[----:B------:R-:W-:Y:S01]  /*8300*/  IMAD.WIDE.U32 R6, R55, UR22, R6 ;  /* 0x0000001637067c25 */ /* 0x000fe2000f8e0006 */
[----:B------:R-:W-:-:S03]  /*8310*/  ULDC.64 UR22, c[0x0][0x210] ;  /* 0x0000840000167ab9 */ /* 0x000fc60000000a00 */
[----:B------:R-:W-:Y:S01]  /*8320*/  FMUL.FTZ R11, R0, UR18 ;  /* 0x00000012000b7c20 */ /* 0x000fe20008410000 */
[----:B------:R-:W-:Y:S01]  /*8330*/  FMUL.FTZ R0, R70, UR18 ;  /* 0x0000001246007c20 */ /* 0x000fe20008410000 */
[----:B------:R-:W-:Y:S02]  /*8340*/  LEA R8, P2, R6, UR22, 0x1 ;  /* 0x0000001606087c11 */ /* 0x000fe4000f8408ff */
[----:B------:R-:W-:Y:S02]  /*8350*/  IADD3 R9, R7, R9, RZ ;  /* 0x0000000907097210 */ /* 0x000fe40007ffe0ff */
[----:B------:R-:W-:Y:S02]  /*8360*/  F2FP.F16.F32.PACK_AB R7, R0, R11 ;  /* 0x0000000b0007723e */ /* 0x000fe400000000ff */
[----:B------:R-:W-:-:S05]  /*8370*/  LEA.HI.X R9, R6, UR23, R9, 0x1, P2 ;  /* 0x0000001706097c11 */ /* 0x000fca00090f0c09 */
[----:B------:R0:W-:Y:S02]  /*8380*/  STG.E desc[UR14][R8.64], R7 ;  /* 0x0000000708007986 */ /* 0x0001e4000c10190e */
.L_x_1314:
[----:B------:R-:W-:Y:S05]  /*8390*/  BSYNC B0 ;  /* 0x0000000000007941 */ /* 0x000fea0003800000 */
.L_x_1313:
[----:B------:R-:W-:Y:S01]  /*83a0*/  FADD.FTZ R16, R16, -UR13 ;  /* 0x8000000d10107e21 */ /* 0x000fe20008010000 */
[----:B------:R-:W-:Y:S01]  /*83b0*/  FADD.FTZ R74, R74, -UR13 ;  /* 0x8000000d4a4a7e21 */ /* 0x000fe20008010000 */
[--C-:B0-----:R-:W-:Y:S02]  /*83c0*/  HADD2.F32 R7, -RZ, R78.reuse.H0_H0 ;  /* 0x2000004eff077230 */ /* 0x101fe40000004100 */
        /* <DEDUP_REMOVED lines=22> */
.L_x_1315:
[----:B------:R-:W-:Y:S04]  /*8530*/  BSSY B0, `(.L_x_1316) ;  /* 0x0000014000007945 */ /* 0x000fe80003800000 */
[----:B------:R-:W-:Y:S05]  /*8540*/  @P0 BRA `(.L_x_1317) ;  /* 0x0000000000480947 */ /* 0x000fea0003800000 */
[--C-:B------:R-:W-:Y:S01]  /*8550*/  FFMA.FTZ R0, R15, UR11, R24.reuse ;  /* 0x0000000b0f007c23 */ /* 0x100fe20008010018 */
[----:B------:R-:W-:Y:S01]  /*8560*/  ULDC.64 UR22, c[0x0][0x288] ;  /* 0x0000a20000167ab9 */ /* 0x000fe20000000a00 */
[----:B------:R-:W-:Y:S01]  /*8570*/  MOV R4, R88 ;  /* 0x0000005800047202 */ /* 0x000fe20000000f00 */
[----:B------:R-:W-:Y:S01]  /*8580*/  FFMA.FTZ R9, R74, UR11, R24 ;  /* 0x0000000b4a097c23 */ /* 0x000fe20008010018 */
[----:B------:R-:W-:Y:S01]  /*8590*/  FFMA.FTZ R0, R7, R18, -R0 ;  /* 0x0000001207007223 */ /* 0x000fe20000010800 */
[----:B------:R-:W-:Y:S01]  /*85a0*/  IMAD R7, R5, UR22, RZ ;  /* 0x0000001605077c24 */ /* 0x000fe2000f8e02ff */
[----:B------:R-:W-:Y:S01]  /*85b0*/  MOV R5, R91 ;  /* 0x0000005b00057202 */ /* 0x000fe20000000f00 */
[----:B------:R-:W-:Y:S01]  /*85c0*/  FFMA.FTZ R78, R78, R19, -R9 ;  /* 0x000000134e4e7223 */ /* 0x000fe20000010809 */
[----:B------:R-:W-:Y:S01]  /*85d0*/  FMUL.FTZ R9, R0, UR18 ;  /* 0x0000001200097c20 */ /* 0x000fe20008410000 */
[C---:B------:R-:W-:Y:S02]  /*85e0*/  IMAD R7, R54.reuse, UR23, R7 ;  /* 0x0000001736077c24 */ /* 0x040fe4000f8e0207 */
[----:B------:R-:W-:Y:S01]  /*85f0*/  IMAD.WIDE.U32 R4, R54, UR22, R4 ;  /* 0x0000001636047c25 */ /* 0x000fe2000f8e0004 */
[----:B------:R-:W-:-:S03]  /*8600*/  ULDC.64 UR22, c[0x0][0x210] ;  /* 0x0000840000167ab9 */ /* 0x000fc60000000a00 */
[----:B------:R-:W-:Y:S01]  /*8610*/  FMUL.FTZ R0, R78, UR18 ;  /* 0x000000124e007c20 */ /* 0x000fe20008410000 */
[----:B------:R-:W-:Y:S02]  /*8620*/  LEA R6, P0, R4, UR22, 0x1 ;  /* 0x0000001604067c11 */ /* 0x000fe4000f8008ff */
[----:B------:R-:W-:Y:S02]  /*8630*/  IADD3 R7, R5, R7, RZ ;  /* 0x0000000705077210 */ /* 0x000fe40007ffe0ff */
[----:B------:R-:W-:Y:S02]  /*8640*/  F2FP.F16.F32.PACK_AB R5, R0, R9 ;  /* 0x000000090005723e */ /* 0x000fe400000000ff */
[----:B------:R-:W-:-:S05]  /*8650*/  LEA.HI.X R7, R4, UR23, R7, 0x1, P0 ;  /* 0x0000001704077c11 */ /* 0x000fca00080f0c07 */
[----:B------:R0:W-:Y:S02]  /*8660*/  STG.E desc[UR14][R6.64], R5 ;  /* 0x0000000506007986 */ /* 0x0001e4000c10190e */
.L_x_1317:
[----:B------:R-:W-:Y:S05]  /*8670*/  BSYNC B0 ;  /* 0x0000000000007941 */ /* 0x000fea0003800000 */
.L_x_1316:
[--C-:B------:R-:W-:Y:S01]  /*8680*/  HADD2.F32 R2, -RZ, R76.reuse.H0_H0 ;  /* 0x2000004cff027230 */ /* 0x100fe20000004100 */
[----:B------:R-:W-:Y:S01]  /*8690*/  ISETP.GE.U32.AND P0, PT, R51, UR20, PT ;  /* 0x0000001433007c0c */ /* 0x000fe2000bf06070 */
[----:B------:R-:W-:Y:S01]  /*86a0*/  HADD2.F32 R76, -RZ, R76.H1_H1 ;  /* 0x3000004cff4c7230 */ /* 0x000fe20000004100 */
[----:B------:R-:W-:Y:S01]  /*86b0*/  ISETP.GE.U32.AND P2, PT, R50, UR20, PT ;  /* 0x0000001432007c0c */ /* 0x000fe2000bf46070 */
[--C-:B------:R-:W-:Y:S01]  /*86c0*/  HADD2.F32 R12, -RZ, R80.reuse.H0_H0 ;  /* 0x20000050ff0c7230 */ /* 0x100fe20000004100 */
[----:B------:R-:W-:Y:S01]  /*86d0*/  ISETP.GE.AND.EX P3, PT, R3, UR21, PT, P3 ;  /* 0x0000001503007c0c */ /* 0x000fe2000bf66330 */
[----:B------:R-:W-:Y:S01]  /*86e0*/  FADD.FTZ R2, R2, -UR13 ;  /* 0x8000000d02027e21 */ /* 0x000fe20008010000 */
[----:B------:R-:W-:Y:S01]  /*86f0*/  ISETP.GE.AND.EX P4, PT, R75, UR21, PT, P4 ;  /* 0x000000154b007c0c */ /* 0x000fe2000bf86340 */
[----:B------:R-:W-:Y:S01]  /*8700*/  FADD.FTZ R76, R76, -UR13 ;  /* 0x8000000d4c4c7e21 */ /* 0x000fe20008010000 */
[----:B------:R-:W-:Y:S01]  /*8710*/  ISETP.GE.AND.EX P0, PT, R73, UR21, PT, P0 ;  /* 0x0000001549007c0c */ /* 0x000fe2000bf06300 */
[--C-:B0-----:R-:W-:Y:S01]  /*8720*/  HADD2.F32 R5, -RZ, R79.reuse.H0_H0 ;  /* 0x2000004fff057230 */ /* 0x101fe20000004100 */
[----:B------:R-:W-:Y:S01]  /*8730*/  ISETP.GE.AND.EX P2, PT, R77, UR21, PT, P2 ;  /* 0x000000154d007c0c */ /* 0x000fe2000bf46320 */
[----:B------:R-:W-:Y:S01]  /*8740*/  HADD2.F32 R0, -RZ, R79.H1_H1 ;  /* 0x3000004fff007230 */ /* 0x000fe20000004100 */
[C---:B------:R-:W-:Y:S01]  /*8750*/  ISETP.GT.U32.OR P3, PT, R66.reuse, 0x27f, P3 ;  /* 0x0000027f4200780c */ /* 0x040fe20001f64470 */
[----:B------:R-:W-:Y:S01]  /*8760*/  HADD2.F32 R80, -RZ, R80.H1_H1 ;  /* 0x30000050ff507230 */ /* 0x000fe20000004100 */
[----:B------:R-:W-:Y:S01]  /*8770*/  ISETP.GT.U32.OR P4, PT, R66, 0x27f, P4 ;  /* 0x0000027f4200780c */ /* 0x000fe20002784470 */
[----:B------:R-:W-:Y:S01]  /*8780*/  FMUL.FTZ R17, R2, UR18 ;  /* 0x0000001202117c20 */ /* 0x000fe20008410000 */
[----:B------:R-:W-:Y:S01]  /*8790*/  FMUL.FTZ R76, R76, UR18 ;  /* 0x000000124c4c7c20 */ /* 0x000fe20008410000 */
        /* <DEDUP_REMOVED lines=19> */
.L_x_1318:
        /* <DEDUP_REMOVED lines=17> */
[----:B------:R-:W-:Y:S02]  /*89e0*/  F2FP.F16.F32.PACK_AB R5, R0, R7 ;  /* 0x000000070005723e */ /* 0x000fe400000000ff */
[----:B------:R-:W-:-:S05]  /*89f0*/  LEA.HI.X R3, R4, UR21, R3, 0x1, P3 ;  /* 0x0000001504037c11 */ /* 0x000fca00098f0c03 */
[----:B------:R0:W-:Y:S02]  /*8a00*/  STG.E desc[UR14][R2.64], R5 ;  /* 0x0000000502007986 */ /* 0x0001e4000c10190e */
.L_x_1320:
[----:B------:R-:W-:Y:S05]  /*8a10*/  BSYNC B0 ;  /* 0x0000000000007941 */ /* 0x000fea0003800000 */
.L_x_1319:
        /* <DEDUP_REMOVED lines=25> */
.L_x_1321:
        /* <DEDUP_REMOVED lines=20> */
.L_x_1323:
[----:B------:R-:W-:Y:S05]  /*8cf0*/  BSYNC B0 ;  /* 0x0000000000007941 */ /* 0x000fea0003800000 */
.L_x_1322:
[--C-:B0-----:R-:W-:Y:S01]  /*8d00*/  HADD2.F32 R2, -RZ, R82.reuse.H0_H0 ;  /* 0x20000052ff027230 */ /* 0x101fe20000004100 */
[C---:B------:R-:W-:Y:S01]  /*8d10*/  ISETP.GT.U32.OR P0, PT, R66.reuse, 0x27f, P0 ;  /* 0x0000027f4200780c */ /* 0x040fe20000704470 */
[----:B------:R-:W-:Y:S01]  /*8d20*/  HADD2.F32 R82, -RZ, R82.H1_H1 ;  /* 0x30000052ff527230 */ /* 0x000fe20000004100 */
[----:B------:R-:W-:Y:S01]  /*8d30*/  ISETP.GT.U32.OR P2, PT, R66, 0x27f, P2 ;  /* 0x0000027f4200780c */ /* 0x000fe20001744470 */
[----:B------:R-:W-:Y:S02]  /*8d40*/  HADD2.F32 R10, -RZ, R85.H0_H0 ;  /* 0x20000055ff0a7230 */ /* 0x000fe40000004100 */
[----:B------:R-:W-:Y:S01]  /*8d50*/  FADD.FTZ R2, R2, -UR13 ;  /* 0x8000000d02027e21 */ /* 0x000fe20008010000 */
[--C-:B------:R-:W-:Y:S02]  /*8d60*/  HADD2.F32 R3, -RZ, R83.reuse.H0_H0 ;  /* 0x20000053ff037230 */ /* 0x100fe40000004100 */
[----:B------:R-:W-:Y:S01]  /*8d70*/  FADD.FTZ R82, R82, -UR13 ;  /* 0x8000000d52527e21 */ /* 0x000fe20008010000 */
[----:B------:R-:W-:-:S02]  /*8d80*/  HADD2.F32 R0, -RZ, R83.H1_H1 ;  /* 0x30000053ff007230 */ /* 0x000fc40000004100 */
        /* <DEDUP_REMOVED lines=22> */
.L_x_1324:
        /* <DEDUP_REMOVED lines=20> */
.L_x_1326:
[----:B------:R-:W-:Y:S05]  /*9030*/  BSYNC B0 ;  /* 0x0000000000007941 */ /* 0x000fea0003800000 */
.L_x_1325:
        /* <DEDUP_REMOVED lines=25> */
.L_x_1327:
        /* <DEDUP_REMOVED lines=14> */
[C---:B------:R-:W-:Y:S02]  /*92b0*/  LEA R2, P0, R88.reuse, UR12, 0x1 ;  /* 0x0000000c58027c11 */ /* 0x040fe4000f8008ff */
[----:B------:R-:W-:Y:S02]  /*92c0*/  IADD3 R77, R89, R77, RZ ;  /* 0x0000004d594d7210 */ /* 0x000fe40007ffe0ff */
[----:B------:R-:W-:Y:S02]  /*92d0*/  F2FP.F16.F32.PACK_AB R5, R5, R0 ;  /* 0x000000000505723e */ /* 0x000fe400000000ff */
[----:B------:R-:W-:-:S05]  /*92e0*/  LEA.HI.X R3, R88, UR13, R77, 0x1, P0 ;  /* 0x0000000d58037c11 */ /* 0x000fca00080f0c4d */
[----:B------:R0:W-:Y:S02]  /*92f0*/  STG.E desc[UR14][R2.64], R5 ;  /* 0x0000000502007986 */ /* 0x0001e4000c10190e */
.L_x_1329:
[----:B------:R-:W-:Y:S05]  /*9300*/  BSYNC B0 ;  /* 0x0000000000007941 */ /* 0x000fea0003800000 */
.L_x_1328:
[----:B------:R-:W-:Y:S01]  /*9310*/  ULDC UR11, c[0x0][0x10] ;  /* 0x00000400000b7ab9 */ /* 0x000fe20000000800 */
[----:B------:R-:W-:Y:S02]  /*9320*/  UIADD3 UR4, UR4, 0x1, URZ ;  /* 0x0000000104047890 */ /* 0x000fe4000fffe03f */
[----:B------:R-:W-:-:S04]  /*9330*/  UIADD3 UR6, UR11, UR6, URZ ;  /* 0x000000060b067290 */ /* 0x000fc8000fffe03f */
[----:B------:R-:W-:-:S06]  /*9340*/  UISETP.GE.AND UP0, UPT, UR6, UR5, UPT ;  /* 0x000000050600728c */ /* 0x000fcc000bf06270 */
[----:B------:R-:W-:-:S13]  /*9350*/  PLOP3.LUT P0, PT, PT, PT, UP0, 0x80, 0x0 ;  /* 0x000000000000781c */ /* 0x000fda0003f0f008 */
[----:B------:R-:W-:Y:S05]  /*9360*/  @!P0 BRA `(.L_x_1330) ;  /* 0xffffff7000188947 */ /* 0x000fea000383ffff */
.L_x_1247:
[----:B------:R-:W1:Y:S01]  /*9370*/  LDC R4, c[0x0][0xc] ;  /* 0x00000300ff047b82 */ /* 0x000e620000000800 */
[----:B------:R-:W-:Y:S01]  /*9380*/  ISETP.NE.AND P1, PT, R66, RZ, PT ;  /* 0x000000ff4200720c */ /* 0x000fe20003f25270 */
[----:B------:R-:W-:Y:S06]  /*9390*/  BSSY B0, `(.L_x_1331) ;  /* 0x0000011000007945 */ /* 0x000fec0003800000 */
[----:B------:R-:W2:Y:S08]  /*93a0*/  LDC R7, c[0x0][0x10] ;  /* 0x00000400ff077b82 */ /* 0x000eb00000000800 */
[----:B0-----:R-:W0:Y:S01]  /*93b0*/  LDC.64 R2, c[0x0][0x258] ;  /* 0x00009600ff027b82 */ /* 0x001e220000000a00 */
[----:B-1----:R-:W-:-:S02]  /*93c0*/  ISETP.NE.AND P0, PT, R4, 0x1, PT ;  /* 0x000000010400780c */ /* 0x002fc40003f05270 */
[----:B--2---:R-:W-:-:S04]  /*93d0*/  SHF.L.U32 R0, R7, 0x1, RZ ;  /* 0x0000000107007819 */ /* 0x004fc800000006ff */
[----:B------:R-:W-:-:S05]  /*93e0*/  SEL R5, R0, RZ, P0 ;  /* 0x000000ff00057207 */ /* 0x000fca0000000000 */
[----:B0-----:R-:W-:Y:S01]  /*93f0*/  IMAD.WIDE.U32 R2, R5, 0x4, R2 ;  /* 0x0000000405027825 */ /* 0x001fe200078e0002 */
        /* <DEDUP_REMOVED lines=10> */
.L_x_1332:
[----:B------:R-:W-:Y:S05]  /*94a0*/  BSYNC B0 ;  /* 0x0000000000007941 */ /* 0x000fea0003800000 */
.L_x_1331:
        /* <DEDUP_REMOVED lines=11> */
.L_x_1334:
[----:B------:R-:W2:Y:S04]  /*9560*/  LDG.E.STRONG.GPU R5, desc[UR14][R2.64] ;  /* 0x0000000e02057981 */ /* 0x000ea8000c1ef900 */
[----:B--2---:R-:W-:Y:S01]  /*9570*/  CCTL.IVALL ;  /* 0x00000000ff00798f */ /* 0x004fe20002000000 */
[----:B------:R-:W-:Y:S05]  /*9580*/  YIELD ;  /* 0x0000000000007946 */ /* 0x000fea0003800000 */
[----:B------:R-:W-:-:S13]  /*9590*/  ISETP.NE.AND P0, PT, R5, R0, PT ;  /* 0x000000000500720c */ /* 0x000fda0003f05270 */
[----:B------:R-:W-:Y:S05]  /*95a0*/  @P0 BRA `(.L_x_1334) ;  /* 0xfffffffc00ec0947 */ /* 0x000fea000383ffff */
.L_x_1333:
        /* <DEDUP_REMOVED lines=24> */
.L_x_1335:
        /* <DEDUP_REMOVED lines=23> */
.L_x_1336:
        /* <DEDUP_REMOVED lines=14> */
.L_x_5583:


//--------------------- .text._Z35group_norm_nhwc_bwd_one_pass_kernelI11Fp16IOFp32WLi256ELi160ELi640EEv26Group_norm_nhwc_bwd_params --------------------------
	.section	.text._Z35group_norm_nhwc_bwd_one_pass_kernelI11Fp16IOFp32WLi256ELi160ELi640EEv26Group_norm_nhwc_bwd_params,"ax",@progbits
	.align	128
        .global         _Z35group_norm_nhwc_bwd_one_pass_kernelI11Fp16IOFp32WLi256ELi160ELi640EEv26Group_norm_nhwc_bwd_params
        .type           _Z35group_norm_nhwc_bwd_one_pass_kernelI11Fp16IOFp32WLi256ELi160ELi640EEv26Group_norm_nhwc_bwd_params,@function
        .size           _Z35group_norm_nhwc_bwd_one_pass_kernelI11Fp16IOFp32WLi256ELi160ELi640EEv26Group_norm_nhwc_bwd_params,(.L_x_5584 - _Z35group_norm_nhwc_bwd_one_pass_kernelI11Fp16IOFp32WLi256ELi160ELi640EEv26Group_norm_nhwc_bwd_params)
        .other          _Z35group_norm_nhwc_bwd_one_pass_kernelI11Fp16IOFp32WLi256ELi160ELi640EEv26Group_norm_nhwc_bwd_params,@"STO_CUDA_ENTRY STV_DEFAULT"
_Z35group_norm_nhwc_bwd_one_pass_kernelI11Fp16IOFp32WLi256ELi160ELi640EEv26Group_norm_nhwc_bwd_params:
.text._Z35group_norm_nhwc_bwd_one_pass_kernelI11Fp16IOFp32WLi256ELi160ELi640EEv26Group_norm_nhwc_bwd_params:
        /* <DEDUP_REMOVED lines=13> */
[----:B------:R-:W-:Y:S01]  /*00d0*/  ULDC.64 UR10, c[0x0][0x288] ;  /* 0x0000a200000a7ab9 */ /* 0x000fe20000000a00 */
[----:B------:R-:W-:Y:S01]  /*00e0*/  UMOV UR6, 0x400 ;  /* 0x0000040000067882 */ /* 0x000fe20000000000 */
[----:B------:R-:W-:Y:S02]  /*00f0*/  UIMAD.WIDE.U32 UR4, UR10, 0x3, URZ ;  /* 0x000000030a0478a5 */ /* 0x000fe4000f8e003f */
        /* <DEDUP_REMOVED lines=8> */
[----:B------:R-:W-:Y:S01]  /*0180*/  SHF.L.U32 R6, R0, 0x1, RZ ;  /* 0x0000000100067819 */ /* 0x000fe200000006ff */
[----:B------:R-:W-:Y:S01]  /*0190*/  ULDC.64 UR14, c[0x0][0x290] ;  /* 0x0000a400000e7ab9 */ /* 0x000fe20000000a00 */
[----:B------:R-:W-:Y:S02]  /*01a0*/  ULEA.HI UR10, UP0, UR12, UR4, URZ, 0x1 ;  /* 0x000000040c0a7291 */ /* 0x000fe4000f81083f */
[----:B------:R-:W-:Y:S01]  /*01b0*/  USHF.R.S64 UR9, UR9, 0x1, UR11 ;  /* 0x0000000109097899 */ /* 0x000fe2000800100b */
[----:B------:R-:W-:Y:S01]  /*01c0*/  STL [R1], R6 ;  /* 0x0000000601007387 */ /* 0x000fe20000100800 */
        /* <DEDUP_REMOVED lines=8> */
[----:B------:R-:W-:Y:S02]  /*0250*/  ULDC.U8 UR25, c[0x0][0x2a4] ;  /* 0x0000a90000197ab9 */ /* 0x000fe40000000000 */
[----:B------:R-:W-:Y:S01]  /*0260*/  LEA.HI R4, R4, R3, RZ, 0x5 ;  /* 0x0000000304047211 */ /* 0x000fe200078f28ff */
[----:B------:R-:W-:Y:S01]  /*0270*/  UMOV UR4, URZ ;  /* 0x0000003f00047c82 */ /* 0x000fe20008000000 */
[----:B------:R-:W-:Y:S01]  /*0280*/  ISETP.GE.U32.AND P1, PT, R2, UR14, PT ;  /* 0x0000000e02007c0c */ /* 0x000fe2000bf26070 */
[----:B-1----:R-:W-:Y:S01]  /*0290*/  ULEA UR6, UR7, UR6, 0x18 ;  /* 0x0000000607067291 */ /* 0x002fe2000f8ec03f */
[----:B------:R-:W-:-:S02]  /*02a0*/  SHF.R.S32.HI R4, RZ, 0x5, R4 ;  /* 0x00000005ff047819 */ /* 0x000fc40000011404 */
[----:B------:R-:W-:-:S03]  /*02b0*/  SHF.R.S32.HI R5, RZ, 0x1f, R2 ;  /* 0x0000001fff057819 */ /* 0x000fc60000011402 */
[----:B------:R-:W-:Y:S02]  /*02c0*/  LEA R0, R4, UR6, 0x3 ;  /* 0x0000000604007c11 */ /* 0x000fe4000f8e18ff */
[----:B------:R-:W-:Y:S02]  /*02d0*/  ISETP.GE.AND.EX P1, PT, R5, UR15, PT, P1 ;  /* 0x0000000f05007c0c */ /* 0x000fe4000bf26310 */
        /* <DEDUP_REMOVED lines=11> */
[----:B------:R-:W-:Y:S02]  /*0390*/  ISETP.LT.U32.AND P1, PT, R3, 0x280, !P1 ;  /* 0x000002800300780c */ /* 0x000fe40004f21070 */
[C---:B------:R-:W-:Y:S02]  /*03a0*/  IADD3 R5, R2.reuse, 0x58, RZ ;  /* 0x0000005802057810 */ /* 0x040fe40007ffe0ff */
[C---:B------:R-:W-:Y:S02]  /*03b0*/  IADD3 R4, R2.reuse, 0x60, RZ ;  /* 0x0000006002047810 */ /* 0x040fe40007ffe0ff */
[----:B------:R-:W-:-:S07]  /*03c0*/  IADD3 R0, R2, 0x68, RZ ;  /* 0x0000006802007810 */ /* 0x000fce0007ffe0ff */
.L_x_1484:
[----:B------:R-:W2:Y:S01]  /*03d0*/  LDL R88, [R1] ;  /* 0x0000000001587983 */ /* 0x000ea20000100800 */
[----:B------:R-:W-:Y:S01]  /*03e0*/  ULDC UR14, c[0x0][0x2a0] ;  /* 0x0000a800000e7ab9 */ /* 0x000fe20000000800 */
[----:B0-----:R-:W-:Y:S01]  /*03f0*/  IABS R5, UR8 ;  /* 0x0000000800057c13 */ /* 0x001fe20008000000 */
[----:B------:R-:W-:Y:S01]  /*0400*/  UMOV UR6, URZ ;  /* 0x0000003f00067c82 */ /* 0x000fe20008000000 */
[----:B------:R-:W-:Y:S01]  /*0410*/  MOV R0, UR14 ;  /* 0x0000000e00007c02 */ /* 0x000fe20008000f00 */
[----:B------:R-:W-:Y:S01]  /*0420*/  UISETP.GE.AND UP4, UPT, UR8, URZ, UPT ;  /* 0x0000003f0800728c */ /* 0x000fe2000bf86270 */
[----:B------:R-:W-:Y:S01]  /*0430*/  R2UR UR13, R5 ;  /* 0x00000000050d72ca */ /* 0x000fe200000e0000 */
[----:B------:R-:W-:Y:S01]  /*0440*/  ULDC.64 UR18, c[0x0][0x290] ;  /* 0x0000a40000127ab9 */ /* 0x000fe20000000a00 */
[----:B------:R-:W-:Y:S01]  /*0450*/  IABS R0, R0 ;  /* 0x0000000000007213 */ /* 0x000fe20000000000 */
[----:B------:R-:W-:Y:S01]  /*0460*/  UISETP.NE.AND UP0, UPT, UR14, URZ, UPT ;  /* 0x0000003f0e00728c */ /* 0x000fe2000bf05270 */
[----:B------:R-:W-:Y:S01]  /*0470*/  IADD3 R31, R2, 0x70, RZ ;  /* 0x00000070021f7810 */ /* 0x000fe20007ffe0ff */
[----:B------:R-:W0:Y:S01]  /*0480*/  @P1 LDC.64 R6, c[0x0][0x288] ;  /* 0x0000a200ff061b82 */ /* 0x000e220000000a00 */
[----:B------:R-:W-:Y:S01]  /*0490*/  R2UR UR15, R0 ;  /* 0x00000000000f72ca */ /* 0x000fe200000e0000 */
[----:B------:R-:W-:Y:S01]  /*04a0*/  ULDC.64 UR16, c[0x0][0x298] ;  /* 0x0000a60000107ab9 */ /* 0x000fe20000000a00 */
[----:B------:R-:W-:-:S02]  /*04b0*/  ISETP.GE.U32.AND P2, PT, R31, UR18, PT ;  /* 0x000000121f007c0c */ /* 0x000fc4000bf46070 */
[----:B------:R-:W-:Y:S02]  /*04c0*/  CS2R R60, SRZ ;  /* 0x00000000003c7805 */ /* 0x000fe4000001ff00 */
[----:B------:R-:W-:Y:S02]  /*04d0*/  SHF.R.S32.HI R11, RZ, 0x1f, R31 ;  /* 0x0000001fff0b7819 */ /* 0x000fe4000001141f */
[----:B------:R-:W-:Y:S01]  /*04e0*/  IADD3 R33, R2, 0x78, RZ ;  /* 0x0000007802217810 */ /* 0x000fe20007ffe0ff */
[----:B------:R-:W1:Y:S01]  /*04f0*/  @P1 LDC.64 R16, c[0x0][0x230] ;  /* 0x00008c00ff101b82 */ /* 0x000e620000000a00 */
[----:B------:R-:W-:Y:S02]  /*0500*/  ISETP.GE.AND.EX P2, PT, R11, UR19, PT, P2 ;  /* 0x000000130b007c0c */ /* 0x000fe4000bf46320 */
[----:B------:R-:W-:Y:S02]  /*0510*/  SHF.R.S32.HI R15, RZ, 0x1f, R33 ;  /* 0x0000001fff0f7819 */ /* 0x000fe40000011421 */
[----:B------:R-:W-:Y:S01]  /*0520*/  ISETP.GT.U32.OR P2, PT, R3, 0x27f, P2 ;  /* 0x0000027f0300780c */ /* 0x000fe20001744470 */
[----:B------:R-:W3:Y:S01]  /*0530*/  I2F.RP R0, UR15 ;  /* 0x0000000f00007d06 */ /* 0x000ee20008209400 */
[----:B------:R-:W-:-:S02]  /*0540*/  SHF.R.S32.HI R8, RZ, 0x1f, R2 ;  /* 0x0000001fff087819 */ /* 0x000fc40000011402 */
[----:B------:R-:W-:-:S04]  /*0550*/  IADD3 R14, R2, 0x80, RZ ;  /* 0x00000080020e7810 */ /* 0x000fc80007ffe0ff */
[----:B------:R-:W-:Y:S02]  /*0560*/  ISETP.GE.U32.AND P5, PT, R14, UR18, PT ;  /* 0x000000120e007c0c */ /* 0x000fe4000bfa6070 */
[----:B------:R-:W-:-:S03]  /*0570*/  SHF.R.S32.HI R27, RZ, 0x1f, R14 ;  /* 0x0000001fff1b7819 */ /* 0x000fc6000001140e */
[----:B------:R-:W4:Y:S01]  /*0580*/  @!P2 LDC.64 R28, c[0x0][0x288] ;  /* 0x0000a200ff1cab82 */ /* 0x000f220000000a00 */
[----:B------:R-:W-:Y:S01]  /*0590*/  ISETP.GE.AND.EX P5, PT, R27, UR19, PT, P5 ;  /* 0x000000131b007c0c */ /* 0x000fe2000bfa6350 */
[----:B---3--:R-:W3:Y:S03]  /*05a0*/  MUFU.RCP R0, R0 ;  /* 0x0000000000007308 */ /* 0x008ee60000001000 */
[----:B------:R-:W-:-:S03]  /*05b0*/  ISETP.GT.U32.OR P5, PT, R3, 0x27f, P5 ;  /* 0x0000027f0300780c */ /* 0x000fc60002fa4470 */
[----:B------:R-:W1:Y:S01]  /*05c0*/  @!P2 LDC.64 R12, c[0x0][0x230] ;  /* 0x00008c00ff0cab82 */ /* 0x000e620000000a00 */
[----:B---3--:R-:W-:-:S06]  /*05d0*/  IADD3 R4, R0, 0xffffffe, RZ ;  /* 0x0ffffffe00047810 */ /* 0x008fcc0007ffe0ff */
[----:B------:R-:W3:Y:S02]  /*05e0*/  F2I.FTZ.U32.TRUNC.NTZ R4, R4 ;  /* 0x0000000400047305 */ /* 0x000ee4000021f000 */
[----:B---3--:R-:W-:-:S13]  /*05f0*/  R2UR UR7, R4 ;  /* 0x00000000040772ca */ /* 0x008fda00000e0000 */
[----:B------:R-:W-:-:S04]  /*0600*/  UIADD3 UR5, URZ, -UR7, URZ ;  /* 0x800000073f057290 */ /* 0x000fc8000fffe03f */
[----:B------:R-:W-:-:S04]  /*0610*/  UIMAD UR5, UR5, UR15, URZ ;  /* 0x0000000f050572a4 */ /* 0x000fc8000f8e023f */
[----:B------:R-:W-:-:S04]  /*0620*/  UIMAD.WIDE.U32 UR6, UR7, UR5, UR6 ;  /* 0x00000005070672a5 */ /* 0x000fc8000f8e0006 */
[----:B------:R-:W-:Y:S02]  /*0630*/  UIMAD.WIDE.U32 UR6, UR7, UR13, URZ ;  /* 0x0000000d070672a5 */ /* 0x000fe4000f8e003f */
[----:B------:R-:W-:Y:S02]  /*0640*/  ULOP3.LUT UR6, UR8, UR14, URZ, 0x3c, !UPT ;  /* 0x0000000e08067292 */ /* 0x000fe4000f8e3c3f */
[----:B------:R-:W-:Y:S02]  /*0650*/  UIADD3 UR5, -UR7, URZ, URZ ;  /* 0x0000003f07057290 */ /* 0x000fe4000fffe13f */
[----:B------:R-:W-:Y:S02]  /*0660*/  UISETP.GE.AND UP5, UPT, UR6, URZ, UPT ;  /* 0x0000003f0600728c */ /* 0x000fe4000bfa6270 */
[----:B------:R-:W-:Y:S02]  /*0670*/  UIMAD UR5, UR15, UR5, UR13 ;  /* 0x000000050f0572a4 */ /* 0x000fe4000f8e020d */
[----:B------:R-:W-:-:S02]  /*0680*/  ULOP3.LUT UR13, URZ, UR14, URZ, 0x33, !UPT ;  /* 0x0000000e3f0d7292 */ /* 0x000fc4000f8e333f */
[----:B------:R-:W-:-:S11]  /*0690*/  UISETP.GT.U32.AND UP2, UPT, UR15, UR5, UPT ;  /* 0x000000050f00728c */ /* 0x000fd6000bf44070 */
[----:B------:R-:W-:Y:S02]  /*06a0*/  @!UP2 UIADD3 UR5, UR5, -UR15, URZ ;  /* 0x8000000f0505a290 */ /* 0x000fe4000fffe03f */
[----:B------:R-:W-:Y:S02]  /*06b0*/  @!UP2 UIADD3 UR7, UR7, 0x1, URZ ;  /* 0x000000010707a890 */ /* 0x000fe4000fffe03f */
[----:B------:R-:W-:Y:S02]  /*06c0*/  UISETP.GE.U32.AND UP1, UPT, UR5, UR15, UPT ;  /* 0x0000000f0500728c */ /* 0x000fe4000bf26070 */
[----:B------:R-:W-:Y:S02]  /*06d0*/  UIADD3 UR6, UR5, -UR15, URZ ;  /* 0x8000000f05067290 */ /* 0x000fe4000fffe03f */
[----:B------:R-:W-:-:S04]  /*06e0*/  UISETP.GT.U32.AND UP3, UPT, UR15, UR5, UPT ;  /* 0x000000050f00728c */ /* 0x000fc8000bf64070 */
[----:B------:R-:W-:-:S03]  /*06f0*/  USEL UR5, UR6, UR5, !UP3 ;  /* 0x0000000506057287 */ /* 0x000fc6000d800000 */
[----:B------:R-:W-:Y:S02]  /*0700*/  @UP1 UIADD3 UR7, UR7, 0x1, URZ ;  /* 0x0000000107071890 */ /* 0x000fe4000fffe03f */
[----:B------:R-:W-:Y:S02]  /*0710*/  @!UP4 UIADD3 UR5, -UR5, URZ, URZ ;  /* 0x0000003f0505c290 */ /* 0x000fe4000fffe13f */
[----:B------:R-:W-:Y:S02]  /*0720*/  @!UP5 UIADD3 UR7, -UR7, URZ, URZ ;  /* 0x0000003f0707d290 */ /* 0x000fe4000fffe13f */
[----:B------:R-:W-:Y:S02]  /*0730*/  USEL UR14, UR13, UR5, !UP0 ;  /* 0x000000050d0e7287 */ /* 0x000fe4000c000000 */
[----:B------:R-:W-:Y:S02]  /*0740*/  USEL UR7, UR13, UR7, !UP0 ;  /* 0x000000070d077287 */ /* 0x000fe4000c000000 */
[----:B------:R-:W-:-:S02]  /*0750*/  UIMAD UR15, UR14, 0xa0, URZ ;  /* 0x000000a00e0f78a4 */ /* 0x000fc4000f8e023f */
[----:B------:R-:W-:-:S04]  /*0760*/  USHF.R.S32.HI UR5, URZ, 0x1f, UR7 ;  /* 0x0000001f3f057899 */ /* 0x000fc80008011407 */
[----:B------:R-:W-:Y:S01]  /*0770*/  MOV R5, UR15 ;  /* 0x0000000f00057c02 */ /* 0x000fe20008000f00 */
[----:B------:R-:W-:-:S04]  /*0780*/  UIMAD UR5, UR5, UR16, URZ ;  /* 0x00000010050572a4 */ /* 0x000fc8000f8e023f */
[----:B------:R-:W-:Y:S01]  /*0790*/  UIMAD UR5, UR7, UR17, UR5 ;  /* 0x00000011070572a4 */ /* 0x000fe2000f8e0205 */
[----:B------:R-:W-:Y:S01]  /*07a0*/  HFMA2.MMA R35, -RZ, RZ, 0, 0 ;  /* 0x00000000ff237435 */ /* 0x000fe200000001ff */
[----:B------:R-:W-:Y:S02]  /*07b0*/  CS2R R84, SRZ ;  /* 0x0000000000547805 */ /* 0x000fe4000001ff00 */
[----:B------:R-:W-:-:S04]  /*07c0*/  IADD3 R38, R2, 0x8, RZ ;  /* 0x0000000802267810 */ /* 0x000fc80007ffe0ff */
[----:B------:R-:W-:Y:S01]  /*07d0*/  SHF.R.S32.HI R32, RZ, 0x1f, R38 ;  /* 0x0000001fff207819 */ /* 0x000fe20000011426 */
[----:B------:R-:W-:Y:S01]  /*07e0*/  HFMA2.MMA R36, -RZ, RZ, 0, 0 ;  /* 0x00000000ff247435 */ /* 0x000fe200000001ff */
[----:B------:R-:W-:Y:S02]  /*07f0*/  CS2R R78, SRZ ;  /* 0x00000000004e7805 */ /* 0x000fe4000001ff00 */
[----:B------:R-:W-:Y:S02]  /*0800*/  CS2R R76, SRZ ;  /* 0x00000000004c7805 */ /* 0x000fe4000001ff00 */
[----:B------:R-:W-:Y:S02]  /*0810*/  IADD3 R37, R2, 0x10, RZ ;  /* 0x0000001002257810 */ /* 0x000fe40007ffe0ff */
[----:B--2---:R-:W-:Y:S02]  /*0820*/  SHF.R.S32.HI R0, RZ, 0x1f, R88 ;  /* 0x0000001fff007819 */ /* 0x004fe40000011458 */
[----:B------:R-:W-:-:S04]  /*0830*/  IADD3 R18, P0, R88, UR15, RZ ;  /* 0x0000000f58127c10 */ /* 0x000fc8000ff1e0ff */
[----:B------:R-:W-:Y:S01]  /*0840*/  LEA.HI.X.SX32 R19, R5, R0, 0x1, P0 ;  /* 0x0000000005137211 */ /* 0x000fe200000f0eff */
[----:B0-----:R-:W-:Y:S01]  /*0850*/  @P1 IMAD R0, R8, R6, RZ ;  /* 0x0000000608001224 */ /* 0x001fe200078e02ff */
[----:B------:R-:W-:Y:S01]  /*0860*/  MOV R5, UR16 ;  /* 0x0000001000057c02 */ /* 0x000fe20008000f00 */
[----:B------:R-:W0:Y:S01]  /*0870*/  @P1 LDC.64 R8, c[0x0][0x228] ;  /* 0x00008a00ff081b82 */ /* 0x000e220000000a00 */
[----:B------:R-:W-:Y:S01]  /*0880*/  ISETP.GE.U32.AND P0, PT, R33, UR18, PT ;  /* 0x0000001221007c0c */ /* 0x000fe2000bf06070 */
[----:B------:R-:W-:Y:S01]  /*0890*/  @P1 IMAD R7, R2, R7, R0 ;  /* 0x0000000702071224 */ /* 0x000fe200078e0200 */
[----:B------:R-:W-:Y:S01]  /*08a0*/  CS2R R74, SRZ ;  /* 0x00000000004a7805 */ /* 0x000fe2000001ff00 */
[----:B------:R-:W-:Y:S01]  /*08b0*/  IMAD.WIDE.U32 R18, R5, UR7, R18 ;  /* 0x0000000705127c25 */ /* 0x000fe2000f8e0012 */
[----:B------:R-:W-:Y:S01]  /*08c0*/  ISETP.GE.AND.EX P0, PT, R15, UR19, PT, P0 ;  /* 0x000000130f007c0c */ /* 0x000fe2000bf06300 */
[----:B------:R-:W-:Y:S01]  /*08d0*/  HFMA2.MMA R52, -RZ, RZ, 0, 0 ;  /* 0x00000000ff347435 */ /* 0x000fe200000001ff */
[----:B------:R-:W-:Y:S01]  /*08e0*/  CS2R R62, SRZ ;  /* 0x00000000003e7805 */ /* 0x000fe2000001ff00 */
[----:B----4-:R-:W-:Y:S01]  /*08f0*/  @!P2 IMAD R0, R11, R28, RZ ;  /* 0x0000001c0b00a224 */ /* 0x010fe200078e02ff */
[----:B------:R-:W-:-:S02]  /*0900*/  IADD3 R21, R19, UR5, RZ ;  /* 0x0000000513157c10 */ /* 0x000fc4000fffe0ff */
[----:B------:R-:W-:Y:S02]  /*0910*/  CS2R R50, SRZ ;  /* 0x0000000000327805 */ /* 0x000fe4000001ff00 */
[-C--:B------:R-:W-:Y:S01]  /*0920*/  @P1 MOV R20, R18.reuse ;  /* 0x0000001200141202 */ /* 0x080fe20000000f00 */
[----:B------:R-:W-:Y:S01]  /*0930*/  @!P2 IMAD R25, R31, R29, R0 ;  /* 0x0000001d1f19a224 */ /* 0x000fe200078e0200 */
[----:B------:R-:W-:Y:S02]  /*0940*/  ISETP.GT.U32.OR P0, PT, R3, 0x27f, P0 ;  /* 0x0000027f0300780c */ /* 0x000fe40000704470 */
[----:B------:R-:W-:Y:S02]  /*0950*/  CS2R R64, SRZ ;  /* 0x0000000000407805 */ /* 0x000fe4000001ff00 */
[----:B------:R-:W-:Y:S01]  /*0960*/  @!P2 MOV R10, R18 ;  /* 0x00000012000aa202 */ /* 0x000fe20000000f00 */
[----:B------:R-:W-:Y:S01]  /*0970*/  @P1 IMAD.WIDE.U32 R4, R2, R6, R20 ;  /* 0x0000000602041225 */ /* 0x000fe200078e0014 */
[----:B------:R-:W-:-:S02]  /*0980*/  @!P2 MOV R11, R21 ;  /* 0x00000015000ba202 */ /* 0x000fc40000000f00 */
[----:B------:R-:W-:Y:S02]  /*0990*/  CS2R R66, SRZ ;  /* 0x0000000000427805 */ /* 0x000fe4000001ff00 */
[----:B------:R-:W-:Y:S02]  /*09a0*/  IADD3 R0, R2, 0x88, RZ ;  /* 0x0000008802007810 */ /* 0x000fe40007ffe0ff */
[----:B------:R-:W-:Y:S02]  /*09b0*/  CS2R R68, SRZ ;  /* 0x0000000000447805 */ /* 0x000fe4000001ff00 */
[----:B------:R-:W-:Y:S01]  /*09c0*/  @P1 IADD3 R5, R5, R7, RZ ;  /* 0x0000000705051210 */ /* 0x000fe20007ffe0ff */
[----:B------:R-:W-:Y:S01]  /*09d0*/  @!P2 IMAD.WIDE.U32 R10, R31, R28, R10 ;  /* 0x0000001c1f0aa225 */ /* 0x000fe200078e000a */
[C---:B------:R-:W-:Y:S01]  /*09e0*/  @P1 SHF.L.U32 R23, R4.reuse, 0x1, RZ ;  /* 0x0000000104171819 */ /* 0x040fe200000006ff */
[----:B------:R-:W2:Y:S01]  /*09f0*/  @!P2 LDC.64 R6, c[0x0][0x228] ;  /* 0x00008a00ff06ab82 */ /* 0x000ea20000000a00 */
[----:B------:R-:W-:-:S02]  /*0a00*/  @P1 SHF.L.U64.HI R24, R4, 0x1, R5 ;  /* 0x0000000104181819 */ /* 0x000fc40000010205 */
[----:B------:R-:W-:Y:S02]  /*0a10*/  CS2R R48, SRZ ;  /* 0x0000000000307805 */ /* 0x000fe4000001ff00 */
[----:B-1----:R-:W-:Y:S02]  /*0a20*/  @P1 IADD3 R16, P3, R23, R16, RZ ;  /* 0x0000001017101210 */ /* 0x002fe40007f7e0ff */
[----:B------:R-:W-:Y:S02]  /*0a30*/  CS2R R72, SRZ ;  /* 0x0000000000487805 */ /* 0x000fe4000001ff00 */
[----:B------:R-:W-:Y:S02]  /*0a40*/  @!P2 IADD3 R11, R11, R25, RZ ;  /* 0x000000190b0ba210 */ /* 0x000fe40007ffe0ff */
[----:B------:R-:W-:Y:S02]  /*0a50*/  CS2R R46, SRZ ;  /* 0x00000000002e7805 */ /* 0x000fe4000001ff00 */
[----:B------:R-:W-:Y:S01]  /*0a60*/  @P1 IADD3.X R17, R24, R17, RZ, P3, !PT ;  /* 0x0000001118111210 */ /* 0x000fe20001ffe4ff */
[----:B------:R-:W1:Y:S01]  /*0a70*/  @!P0 LDC.64 R4, c[0x0][0x288] ;  /* 0x0000a200ff048b82 */ /* 0x000e620000000a00 */
[----:B0-----:R-:W-:-:S02]  /*0a80*/  @P1 IADD3 R22, P3, R23, R8, RZ ;  /* 0x0000000817161210 */ /* 0x001fc40007f7e0ff */
[----:B------:R-:W-:Y:S02]  /*0a90*/  CS2R R44, SRZ ;  /* 0x00000000002c7805 */ /* 0x000fe4000001ff00 */
[----:B------:R-:W-:Y:S01]  /*0aa0*/  @!P2 SHF.L.U64.HI R26, R10, 0x1, R11 ;  /* 0x000000010a1aa819 */ /* 0x000fe2000001020b */
[----:B------:R2:W3:Y:S01]  /*0ab0*/  @P1 LDG.E R61, desc[UR22][R16.64] ;  /* 0x00000016103d1981 */ /* 0x0004e2000c1e1900 */
[----:B------:R-:W-:Y:S02]  /*0ac0*/  @P1 IADD3.X R23, R24, R9, RZ, P3, !PT ;  /* 0x0000000918171210 */ /* 0x000fe40001ffe4ff */
[----:B------:R-:W-:Y:S02]  /*0ad0*/  CS2R R80, SRZ ;  /* 0x0000000000507805 */ /* 0x000fe4000001ff00 */
[----:B------:R-:W-:Y:S02]  /*0ae0*/  @!P2 SHF.L.U32 R9, R10, 0x1, RZ ;  /* 0x000000010a09a819 */ /* 0x000fe400000006ff */
[----:B------:R-:W-:-:S02]  /*0af0*/  CS2R R42, SRZ ;  /* 0x00000000002a7805 */ /* 0x000fc4000001ff00 */
[----:B------:R-:W-:Y:S01]  /*0b00*/  ISETP.GE.U32.AND P4, PT, R0, UR18, PT ;  /* 0x0000001200007c0c */ /* 0x000fe2000bf86070 */
[----:B------:R-:W0:Y:S01]  /*0b10*/  @!P5 LDC.64 R10, c[0x0][0x288] ;  /* 0x0000a200ff0adb82 */ /* 0x000e220000000a00 */
[----:B------:R-:W-:Y:S01]  /*0b20*/  SHF.R.S32.HI R29, RZ, 0x1f, R0 ;  /* 0x0000001fff1d7819 */ /* 0x000fe20000011400 */
[----:B------:R4:W5:Y:S01]  /*0b30*/  @P1 LDG.E R60, desc[UR22][R22.64] ;  /* 0x00000016163c1981 */ /* 0x000962000c1e1900 */
[----:B------:R-:W-:Y:S02]  /*0b40*/  @!P2 IADD3 R24, P3, R9, R12, RZ ;  /* 0x0000000c0918a210 */ /* 0x000fe40007f7e0ff */
[----:B------:R-:W-:Y:S02]  /*0b50*/  CS2R R82, SRZ ;  /* 0x0000000000527805 */ /* 0x000fe4000001ff00 */
[----:B------:R-:W-:Y:S01]  /*0b60*/  ISETP.GE.AND.EX P4, PT, R29, UR19, PT, P4 ;  /* 0x000000131d007c0c */ /* 0x000fe2000bf86340 */
[----:B------:R-:W-:Y:S01]  /*0b70*/  ULDC.64 UR16, c[0x0][0x290] ;  /* 0x0000a40000107ab9 */ /* 0x000fe20000000a00 */
[----:B--2---:R-:W-:-:S02]  /*0b80*/  @!P2 IADD3 R16, P6, R9, R6, RZ ;  /* 0x000000060910a210 */ /* 0x004fc40007fde0ff */
[----:B------:R-:W-:Y:S01]  /*0b90*/  CS2R R70, SRZ ;  /* 0x0000000000467805 */ /* 0x000fe2000001ff00 */
[----:B------:R-:W2:Y:S01]  /*0ba0*/  @!P0 LDC.64 R8, c[0x0][0x230] ;  /* 0x00008c00ff088b82 */ /* 0x000ea20000000a00 */
[----:B------:R-:W-:Y:S01]  /*0bb0*/  ISETP.GT.U32.OR P4, PT, R3, 0x27f, P4 ;  /* 0x0000027f0300780c */ /* 0x000fe20002784470 */
[----:B------:R-:W-:Y:S01]  /*0bc0*/  ULDC.64 UR6, c[0x0][0x248] ;  /* 0x0000920000067ab9 */ /* 0x000fe20000000a00 */
[----:B-1----:R-:W-:Y:S01]  /*0bd0*/  @!P0 IMAD R6, R15, R4, RZ ;  /* 0x000000040f068224 */ /* 0x002fe200078e02ff */
[C---:B------:R-:W-:Y:S02]  /*0be0*/  @!P2 IADD3.X R25, R26.reuse, R13, RZ, P3, !PT ;  /* 0x0000000d1a19a210 */ /* 0x040fe40001ffe4ff */
[----:B------:R-:W-:Y:S01]  /*0bf0*/  @!P2 IADD3.X R17, R26, R7, RZ, P6, !PT ;  /* 0x000000071a11a210 */ /* 0x000fe200037fe4ff */
[----:B------:R-:W-:Y:S01]  /*0c00*/  @!P0 IMAD R15, R33, R5, R6 ;  /* 0x00000005210f8224 */ /* 0x000fe200078e0206 */
[----:B------:R-:W1:Y:S01]  /*0c10*/  @!P0 LDC.64 R12, c[0x0][0x228] ;  /* 0x00008a00ff0c8b82 */ /* 0x000e620000000a00 */
[----:B------:R-:W-:Y:S01]  /*0c20*/  @!P0 MOV R6, R18 ;  /* 0x0000001200068202 */ /* 0x000fe20000000f00 */
[----:B------:R-:W5:Y:S01]  /*0c30*/  @!P2 LDG.E R35, desc[UR22][R24.64] ;  /* 0x000000161823a981 */ /* 0x000f62000c1e1900 */
[----:B------:R-:W-:-:S02]  /*0c40*/  @!P0 MOV R7, R21 ;  /* 0x0000001500078202 */ /* 0x000fc40000000f00 */
[----:B------:R-:W-:Y:S01]  /*0c50*/  IADD3 R26, R2, 0x90, RZ ;  /* 0x00000090021a7810 */ /* 0x000fe20007ffe0ff */
[----:B------:R4:W5:Y:S01]  /*0c60*/  @!P2 LDG.E R84, desc[UR22][R16.64] ;  /* 0x000000161054a981 */ /* 0x000962000c1e1900 */
[----:B------:R-:W-:Y:S02]  /*0c70*/  @!P0 IMAD.WIDE.U32 R4, R33, R4, R6 ;  /* 0x0000000421048225 */ /* 0x000fe400078e0006 */
[----:B------:R-:W1:Y:S03]  /*0c80*/  @!P4 LDC.64 R6, c[0x0][0x288] ;  /* 0x0000a200ff06cb82 */ /* 0x000e660000000a00 */
[----:B------:R-:W-:Y:S01]  /*0c90*/  @!P0 IADD3 R5, R5, R15, RZ ;  /* 0x0000000f05058210 */ /* 0x000fe20007ffe0ff */
[----:B0-----:R-:W-:Y:S01]  /*0ca0*/  @!P5 IMAD R27, R27, R10, RZ ;  /* 0x0000000a1b1bd224 */ /* 0x001fe200078e02ff */
[----:B----4-:R-:W-:Y:S02]  /*0cb0*/  @!P0 SHF.L.U32 R23, R4, 0x1, RZ ;  /* 0x0000000104178819 */ /* 0x010fe400000006ff */
[----:B------:R-:W-:-:S02]  /*0cc0*/  @!P5 MOV R16, R18 ;  /* 0x000000120010d202 */ /* 0x000fc40000000f00 */
[----:B------:R-:W-:Y:S02]  /*0cd0*/  @!P5 MOV R17, R21 ;  /* 0x000000150011d202 */ /* 0x000fe40000000f00 */
[----:B------:R-:W-:Y:S02]  /*0ce0*/  @!P0 SHF.L.U64.HI R28, R4, 0x1, R5 ;  /* 0x00000001041c8819 */ /* 0x000fe40000010205 */
[----:B------:R-:W0:Y:S01]  /*0cf0*/  @!P5 LDC.64 R4, c[0x0][0x230] ;  /* 0x00008c00ff04db82 */ /* 0x000e220000000a00 */
[----:B------:R-:W-:Y:S01]  /*0d00*/  ISETP.GE.U32.AND P2, PT, R26, UR18, PT ;  /* 0x000000121a007c0c */ /* 0x000fe2000bf46070 */
[C---:B------:R-:W-:Y:S01]  /*0d10*/  @!P5 IMAD R27, R14.reuse, R11, R27 ;  /* 0x0000000b0e1bd224 */ /* 0x040fe200078e021b */
[----:B------:R-:W-:Y:S01]  /*0d20*/  SHF.R.S32.HI R34, RZ, 0x1f, R26 ;  /* 0x0000001fff227819 */ /* 0x000fe2000001141a */
[----:B------:R-:W-:Y:S01]  /*0d30*/  @!P5 IMAD.WIDE.U32 R10, R14, R10, R16 ;  /* 0x0000000a0e0ad225 */ /* 0x000fe200078e0010 */
[----:B--2---:R-:W-:-:S03]  /*0d40*/  @!P0 IADD3 R24, P3, R23, R8, RZ ;  /* 0x0000000817188210 */ /* 0x004fc60007f7e0ff */
[----:B------:R-:W2:Y:S01]  /*0d50*/  @!P5 LDC.64 R14, c[0x0][0x228] ;  /* 0x00008a00ff0edb82 */ /* 0x000ea20000000a00 */
[----:B------:R-:W-:Y:S02]  /*0d60*/  ISETP.GE.AND.EX P2, PT, R34, UR19, PT, P2 ;  /* 0x0000001322007c0c */ /* 0x000fe4000bf46320 */
[C---:B------:R-:W-:Y:S02]  /*0d70*/  @!P0 IADD3.X R25, R28.reuse, R9, RZ, P3, !PT ;  /* 0x000000091c198210 */ /* 0x040fe40001ffe4ff */
[----:B-1----:R-:W-:Y:S02]  /*0d80*/  @!P0 IADD3 R22, P3, R23, R12, RZ ;  /* 0x0000000c17168210 */ /* 0x002fe40007f7e0ff */
[----:B------:R-:W-:Y:S01]  /*0d90*/  ISETP.GT.U32.OR P2, PT, R3, 0x27f, P2 ;  /* 0x0000027f0300780c */ /* 0x000fe20001744470 */
[----:B------:R-:W-:Y:S01]  /*0da0*/  @!P4 IMAD R29, R29, R6, RZ ;  /* 0x000000061d1dc224 */ /* 0x000fe200078e02ff */
[----:B------:R-:W-:Y:S01]  /*0db0*/  @!P0 IADD3.X R23, R28, R13, RZ, P3, !PT ;  /* 0x0000000d1c178210 */ /* 0x000fe20001ffe4ff */
[----:B------:R2:W5:Y:S01]  /*0dc0*/  @!P0 LDG.E R36, desc[UR22][R24.64] ;  /* 0x0000001618248981 */ /* 0x000562000c1e1900 */
[----:B------:R-:W-:Y:S01]  /*0dd0*/  ISETP.GE.U32.AND P3, PT, R38, UR18, PT ;  /* 0x0000001226007c0c */ /* 0x000fe2000bf66070 */
[----:B------:R-:W1:Y:S01]  /*0de0*/  @!P4 LDC.64 R12, c[0x0][0x230] ;  /* 0x00008c00ff0ccb82 */ /* 0x000e620000000a00 */
[----:B------:R-:W-:-:S02]  /*0df0*/  @!P5 IADD3 R9, R11, R27, RZ ;  /* 0x0000001b0b09d210 */ /* 0x000fc40007ffe0ff */
[----:B------:R-:W-:Y:S02]  /*0e00*/  @!P4 MOV R16, R18 ;  /* 0x000000120010c202 */ /* 0x000fe40000000f00 */
[----:B------:R-:W-:Y:S01]  /*0e10*/  @!P4 MOV R17, R21 ;  /* 0x000000150011c202 */ /* 0x000fe20000000f00 */
[----:B------:R-:W-:Y:S01]  /*0e20*/  @!P4 IMAD R31, R0, R7, R29 ;  /* 0x00000007001fc224 */ /* 0x000fe200078e021d */
[----:B------:R-:W-:Y:S01]  /*0e30*/  ISETP.GE.AND.EX P3, PT, R32, UR19, PT, P3 ;  /* 0x0000001320007c0c */ /* 0x000fe2000bf66330 */
[----:B------:R4:W5:Y:S01]  /*0e40*/  @!P0 LDG.E R79, desc[UR22][R22.64] ;  /* 0x00000016164f8981 */ /* 0x000962000c1e1900 */
[C---:B------:R-:W-:Y:S02]  /*0e50*/  @!P5 SHF.L.U32 R27, R10.reuse, 0x1, RZ ;  /* 0x000000010a1bd819 */ /* 0x040fe400000006ff */
[----:B------:R-:W-:Y:S02]  /*0e60*/  @!P5 SHF.L.U64.HI R30, R10, 0x1, R9 ;  /* 0x000000010a1ed819 */ /* 0x000fe40000010209 */
[----:B------:R-:W-:Y:S01]  /*0e70*/  ISETP.GT.U32.OR P3, PT, R3, 0x27f, P3 ;  /* 0x0000027f0300780c */ /* 0x000fe20001f64470 */
[----:B------:R-:W4:Y:S01]  /*0e80*/  @!P4 LDC.64 R10, c[0x0][0x228] ;  /* 0x00008a00ff0acb82 */ /* 0x000f220000000a00 */
[C---:B0-----:R-:W-:Y:S01]  /*0e90*/  @!P5 IADD3 R28, P6, R27.reuse, R4, RZ ;  /* 0x000000041b1cd210 */ /* 0x041fe20007fde0ff */
[----:B------:R-:W-:Y:S01]  /*0ea0*/  @!P4 IMAD.WIDE.U32 R6, R0, R6, R16 ;  /* 0x000000060006c225 */ /* 0x000fe200078e0010 */
[----:B--2---:R-:W-:-:S05]  /*0eb0*/  @!P5 IADD3 R24, P0, R27, R14, RZ ;  /* 0x0000000e1b18d210 */ /* 0x004fca0007f1e0ff */
[----:B------:R-:W0:Y:S01]  /*0ec0*/  @!P2 LDC.64 R8, c[0x0][0x288] ;  /* 0x0000a200ff08ab82 */ /* 0x000e220000000a00 */
[C---:B------:R-:W-:Y:S02]  /*0ed0*/  @!P5 IADD3.X R29, R30.reuse, R5, RZ, P6, !PT ;  /* 0x000000051e1dd210 */ /* 0x040fe400037fe4ff */
[----:B------:R-:W-:Y:S02]  /*0ee0*/  @!P4 IADD3 R5, R7, R31, RZ ;  /* 0x0000001f0705c210 */ /* 0x000fe40007ffe0ff */
[----:B------:R-:W-:Y:S02]  /*0ef0*/  @!P5 IADD3.X R25, R30, R15, RZ, P0, !PT ;  /* 0x0000000f1e19d210 */ /* 0x000fe400007fe4ff */
[C---:B------:R-:W-:Y:S01]  /*0f00*/  @!P4 SHF.L.U32 R15, R6.reuse, 0x1, RZ ;  /* 0x00000001060fc819 */ /* 0x040fe200000006ff */
[----:B------:R-:W-:Y:S01]  /*0f10*/  HFMA2.MMA R0, -RZ, RZ, 0, 0 ;  /* 0x00000000ff007435 */ /* 0x000fe200000001ff */
[----:B------:R-:W-:Y:S01]  /*0f20*/  @!P4 SHF.L.U64.HI R30, R6, 0x1, R5 ;  /* 0x00000001061ec819 */ /* 0x000fe20000010205 */
[----:B------:R-:W2:Y:S01]  /*0f30*/  @!P2 LDC.64 R16, c[0x0][0x228] ;  /* 0x00008a00ff10ab82 */ /* 0x000ea20000000a00 */
[----:B------:R-:W5:Y:S07]  /*0f40*/  @!P5 LDG.E R77, desc[UR22][R24.64] ;  /* 0x00000016184dd981 */ /* 0x000f6e000c1e1900 */
[----:B------:R-:W2:Y:S01]  /*0f50*/  @!P3 LDC.64 R6, c[0x0][0x288] ;  /* 0x0000a200ff06bb82 */ /* 0x000ea20000000a00 */
[C---:B-1----:R-:W-:Y:S01]  /*0f60*/  @!P4 IADD3 R14, P0, R15.reuse, R12, RZ ;  /* 0x0000000c0f0ec210 */ /* 0x042fe20007f1e0ff */
[----:B------:R1:W5:Y:S01]  /*0f70*/  @!P5 LDG.E R0, desc[UR22][R28.64] ;  /* 0x000000161c00d981 */ /* 0x000362000c1e1900 */
[----:B----4-:R-:W-:-:S02]  /*0f80*/  @!P4 IADD3 R12, P5, R15, R10, RZ ;  /* 0x0000000a0f0cc210 */ /* 0x010fc40007fbe0ff */
[----:B------:R-:W-:-:S03]  /*0f90*/  @!P4 IADD3.X R15, R30, R13, RZ, P0, !PT ;  /* 0x0000000d1e0fc210 */ /* 0x000fc600007fe4ff */
[----:B------:R-:W4:Y:S01]  /*0fa0*/  @!P2 LDC.64 R4, c[0x0][0x230] ;  /* 0x00008c00ff04ab82 */ /* 0x000f220000000a00 */
[----:B0-----:R-:W-:Y:S01]  /*0fb0*/  @!P2 IMAD R22, R34, R8, RZ ;  /* 0x000000082216a224 */ /* 0x001fe200078e02ff */
[----:B------:R-:W-:Y:S02]  /*0fc0*/  SHF.R.S32.HI R31, RZ, 0x1f, R37 ;  /* 0x0000001fff1f7819 */ /* 0x000fe40000011425 */
[----:B------:R-:W-:Y:S01]  /*0fd0*/  ISETP.GE.U32.AND P0, PT, R37, UR18, PT ;  /* 0x0000001225007c0c */ /* 0x000fe2000bf06070 */
[C---:B------:R-:W-:Y:S01]  /*0fe0*/  @!P2 IMAD R27, R26.reuse, R9, R22 ;  /* 0x000000091a1ba224 */ /* 0x040fe200078e0216 */
[----:B------:R-:W-:Y:S02]  /*0ff0*/  @!P2 MOV R22, R18 ;  /* 0x000000120016a202 */ /* 0x000fe40000000f00 */
[----:B------:R-:W-:Y:S02]  /*1000*/  @!P2 MOV R23, R21 ;  /* 0x000000150017a202 */ /* 0x000fe40000000f00 */
[----:B------:R-:W-:Y:S01]  /*1010*/  ISETP.GE.AND.EX P0, PT, R31, UR19, PT, P0 ;  /* 0x000000131f007c0c */ /* 0x000fe2000bf06300 */
[----:B------:R-:W-:-:S03]  /*1020*/  @!P2 IMAD.WIDE.U32 R8, R26, R8, R22 ;  /* 0x000000081a08a225 */ /* 0x000fc600078e0016 */
[----:B------:R-:W-:Y:S01]  /*1030*/  ISETP.GT.U32.OR P0, PT, R3, 0x27f, P0 ;  /* 0x0000027f0300780c */ /* 0x000fe20000704470 */
[----:B--2---:R-:W-:Y:S01]  /*1040*/  @!P3 IMAD R22, R32, R6, RZ ;  /* 0x000000062016b224 */ /* 0x004fe200078e02ff */
[----:B------:R-:W-:Y:S02]  /*1050*/  IADD3 R32, R2, 0x18, RZ ;  /* 0x0000001802207810 */ /* 0x000fe40007ffe0ff */
[----:B------:R-:W-:Y:S02]  /*1060*/  MOV R34, RZ ;  /* 0x000000ff00227202 */ /* 0x000fe40000000f00 */
[----:B------:R-:W-:Y:S02]  /*1070*/  @!P4 IADD3.X R13, R30, R11, RZ, P5, !PT ;  /* 0x0000000b1e0dc210 */ /* 0x000fe40002ffe4ff */
[----:B------:R-:W-:Y:S02]  /*1080*/  @!P2 IADD3 R11, R9, R27, RZ ;  /* 0x0000001b090ba210 */ /* 0x000fe40007ffe0ff */
[----:B------:R-:W-:Y:S01]  /*1090*/  @!P2 SHF.L.U32 R9, R8, 0x1, RZ ;  /* 0x000000010809a819 */ /* 0x000fe200000006ff */
[----:B------:R0:W5:Y:S01]  /*10a0*/  @!P4 LDG.E R34, desc[UR22][R14.64] ;  /* 0x000000160e22c981 */ /* 0x000162000c1e1900 */
[----:B-1----:R-:W-:-:S02]  /*10b0*/  SHF.R.S32.HI R29, RZ, 0x1f, R32 ;  /* 0x0000001fff1d7819 */ /* 0x002fc40000011420 */
[----:B------:R-:W-:Y:S01]  /*10c0*/  ISETP.GE.U32.AND P5, PT, R32, UR18, PT ;  /* 0x0000001220007c0c */ /* 0x000fe2000bfa6070 */
[----:B------:R1:W5:Y:S01]  /*10d0*/  @!P4 LDG.E R76, desc[UR22][R12.64] ;  /* 0x000000160c4cc981 */ /* 0x000362000c1e1900 */
[----:B------:R-:W-:Y:S02]  /*10e0*/  @!P2 SHF.L.U64.HI R24, R8, 0x1, R11 ;  /* 0x000000010818a819 */ /* 0x000fe4000001020b */
[----:B------:R-:W-:Y:S02]  /*10f0*/  ISETP.GE.AND.EX P5, PT, R29, UR19, PT, P5 ;  /* 0x000000131d007c0c */ /* 0x000fe4000bfa6350 */
[C---:B----4-:R-:W-:Y:S01]  /*1100*/  @!P2 IADD3 R10, P6, R9.reuse, R4, RZ ;  /* 0x00000004090aa210 */ /* 0x050fe20007fde0ff */
[----:B------:R-:W-:Y:S01]  /*1110*/  @!P3 IMAD R25, R38, R7, R22 ;  /* 0x000000072619b224 */ /* 0x000fe200078e0216 */
[----:B------:R-:W-:Y:S01]  /*1120*/  @!P2 IADD3 R16, P4, R9, R16, RZ ;  /* 0x000000100910a210 */ /* 0x000fe20007f9e0ff */
[----:B0-----:R-:W0:Y:S01]  /*1130*/  @!P3 LDC.64 R14, c[0x0][0x230] ;  /* 0x00008c00ff0ebb82 */ /* 0x001e220000000a00 */
[----:B------:R-:W-:-:S02]  /*1140*/  @!P3 MOV R22, R18 ;  /* 0x000000120016b202 */ /* 0x000fc40000000f00 */
[----:B------:R-:W-:Y:S02]  /*1150*/  @!P3 MOV R23, R21 ;  /* 0x000000150017b202 */ /* 0x000fe40000000f00 */
[----:B------:R-:W-:-:S03]  /*1160*/  ISETP.GT.U32.OR P5, PT, R3, 0x27f, P5 ;  /* 0x0000027f0300780c */ /* 0x000fc60002fa4470 */
[----:B------:R-:W2:Y:S01]  /*1170*/  @!P0 LDC.64 R8, c[0x0][0x288] ;  /* 0x0000a200ff088b82 */ /* 0x000ea20000000a00 */
[----:B------:R-:W-:Y:S01]  /*1180*/  HFMA2.MMA R4, -RZ, RZ, 0, 0 ;  /* 0x00000000ff047435 */ /* 0x000fe200000001ff */
[----:B------:R-:W-:-:S06]  /*1190*/  @!P3 IMAD.WIDE.U32 R6, R38, R6, R22 ;  /* 0x000000062606b225 */ /* 0x000fcc00078e0016 */
[----:B-1----:R-:W1:Y:S01]  /*11a0*/  @!P3 LDC.64 R12, c[0x0][0x228] ;  /* 0x00008a00ff0cbb82 */ /* 0x002e620000000a00 */
[----:B------:R-:W-:Y:S02]  /*11b0*/  @!P2 IADD3.X R11, R24, R5, RZ, P6, !PT ;  /* 0x00000005180ba210 */ /* 0x000fe400037fe4ff */
[----:B------:R-:W-:Y:S02]  /*11c0*/  @!P3 IADD3 R7, R7, R25, RZ ;  /* 0x000000190707b210 */ /* 0x000fe40007ffe0ff */
[----:B------:R-:W-:Y:S01]  /*11d0*/  IADD3 R28, R2, 0x20, RZ ;  /* 0x00000020021c7810 */ /* 0x000fe20007ffe0ff */
[----:B------:R4:W5:Y:S01]  /*11e0*/  @!P2 LDG.E R4, desc[UR22][R10.64] ;  /* 0x000000160a04a981 */ /* 0x000962000c1e1900 */
[----:B------:R-:W-:Y:S01]  /*11f0*/  @!P2 IADD3.X R17, R24, R17, RZ, P4, !PT ;  /* 0x000000111811a210 */ /* 0x000fe200027fe4ff */
[----:B------:R-:W3:Y:S01]  /*1200*/  @!P0 LDC.64 R22, c[0x0][0x228] ;  /* 0x00008a00ff168b82 */ /* 0x000ee20000000a00 */
[C---:B------:R-:W-:Y:S02]  /*1210*/  @!P3 SHF.L.U32 R5, R6.reuse, 0x1, RZ ;  /* 0x000000010605b819 */ /* 0x040fe400000006ff */
[----:B------:R-:W-:Y:S01]  /*1220*/  @!P3 SHF.L.U64.HI R24, R6, 0x1, R7 ;  /* 0x000000010618b819 */ /* 0x000fe20000010207 */
[----:B------:R2:W5:Y:S01]  /*1230*/  @!P2 LDG.E R74, desc[UR22][R16.64] ;  /* 0x00000016104aa981 */ /* 0x000562000c1e1900 */
[----:B------:R-:W-:-:S03]  /*1240*/  SHF.R.S32.HI R27, RZ, 0x1f, R28 ;  /* 0x0000001fff1b7819 */ /* 0x000fc6000001141c */
[----:B----4-:R-:W4:Y:S01]  /*1250*/  @!P5 LDC.64 R10, c[0x0][0x288] ;  /* 0x0000a200ff0adb82 */ /* 0x010f220000000a00 */
[----:B------:R-:W-:Y:S01]  /*1260*/  ISETP.GE.U32.AND P4, PT, R28, UR18, PT ;  /* 0x000000121c007c0c */ /* 0x000fe2000bf86070 */
[----:B--2---:R-:W-:-:S06]  /*1270*/  @!P0 IMAD R26, R31, R8, RZ ;  /* 0x000000081f1a8224 */ /* 0x004fcc00078e02ff */
[----:B------:R-:W2:Y:S01]  /*1280*/  @!P0 LDC.64 R6, c[0x0][0x230] ;  /* 0x00008c00ff068b82 */ /* 0x000ea20000000a00 */
[----:B------:R-:W-:Y:S02]  /*1290*/  ISETP.GE.AND.EX P4, PT, R27, UR19, PT, P4 ;  /* 0x000000131b007c0c */ /* 0x000fe4000bf86340 */
[----:B------:R-:W-:Y:S02]  /*12a0*/  @!P0 MOV R16, R18 ;  /* 0x0000001200108202 */ /* 0x000fe40000000f00 */
[----:B------:R-:W-:Y:S02]  /*12b0*/  @!P0 MOV R17, R21 ;  /* 0x0000001500118202 */ /* 0x000fe40000000f00 */
[----:B------:R-:W-:Y:S02]  /*12c0*/  ISETP.GT.U32.OR P4, PT, R3, 0x27f, P4 ;  /* 0x0000027f0300780c */ /* 0x000fe40002784470 */
[C---:B0-----:R-:W-:Y:S02]  /*12d0*/  @!P3 IADD3 R14, P6, R5.reuse, R14, RZ ;  /* 0x0000000e050eb210 */ /* 0x041fe40007fde0ff */
[----:B-1----:R-:W-:Y:S01]  /*12e0*/  @!P3 IADD3 R12, P2, R5, R12, RZ ;  /* 0x0000000c050cb210 */ /* 0x002fe20007f5e0ff */
[----:B------:R-:W-:-:S02]  /*12f0*/  @!P0 IMAD R5, R37, R9, R26 ;  /* 0x0000000925058224 */ /* 0x000fc400078e021a */
[----:B------:R-:W-:Y:S01]  /*1300*/  @!P0 IMAD.WIDE.U32 R8, R37, R8, R16 ;  /* 0x0000000825088225 */ /* 0x000fe200078e0010 */
[C---:B------:R-:W-:Y:S01]  /*1310*/  @!P3 IADD3.X R15, R24.reuse, R15, RZ, P6, !PT ;  /* 0x0000000f180fb210 */ /* 0x040fe200037fe4ff */
[----:B------:R-:W0:Y:S03]  /*1320*/  @!P5 LDC.64 R16, c[0x0][0x230] ;  /* 0x00008c00ff10db82 */ /* 0x000e260000000a00 */
[----:B------:R-:W-:Y:S01]  /*1330*/  @!P0 IADD3 R9, R9, R5, RZ ;  /* 0x0000000509098210 */ /* 0x000fe20007ffe0ff */
[----:B------:R1:W5:Y:S01]  /*1340*/  @!P3 LDG.E R52, desc[UR22][R14.64] ;  /* 0x000000160e34b981 */ /* 0x000362000c1e1900 */
[----:B------:R-:W-:Y:S02]  /*1350*/  @!P3 IADD3.X R13, R24, R13, RZ, P2, !PT ;  /* 0x0000000d180db210 */ /* 0x000fe400017fe4ff */
[C---:B------:R-:W-:Y:S02]  /*1360*/  @!P0 SHF.L.U32 R5, R8.reuse, 0x1, RZ ;  /* 0x0000000108058819 */ /* 0x040fe400000006ff */
[----:B------:R-:W-:Y:S01]  /*1370*/  @!P0 SHF.L.U64.HI R24, R8, 0x1, R9 ;  /* 0x0000000108188819 */ /* 0x000fe20000010209 */
[----:B----4-:R-:W-:Y:S01]  /*1380*/  @!P5 IMAD R8, R29, R10, RZ ;  /* 0x0000000a1d08d224 */ /* 0x010fe200078e02ff */
[----:B------:R-:W-:Y:S01]  /*1390*/  IADD3 R30, R2, 0x28, RZ ;  /* 0x00000028021e7810 */ /* 0x000fe20007ffe0ff */
[----:B------:R-:W5:Y:S01]  /*13a0*/  @!P3 LDG.E R63, desc[UR22][R12.64] ;  /* 0x000000160c3fb981 */ /* 0x000f62000c1e1900 */
[----:B-1----:R-:W1:Y:S01]  /*13b0*/  @!P4 LDC.64 R14, c[0x0][0x288] ;  /* 0x0000a200ff0ecb82 */ /* 0x002e620000000a00 */
[----:B--2---:R-:W-:-:S02]  /*13c0*/  @!P0 IADD3 R6, P6, R5, R6, RZ ;  /* 0x0000000605068210 */ /* 0x004fc40007fde0ff */
[----:B---3--:R-:W-:Y:S01]  /*13d0*/  @!P0 IADD3 R22, P2, R5, R22, RZ ;  /* 0x0000001605168210 */ /* 0x008fe20007f5e0ff */
[----:B------:R-:W-:Y:S01]  /*13e0*/  @!P5 IMAD R5, R32, R11, R8 ;  /* 0x0000000b2005d224 */ /* 0x000fe200078e0208 */
[----:B------:R-:W-:Y:S02]  /*13f0*/  @!P5 MOV R8, R18 ;  /* 0x000000120008d202 */ /* 0x000fe40000000f00 */
[----:B------:R-:W-:Y:S02]  /*1400*/  @!P5 MOV R9, R21 ;  /* 0x000000150009d202 */ /* 0x000fe40000000f00 */
[----:B------:R-:W-:Y:S02]  /*1410*/  SHF.R.S32.HI R33, RZ, 0x1f, R30 ;  /* 0x0000001fff217819 */ /* 0x000fe4000001141e */
[----:B------:R-:W-:Y:S01]  /*1420*/  ISETP.GE.U32.AND P3, PT, R30, UR18, PT ;  /* 0x000000121e007c0c */ /* 0x000fe2000bf66070 */
[----:B------:R-:W-:Y:S01]  /*1430*/  @!P5 IMAD.WIDE.U32 R10, R32, R10, R8 ;  /* 0x0000000a200ad225 */ /* 0x000fe200078e0008 */
[----:B------:R-:W-:Y:S01]  /*1440*/  @!P0 IADD3.X R7, R24, R7, RZ, P6, !PT ;  /* 0x0000000718078210 */ /* 0x000fe200037fe4ff */
[----:B------:R-:W2:Y:S01]  /*1450*/  @!P5 LDC.64 R8, c[0x0][0x228] ;  /* 0x00008a00ff08db82 */ /* 0x000ea20000000a00 */
[----:B------:R-:W-:-:S03]  /*1460*/  ISETP.GE.AND.EX P3, PT, R33, UR19, PT, P3 ;  /* 0x0000001321007c0c */ /* 0x000fc6000bf66330 */
[----:B------:R3:W5:Y:S01]  /*1470*/  @!P0 LDG.E R50, desc[UR22][R6.64] ;  /* 0x0000001606328981 */ /* 0x000762000c1e1900 */
[----:B------:R-:W-:Y:S02]  /*1480*/  ISETP.GT.U32.OR P3, PT, R3, 0x27f, P3 ;  /* 0x0000027f0300780c */ /* 0x000fe40001f64470 */
[----:B------:R-:W-:Y:S01]  /*1490*/  @!P5 IADD3 R11, R11, R5, RZ ;  /* 0x000000050b0bd210 */ /* 0x000fe20007ffe0ff */
[----:B---3--:R-:W3:Y:S01]  /*14a0*/  @!P4 LDC.64 R6, c[0x0][0x230] ;  /* 0x00008c00ff06cb82 */ /* 0x008ee20000000a00 */
[----:B------:R-:W-:Y:S01]  /*14b0*/  IADD3 R32, R2, 0x30, RZ ;  /* 0x0000003002207810 */ /* 0x000fe20007ffe0ff */
[----:B-1----:R-:W-:Y:S01]  /*14c0*/  @!P4 IMAD R12, R27, R14, RZ ;  /* 0x0000000e1b0cc224 */ /* 0x002fe200078e02ff */
[----:B------:R-:W-:Y:S02]  /*14d0*/  @!P0 IADD3.X R23, R24, R23, RZ, P2, !PT ;  /* 0x0000001718178210 */ /* 0x000fe400017fe4ff */
[----:B------:R-:W-:Y:S02]  /*14e0*/  SHF.R.S32.HI R29, RZ, 0x1f, R32 ;  /* 0x0000001fff1d7819 */ /* 0x000fe40000011420 */
[----:B------:R-:W-:-:S02]  /*14f0*/  ISETP.GE.U32.AND P2, PT, R32, UR18, PT ;  /* 0x0000001220007c0c */ /* 0x000fc4000bf46070 */
[C---:B------:R-:W-:Y:S02]  /*1500*/  @!P5 SHF.L.U32 R5, R10.reuse, 0x1, RZ ;  /* 0x000000010a05d819 */ /* 0x040fe400000006ff */
[----:B------:R-:W-:Y:S02]  /*1510*/  @!P5 SHF.L.U64.HI R26, R10, 0x1, R11 ;  /* 0x000000010a1ad819 */ /* 0x000fe4000001020b */
[----:B------:R-:W-:Y:S01]  /*1520*/  @!P4 MOV R25, R21 ;  /* 0x000000150019c202 */ /* 0x000fe20000000f00 */
[----:B------:R-:W1:Y:S01]  /*1530*/  @!P3 LDC.64 R10, c[0x0][0x288] ;  /* 0x0000a200ff0abb82 */ /* 0x000e620000000a00 */
[----:B------:R-:W-:Y:S01]  /*1540*/  @!P4 MOV R24, R18 ;  /* 0x000000120018c202 */ /* 0x000fe20000000f00 */
[C---:B------:R-:W-:Y:S01]  /*1550*/  @!P4 IMAD R27, R28.reuse, R15, R12 ;  /* 0x0000000f1c1bc224 */ /* 0x040fe200078e020c */
[----:B------:R-:W-:Y:S01]  /*1560*/  ISETP.GE.AND.EX P2, PT, R29, UR19, PT, P2 ;  /* 0x000000131d007c0c */ /* 0x000fe2000bf46320 */
[----:B------:R4:W5:Y:S02]  /*1570*/  @!P0 LDG.E R65, desc[UR22][R22.64] ;  /* 0x0000001616418981 */ /* 0x000964000c1e1900 */
[----:B------:R-:W-:-:S02]  /*1580*/  @!P4 IMAD.WIDE.U32 R14, R28, R14, R24 ;  /* 0x0000000e1c0ec225 */ /* 0x000fc400078e0018 */
[----:B------:R-:W1:Y:S01]  /*1590*/  @!P4 LDC.64 R12, c[0x0][0x228] ;  /* 0x00008a00ff0ccb82 */ /* 0x000e620000000a00 */
[----:B------:R-:W-:Y:S02]  /*15a0*/  ISETP.GT.U32.OR P2, PT, R3, 0x27f, P2 ;  /* 0x0000027f0300780c */ /* 0x000fe40001744470 */
[C---:B0-----:R-:W-:Y:S02]  /*15b0*/  @!P5 IADD3 R16, P6, R5.reuse, R16, RZ ;  /* 0x000000100510d210 */ /* 0x041fe40007fde0ff */
[----:B--2---:R-:W-:Y:S02]  /*15c0*/  @!P5 IADD3 R8, P0, R5, R8, RZ ;  /* 0x000000080508d210 */ /* 0x004fe40007f1e0ff */
[----:B------:R-:W-:Y:S02]  /*15d0*/  @!P4 IADD3 R15, R15, R27, RZ ;  /* 0x0000001b0f0fc210 */ /* 0x000fe40007ffe0ff */
[----:B------:R-:W-:Y:S02]  /*15e0*/  @!P4 SHF.L.U32 R5, R14, 0x1, RZ ;  /* 0x000000010e05c819 */ /* 0x000fe400000006ff */
[----:B------:R-:W-:-:S02]  /*15f0*/  @!P5 IADD3.X R9, R26, R9, RZ, P0, !PT ;  /* 0x000000091a09d210 */ /* 0x000fc400007fe4ff */
[----:B------:R-:W-:Y:S02]  /*1600*/  @!P4 SHF.L.U64.HI R24, R14, 0x1, R15 ;  /* 0x000000010e18c819 */ /* 0x000fe4000001020f */
[----:B---3--:R-:W-:Y:S01]  /*1610*/  @!P4 IADD3 R6, P0, R5, R6, RZ ;  /* 0x000000060506c210 */ /* 0x008fe20007f1e0ff */
[----:B------:R-:W0:Y:S01]  /*1620*/  @!P2 LDC.64 R14, c[0x0][0x288] ;  /* 0x0000a200ff0eab82 */ /* 0x000e220000000a00 */
[----:B------:R-:W-:Y:S01]  /*1630*/  IADD3 R31, R2, 0x38, RZ ;  /* 0x00000038021f7810 */ /* 0x000fe20007ffe0ff */
[----:B------:R2:W5:Y:S01]  /*1640*/  @!P5 LDG.E R67, desc[UR22][R8.64] ;  /* 0x000000160843d981 */ /* 0x000562000c1e1900 */
[----:B------:R-:W-:Y:S02]  /*1650*/  @!P4 IADD3.X R7, R24, R7, RZ, P0, !PT ;  /* 0x000000071807c210 */ /* 0x000fe400007fe4ff */
[----:B------:R-:W-:Y:S02]  /*1660*/  @!P5 IADD3.X R17, R26, R17, RZ, P6, !PT ;  /* 0x000000111a11d210 */ /* 0x000fe400037fe4ff */
[----:B------:R-:W-:Y:S01]  /*1670*/  SHF.R.S32.HI R28, RZ, 0x1f, R31 ;  /* 0x0000001fff1c7819 */ /* 0x000fe2000001141f */
[----:B------:R-:W5:Y:S01]  /*1680*/  @!P4 LDG.E R48, desc[UR22][R6.64] ;  /* 0x000000160630c981 */ /* 0x000f62000c1e1900 */
[----:B------:R-:W-:-:S02]  /*1690*/  ISETP.GE.U32.AND P0, PT, R31, UR18, PT ;  /* 0x000000121f007c0c */ /* 0x000fc4000bf06070 */
[----:B----4-:R-:W-:Y:S01]  /*16a0*/  @!P3 MOV R22, R18 ;  /* 0x000000120016b202 */ /* 0x010fe20000000f00 */
[----:B------:R3:W5:Y:S01]  /*16b0*/  @!P5 LDG.E R51, desc[UR22][R16.64] ;  /* 0x000000161033d981 */ /* 0x000762000c1e1900 */
[----:B------:R-:W-:Y:S01]  /*16c0*/  ISETP.GE.AND.EX P0, PT, R28, UR19, PT, P0 ;  /* 0x000000131c007c0c */ /* 0x000fe2000bf06300 */
[----:B--2---:R-:W2:Y:S01]  /*16d0*/  @!P3 LDC.64 R8, c[0x0][0x230] ;  /* 0x00008c00ff08bb82 */ /* 0x004ea20000000a00 */
[----:B------:R-:W-:Y:S02]  /*16e0*/  @!P3 MOV R23, R21 ;  /* 0x000000150017b202 */ /* 0x000fe40000000f00 */
[----:B------:R-:W-:Y:S02]  /*16f0*/  ISETP.GT.U32.OR P0, PT, R3, 0x27f, P0 ;  /* 0x0000027f0300780c */ /* 0x000fe40000704470 */
[----:B-1----:R-:W-:Y:S01]  /*1700*/  @!P4 IADD3 R12, P5, R5, R12, RZ ;  /* 0x0000000c050cc210 */ /* 0x002fe20007fbe0ff */
[----:B---3--:R-:W-:Y:S02]  /*1710*/  @!P3 IMAD R16, R33, R10, RZ ;  /* 0x0000000a2110b224 */ /* 0x008fe400078e02ff */
[----:B------:R-:W1:Y:S02]  /*1720*/  @!P2 LDC.64 R6, c[0x0][0x230] ;  /* 0x00008c00ff06ab82 */ /* 0x000e640000000a00 */
[----:B------:R-:W-:-:S02]  /*1730*/  @!P3 IMAD R5, R30, R11, R16 ;  /* 0x0000000b1e05b224 */ /* 0x000fc400078e0210 */
[----:B------:R-:W-:-:S04]  /*1740*/  @!P3 IMAD.WIDE.U32 R10, R30, R10, R22 ;  /* 0x0000000a1e0ab225 */ /* 0x000fc800078e0016 */
[----:B------:R-:W3:Y:S01]  /*1750*/  @!P3 LDC.64 R16, c[0x0][0x228] ;  /* 0x00008a00ff10bb82 */ /* 0x000ee20000000a00 */
[----:B------:R-:W-:Y:S02]  /*1760*/  @!P4 IADD3.X R13, R24, R13, RZ, P5, !PT ;  /* 0x0000000d180dc210 */ /* 0x000fe40002ffe4ff */
[----:B------:R-:W-:Y:S02]  /*1770*/  @!P3 IADD3 R11, R11, R5, RZ ;  /* 0x000000050b0bb210 */ /* 0x000fe40007ffe0ff */
[C---:B------:R-:W-:Y:S01]  /*1780*/  @!P3 SHF.L.U32 R5, R10.reuse, 0x1, RZ ;  /* 0x000000010a05b819 */ /* 0x040fe200000006ff */
[----:B------:R4:W5:Y:S01]  /*1790*/  @!P4 LDG.E R69, desc[UR22][R12.64] ;  /* 0x000000160c45c981 */ /* 0x000962000c1e1900 */
[----:B------:R-:W-:Y:S02]  /*17a0*/  @!P3 SHF.L.U64.HI R24, R10, 0x1, R11 ;  /* 0x000000010a18b819 */ /* 0x000fe4000001020b */
[----:B------:R-:W1:Y:S01]  /*17b0*/  @!P2 LDC.64 R10, c[0x0][0x228] ;  /* 0x00008a00ff0aab82 */ /* 0x000e620000000a00 */
[----:B0-----:R-:W-:-:S07]  /*17c0*/  @!P2 IMAD R22, R29, R14, RZ ;  /* 0x0000000e1d16a224 */ /* 0x001fce00078e02ff */
[----:B----4-:R-:W0:Y:S01]  /*17d0*/  @!P0 LDC.64 R12, c[0x0][0x288] ;  /* 0x0000a200ff0c8b82 */ /* 0x010e220000000a00 */
[----:B------:R-:W-:Y:S01]  /*17e0*/  IADD3 R29, R2, 0x40, RZ ;  /* 0x00000040021d7810 */ /* 0x000fe20007ffe0ff */
[C---:B------:R-:W-:Y:S01]  /*17f0*/  @!P2 IMAD R25, R32.reuse, R15, R22 ;  /* 0x0000000f2019a224 */ /* 0x040fe200078e0216 */
[----:B--2---:R-:W-:Y:S02]  /*1800*/  @!P3 IADD3 R8, P5, R5, R8, RZ ;  /* 0x000000080508b210 */ /* 0x004fe40007fbe0ff */
[----:B------:R-:W-:Y:S02]  /*1810*/  @!P2 MOV R22, R18 ;  /* 0x000000120016a202 */ /* 0x000fe40000000f00 */
[----:B------:R-:W-:Y:S02]  /*1820*/  @!P2 MOV R23, R21 ;  /* 0x000000150017a202 */ /* 0x000fe40000000f00 */
[----:B------:R-:W-:Y:S02]  /*1830*/  SHF.R.S32.HI R30, RZ, 0x1f, R29 ;  /* 0x0000001fff1e7819 */ /* 0x000fe4000001141d */
[----:B------:R-:W-:Y:S01]  /*1840*/  ISETP.GE.U32.AND P4, PT, R29, UR18, PT ;  /* 0x000000121d007c0c */ /* 0x000fe2000bf86070 */
[----:B------:R-:W-:Y:S01]  /*1850*/  @!P2 IMAD.WIDE.U32 R14, R32, R14, R22 ;  /* 0x0000000e200ea225 */ /* 0x000fe200078e0016 */
[----:B------:R-:W-:-:S02]  /*1860*/  @!P3 IADD3.X R9, R24, R9, RZ, P5, !PT ;  /* 0x000000091809b210 */ /* 0x000fc40002ffe4ff */
[----:B------:R-:W-:Y:S02]  /*1870*/  ISETP.GE.AND.EX P4, PT, R30, UR19, PT, P4 ;  /* 0x000000131e007c0c */ /* 0x000fe4000bf86340 */
[----:B---3--:R-:W-:Y:S01]  /*1880*/  @!P3 IADD3 R16, P5, R5, R16, RZ ;  /* 0x000000100510b210 */ /* 0x008fe20007fbe0ff */
[----:B------:R2:W5:Y:S01]  /*1890*/  @!P3 LDG.E R49, desc[UR22][R8.64] ;  /* 0x000000160831b981 */ /* 0x000562000c1e1900 */
[----:B------:R-:W-:Y:S02]  /*18a0*/  ISETP.GT.U32.OR P4, PT, R3, 0x27f, P4 ;  /* 0x0000027f0300780c */ /* 0x000fe40002784470 */
[----:B------:R-:W-:Y:S02]  /*18b0*/  @!P3 IADD3.X R17, R24, R17, RZ, P5, !PT ;  /* 0x000000111811b210 */ /* 0x000fe40002ffe4ff */
[----:B------:R-:W-:Y:S02]  /*18c0*/  @!P2 IADD3 R15, R15, R25, RZ ;  /* 0x000000190f0fa210 */ /* 0x000fe40007ffe0ff */
[----:B------:R-:W-:Y:S01]  /*18d0*/  @!P2 SHF.L.U32 R5, R14, 0x1, RZ ;  /* 0x000000010e05a819 */ /* 0x000fe200000006ff */
[----:B------:R3:W5:Y:S01]  /*18e0*/  @!P3 LDG.E R72, desc[UR22][R16.64] ;  /* 0x000000161048b981 */ /* 0x000762000c1e1900 */
[----:B------:R-:W-:Y:S01]  /*18f0*/  IADD3 R26, R2, 0x48, RZ ;  /* 0x00000048021a7810 */ /* 0x000fe20007ffe0ff */
[----:B0-----:R-:W-:Y:S01]  /*1900*/  @!P0 IMAD R24, R28, R12, RZ ;  /* 0x0000000c1c188224 */ /* 0x001fe200078e02ff */
[----:B------:R-:W-:Y:S01]  /*1910*/  @!P2 SHF.L.U64.HI R22, R14, 0x1, R15 ;  /* 0x000000010e16a819 */ /* 0x000fe2000001020f */
[----:B--2---:R-:W0:Y:S01]  /*1920*/  @!P0 LDC.64 R8, c[0x0][0x230] ;  /* 0x00008c00ff088b82 */ /* 0x004e220000000a00 */
[----:B-1----:R-:W-:-:S02]  /*1930*/  @!P2 IADD3 R6, P5, R5, R6, RZ ;  /* 0x000000060506a210 */ /* 0x002fc40007fbe0ff */
[----:B------:R-:W-:Y:S02]  /*1940*/  @!P2 IADD3 R10, P6, R5, R10, RZ ;  /* 0x0000000a050aa210 */ /* 0x000fe40007fde0ff */
[----:B------:R-:W-:Y:S02]  /*1950*/  SHF.R.S32.HI R28, RZ, 0x1f, R26 ;  /* 0x0000001fff1c7819 */ /* 0x000fe4000001141a */
[----:B------:R-:W-:Y:S01]  /*1960*/  ISETP.GE.U32.AND P3, PT, R26, UR18, PT ;  /* 0x000000121a007c0c */ /* 0x000fe2000bf66070 */
[----:B------:R-:W1:Y:S01]  /*1970*/  @!P0 LDC.64 R14, c[0x0][0x228] ;  /* 0x00008a00ff0e8b82 */ /* 0x000e620000000a00 */
[C---:B------:R-:W-:Y:S02]  /*1980*/  @!P2 IADD3.X R7, R22.reuse, R7, RZ, P5, !PT ;  /* 0x000000071607a210 */ /* 0x040fe40002ffe4ff */
[----:B------:R-:W-:Y:S02]  /*1990*/  @!P2 IADD3.X R11, R22, R11, RZ, P6, !PT ;  /* 0x0000000b160ba210 */ /* 0x000fe400037fe4ff */
[----:B------:R-:W-:-:S02]  /*19a0*/  ISETP.GE.AND.EX P3, PT, R28, UR19, PT, P3 ;  /* 0x000000131c007c0c */ /* 0x000fc4000bf66330 */
[----:B------:R-:W-:Y:S01]  /*19b0*/  @!P0 MOV R23, R21 ;  /* 0x0000001500178202 */ /* 0x000fe20000000f00 */
[----:B---3--:R-:W2:Y:S01]  /*19c0*/  @!P4 LDC.64 R16, c[0x0][0x288] ;  /* 0x0000a200ff10cb82 */ /* 0x008ea20000000a00 */
[----:B------:R-:W-:Y:S01]  /*19d0*/  @!P0 MOV R22, R18 ;  /* 0x0000001200168202 */ /* 0x000fe20000000f00 */
[----:B------:R-:W-:Y:S01]  /*19e0*/  @!P0 IMAD R13, R31, R13, R24 ;  /* 0x0000000d1f0d8224 */ /* 0x000fe200078e0218 */
[----:B------:R-:W-:Y:S01]  /*19f0*/  ISETP.GT.U32.OR P3, PT, R3, 0x27f, P3 ;  /* 0x0000027f0300780c */ /* 0x000fe20001f64470 */
[----:B------:R3:W5:Y:S02]  /*1a00*/  @!P2 LDG.E R46, desc[UR22][R6.64] ;  /* 0x00000016062ea981 */ /* 0x000764000c1e1900 */
[----:B------:R-:W-:Y:S01]  /*1a10*/  @!P0 IMAD.WIDE.U32 R22, R31, R12, R22 ;  /* 0x0000000c1f168225 */ /* 0x000fe200078e0016 */
[----:B------:R-:W-:Y:S01]  /*1a20*/  IADD3 R27, R2, 0x50, RZ ;  /* 0x00000050021b7810 */ /* 0x000fe20007ffe0ff */
[----:B------:R4:W5:Y:S03]  /*1a30*/  @!P2 LDG.E R73, desc[UR22][R10.64] ;  /* 0x000000160a49a981 */ /* 0x000966000c1e1900 */
[----:B------:R-:W-:-:S02]  /*1a40*/  @!P0 IADD3 R13, R23, R13, RZ ;  /* 0x0000000d170d8210 */ /* 0x000fc40007ffe0ff */
[C---:B------:R-:W-:Y:S01]  /*1a50*/  @!P0 SHF.L.U32 R5, R22.reuse, 0x1, RZ ;  /* 0x0000000116058819 */ /* 0x040fe200000006ff */
[----:B---3--:R-:W3:Y:S01]  /*1a60*/  @!P4 LDC.64 R6, c[0x0][0x230] ;  /* 0x00008c00ff06cb82 */ /* 0x008ee20000000a00 */
[----:B------:R-:W-:Y:S02]  /*1a70*/  @!P0 SHF.L.U64.HI R22, R22, 0x1, R13 ;  /* 0x0000000116168819 */ /* 0x000fe4000001020d */
[----:B0-----:R-:W-:-:S05]  /*1a80*/  @!P0 IADD3 R8, P5, R5, R8, RZ ;  /* 0x0000000805088210 */ /* 0x001fca0007fbe0ff */
[----:B------:R-:W0:Y:S01]  /*1a90*/  @!P3 LDC.64 R12, c[0x0][0x288] ;  /* 0x0000a200ff0cbb82 */ /* 0x000e220000000a00 */
[----:B-1----:R-:W-:Y:S02]  /*1aa0*/  @!P0 IADD3 R14, P6, R5, R14, RZ ;  /* 0x0000000e050e8210 */ /* 0x002fe40007fde0ff */
[C---:B------:R-:W-:Y:S02]  /*1ab0*/  @!P0 IADD3.X R9, R22.reuse, R9, RZ, P5, !PT ;  /* 0x0000000916098210 */ /* 0x040fe40002ffe4ff */
[----:B------:R-:W-:Y:S01]  /*1ac0*/  @!P0 IADD3.X R15, R22, R15, RZ, P6, !PT ;  /* 0x0000000f160f8210 */ /* 0x000fe200037fe4ff */
[----:B--2---:R-:W-:Y:S01]  /*1ad0*/  @!P4 IMAD R24, R30, R16, RZ ;  /* 0x000000101e18c224 */ /* 0x004fe200078e02ff */
[----:B------:R-:W-:Y:S01]  /*1ae0*/  @!P4 MOV R22, R18 ;  /* 0x000000120016c202 */ /* 0x000fe20000000f00 */
[----:B----4-:R-:W1:Y:S01]  /*1af0*/  @!P4 LDC.64 R10, c[0x0][0x228] ;  /* 0x00008a00ff0acb82 */ /* 0x010e620000000a00 */
[----:B------:R-:W-:Y:S01]  /*1b00*/  @!P4 MOV R23, R21 ;  /* 0x000000150017c202 */ /* 0x000fe20000000f00 */
[----:B------:R-:W-:Y:S01]  /*1b10*/  @!P4 IMAD R17, R29, R17, R24 ;  /* 0x000000111d11c224 */ /* 0x000fe200078e0218 */
[----:B------:R-:W-:Y:S01]  /*1b20*/  SHF.R.S32.HI R25, RZ, 0x1f, R27 ;  /* 0x0000001fff197819 */ /* 0x000fe2000001141b */
[----:B------:R2:W5:Y:S01]  /*1b30*/  @!P0 LDG.E R47, desc[UR22][R8.64] ;  /* 0x00000016082f8981 */ /* 0x000562000c1e1900 */
[----:B------:R-:W-:Y:S01]  /*1b40*/  ISETP.GE.U32.AND P2, PT, R27, UR18, PT ;  /* 0x000000121b007c0c */ /* 0x000fe2000bf46070 */
[----:B------:R-:W-:Y:S01]  /*1b50*/  @!P4 IMAD.WIDE.U32 R22, R29, R16, R22 ;  /* 0x000000101d16c225 */ /* 0x000fe200078e0016 */
[----:B------:R-:W-:Y:S01]  /*1b60*/  IADD3 R29, R2, 0x58, RZ ;  /* 0x00000058021d7810 */ /* 0x000fe20007ffe0ff */
[----:B------:R4:W5:Y:S01]  /*1b70*/  @!P0 LDG.E R75, desc[UR22][R14.64] ;  /* 0x000000160e4b8981 */ /* 0x000962000c1e1900 */
[----:B------:R-:W-:-:S02]  /*1b80*/  ISETP.GE.AND.EX P2, PT, R25, UR19, PT, P2 ;  /* 0x0000001319007c0c */ /* 0x000fc4000bf46320 */
[----:B------:R-:W-:Y:S02]  /*1b90*/  @!P4 IADD3 R17, R23, R17, RZ ;  /* 0x000000111711c210 */ /* 0x000fe40007ffe0ff */
[----:B------:R-:W-:Y:S01]  /*1ba0*/  ISETP.GT.U32.OR P2, PT, R3, 0x27f, P2 ;  /* 0x0000027f0300780c */ /* 0x000fe20001744470 */
[----:B--2---:R-:W2:Y:S01]  /*1bb0*/  @!P3 LDC.64 R8, c[0x0][0x230] ;  /* 0x00008c00ff08bb82 */ /* 0x004ea20000000a00 */
[C---:B------:R-:W-:Y:S02]  /*1bc0*/  @!P4 SHF.L.U32 R5, R22.reuse, 0x1, RZ ;  /* 0x000000011605c819 */ /* 0x040fe400000006ff */
[----:B------:R-:W-:Y:S01]  /*1bd0*/  @!P4 SHF.L.U64.HI R24, R22, 0x1, R17 ;  /* 0x000000011618c819 */ /* 0x000fe20000010211 */
[----:B0-----:R-:W-:Y:S01]  /*1be0*/  @!P3 IMAD R22, R28, R12, RZ ;  /* 0x0000000c1c16b224 */ /* 0x001fe200078e02ff */
[----:B------:R-:W-:Y:S02]  /*1bf0*/  SHF.R.S32.HI R30, RZ, 0x1f, R29 ;  /* 0x0000001fff1e7819 */ /* 0x000fe4000001141d */
[----:B------:R-:W-:Y:S01]  /*1c00*/  ISETP.GE.U32.AND P5, PT, R29, UR18, PT ;  /* 0x000000121d007c0c */ /* 0x000fe2000bfa6070 */
[----:B------:R-:W-:Y:S01]  /*1c10*/  @!P3 IMAD R13, R26, R13, R22 ;  /* 0x0000000d1a0db224 */ /* 0x000fe200078e0216 */
[----:B------:R-:W-:Y:S01]  /*1c20*/  @!P3 MOV R22, R18 ;  /* 0x000000120016b202 */ /* 0x000fe20000000f00 */
[----:B----4-:R-:W0:Y:S01]  /*1c30*/  @!P3 LDC.64 R14, c[0x0][0x228] ;  /* 0x00008a00ff0ebb82 */ /* 0x010e220000000a00 */
[----:B------:R-:W-:-:S02]  /*1c40*/  ISETP.GE.AND.EX P5, PT, R30, UR19, PT, P5 ;  /* 0x000000131e007c0c */ /* 0x000fc4000bfa6350 */
[----:B------:R-:W-:Y:S02]  /*1c50*/  @!P3 MOV R23, R21 ;  /* 0x000000150017b202 */ /* 0x000fe40000000f00 */
[----:B------:R-:W-:Y:S01]  /*1c60*/  ISETP.GT.U32.OR P5, PT, R3, 0x27f, P5 ;  /* 0x0000027f0300780c */ /* 0x000fe20002fa4470 */
[----:B------:R-:W-:Y:S02]  /*1c70*/  @!P3 IMAD.WIDE.U32 R22, R26, R12, R22 ;  /* 0x0000000c1a16b225 */ /* 0x000fe400078e0016 */
[----:B------:R-:W4:Y:S01]  /*1c80*/  @!P2 LDC.64 R16, c[0x0][0x288] ;  /* 0x0000a200ff10ab82 */ /* 0x000f220000000a00 */
[C---:B---3--:R-:W-:Y:S02]  /*1c90*/  @!P4 IADD3 R6, P6, R5.reuse, R6, RZ ;  /* 0x000000060506c210 */ /* 0x048fe40007fde0ff */
[----:B-1----:R-:W-:Y:S02]  /*1ca0*/  @!P4 IADD3 R10, P0, R5, R10, RZ ;  /* 0x0000000a050ac210 */ /* 0x002fe40007f1e0ff */
[----:B------:R-:W-:-:S02]  /*1cb0*/  @!P3 IADD3 R13, R23, R13, RZ ;  /* 0x0000000d170db210 */ /* 0x000fc40007ffe0ff */
[C---:B------:R-:W-:Y:S02]  /*1cc0*/  @!P4 IADD3.X R7, R24.reuse, R7, RZ, P6, !PT ;  /* 0x000000071807c210 */ /* 0x040fe400037fe4ff */
[----:B------:R-:W-:Y:S02]  /*1cd0*/  @!P4 IADD3.X R11, R24, R11, RZ, P0, !PT ;  /* 0x0000000b180bc210 */ /* 0x000fe400007fe4ff */
[C---:B------:R-:W-:Y:S01]  /*1ce0*/  @!P3 SHF.L.U32 R5, R22.reuse, 0x1, RZ ;  /* 0x000000011605b819 */ /* 0x040fe200000006ff */
[----:B------:R1:W5:Y:S01]  /*1cf0*/  @!P4 LDG.E R44, desc[UR22][R6.64] ;  /* 0x00000016062cc981 */ /* 0x000362000c1e1900 */
[----:B------:R-:W-:Y:S02]  /*1d00*/  @!P3 SHF.L.U64.HI R22, R22, 0x1, R13 ;  /* 0x000000011616b819 */ /* 0x000fe4000001020d */
[----:B------:R-:W3:Y:S01]  /*1d10*/  @!P5 LDC.64 R12, c[0x0][0x288] ;  /* 0x0000a200ff0cdb82 */ /* 0x000ee20000000a00 */
[----:B------:R0:W5:Y:S01]  /*1d20*/  @!P4 LDG.E R78, desc[UR22][R10.64] ;  /* 0x000000160a4ec981 */ /* 0x000162000c1e1900 */
[----:B--2---:R-:W-:-:S02]  /*1d30*/  @!P3 IADD3 R8, P0, R5, R8, RZ ;  /* 0x000000080508b210 */ /* 0x004fc40007f1e0ff */
[----:B------:R-:W-:-:S04]  /*1d40*/  IADD3 R28, R2, 0x60, RZ ;  /* 0x00000060021c7810 */ /* 0x000fc80007ffe0ff */
[----:B-1----:R-:W1:Y:S01]  /*1d50*/  @!P2 LDC.64 R6, c[0x0][0x230] ;  /* 0x00008c00ff06ab82 */ /* 0x002e620000000a00 */
[----:B------:R-:W-:Y:S02]  /*1d60*/  @!P3 IADD3.X R9, R22, R9, RZ, P0, !PT ;  /* 0x000000091609b210 */ /* 0x000fe400007fe4ff */
[----:B0-----:R-:W-:-:S05]  /*1d70*/  @!P3 IADD3 R14, P4, R5, R14, RZ ;  /* 0x0000000e050eb210 */ /* 0x001fca0007f9e0ff */
[----:B------:R-:W0:Y:S01]  /*1d80*/  @!P2 LDC.64 R10, c[0x0][0x228] ;  /* 0x00008a00ff0aab82 */ /* 0x000e220000000a00 */
[----:B------:R-:W-:Y:S01]  /*1d90*/  SHF.R.S32.HI R26, RZ, 0x1f, R28 ;  /* 0x0000001fff1a7819 */ /* 0x000fe2000001141c */
[----:B----4-:R-:W-:Y:S01]  /*1da0*/  @!P2 IMAD R24, R25, R16, RZ ;  /* 0x000000101918a224 */ /* 0x010fe200078e02ff */
[----:B------:R-:W-:Y:S01]  /*1db0*/  ISETP.GE.U32.AND P0, PT, R28, UR18, PT ;  /* 0x000000121c007c0c */ /* 0x000fe2000bf06070 */
[----:B------:R2:W5:Y:S01]  /*1dc0*/  @!P3 LDG.E R45, desc[UR22][R8.64] ;  /* 0x00000016082db981 */ /* 0x000562000c1e1900 */
[----:B------:R-:W-:Y:S02]  /*1dd0*/  @!P3 IADD3.X R15, R22, R15, RZ, P4, !PT ;  /* 0x0000000f160fb210 */ /* 0x000fe400027fe4ff */
[----:B------:R-:W-:Y:S02]  /*1de0*/  ISETP.GE.AND.EX P0, PT, R26, UR19, PT, P0 ;  /* 0x000000131a007c0c */ /* 0x000fe4000bf06300 */
[----:B------:R-:W-:Y:S02]  /*1df0*/  @!P2 MOV R22, R18 ;  /* 0x000000120016a202 */ /* 0x000fe40000000f00 */
[----:B------:R-:W-:Y:S01]  /*1e00*/  @!P2 MOV R23, R21 ;  /* 0x000000150017a202 */ /* 0x000fe20000000f00 */
[----:B------:R-:W-:Y:S01]  /*1e10*/  @!P2 IMAD R17, R27, R17, R24 ;  /* 0x000000111b11a224 */ /* 0x000fe200078e0218 */
[----:B------:R-:W-:Y:S01]  /*1e20*/  ISETP.GT.U32.OR P0, PT, R3, 0x27f, P0 ;  /* 0x0000027f0300780c */ /* 0x000fe20000704470 */
[----:B--2---:R-:W2:Y:S01]  /*1e30*/  @!P5 LDC.64 R8, c[0x0][0x230] ;  /* 0x00008c00ff08db82 */ /* 0x004ea20000000a00 */
[----:B------:R-:W-:Y:S01]  /*1e40*/  IADD3 R25, R2, 0x68, RZ ;  /* 0x0000006802197810 */ /* 0x000fe20007ffe0ff */
[----:B------:R-:W-:Y:S01]  /*1e50*/  @!P2 IMAD.WIDE.U32 R22, R27, R16, R22 ;  /* 0x000000101b16a225 */ /* 0x000fe200078e0016 */
[----:B------:R4:W5:Y:S02]  /*1e60*/  @!P3 LDG.E R80, desc[UR22][R14.64] ;  /* 0x000000160e50b981 */ /* 0x000964000c1e1900 */
[----:B------:R-:W-:-:S02]  /*1e70*/  SHF.R.S32.HI R27, RZ, 0x1f, R25 ;  /* 0x0000001fff1b7819 */ /* 0x000fc40000011419 */
[----:B------:R-:W-:Y:S01]  /*1e80*/  ISETP.GE.U32.AND P3, PT, R25, UR18, PT ;  /* 0x0000001219007c0c */ /* 0x000fe2000bf66070 */
[----:B---3--:R-:W-:Y:S01]  /*1e90*/  @!P5 IMAD R16, R30, R12, RZ ;  /* 0x0000000c1e10d224 */ /* 0x008fe200078e02ff */
[----:B------:R-:W-:Y:S02]  /*1ea0*/  @!P2 IADD3 R17, R23, R17, RZ ;  /* 0x000000111711a210 */ /* 0x000fe40007ffe0ff */
[C---:B------:R-:W-:Y:S02]  /*1eb0*/  @!P2 SHF.L.U32 R5, R22.reuse, 0x1, RZ ;  /* 0x000000011605a819 */ /* 0x040fe400000006ff */
[----:B------:R-:W-:Y:S01]  /*1ec0*/  ISETP.GE.AND.EX P3, PT, R27, UR19, PT, P3 ;  /* 0x000000131b007c0c */ /* 0x000fe2000bf66330 */
[----:B----4-:R-:W3:Y:S01]  /*1ed0*/  @!P5 LDC.64 R14, c[0x0][0x228] ;  /* 0x00008a00ff0edb82 */ /* 0x010ee20000000a00 */
[----:B------:R-:W-:Y:S02]  /*1ee0*/  @!P2 SHF.L.U64.HI R24, R22, 0x1, R17 ;  /* 0x000000011618a819 */ /* 0x000fe40000010211 */
[----:B-1----:R-:W-:-:S02]  /*1ef0*/  @!P2 IADD3 R6, P6, R5, R6, RZ ;  /* 0x000000060506a210 */ /* 0x002fc40007fde0ff */
[----:B0-----:R-:W-:Y:S01]  /*1f00*/  @!P2 IADD3 R10, P4, R5, R10, RZ ;  /* 0x0000000a050aa210 */ /* 0x001fe20007f9e0ff */
[----:B------:R-:W-:Y:S01]  /*1f10*/  @!P5 IMAD R5, R29, R13, R16 ;  /* 0x0000000d1d05d224 */ /* 0x000fe200078e0210 */
[----:B------:R-:W-:Y:S01]  /*1f20*/  @!P5 MOV R22, R18 ;  /* 0x000000120016d202 */ /* 0x000fe20000000f00 */
[----:B------:R-:W0:Y:S01]  /*1f30*/  @!P0 LDC.64 R16, c[0x0][0x288] ;  /* 0x0000a200ff108b82 */ /* 0x000e220000000a00 */
[----:B------:R-:W-:Y:S02]  /*1f40*/  @!P5 MOV R23, R21 ;  /* 0x000000150017d202 */ /* 0x000fe40000000f00 */
[----:B------:R-:W-:Y:S01]  /*1f50*/  ISETP.GT.U32.OR P3, PT, R3, 0x27f, P3 ;  /* 0x0000027f0300780c */ /* 0x000fe20001f64470 */
[----:B------:R-:W-:Y:S01]  /*1f60*/  @!P5 IMAD.WIDE.U32 R22, R29, R12, R22 ;  /* 0x0000000c1d16d225 */ /* 0x000fe200078e0016 */
[C---:B------:R-:W-:Y:S02]  /*1f70*/  @!P2 IADD3.X R7, R24.reuse, R7, RZ, P6, !PT ;  /* 0x000000071807a210 */ /* 0x040fe400037fe4ff */
[----:B------:R-:W-:-:S02]  /*1f80*/  @!P2 IADD3.X R11, R24, R11, RZ, P4, !PT ;  /* 0x0000000b180ba210 */ /* 0x000fc400027fe4ff */
[----:B------:R-:W-:Y:S01]  /*1f90*/  @!P5 IADD3 R5, R23, R5, RZ ;  /* 0x000000051705d210 */ /* 0x000fe20007ffe0ff */
[----:B------:R1:W5:Y:S01]  /*1fa0*/  @!P2 LDG.E R42, desc[UR22][R6.64] ;  /* 0x00000016062aa981 */ /* 0x000362000c1e1900 */
[C---:B------:R-:W-:Y:S02]  /*1fb0*/  @!P5 SHF.L.U32 R23, R22.reuse, 0x1, RZ ;  /* 0x000000011617d819 */ /* 0x040fe400000006ff */
[----:B------:R-:W-:Y:S01]  /*1fc0*/  @!P5 SHF.L.U64.HI R24, R22, 0x1, R5 ;  /* 0x000000011618d819 */ /* 0x000fe20000010205 */
[----:B------:R4:W5:Y:S02]  /*1fd0*/  @!P2 LDG.E R81, desc[UR22][R10.64] ;  /* 0x000000160a51a981 */ /* 0x000964000c1e1900 */
[----:B------:R-:W4:Y:S01]  /*1fe0*/  @!P3 LDC.64 R12, c[0x0][0x288] ;  /* 0x0000a200ff0cbb82 */ /* 0x000f220000000a00 */
[----:B--2---:R-:W-:-:S04]  /*1ff0*/  @!P5 IADD3 R8, P2, R23, R8, RZ ;  /* 0x000000081708d210 */ /* 0x004fc80007f5e0ff */
[----:B------:R-:W-:Y:S01]  /*2000*/  @!P5 IADD3.X R9, R24, R9, RZ, P2, !PT ;  /* 0x000000091809d210 */ /* 0x000fe200017fe4ff */
[----:B0-----:R-:W-:Y:S02]  /*2010*/  @!P0 IMAD R26, R26, R16, RZ ;  /* 0x000000101a1a8224 */ /* 0x001fe400078e02ff */
[----:B-1----:R-:W0:Y:S02]  /*2020*/  @!P0 LDC.64 R6, c[0x0][0x228] ;  /* 0x00008a00ff068b82 */ /* 0x002e240000000a00 */
[----:B------:R1:W5:Y:S01]  /*2030*/  @!P5 LDG.E R43, desc[UR22][R8.64] ;  /* 0x00000016082bd981 */ /* 0x000362000c1e1900 */
[----:B---3--:R-:W-:Y:S01]  /*2040*/  @!P5 IADD3 R14, P2, R23, R14, RZ ;  /* 0x0000000e170ed210 */ /* 0x008fe20007f5e0ff */
[----:B------:R-:W-:Y:S01]  /*2050*/  @!P0 IMAD R23, R28, R17, R26 ;  /* 0x000000111c178224 */ /* 0x000fe200078e021a */
[----:B------:R-:W-:-:S03]  /*2060*/  IADD3 R5, R2, 0x98, RZ ;  /* 0x0000009802057810 */ /* 0x000fc60007ffe0ff */
[----:B----4-:R-:W2:Y:S01]  /*2070*/  @!P0 LDC.64 R10, c[0x0][0x230] ;  /* 0x00008c00ff0a8b82 */ /* 0x010ea20000000a00 */
[----:B-1----:R-:W-:Y:S02]  /*2080*/  @!P0 MOV R8, R18 ;  /* 0x0000001200088202 */ /* 0x002fe40000000f00 */
[----:B------:R-:W-:Y:S02]  /*2090*/  @!P0 MOV R9, R21 ;  /* 0x0000001500098202 */ /* 0x000fe40000000f00 */
[----:B------:R-:W-:Y:S01]  /*20a0*/  @!P5 IADD3.X R15, R24, R15, RZ, P2, !PT ;  /* 0x0000000f180fd210 */ /* 0x000fe200017fe4ff */
[----:B------:R-:W-:-:S03]  /*20b0*/  @!P0 IMAD.WIDE.U32 R16, R28, R16, R8 ;  /* 0x000000101c108225 */ /* 0x000fc600078e0008 */
[----:B------:R-:W1:Y:S01]  /*20c0*/  @!P3 LDC.64 R8, c[0x0][0x230] ;  /* 0x00008c00ff08bb82 */ /* 0x000e620000000a00 */
[----:B------:R-:W-:Y:S01]  /*20d0*/  ISETP.GE.U32.AND P4, PT, R5, UR18, PT ;  /* 0x0000001205007c0c */ /* 0x000fe2000bf86070 */
[----:B------:R3:W5:Y:S01]  /*20e0*/  @!P5 LDG.E R83, desc[UR22][R14.64] ;  /* 0x000000160e53d981 */ /* 0x000762000c1e1900 */
[----:B------:R-:W-:Y:S01]  /*20f0*/  SHF.R.S32.HI R22, RZ, 0x1f, R5 ;  /* 0x0000001fff167819 */ /* 0x000fe20000011405 */
[----:B------:R-:W-:-:S03]  /*2100*/  @!P3 IMAD R26, R27, R12, RZ ;  /* 0x0000000c1b1ab224 */ /* 0x000fc600078e02ff */
[----:B------:R-:W-:Y:S02]  /*2110*/  ISETP.GE.AND.EX P4, PT, R22, UR19, PT, P4 ;  /* 0x0000001316007c0c */ /* 0x000fe4000bf86340 */
[----:B------:R-:W-:Y:S02]  /*2120*/  IADD3 R24, R2, 0xa0, RZ ;  /* 0x000000a002187810 */ /* 0x000fe40007ffe0ff */
[----:B---3--:R-:W-:Y:S02]  /*2130*/  @!P3 MOV R14, R18 ;  /* 0x00000012000eb202 */ /* 0x008fe40000000f00 */
[----:B------:R-:W-:Y:S01]  /*2140*/  @!P3 MOV R15, R21 ;  /* 0x00000015000fb202 */ /* 0x000fe20000000f00 */
[----:B------:R-:W-:Y:S01]  /*2150*/  @!P3 IMAD R26, R25, R13, R26 ;  /* 0x0000000d191ab224 */ /* 0x000fe200078e021a */
[----:B------:R-:W-:Y:S02]  /*2160*/  ISETP.GT.U32.OR P4, PT, R3, 0x27f, P4 ;  /* 0x0000027f0300780c */ /* 0x000fe40002784470 */
[----:B------:R-:W-:Y:S01]  /*2170*/  ISETP.GE.U32.AND P2, PT, R24, UR16, PT ;  /* 0x0000001018007c0c */ /* 0x000fe2000bf46070 */
[----:B------:R-:W-:Y:S01]  /*2180*/  @!P3 IMAD.WIDE.U32 R12, R25, R12, R14 ;  /* 0x0000000c190cb225 */ /* 0x000fe200078e000e */
[----:B------:R-:W-:Y:S01]  /*2190*/  SHF.R.S32.HI R25, RZ, 0x1f, R24 ;  /* 0x0000001fff197819 */ /* 0x000fe20000011418 */
[----:B------:R-:W3:Y:S01]  /*21a0*/  @!P3 LDC.64 R14, c[0x0][0x228] ;  /* 0x00008a00ff0ebb82 */ /* 0x000ee20000000a00 */
[----:B------:R-:W-:-:S02]  /*21b0*/  @!P0 IADD3 R23, R17, R23, RZ ;  /* 0x0000001711178210 */ /* 0x000fc40007ffe0ff */
[C---:B------:R-:W-:Y:S02]  /*21c0*/  @!P0 SHF.L.U32 R17, R16.reuse, 0x1, RZ ;  /* 0x0000000110118819 */ /* 0x040fe400000006ff */
[----:B------:R-:W-:Y:S02]  /*21d0*/  ISETP.GE.AND.EX P2, PT, R25, UR17, PT, P2 ;  /* 0x0000001119007c0c */ /* 0x000fe4000bf46320 */
[----:B------:R-:W-:Y:S02]  /*21e0*/  @!P0 SHF.L.U64.HI R23, R16, 0x1, R23 ;  /* 0x0000000110178819 */ /* 0x000fe40000010217 */
[----:B--2---:R-:W-:Y:S02]  /*21f0*/  @!P0 IADD3 R10, P6, R17, R10, RZ ;  /* 0x0000000a110a8210 */ /* 0x004fe40007fde0ff */
[----:B------:R-:W-:Y:S02]  /*2200*/  @!P3 IADD3 R27, R13, R26, RZ ;  /* 0x0000001a0d1bb210 */ /* 0x000fe40007ffe0ff */
[----:B------:R-:W-:-:S02]  /*2210*/  @!P3 SHF.L.U32 R13, R12, 0x1, RZ ;  /* 0x000000010c0db819 */ /* 0x000fc400000006ff */
[----:B------:R-:W-:Y:S02]  /*2220*/  ISETP.GT.U32.OR P2, PT, R3, 0x27f, P2 ;  /* 0x0000027f0300780c */ /* 0x000fe40001744470 */
[----:B0-----:R-:W-:Y:S02]  /*2230*/  @!P0 IADD3 R6, P5, R17, R6, RZ ;  /* 0x0000000611068210 */ /* 0x001fe40007fbe0ff */
[----:B------:R-:W0:Y:S01]  /*2240*/  @!P4 LDC.64 R16, c[0x0][0x288] ;  /* 0x0000a200ff10cb82 */ /* 0x000e220000000a00 */
[----:B------:R-:W-:Y:S02]  /*2250*/  @!P0 IADD3.X R11, R23, R11, RZ, P6, !PT ;  /* 0x0000000b170b8210 */ /* 0x000fe400037fe4ff */
[----:B------:R-:W-:Y:S02]  /*2260*/  @!P3 SHF.L.U64.HI R26, R12, 0x1, R27 ;  /* 0x000000010c1ab819 */ /* 0x000fe4000001021b */
[----:B-1----:R-:W-:Y:S02]  /*2270*/  @!P3 IADD3 R8, P6, R13, R8, RZ ;  /* 0x000000080d08b210 */ /* 0x002fe40007fde0ff */
[----:B------:R-:W-:-:S02]  /*2280*/  CS2R R38, SRZ ;  /* 0x0000000000267805 */ /* 0x000fc4000001ff00 */
[----:B------:R-:W-:Y:S02]  /*2290*/  @!P3 IADD3.X R9, R26, R9, RZ, P6, !PT ;  /* 0x000000091a09b210 */ /* 0x000fe400037fe4ff */
[----:B------:R-:W-:Y:S02]  /*22a0*/  @!P0 IADD3.X R7, R23, R7, RZ, P5, !PT ;  /* 0x0000000717078210 */ /* 0x000fe40002ffe4ff */
[----:B------:R1:W5:Y:S04]  /*22b0*/  @!P0 LDG.E R38, desc[UR22][R10.64] ;  /* 0x000000160a268981 */ /* 0x000368000c1e1900 */
[----:B------:R2:W5:Y:S01]  /*22c0*/  @!P3 LDG.E R39, desc[UR22][R8.64] ;  /* 0x000000160827b981 */ /* 0x000562000c1e1900 */
[----:B------:R-:W-:-:S03]  /*22d0*/  IADD3 R23, R2, 0xb0, RZ ;  /* 0x000000b002177810 */ /* 0x000fc60007ffe0ff */
[----:B------:R4:W5:Y:S01]  /*22e0*/  @!P0 LDG.E R85, desc[UR22][R6.64] ;  /* 0x0000001606558981 */ /* 0x000962000c1e1900 */
[----:B-1----:R-:W1:Y:S08]  /*22f0*/  @!P4 LDC.64 R10, c[0x0][0x230] ;  /* 0x00008c00ff0acb82 */ /* 0x002e700000000a00 */
[----:B--2---:R-:W2:Y:S01]  /*2300*/  @!P2 LDC.64 R8, c[0x0][0x288] ;  /* 0x0000a200ff08ab82 */ /* 0x004ea20000000a00 */
[----:B------:R-:W-:-:S02]  /*2310*/  ISETP.GE.U32.AND P0, PT, R23, UR16, PT ;  /* 0x0000001017007c0c */ /* 0x000fc4000bf06070 */
[----:B------:R-:W-:-:S05]  /*2320*/  SHF.R.S32.HI R31, RZ, 0x1f, R23 ;  /* 0x0000001fff1f7819 */ /* 0x000fca0000011417 */
[----:B----4-:R-:W4:Y:S01]  /*2330*/  @!P4 LDC.64 R6, c[0x0][0x228] ;  /* 0x00008a00ff06cb82 */ /* 0x010f220000000a00 */
[----:B---3--:R-:W-:Y:S01]  /*2340*/  @!P3 IADD3 R14, P6, R13, R14, RZ ;  /* 0x0000000e0d0eb210 */ /* 0x008fe20007fde0ff */
[----:B0-----:R-:W-:Y:S01]  /*2350*/  @!P4 IMAD R27, R22, R16, RZ ;  /* 0x00000010161bc224 */ /* 0x001fe200078e02ff */
[----:B------:R-:W-:Y:S02]  /*2360*/  ISETP.GE.AND.EX P0, PT, R31, UR17, PT, P0 ;  /* 0x000000111f007c0c */ /* 0x000fe4000bf06300 */
[----:B------:R-:W-:Y:S02]  /*2370*/  @!P4 MOV R12, R18 ;  /* 0x00000012000cc202 */ /* 0x000fe40000000f00 */
[----:B------:R-:W-:Y:S01]  /*2380*/  @!P4 MOV R13, R21 ;  /* 0x00000015000dc202 */ /* 0x000fe20000000f00 */
[----:B------:R-:W-:Y:S01]  /*2390*/  @!P4 IMAD R27, R5, R17, R27 ;  /* 0x00000011051bc224 */ /* 0x000fe200078e021b */
[----:B------:R-:W-:Y:S02]  /*23a0*/  ISETP.GT.U32.OR P0, PT, R3, 0x27f, P0 ;  /* 0x0000027f0300780c */ /* 0x000fe40000704470 */
[----:B------:R-:W-:Y:S01]  /*23b0*/  @!P3 IADD3.X R15, R26, R15, RZ, P6, !PT ;  /* 0x0000000f1a0fb210 */ /* 0x000fe200037fe4ff */
[----:B------:R-:W-:Y:S01]  /*23c0*/  @!P4 IMAD.WIDE.U32 R16, R5, R16, R12 ;  /* 0x000000100510c225 */ /* 0x000fe200078e000c */
[----:B------:R-:W-:Y:S01]  /*23d0*/  IADD3 R22, R2, 0xb8, RZ ;  /* 0x000000b802167810 */ /* 0x000fe20007ffe0ff */
[----:B------:R-:W0:Y:S02]  /*23e0*/  @!P2 LDC.64 R12, c[0x0][0x230] ;  /* 0x00008c00ff0cab82 */ /* 0x000e240000000a00 */
[----:B------:R3:W5:Y:S01]  /*23f0*/  @!P3 LDG.E R82, desc[UR22][R14.64] ;  /* 0x000000160e52b981 */ /* 0x000762000c1e1900 */
[----:B------:R-:W-:Y:S01]  /*2400*/  ISETP.GE.U32.AND P5, PT, R22, UR16, PT ;  /* 0x0000001016007c0c */ /* 0x000fe2000bfa6070 */
[----:B--2---:R-:W-:Y:S01]  /*2410*/  @!P2 IMAD R25, R25, R8, RZ ;  /* 0x000000081919a224 */ /* 0x004fe200078e02ff */
[----:B------:R-:W-:-:S02]  /*2420*/  SHF.R.S32.HI R30, RZ, 0x1f, R22 ;  /* 0x0000001fff1e7819 */ /* 0x000fc40000011416 */
[----:B------:R-:W-:Y:S01]  /*2430*/  @!P4 IADD3 R26, R17, R27, RZ ;  /* 0x0000001b111ac210 */ /* 0x000fe20007ffe0ff */
[----:B------:R-:W-:Y:S01]  /*2440*/  @!P2 IMAD R25, R24, R9, R25 ;  /* 0x000000091819a224 */ /* 0x000fe200078e0219 */
[----:B------:R-:W-:Y:S02]  /*2450*/  ISETP.GE.AND.EX P5, PT, R30, UR17, PT, P5 ;  /* 0x000000111e007c0c */ /* 0x000fe4000bfa6350 */
[----:B---3--:R-:W-:Y:S02]  /*2460*/  @!P2 MOV R14, R18 ;  /* 0x00000012000ea202 */ /* 0x008fe40000000f00 */
[----:B------:R-:W-:Y:S02]  /*2470*/  @!P2 MOV R15, R21 ;  /* 0x00000015000fa202 */ /* 0x000fe40000000f00 */
[C---:B------:R-:W-:Y:S02]  /*2480*/  @!P4 SHF.L.U32 R5, R16.reuse, 0x1, RZ ;  /* 0x000000011005c819 */ /* 0x040fe400000006ff */
[----:B------:R-:W-:Y:S01]  /*2490*/  @!P4 SHF.L.U64.HI R26, R16, 0x1, R26 ;  /* 0x00000001101ac819 */ /* 0x000fe2000001021a */
[----:B------:R-:W-:Y:S01]  /*24a0*/  @!P2 IMAD.WIDE.U32 R8, R24, R8, R14 ;  /* 0x000000081808a225 */ /* 0x000fe200078e000e */
[----:B------:R-:W2:Y:S01]  /*24b0*/  @!P0 LDC.64 R16, c[0x0][0x288] ;  /* 0x0000a200ff108b82 */ /* 0x000ea20000000a00 */
[----:B------:R-:W-:-:S02]  /*24c0*/  ISETP.GT.U32.OR P5, PT, R3, 0x27f, P5 ;  /* 0x0000027f0300780c */ /* 0x000fc40002fa4470 */
[C---:B-1----:R-:W-:Y:S02]  /*24d0*/  @!P4 IADD3 R10, P3, R5.reuse, R10, RZ ;  /* 0x0000000a050ac210 */ /* 0x042fe40007f7e0ff */
[----:B----4-:R-:W-:-:S03]  /*24e0*/  @!P4 IADD3 R6, P6, R5, R6, RZ ;  /* 0x000000060506c210 */ /* 0x010fc60007fde0ff */
[----:B------:R-:W1:Y:S01]  /*24f0*/  @!P2 LDC.64 R14, c[0x0][0x228] ;  /* 0x00008a00ff0eab82 */ /* 0x000e620000000a00 */
[----:B------:R-:W-:Y:S01]  /*2500*/  HFMA2.MMA R5, -RZ, RZ, 0, 0 ;  /* 0x00000000ff057435 */ /* 0x000fe200000001ff */
[C---:B------:R-:W-:Y:S02]  /*2510*/  @!P4 IADD3.X R7, R26.reuse, R7, RZ, P6, !PT ;  /* 0x000000071a07c210 */ /* 0x040fe400037fe4ff */
[----:B------:R-:W-:Y:S02]  /*2520*/  @!P4 IADD3.X R11, R26, R11, RZ, P3, !PT ;  /* 0x0000000b1a0bc210 */ /* 0x000fe40001ffe4ff */
[----:B------:R-:W-:Y:S01]  /*2530*/  @!P2 IADD3 R25, R9, R25, RZ ;  /* 0x000000190919a210 */ /* 0x000fe20007ffe0ff */
[----:B------:R3:W5:Y:S01]  /*2540*/  @!P4 LDG.E R71, desc[UR22][R6.64] ;  /* 0x000000160647c981 */ /* 0x000762000c1e1900 */
[C---:B------:R-:W-:Y:S01]  /*2550*/  @!P2 SHF.L.U32 R24, R8.reuse, 0x1, RZ ;  /* 0x000000010818a819 */ /* 0x040fe200000006ff */
[----:B------:R-:W4:Y:S01]  /*2560*/  @!P0 LDC.64 R26, c[0x0][0x228] ;  /* 0x00008a00ff1a8b82 */ /* 0x000f220000000a00 */
[----:B------:R-:W-:Y:S01]  /*2570*/  @!P2 SHF.L.U64.HI R28, R8, 0x1, R25 ;  /* 0x00000001081ca819 */ /* 0x000fe20000010219 */
[----:B------:R3:W5:Y:S01]  /*2580*/  @!P4 LDG.E R5, desc[UR22][R10.64] ;  /* 0x000000160a05c981 */ /* 0x000762000c1e1900 */
[----:B0-----:R-:W-:Y:S01]  /*2590*/  @!P2 IADD3 R12, P3, R24, R12, RZ ;  /* 0x0000000c180ca210 */ /* 0x001fe20007f7e0ff */
[----:B---3--:R-:W-:-:S03]  /*25a0*/  HFMA2.MMA R6, -RZ, RZ, 0, 0 ;  /* 0x00000000ff067435 */ /* 0x008fc600000001ff */
[----:B------:R-:W-:Y:S02]  /*25b0*/  @!P2 IADD3.X R13, R28, R13, RZ, P3, !PT ;  /* 0x0000000d1c0da210 */ /* 0x000fe40001ffe4ff */
[----:B------:R-:W-:Y:S01]  /*25c0*/  IADD3 R29, R2, 0xc0, RZ ;  /* 0x000000c0021d7810 */ /* 0x000fe20007ffe0ff */
[----:B------:R-:W0:Y:S01]  /*25d0*/  @!P5 LDC.64 R10, c[0x0][0x288] ;  /* 0x0000a200ff0adb82 */ /* 0x000e220000000a00 */
[----:B--2---:R-:W-:Y:S02]  /*25e0*/  @!P0 IMAD R7, R31, R16, RZ ;  /* 0x000000101f078224 */ /* 0x004fe400078e02ff */
[----:B------:R-:W-:Y:S02]  /*25f0*/  ISETP.GE.U32.AND P3, PT, R29, UR16, PT ;  /* 0x000000101d007c0c */ /* 0x000fe4000bf66070 */
[----:B------:R-:W-:Y:S01]  /*2600*/  SHF.R.S32.HI R37, RZ, 0x1f, R29 ;  /* 0x0000001fff257819 */ /* 0x000fe2000001141d */
[----:B------:R2:W5:Y:S01]  /*2610*/  @!P2 LDG.E R6, desc[UR22][R12.64] ;  /* 0x000000160c06a981 */ /* 0x000562000c1e1900 */
[----:B-1----:R-:W-:Y:S01]  /*2620*/  @!P2 IADD3 R14, P4, R24, R14, RZ ;  /* 0x0000000e180ea210 */ /* 0x002fe20007f9e0ff */
[----:B------:R-:W1:Y:S01]  /*2630*/  @!P0 LDC.64 R8, c[0x0][0x230] ;  /* 0x00008c00ff088b82 */ /* 0x000e620000000a00 */
[----:B------:R-:W-:Y:S01]  /*2640*/  ISETP.GE.AND.EX P3, PT, R37, UR17, PT, P3 ;  /* 0x0000001125007c0c */ /* 0x000fe2000bf66330 */
[----:B------:R-:W-:Y:S01]  /*2650*/  @!P0 IMAD R17, R23, R17, R7 ;  /* 0x0000001117118224 */ /* 0x000fe200078e0207 */
[----:B------:R-:W-:-:S02]  /*2660*/  @!P2 IADD3.X R15, R28, R15, RZ, P4, !PT ;  /* 0x0000000f1c0fa210 */ /* 0x000fc400027fe4ff */
[----:B--2---:R-:W-:-:S03]  /*2670*/  @!P0 MOV R12, R18 ;  /* 0x00000012000c8202 */ /* 0x004fc60000000f00 */
[----:B------:R-:W2:Y:S01]  /*2680*/  @!P5 LDC.64 R24, c[0x0][0x230] ;  /* 0x00008c00ff18db82 */ /* 0x000ea20000000a00 */
[----:B------:R-:W-:Y:S01]  /*2690*/  @!P0 MOV R13, R21 ;  /* 0x00000015000d8202 */ /* 0x000fe20000000f00 */
[----:B------:R3:W5:Y:S01]  /*26a0*/  @!P2 LDG.E R70, desc[UR22][R14.64] ;  /* 0x000000160e46a981 */ /* 0x000762000c1e1900 */
[----:B------:R-:W-:Y:S01]  /*26b0*/  IADD3 R28, R2, 0xc8, RZ ;  /* 0x000000c8021c7810 */ /* 0x000fe20007ffe0ff */
[----:B------:R-:W-:Y:S01]  /*26c0*/  @!P0 IMAD.WIDE.U32 R12, R23, R16, R12 ;  /* 0x00000010170c8225 */ /* 0x000fe200078e000c */
[----:B------:R-:W-:Y:S02]  /*26d0*/  ISETP.GT.U32.OR P3, PT, R3, 0x27f, P3 ;  /* 0x0000027f0300780c */ /* 0x000fe40001f64470 */
[----:B------:R-:W-:Y:S02]  /*26e0*/  ISETP.GE.U32.AND P4, PT, R28, UR16, PT ;  /* 0x000000101c007c0c */ /* 0x000fe4000bf86070 */
[----:B------:R-:W-:Y:S02]  /*26f0*/  @!P0 IADD3 R17, R13, R17, RZ ;  /* 0x000000110d118210 */ /* 0x000fe40007ffe0ff */
[----:B------:R-:W-:Y:S01]  /*2700*/  SHF.R.S32.HI R33, RZ, 0x1f, R28 ;  /* 0x0000001fff217819 */ /* 0x000fe2000001141c */
[----:B0-----:R-:W-:Y:S01]  /*2710*/  @!P5 IMAD R7, R30, R10, RZ ;  /* 0x0000000a1e07d224 */ /* 0x001fe200078e02ff */
[----:B------:R-:W-:-:S02]  /*2720*/  @!P0 SHF.L.U32 R31, R12, 0x1, RZ ;  /* 0x000000010c1f8819 */ /* 0x000fc400000006ff */
[----:B------:R-:W-:Y:S02]  /*2730*/  @!P0 SHF.L.U64.HI R23, R12, 0x1, R17 ;  /* 0x000000010c178819 */ /* 0x000fe40000010211 */
[----:B------:R-:W-:Y:S01]  /*2740*/  ISETP.GE.AND.EX P4, PT, R33, UR17, PT, P4 ;  /* 0x0000001121007c0c */ /* 0x000fe2000bf86340 */
[----:B---3--:R-:W0:Y:S01]  /*2750*/  @!P3 LDC.64 R14, c[0x0][0x228] ;  /* 0x00008a00ff0ebb82 */ /* 0x008e220000000a00 */
[----:B------:R-:W-:Y:S02]  /*2760*/  @!P5 MOV R12, R18 ;  /* 0x00000012000cd202 */ /* 0x000fe40000000f00 */
[----:B------:R-:W-:Y:S01]  /*2770*/  @!P5 MOV R13, R21 ;  /* 0x00000015000dd202 */ /* 0x000fe20000000f00 */
[C---:B------:R-:W-:Y:S01]  /*2780*/  @!P5 IMAD R7, R22.reuse, R11, R7 ;  /* 0x0000000b1607d224 */ /* 0x040fe200078e0207 */
[----:B------:R-:W-:Y:S01]  /*2790*/  ISETP.GT.U32.OR P2, PT, R3, 0x27f, P4 ;  /* 0x0000027f0300780c */ /* 0x000fe20002744470 */
[----:B------:R-:W-:Y:S02]  /*27a0*/  @!P5 IMAD.WIDE.U32 R10, R22, R10, R12 ;  /* 0x0000000a160ad225 */ /* 0x000fe400078e000c */
[----:B------:R-:W3:Y:S01]  /*27b0*/  @!P5 LDC.64 R16, c[0x0][0x228] ;  /* 0x00008a00ff10db82 */ /* 0x000ee20000000a00 */
[----:B-1----:R-:W-:-:S02]  /*27c0*/  @!P0 IADD3 R8, P6, R31, R8, RZ ;  /* 0x000000081f088210 */ /* 0x002fc40007fde0ff */
[----:B----4-:R-:W-:-:S05]  /*27d0*/  @!P0 IADD3 R26, P4, R31, R26, RZ ;  /* 0x0000001a1f1a8210 */ /* 0x010fca0007f9e0ff */
[----:B------:R-:W1:Y:S01]  /*27e0*/  @!P3 LDC.64 R12, c[0x0][0x288] ;  /* 0x0000a200ff0cbb82 */ /* 0x000e620000000a00 */
[----:B------:R-:W-:Y:S01]  /*27f0*/  @!P5 IADD3 R32, R11, R7, RZ ;  /* 0x000000070b20d210 */ /* 0x000fe20007ffe0ff */
[----:B------:R-:W-:Y:S01]  /*2800*/  HFMA2.MMA R7, -RZ, RZ, 0, 0 ;  /* 0x00000000ff077435 */ /* 0x000fe200000001ff */
[C---:B------:R-:W-:Y:S02]  /*2810*/  @!P0 IADD3.X R9, R23.reuse, R9, RZ, P6, !PT ;  /* 0x0000000917098210 */ /* 0x040fe400037fe4ff */
[C---:B------:R-:W-:Y:S02]  /*2820*/  @!P5 SHF.L.U32 R30, R10.reuse, 0x1, RZ ;  /* 0x000000010a1ed819 */ /* 0x040fe400000006ff */
[----:B------:R-:W-:Y:S02]  /*2830*/  @!P0 IADD3.X R27, R23, R27, RZ, P4, !PT ;  /* 0x0000001b171b8210 */ /* 0x000fe400027fe4ff */
[----:B------:R-:W4:Y:S01]  /*2840*/  @!P2 LDC.64 R22, c[0x0][0x288] ;  /* 0x0000a200ff16ab82 */ /* 0x000f220000000a00 */
[----:B------:R-:W-:-:S02]  /*2850*/  @!P5 SHF.L.U64.HI R32, R10, 0x1, R32 ;  /* 0x000000010a20d819 */ /* 0x000fc40000010220 */
[----:B--2---:R-:W-:Y:S01]  /*2860*/  @!P5 IADD3 R24, P6, R30, R24, RZ ;  /* 0x000000181e18d210 */ /* 0x004fe20007fde0ff */
[----:B------:R2:W5:Y:S04]  /*2870*/  @!P0 LDG.E R7, desc[UR22][R8.64] ;  /* 0x0000001608078981 */ /* 0x000568000c1e1900 */
[----:B------:R-:W0:Y:S01]  /*2880*/  @!P3 LDC.64 R10, c[0x0][0x230] ;  /* 0x00008c00ff0abb82 */ /* 0x000e220000000a00 */
[----:B------:R-:W-:Y:S01]  /*2890*/  @!P5 IADD3.X R25, R32, R25, RZ, P6, !PT ;  /* 0x000000192019d210 */ /* 0x000fe200037fe4ff */
[----:B------:R-:W5:Y:S01]  /*28a0*/  @!P0 LDG.E R68, desc[UR22][R26.64] ;  /* 0x000000161a448981 */ /* 0x000f62000c1e1900 */
[----:B--2---:R-:W-:Y:S01]  /*28b0*/  MOV R8, RZ ;  /* 0x000000ff00087202 */ /* 0x004fe20000000f00 */
[----:B-1----:R-:W-:Y:S01]  /*28c0*/  @!P3 IMAD R9, R37, R12, RZ ;  /* 0x0000000c2509b224 */ /* 0x002fe200078e02ff */
[----:B---3--:R-:W-:-:S04]  /*28d0*/  @!P5 IADD3 R16, P0, R30, R16, RZ ;  /* 0x000000101e10d210 */ /* 0x008fc80007f1e0ff */
[----:B------:R1:W5:Y:S01]  /*28e0*/  @!P5 LDG.E R8, desc[UR22][R24.64] ;  /* 0x000000161808d981 */ /* 0x000362000c1e1900 */
[----:B------:R-:W-:Y:S01]  /*28f0*/  IADD3 R31, R2, 0xd0, RZ ;  /* 0x000000d0021f7810 */ /* 0x000fe20007ffe0ff */
[----:B------:R-:W-:Y:S01]  /*2900*/  @!P3 IMAD R13, R29, R13, R9 ;  /* 0x0000000d1d0db224 */ /* 0x000fe200078e0209 */
[----:B------:R-:W-:Y:S02]  /*2910*/  @!P5 IADD3.X R17, R32, R17, RZ, P0, !PT ;  /* 0x000000112011d210 */ /* 0x000fe400007fe4ff */
[----:B-1----:R-:W-:-:S03]  /*2920*/  @!P3 MOV R24, R18 ;  /* 0x000000120018b202 */ /* 0x002fc60000000f00 */
[----:B------:R1:W5:Y:S01]  /*2930*/  @!P5 LDG.E R66, desc[UR22][R16.64] ;  /* 0x000000161042d981 */ /* 0x000362000c1e1900 */
[----:B------:R-:W-:Y:S02]  /*2940*/  @!P3 MOV R25, R21 ;  /* 0x000000150019b202 */ /* 0x000fe40000000f00 */
[----:B------:R-:W-:Y:S02]  /*2950*/  ISETP.GE.U32.AND P0, PT, R31, UR16, PT ;  /* 0x000000101f007c0c */ /* 0x000fe4000bf06070 */
[----:B------:R-:W-:Y:S01]  /*2960*/  SHF.R.S32.HI R40, RZ, 0x1f, R31 ;  /* 0x0000001fff287819 */ /* 0x000fe2000001141f */
[----:B------:R-:W-:-:S03]  /*2970*/  @!P3 IMAD.WIDE.U32 R24, R29, R12, R24 ;  /* 0x0000000c1d18b225 */ /* 0x000fc600078e0018 */
[----:B------:R-:W-:Y:S01]  /*2980*/  ISETP.GE.AND.EX P5, PT, R40, UR17, PT, P0 ;  /* 0x0000001128007c0c */ /* 0x000fe2000bfa6300 */
[----:B-1----:R-:W1:Y:S01]  /*2990*/  @!P2 LDC.64 R16, c[0x0][0x230] ;  /* 0x00008c00ff10ab82 */ /* 0x002e620000000a00 */
[----:B------:R-:W-:Y:S01]  /*29a0*/  @!P3 IADD3 R9, R25, R13, RZ ;  /* 0x0000000d1909b210 */ /* 0x000fe20007ffe0ff */
[----:B----4-:R-:W-:Y:S01]  /*29b0*/  @!P2 IMAD R12, R33, R22, RZ ;  /* 0x00000016210ca224 */ /* 0x010fe200078e02ff */
[----:B------:R-:W-:Y:S02]  /*29c0*/  @!P3 SHF.L.U32 R13, R24, 0x1, RZ ;  /* 0x00000001180db819 */ /* 0x000fe400000006ff */
[----:B------:R-:W-:Y:S01]  /*29d0*/  ISETP.GT.U32.OR P5, PT, R3, 0x27f, P5 ;  /* 0x0000027f0300780c */ /* 0x000fe20002fa4470 */
[----:B------:R-:W-:Y:S01]  /*29e0*/  @!P2 IMAD R23, R28, R23, R12 ;  /* 0x000000171c17a224 */ /* 0x000fe200078e020c */
[C---:B0-----:R-:W-:Y:S02]  /*29f0*/  @!P3 IADD3 R10, P0, R13.reuse, R10, RZ ;  /* 0x0000000a0d0ab210 */ /* 0x041fe40007f1e0ff */
[----:B------:R-:W-:-:S02]  /*2a00*/  @!P3 IADD3 R14, P6, R13, R14, RZ ;  /* 0x0000000e0d0eb210 */ /* 0x000fc40007fde0ff */
[----:B------:R-:W0:Y:S01]  /*2a10*/  @!P2 LDC.64 R12, c[0x0][0x228] ;  /* 0x00008a00ff0cab82 */ /* 0x000e220000000a00 */
[----:B------:R-:W-:Y:S02]  /*2a20*/  IADD3 R30, R2, 0xd8, RZ ;  /* 0x000000d8021e7810 */ /* 0x000fe40007ffe0ff */
[----:B------:R-:W-:Y:S02]  /*2a30*/  @!P3 SHF.L.U64.HI R9, R24, 0x1, R9 ;  /* 0x000000011809b819 */ /* 0x000fe40000010209 */
[----:B------:R-:W-:Y:S02]  /*2a40*/  @!P2 MOV R24, R18 ;  /* 0x000000120018a202 */ /* 0x000fe40000000f00 */
[----:B------:R-:W-:Y:S02]  /*2a50*/  @!P2 MOV R25, R21 ;  /* 0x000000150019a202 */ /* 0x000fe40000000f00 */
[----:B------:R-:W-:Y:S02]  /*2a60*/  ISETP.GE.U32.AND P4, PT, R30, UR16, PT ;  /* 0x000000101e007c0c */ /* 0x000fe4000bf86070 */
[----:B------:R-:W-:Y:S01]  /*2a70*/  SHF.R.S32.HI R53, RZ, 0x1f, R30 ;  /* 0x0000001fff357819 */ /* 0x000fe2000001141e */
[----:B------:R-:W-:-:S02]  /*2a80*/  @!P2 IMAD.WIDE.U32 R24, R28, R22, R24 ;  /* 0x000000161c18a225 */ /* 0x000fc400078e0018 */
[----:B------:R-:W2:Y:S01]  /*2a90*/  @!P5 LDC.64 R28, c[0x0][0x288] ;  /* 0x0000a200ff1cdb82 */ /* 0x000ea20000000a00 */
[----:B------:R-:W-:Y:S02]  /*2aa0*/  ISETP.GE.AND.EX P4, PT, R53, UR17, PT, P4 ;  /* 0x0000001135007c0c */ /* 0x000fe4000bf86340 */
[C---:B------:R-:W-:Y:S02]  /*2ab0*/  @!P3 IADD3.X R11, R9.reuse, R11, RZ, P0, !PT ;  /* 0x0000000b090bb210 */ /* 0x040fe400007fe4ff */
[----:B------:R-:W-:Y:S01]  /*2ac0*/  @!P3 IADD3.X R15, R9, R15, RZ, P6, !PT ;  /* 0x0000000f090fb210 */ /* 0x000fe200037fe4ff */
[----:B------:R-:W-:Y:S01]  /*2ad0*/  HFMA2.MMA R9, -RZ, RZ, 0, 0 ;  /* 0x00000000ff097435 */ /* 0x000fe200000001ff */
[----:B------:R-:W-:Y:S02]  /*2ae0*/  @!P2 IADD3 R23, R25, R23, RZ ;  /* 0x000000171917a210 */ /* 0x000fe40007ffe0ff */
[----:B------:R-:W-:Y:S01]  /*2af0*/  @!P2 SHF.L.U32 R22, R24, 0x1, RZ ;  /* 0x000000011816a819 */ /* 0x000fe200000006ff */
[----:B------:R-:W5:Y:S01]  /*2b00*/  @!P3 LDG.E R64, desc[UR22][R14.64] ;  /* 0x000000160e40b981 */ /* 0x000f62000c1e1900 */
[----:B------:R-:W-:-:S02]  /*2b10*/  ISETP.GT.U32.OR P4, PT, R3, 0x27f, P4 ;  /* 0x0000027f0300780c */ /* 0x000fc40002784470 */
[----:B------:R-:W-:Y:S02]  /*2b20*/  @!P2 SHF.L.U64.HI R33, R24, 0x1, R23 ;  /* 0x000000011821a819 */ /* 0x000fe40000010217 */
[----:B-1----:R-:W-:Y:S01]  /*2b30*/  @!P2 IADD3 R16, P0, R22, R16, RZ ;  /* 0x000000101610a210 */ /* 0x002fe20007f1e0ff */
[----:B------:R2:W5:Y:S01]  /*2b40*/  @!P3 LDG.E R9, desc[UR22][R10.64] ;  /* 0x000000160a09b981 */ /* 0x000562000c1e1900 */
[----:B------:R-:W-:Y:S01]  /*2b50*/  IADD3 R37, R2, 0xe0, RZ ;  /* 0x000000e002257810 */ /* 0x000fe20007ffe0ff */
[----:B------:R-:W1:Y:S01]  /*2b60*/  @!P5 LDC.64 R24, c[0x0][0x230] ;  /* 0x00008c00ff18db82 */ /* 0x000e620000000a00 */
[----:B------:R-:W-:Y:S02]  /*2b70*/  @!P2 IADD3.X R17, R33, R17, RZ, P0, !PT ;  /* 0x000000112111a210 */ /* 0x000fe400007fe4ff */
[----:B------:R-:W-:Y:S02]  /*2b80*/  ISETP.GE.U32.AND P0, PT, R37, UR16, PT ;  /* 0x0000001025007c0c */ /* 0x000fe4000bf06070 */
[----:B------:R-:W-:-:S02]  /*2b90*/  SHF.R.S32.HI R41, RZ, 0x1f, R37 ;  /* 0x0000001fff297819 */ /* 0x000fc40000011425 */
[----:B0-----:R-:W-:Y:S01]  /*2ba0*/  @!P2 IADD3 R12, P3, R22, R12, RZ ;  /* 0x0000000c160ca210 */ /* 0x001fe20007f7e0ff */
[----:B------:R-:W0:Y:S01]  /*2bb0*/  @!P4 LDC.64 R26, c[0x0][0x288] ;  /* 0x0000a200ff1acb82 */ /* 0x000e220000000a00 */
[----:B------:R-:W-:-:S07]  /*2bc0*/  ISETP.GE.AND.EX P0, PT, R41, UR17, PT, P0 ;  /* 0x0000001129007c0c */ /* 0x000fce000bf06300 */
[----:B------:R-:W3:Y:S01]  /*2bd0*/  @!P5 LDC.64 R22, c[0x0][0x228] ;  /* 0x00008a00ff16db82 */ /* 0x000ee20000000a00 */
[----:B------:R-:W-:Y:S01]  /*2be0*/  ISETP.GT.U32.OR P0, PT, R3, 0x27f, P0 ;  /* 0x0000027f0300780c */ /* 0x000fe20000704470 */
[----:B--2---:R-:W-:Y:S01]  /*2bf0*/  @!P5 IMAD R11, R40, R28, RZ ;  /* 0x0000001c280bd224 */ /* 0x004fe200078e02ff */
[----:B------:R-:W-:Y:S02]  /*2c00*/  IADD3 R32, R2, 0xe8, RZ ;  /* 0x000000e802207810 */ /* 0x000fe40007ffe0ff */
[----:B------:R-:W-:Y:S02]  /*2c10*/  @!P5 MOV R14, R18 ;  /* 0x00000012000ed202 */ /* 0x000fe40000000f00 */
[----:B------:R-:W-:Y:S01]  /*2c20*/  @!P5 MOV R15, R21 ;  /* 0x00000015000fd202 */ /* 0x000fe20000000f00 */
[----:B------:R-:W-:Y:S01]  /*2c30*/  @!P5 IMAD R11, R31, R29, R11 ;  /* 0x0000001d1f0bd224 */ /* 0x000fe200078e020b */
[----:B------:R-:W-:Y:S02]  /*2c40*/  @!P2 IADD3.X R13, R33, R13, RZ, P3, !PT ;  /* 0x0000000d210da210 */ /* 0x000fe40001ffe4ff */
[----:B------:R-:W-:Y:S01]  /*2c50*/  ISETP.GE.U32.AND P3, PT, R32, UR16, PT ;  /* 0x0000001020007c0c */ /* 0x000fe2000bf66070 */
[----:B------:R-:W-:Y:S01]  /*2c60*/  @!P5 IMAD.WIDE.U32 R28, R31, R28, R14 ;  /* 0x0000001c1f1cd225 */ /* 0x000fe200078e000e */
[----:B------:R-:W-:Y:S01]  /*2c70*/  SHF.R.S32.HI R40, RZ, 0x1f, R32 ;  /* 0x0000001fff287819 */ /* 0x000fe20000011420 */
[----:B------:R-:W2:Y:S01]  /*2c80*/  @!P4 LDC.64 R14, c[0x0][0x230] ;  /* 0x00008c00ff0ecb82 */ /* 0x000ea20000000a00 */
[----:B------:R-:W-:Y:S01]  /*2c90*/  MOV R10, RZ ;  /* 0x000000ff000a7202 */ /* 0x000fe20000000f00 */
[----:B------:R4:W5:Y:S01]  /*2ca0*/  @!P2 LDG.E R62, desc[UR22][R12.64] ;  /* 0x000000160c3ea981 */ /* 0x000962000c1e1900 */
[----:B------:R-:W-:-:S02]  /*2cb0*/  ISETP.GE.AND.EX P3, PT, R40, UR17, PT, P3 ;  /* 0x0000001128007c0c */ /* 0x000fc4000bf66330 */
[----:B------:R-:W-:Y:S02]  /*2cc0*/  @!P5 IADD3 R11, R29, R11, RZ ;  /* 0x0000000b1d0bd210 */ /* 0x000fe40007ffe0ff */
[----:B------:R3:W5:Y:S01]  /*2cd0*/  @!P2 LDG.E R10, desc[UR22][R16.64] ;  /* 0x00000016100aa981 */ /* 0x000762000c1e1900 */
[C---:B------:R-:W-:Y:S01]  /*2ce0*/  @!P5 SHF.L.U32 R29, R28.reuse, 0x1, RZ ;  /* 0x000000011c1dd819 */ /* 0x040fe200000006ff */
[----:B----4-:R-:W4:Y:S01]  /*2cf0*/  @!P0 LDC.64 R12, c[0x0][0x288] ;  /* 0x0000a200ff0c8b82 */ /* 0x010f220000000a00 */
[----:B------:R-:W-:Y:S01]  /*2d00*/  ISETP.GT.U32.OR P2, PT, R3, 0x27f, P3 ;  /* 0x0000027f0300780c */ /* 0x000fe20001f44470 */
[----:B0-----:R-:W-:Y:S01]  /*2d10*/  @!P4 IMAD R33, R53, R26, RZ ;  /* 0x0000001a3521c224 */ /* 0x001fe200078e02ff */
[----:B------:R-:W-:Y:S02]  /*2d20*/  @!P5 SHF.L.U64.HI R11, R28, 0x1, R11 ;  /* 0x000000011c0bd819 */ /* 0x000fe4000001020b */
[C---:B-1----:R-:W-:Y:S02]  /*2d30*/  @!P5 IADD3 R24, P3, R29.reuse, R24, RZ ;  /* 0x000000181d18d210 */ /* 0x042fe40007f7e0ff */
[----:B---3--:R-:W-:Y:S01]  /*2d40*/  @!P5 IADD3 R22, P6, R29, R22, RZ ;  /* 0x000000161d16d210 */ /* 0x008fe20007fde0ff */
[----:B------:R-:W0:Y:S01]  /*2d50*/  @!P4 LDC.64 R16, c[0x0][0x228] ;  /* 0x00008a00ff10cb82 */ /* 0x000e220000000a00 */
[----:B------:R-:W-:-:S02]  /*2d60*/  @!P4 MOV R28, R18 ;  /* 0x00000012001cc202 */ /* 0x000fc40000000f00 */
[----:B------:R-:W-:Y:S01]  /*2d70*/  @!P4 MOV R29, R21 ;  /* 0x00000015001dc202 */ /* 0x000fe20000000f00 */
[C---:B------:R-:W-:Y:S01]  /*2d80*/  @!P4 IMAD R33, R30.reuse, R27, R33 ;  /* 0x0000001b1e21c224 */ /* 0x040fe200078e0221 */
[C---:B------:R-:W-:Y:S01]  /*2d90*/  @!P5 IADD3.X R25, R11.reuse, R25, RZ, P3, !PT ;  /* 0x000000190b19d210 */ /* 0x040fe20001ffe4ff */
[----:B------:R-:W-:Y:S01]  /*2da0*/  @!P4 IMAD.WIDE.U32 R26, R30, R26, R28 ;  /* 0x0000001a1e1ac225 */ /* 0x000fe200078e001c */
[----:B------:R-:W-:Y:S01]  /*2db0*/  @!P5 IADD3.X R23, R11, R23, RZ, P6, !PT ;  /* 0x000000170b17d210 */ /* 0x000fe200037fe4ff */
[----:B------:R-:W-:Y:S01]  /*2dc0*/  HFMA2.MMA R11, -RZ, RZ, 0, 0 ;  /* 0x00000000ff0b7435 */ /* 0x000fe200000001ff */
[----:B------:R-:W1:Y:S01]  /*2dd0*/  @!P2 LDC.64 R30, c[0x0][0x288] ;  /* 0x0000a200ff1eab82 */ /* 0x000e620000000a00 */
[----:B------:R-:W-:Y:S02]  /*2de0*/  MOV R58, RZ ;  /* 0x000000ff003a7202 */ /* 0x000fe40000000f00 */
[----:B------:R-:W-:Y:S02]  /*2df0*/  @!P4 IADD3 R33, R27, R33, RZ ;  /* 0x000000211b21c210 */ /* 0x000fe40007ffe0ff */
[----:B------:R-:W-:-:S02]  /*2e00*/  @!P4 SHF.L.U32 R27, R26, 0x1, RZ ;  /* 0x000000011a1bc819 */ /* 0x000fc400000006ff */
[----:B------:R-:W-:Y:S01]  /*2e10*/  @!P4 SHF.L.U64.HI R26, R26, 0x1, R33 ;  /* 0x000000011a1ac819 */ /* 0x000fe20000010221 */
[----:B------:R4:W5:Y:S01]  /*2e20*/  @!P5 LDG.E R58, desc[UR22][R22.64] ;  /* 0x00000016163ad981 */ /* 0x000962000c1e1900 */
[----:B--2---:R-:W-:Y:S02]  /*2e30*/  @!P4 IADD3 R14, P3, R27, R14, RZ ;  /* 0x0000000e1b0ec210 */ /* 0x004fe40007f7e0ff */
[----:B------:R-:W-:Y:S01]  /*2e40*/  IADD3 R33, R2, 0xf0, RZ ;  /* 0x000000f002217810 */ /* 0x000fe20007ffe0ff */
[----:B------:R2:W5:Y:S01]  /*2e50*/  @!P5 LDG.E R11, desc[UR22][R24.64] ;  /* 0x00000016180bd981 */ /* 0x000562000c1e1900 */
[----:B------:R-:W-:Y:S02]  /*2e60*/  @!P4 IADD3.X R15, R26, R15, RZ, P3, !PT ;  /* 0x0000000f1a0fc210 */ /* 0x000fe40001ffe4ff */
[----:B------:R-:W-:Y:S01]  /*2e70*/  ISETP.GE.U32.AND P3, PT, R33, UR16, PT ;  /* 0x0000001021007c0c */ /* 0x000fe2000bf66070 */
[----:B----4-:R-:W-:Y:S01]  /*2e80*/  @!P0 IMAD R22, R41, R12, RZ ;  /* 0x0000000c29168224 */ /* 0x010fe200078e02ff */
[----:B------:R-:W-:-:S02]  /*2e90*/  SHF.R.S32.HI R55, RZ, 0x1f, R33 ;  /* 0x0000001fff377819 */ /* 0x000fc40000011421 */
[----:B--2---:R-:W-:Y:S02]  /*2ea0*/  @!P0 MOV R24, R18 ;  /* 0x0000001200188202 */ /* 0x004fe40000000f00 */
[----:B------:R-:W-:Y:S01]  /*2eb0*/  @!P0 MOV R25, R21 ;  /* 0x0000001500198202 */ /* 0x000fe20000000f00 */
[----:B------:R-:W-:Y:S01]  /*2ec0*/  @!P0 IMAD R13, R37, R13, R22 ;  /* 0x0000000d250d8224 */ /* 0x000fe200078e0216 */
[----:B------:R-:W-:Y:S01]  /*2ed0*/  ISETP.GE.AND.EX P3, PT, R55, UR17, PT, P3 ;  /* 0x0000001137007c0c */ /* 0x000fe2000bf66330 */
[----:B------:R-:W2:Y:S01]  /*2ee0*/  @!P0 LDC.64 R22, c[0x0][0x230] ;  /* 0x00008c00ff168b82 */ /* 0x000ea20000000a00 */
[----:B------:R-:W-:Y:S01]  /*2ef0*/  @!P0 IMAD.WIDE.U32 R24, R37, R12, R24 ;  /* 0x0000000c25188225 */ /* 0x000fe200078e0018 */
[----:B------:R-:W-:Y:S01]  /*2f00*/  HFMA2.MMA R12, -RZ, RZ, 0, 0 ;  /* 0x00000000ff0c7435 */ /* 0x000fe200000001ff */
[----:B------:R-:W-:Y:S01]  /*2f10*/  ISETP.GT.U32.OR P3, PT, R3, 0x27f, P3 ;  /* 0x0000027f0300780c */ /* 0x000fe20001f64470 */
[----:B------:R-:W-:Y:S02]  /*2f20*/  UIMAD.WIDE UR6, UR8, 0x8, UR6 ;  /* 0x00000008080678a5 */ /* 0x000fe4000f8e0206 */
[----:B------:R-:W-:Y:S01]  /*2f30*/  @!P0 IADD3 R13, R25, R13, RZ ;  /* 0x0000000d190d8210 */ /* 0x000fe20007ffe0ff */
[----:B-1----:R-:W-:Y:S01]  /*2f40*/  @!P2 IMAD R41, R40, R30, RZ ;  /* 0x0000001e2829a224 */ /* 0x002fe200078e02ff */
[----:B------:R-:W-:-:S02]  /*2f50*/  @!P0 SHF.L.U32 R54, R24, 0x1, RZ ;  /* 0x0000000118368819 */ /* 0x000fc400000006ff */
[----:B------:R-:W-:Y:S02]  /*2f60*/  @!P0 SHF.L.U64.HI R40, R24, 0x1, R13 ;  /* 0x0000000118288819 */ /* 0x000fe4000001020d */
[----:B0-----:R-:W-:Y:S01]  /*2f70*/  @!P4 IADD3 R16, P5, R27, R16, RZ ;  /* 0x000000101b10c210 */ /* 0x001fe20007fbe0ff */
[----:B------:R0:W5:Y:S01]  /*2f80*/  @!P4 LDG.E R12, desc[UR22][R14.64] ;  /* 0x000000160e0cc981 */ /* 0x000162000c1e1900 */
[----:B------:R-:W-:Y:S02]  /*2f90*/  MOV R24, UR6 ;  /* 0x0000000600187c02 */ /* 0x000fe40008000f00 */
[----:B------:R-:W-:Y:S02]  /*2fa0*/  MOV R25, UR7 ;  /* 0x0000000700197c02 */ /* 0x000fe40008000f00 */
[----:B------:R-:W-:Y:S02]  /*2fb0*/  CS2R R56, SRZ ;  /* 0x0000000000387805 */ /* 0x000fe4000001ff00 */
[----:B------:R-:W-:Y:S01]  /*2fc0*/  @!P4 IADD3.X R17, R26, R17, RZ, P5, !PT ;  /* 0x000000111a11c210 */ /* 0x000fe20002ffe4ff */
[----:B------:R-:W1:Y:S01]  /*2fd0*/  @!P3 LDC.64 R28, c[0x0][0x288] ;  /* 0x0000a200ff1cbb82 */ /* 0x000e620000000a00 */
[----:B------:R-:W-:Y:S01]  /*2fe0*/  IADD3 R53, R2, 0xa8, RZ ;  /* 0x000000a802357810 */ /* 0x000fe20007ffe0ff */
[----:B------:R-:W3:Y:S06]  /*2ff0*/  LDG.E.64 R24, desc[UR22][R24.64] ;  /* 0x0000001618187981 */ /* 0x000eec000c1e1b00 */
[----:B0-----:R-:W0:Y:S01]  /*3000*/  @!P0 LDC.64 R14, c[0x0][0x228] ;  /* 0x00008a00ff0e8b82 */ /* 0x001e220000000a00 */
[----:B------:R4:W5:Y:S01]  /*3010*/  @!P4 LDG.E R57, desc[UR22][R16.64] ;  /* 0x000000161039c981 */ /* 0x000962000c1e1900 */
[----:B------:R-:W-:Y:S01]  /*3020*/  ISETP.GE.U32.AND P4, PT, R53, UR16, PT ;  /* 0x0000001035007c0c */ /* 0x000fe2000bf86070 */
[----:B------:R-:W-:Y:S01]  /*3030*/  HFMA2.MMA R13, -RZ, RZ, 0, 0 ;  /* 0x00000000ff0d7435 */ /* 0x000fe200000001ff */
[----:B------:R-:W-:-:S02]  /*3040*/  SHF.R.S32.HI R87, RZ, 0x1f, R53 ;  /* 0x0000001fff577819 */ /* 0x000fc40000011435 */
[----:B--2---:R-:W-:Y:S01]  /*3050*/  @!P0 IADD3 R22, P6, R54, R22, RZ ;  /* 0x0000001636168210 */ /* 0x004fe20007fde0ff */
[----:B------:R-:W-:Y:S01]  /*3060*/  @!P2 IMAD R41, R32, R31, R41 ;  /* 0x0000001f2029a224 */ /* 0x000fe200078e0229 */
[----:B------:R-:W-:Y:S01]  /*3070*/  IADD3 R37, R2, 0xf8, RZ ;  /* 0x000000f802257810 */ /* 0x000fe20007ffe0ff */
[----:B------:R-:W2:Y:S01]  /*3080*/  @!P2 LDC.64 R26, c[0x0][0x228] ;  /* 0x00008a00ff1aab82 */ /* 0x000ea20000000a00 */
[----:B----4-:R-:W-:Y:S02]  /*3090*/  @!P2 MOV R16, R18 ;  /* 0x000000120010a202 */ /* 0x010fe40000000f00 */
[----:B------:R-:W-:Y:S02]  /*30a0*/  @!P2 MOV R17, R21 ;  /* 0x000000150011a202 */ /* 0x000fe40000000f00 */
[----:B------:R-:W-:Y:S02]  /*30b0*/  ISETP.GE.AND.EX P4, PT, R87, UR17, PT, P4 ;  /* 0x0000001157007c0c */ /* 0x000fe4000bf86340 */
[----:B------:R-:W-:Y:S01]  /*30c0*/  @!P0 IADD3.X R23, R40, R23, RZ, P6, !PT ;  /* 0x0000001728178210 */ /* 0x000fe200037fe4ff */
[----:B------:R-:W-:Y:S01]  /*30d0*/  @!P2 IMAD.WIDE.U32 R30, R32, R30, R16 ;  /* 0x0000001e201ea225 */ /* 0x000fe200078e0010 */
[----:B------:R-:W-:Y:S01]  /*30e0*/  ISETP.GE.U32.AND P5, PT, R37, UR16, PT ;  /* 0x0000001025007c0c */ /* 0x000fe2000bfa6070 */
[----:B------:R-:W4:Y:S01]  /*30f0*/  @!P2 LDC.64 R16, c[0x0][0x230] ;  /* 0x00008c00ff10ab82 */ /* 0x000f220000000a00 */
[----:B------:R-:W-:Y:S01]  /*3100*/  SHF.R.S32.HI R86, RZ, 0x1f, R37 ;  /* 0x0000001fff567819 */ /* 0x000fe20000011425 */
[----:B------:R1:W5:Y:S01]  /*3110*/  @!P0 LDG.E R13, desc[UR22][R22.64] ;  /* 0x00000016160d8981 */ /* 0x000362000c1e1900 */
[----:B------:R-:W-:-:S02]  /*3120*/  ISETP.GT.U32.OR P4, PT, R3, 0x27f, P4 ;  /* 0x0000027f0300780c */ /* 0x000fc40002784470 */
[----:B------:R-:W-:Y:S02]  /*3130*/  ISETP.GE.AND.EX P5, PT, R86, UR17, PT, P5 ;  /* 0x0000001156007c0c */ /* 0x000fe4000bfa6350 */
[----:B------:R-:W-:Y:S02]  /*3140*/  @!P2 IADD3 R41, R31, R41, RZ ;  /* 0x000000291f29a210 */ /* 0x000fe40007ffe0ff */
[----:B------:R-:W-:Y:S01]  /*3150*/  ISETP.GT.U32.OR P5, PT, R3, 0x27f, P5 ;  /* 0x0000027f0300780c */ /* 0x000fe20002fa4470 */
[----:B-1----:R-:W1:Y:S01]  /*3160*/  @!P3 LDC.64 R22, c[0x0][0x230] ;  /* 0x00008c00ff16bb82 */ /* 0x002e620000000a00 */
[----:B0-----:R-:W-:Y:S01]  /*3170*/  @!P0 IADD3 R14, P6, R54, R14, RZ ;  /* 0x0000000e360e8210 */ /* 0x001fe20007fde0ff */
[----:B------:R-:W-:Y:S01]  /*3180*/  @!P3 IMAD R59, R55, R28, RZ ;  /* 0x0000001c373bb224 */ /* 0x000fe200078e02ff */
[----:B------:R-:W-:Y:S02]  /*3190*/  @!P2 SHF.L.U32 R54, R30, 0x1, RZ ;  /* 0x000000011e36a819 */ /* 0x000fe400000006ff */
[----:B------:R-:W-:-:S02]  /*31a0*/  @!P0 IADD3.X R15, R40, R15, RZ, P6, !PT ;  /* 0x0000000f280f8210 */ /* 0x000fc400037fe4ff */
[----:B------:R-:W-:Y:S02]  /*31b0*/  @!P2 SHF.L.U64.HI R55, R30, 0x1, R41 ;  /* 0x000000011e37a819 */ /* 0x000fe40000010229 */
[----:B------:R-:W-:Y:S01]  /*31c0*/  @!P3 MOV R30, R18 ;  /* 0x00000012001eb202 */ /* 0x000fe20000000f00 */
[----:B------:R-:W0:Y:S01]  /*31d0*/  @!P4 LDC.64 R40, c[0x0][0x288] ;  /* 0x0000a200ff28cb82 */ /* 0x000e220000000a00 */
[----:B------:R-:W-:Y:S01]  /*31e0*/  @!P3 MOV R31, R21 ;  /* 0x00000015001fb202 */ /* 0x000fe20000000f00 */
[C---:B------:R-:W-:Y:S01]  /*31f0*/  @!P3 IMAD R59, R33.reuse, R29, R59 ;  /* 0x0000001d213bb224 */ /* 0x040fe200078e023b */
[----:B----4-:R-:W-:Y:S01]  /*3200*/  @!P2 IADD3 R16, P6, R54, R16, RZ ;  /* 0x000000103610a210 */ /* 0x010fe20007fde0ff */
[----:B------:R4:W5:Y:S01]  /*3210*/  @!P0 LDG.E R56, desc[UR22][R14.64] ;  /* 0x000000160e388981 */ /* 0x000962000c1e1900 */
[----:B------:R-:W-:-:S03]  /*3220*/  @!P3 IMAD.WIDE.U32 R28, R33, R28, R30 ;  /* 0x0000001c211cb225 */ /* 0x000fc600078e001e */
[----:B------:R-:W0:Y:S01]  /*3230*/  @!P5 LDC.64 R32, c[0x0][0x288] ;  /* 0x0000a200ff20db82 */ /* 0x000e220000000a00 */
[----:B--2---:R-:W-:Y:S02]  /*3240*/  @!P2 IADD3 R26, P0, R54, R26, RZ ;  /* 0x0000001a361aa210 */ /* 0x004fe40007f1e0ff */
[----:B------:R-:W-:Y:S02]  /*3250*/  @!P3 IADD3 R59, R29, R59, RZ ;  /* 0x0000003b1d3bb210 */ /* 0x000fe40007ffe0ff */
[C---:B------:R-:W-:Y:S02]  /*3260*/  @!P3 SHF.L.U32 R54, R28.reuse, 0x1, RZ ;  /* 0x000000011c36b819 */ /* 0x040fe400000006ff */
[----:B----4-:R-:W-:Y:S02]  /*3270*/  CS2R R14, SRZ ;  /* 0x00000000000e7805 */ /* 0x010fe4000001ff00 */
[----:B------:R-:W-:Y:S01]  /*3280*/  @!P2 IADD3.X R17, R55, R17, RZ, P6, !PT ;  /* 0x000000113711a210 */ /* 0x000fe200037fe4ff */
[----:B------:R-:W2:Y:S01]  /*3290*/  @!P4 LDC.64 R30, c[0x0][0x230] ;  /* 0x00008c00ff1ecb82 */ /* 0x000ea20000000a00 */
[----:B------:R-:W-:-:S02]  /*32a0*/  @!P3 SHF.L.U64.HI R59, R28, 0x1, R59 ;  /* 0x000000011c3bb819 */ /* 0x000fc4000001023b */
[----:B-1----:R-:W-:Y:S01]  /*32b0*/  @!P3 IADD3 R22, P6, R54, R22, RZ ;  /* 0x000000163616b210 */ /* 0x002fe20007fde0ff */
[----:B------:R1:W5:Y:S01]  /*32c0*/  @!P2 LDG.E R14, desc[UR22][R16.64] ;  /* 0x00000016100ea981 */ /* 0x000362000c1e1900 */
[----:B------:R-:W-:Y:S01]  /*32d0*/  @!P2 IADD3.X R27, R55, R27, RZ, P0, !PT ;  /* 0x0000001b371ba210 */ /* 0x000fe200007fe4ff */
[----:B------:R-:W-:Y:S01]  /*32e0*/  HFMA2.MMA R55, -RZ, RZ, 0, 0 ;  /* 0x00000000ff377435 */ /* 0x000fe200000001ff */
[----:B------:R-:W-:Y:S01]  /*32f0*/  @!P3 IADD3.X R23, R59, R23, RZ, P6, !PT ;  /* 0x000000173b17b210 */ /* 0x000fe200037fe4ff */
[----:B0-----:R-:W-:Y:S01]  /*3300*/  @!P4 IMAD R87, R87, R40, RZ ;  /* 0x000000285757c224 */ /* 0x001fe200078e02ff */
[----:B------:R-:W0:Y:S03]  /*3310*/  @!P5 LDC.64 R28, c[0x0][0x230] ;  /* 0x00008c00ff1cdb82 */ /* 0x000e260000000a00 */
[----:B------:R4:W5:Y:S05]  /*3320*/  @!P3 LDG.E R15, desc[UR22][R22.64] ;  /* 0x00000016160fb981 */ /* 0x00096a000c1e1900 */
[----:B-1----:R-:W1:Y:S01]  /*3330*/  @!P3 LDC.64 R16, c[0x0][0x228] ;  /* 0x00008a00ff10bb82 */ /* 0x002e620000000a00 */
[----:B------:R-:W-:Y:S01]  /*3340*/  @!P4 IMAD R87, R53, R41, R87 ;  /* 0x000000293557c224 */ /* 0x000fe200078e0257 */
[----:B------:R2:W5:Y:S01]  /*3350*/  @!P2 LDG.E R55, desc[UR22][R26.64] ;  /* 0x000000161a37a981 */ /* 0x000562000c1e1900 */
[----:B----4-:R-:W-:-:S02]  /*3360*/  @!P4 MOV R22, R18 ;  /* 0x000000120016c202 */ /* 0x010fc40000000f00 */
[----:B------:R-:W-:-:S03]  /*3370*/  @!P4 MOV R23, R21 ;  /* 0x000000150017c202 */ /* 0x000fc60000000f00 */
[----:B------:R-:W-:Y:S01]  /*3380*/  @!P4 IMAD.WIDE.U32 R40, R53, R40, R22 ;  /* 0x000000283528c225 */ /* 0x000fe200078e0016 */
[----:B------:R-:W-:Y:S02]  /*3390*/  @!P5 MOV R22, R18 ;  /* 0x000000120016d202 */ /* 0x000fe40000000f00 */
[----:B------:R-:W-:Y:S01]  /*33a0*/  @!P5 MOV R23, R21 ;  /* 0x000000150017d202 */ /* 0x000fe20000000f00 */
[----:B--2---:R-:W-:-:S04]  /*33b0*/  @!P5 IMAD R26, R86, R32, RZ ;  /* 0x00000020561ad224 */ /* 0x004fc800078e02ff */
[C---:B------:R-:W-:Y:S02]  /*33c0*/  @!P5 IMAD R53, R37.reuse, R33, R26 ;  /* 0x000000212535d224 */ /* 0x040fe400078e021a */
[----:B------:R-:W-:Y:S01]  /*33d0*/  @!P5 IMAD.WIDE.U32 R32, R37, R32, R22 ;  /* 0x000000202520d225 */ /* 0x000fe200078e0016 */
[----:B------:R-:W2:Y:S01]  /*33e0*/  @!P4 LDC.64 R26, c[0x0][0x228] ;  /* 0x00008a00ff1acb82 */ /* 0x000ea20000000a00 */
[----:B-1----:R-:W-:-:S07]  /*33f0*/  @!P3 IADD3 R16, P0, R54, R16, RZ ;  /* 0x000000103610b210 */ /* 0x002fce0007f1e0ff */
[----:B------:R-:W1:Y:S01]  /*3400*/  @!P5 LDC.64 R22, c[0x0][0x228] ;  /* 0x00008a00ff16db82 */ /* 0x000e620000000a00 */
[----:B------:R-:W-:Y:S01]  /*3410*/  HFMA2.MMA R54, -RZ, RZ, 0, 0 ;  /* 0x00000000ff367435 */ /* 0x000fe200000001ff */
[----:B------:R-:W-:Y:S02]  /*3420*/  @!P3 IADD3.X R17, R59, R17, RZ, P0, !PT ;  /* 0x000000113b11b210 */ /* 0x000fe400007fe4ff */
[----:B------:R-:W-:Y:S02]  /*3430*/  @!P4 IADD3 R37, R41, R87, RZ ;  /* 0x000000572925c210 */ /* 0x000fe40007ffe0ff */
[----:B------:R-:W-:Y:S02]  /*3440*/  @!P5 IADD3 R53, R33, R53, RZ ;  /* 0x000000352135d210 */ /* 0x000fe40007ffe0ff */
[C---:B------:R-:W-:Y:S02]  /*3450*/  @!P4 SHF.L.U64.HI R37, R40.reuse, 0x1, R37 ;  /* 0x000000012825c819 */ /* 0x040fe40000010225 */
[----:B------:R-:W-:Y:S01]  /*3460*/  @!P4 SHF.L.U32 R40, R40, 0x1, RZ ;  /* 0x000000012828c819 */ /* 0x000fe200000006ff */
[----:B------:R4:W5:Y:S03]  /*3470*/  @!P3 LDG.E R54, desc[UR22][R16.64] ;  /* 0x000000161036b981 */ /* 0x000966000c1e1900 */
[----:B------:R-:W-:-:S02]  /*3480*/  @!P4 IADD3 R30, P0, R40, R30, RZ ;  /* 0x0000001e281ec210 */ /* 0x000fc40007f1e0ff */
[C---:B----4-:R-:W-:Y:S02]  /*3490*/  @!P5 SHF.L.U32 R17, R32.reuse, 0x1, RZ ;  /* 0x000000012011d819 */ /* 0x050fe400000006ff */
[----:B------:R-:W-:Y:S02]  /*34a0*/  @!P5 SHF.L.U64.HI R32, R32, 0x1, R53 ;  /* 0x000000012020d819 */ /* 0x000fe40000010235 */
[C---:B0-----:R-:W-:Y:S02]  /*34b0*/  @!P5 IADD3 R28, P2, R17.reuse, R28, RZ ;  /* 0x0000001c111cd210 */ /* 0x041fe40007f5e0ff */
[----:B-1----:R-:W-:Y:S02]  /*34c0*/  @!P5 IADD3 R22, P3, R17, R22, RZ ;  /* 0x000000161116d210 */ /* 0x002fe40007f7e0ff */
[----:B------:R-:W-:Y:S02]  /*34d0*/  MOV R16, RZ ;  /* 0x000000ff00107202 */ /* 0x000fe40000000f00 */
[----:B------:R-:W-:-:S02]  /*34e0*/  MOV R17, RZ ;  /* 0x000000ff00117202 */ /* 0x000fc40000000f00 */
[----:B------:R-:W-:Y:S02]  /*34f0*/  @!P4 IADD3.X R31, R37, R31, RZ, P0, !PT ;  /* 0x0000001f251fc210 */ /* 0x000fe400007fe4ff */
[----:B------:R-:W-:-:S03]  /*3500*/  @!P5 IADD3.X R29, R32, R29, RZ, P2, !PT ;  /* 0x0000001d201dd210 */ /* 0x000fc600017fe4ff */
[----:B------:R-:W5:Y:S04]  /*3510*/  @!P4 LDG.E R16, desc[UR22][R30.64] ;  /* 0x000000161e10c981 */ /* 0x000f68000c1e1900 */
[----:B------:R-:W5:Y:S01]  /*3520*/  @!P5 LDG.E R17, desc[UR22][R28.64] ;  /* 0x000000161c11d981 */ /* 0x000f62000c1e1900 */
[----:B------:R-:W-:Y:S01]  /*3530*/  HFMA2.MMA R53, -RZ, RZ, 0, 0 ;  /* 0x00000000ff357435 */ /* 0x000fe200000001ff */
[----:B------:R-:W-:Y:S02]  /*3540*/  @!P5 IADD3.X R23, R32, R23, RZ, P3, !PT ;  /* 0x000000172017d210 */ /* 0x000fe40001ffe4ff */
[----:B--2---:R-:W-:-:S07]  /*3550*/  @!P4 IADD3 R26, P0, R40, R26, RZ ;  /* 0x0000001a281ac210 */ /* 0x004fce0007f1e0ff */
[----:B------:R-:W5:Y:S01]  /*3560*/  @!P5 LDG.E R53, desc[UR22][R22.64] ;  /* 0x000000161635d981 */ /* 0x000f62000c1e1900 */
[----:B------:R-:W-:Y:S01]  /*3570*/  @!P4 IADD3.X R27, R37, R27, RZ, P0, !PT ;  /* 0x0000001b251bc210 */ /* 0x000fe200007fe4ff */
[----:B------:R-:W-:Y:S01]  /*3580*/  HFMA2.MMA R59, -RZ, RZ, 0, 0 ;  /* 0x00000000ff3b7435 */ /* 0x000fe200000001ff */
[----:B------:R-:W-:Y:S01]  /*3590*/  UMOV UR27, 0x3f800000 ;  /* 0x3f800000001b7882 */ /* 0x000fe20000000000 */
[----:B------:R-:W-:Y:S01]  /*35a0*/  BSSY B0, `(.L_x_1338) ;  /* 0x000001e000007945 */ /* 0x000fe20003800000 */
[----:B------:R-:W-:Y:S02]  /*35b0*/  ISETP.NE.AND P3, PT, RZ, UR25, PT ;  /* 0x00000019ff007c0c */ /* 0x000fe4000bf65270 */
[----:B------:R-:W-:-:S05]  /*35c0*/  CS2R R32, SRZ ;  /* 0x0000000000207805 */ /* 0x000fca000001ff00 */
[----:B------:R0:W5:Y:S02]  /*35d0*/  @!P4 LDG.E R59, desc[UR22][R26.64] ;  /* 0x000000161a3bc981 */ /* 0x000164000c1e1900 */
[--C-:B0-----:R-:W-:Y:S02]  /*35e0*/  HADD2.F32 R26, -RZ, R61.reuse.H0_H0 ;  /* 0x2000003dff1a7230 */ /* 0x101fe40000004100 */
[----:B------:R-:W-:Y:S01]  /*35f0*/  HADD2.F32 R27, -RZ, R61.H1_H1 ;  /* 0x3000003dff1b7230 */ /* 0x000fe20000004100 */
[----:B---3--:R-:W-:-:S13]  /*3600*/  R2UR UR26, R24 ;  /* 0x00000000181a72ca */ /* 0x008fda00000e0000 */
        /* <DEDUP_REMOVED lines=9> */
[----:B------:R-:W-:Y:S02]  /*36a0*/  ISETP.GT.U32.AND P0, PT, R3, 0x27f, PT ;  /* 0x0000027f0300780c */ /* 0x000fe40003f04070 */
[----:B------:R-:W-:-:S09]  /*36b0*/  CS2R R22, SRZ ;  /* 0x0000000000167805 */ /* 0x000fd2000001ff00 */
[----:B------:R-:W-:Y:S02]  /*36c0*/  @UP0 UMOV UR27, UR5 ;  /* 0x00000005001b0c82 */ /* 0x000fe40008000000 */
[----:B------:R-:W-:Y:S05]  /*36d0*/  @P0 BRA `(.L_x_1339) ;  /* 0x0000000000280947 */ /* 0x000fea0003800000 */
[----:B------:R-:W-:Y:S01]  /*36e0*/  ISETP.NE.AND P0, PT, RZ, UR25, PT ;  /* 0x00000019ff007c0c */ /* 0x000fe2000bf05270 */
[----:B------:R-:W0:Y:S01]  /*36f0*/  LDC.64 R24, c[0x0][0x238] ;  /* 0x00008e00ff187b82 */ /* 0x000e220000000a00 */
        /* <DEDUP_REMOVED lines=8> */
.L_x_1339:
[----:B------:R-:W-:Y:S05]  /*3780*/  BSYNC B0 ;  /* 0x0000000000007941 */ /* 0x000fea0003800000 */
.L_x_1338:
[----:B------:R-:W-:Y:S01]  /*3790*/  FADD.FTZ R88, R26, -UR26 ;  /* 0x8000001a1a587e21 */ /* 0x000fe20008010000 */
[----:B0-----:R-:W-:Y:S01]  /*37a0*/  FADD.FTZ R24, R27, -UR26 ;  /* 0x8000001a1b187e21 */ /* 0x001fe20008010000 */
[--C-:B-----5:R-:W-:Y:S02]  /*37b0*/  HADD2.F32 R31, -RZ, R60.reuse.H0_H0 ;  /* 0x2000003cff1f7230 */ /* 0x120fe40000004100 */
[----:B------:R-:W-:Y:S02]  /*37c0*/  HADD2.F32 R26, -RZ, R60.H1_H1 ;  /* 0x3000003cff1a7230 */ /* 0x000fe40000004100 */
        /* <DEDUP_REMOVED lines=21> */
.L_x_1340:
[----:B------:R-:W-:Y:S01]  /*3920*/  FMUL.FTZ R25, R31, R22 ;  /* 0x000000161f197220 */ /* 0x000fe20000410000 */
[--C-:B------:R-:W-:Y:S02]  /*3930*/  HADD2.F32 R30, -RZ, R52.reuse.H0_H0 ;  /* 0x20000034ff1e7230 */ /* 0x100fe40000004100 */
[----:B------:R-:W-:Y:S01]  /*3940*/  FMUL.FTZ R29, R26, R23 ;  /* 0x000000171a1d7220 */ /* 0x000fe20000410000 */
[----:B------:R-:W-:Y:S02]  /*3950*/  HADD2.F32 R27, -RZ, R52.H1_H1 ;  /* 0x30000034ff1b7230 */ /* 0x000fe40000004100 */
[----:B------:R-:W-:Y:S01]  /*3960*/  FFMA.FTZ R28, R88, R25, RZ ;  /* 0x00000019581c7223 */ /* 0x000fe200000100ff */
[----:B------:R-:W-:Y:S01]  /*3970*/  FADD.FTZ R25, RZ, R25 ;  /* 0x00000019ff197221 */ /* 0x000fe20000010000 */
[----:B------:R-:W-:Y:S01]  /*3980*/  FADD.FTZ R30, R30, -UR26 ;  /* 0x8000001a1e1e7e21 */ /* 0x000fe20008010000 */
[--C-:B------:R-:W-:Y:S02]  /*3990*/  HADD2.F32 R87, -RZ, R63.reuse.H0_H0 ;  /* 0x2000003fff577230 */ /* 0x100fe40000004100 */
[----:B------:R-:W-:Y:S01]  /*39a0*/  FADD.FTZ R27, R27, -UR26 ;  /* 0x8000001a1b1b7e21 */ /* 0x000fe20008010000 */
[----:B------:R-:W-:Y:S01]  /*39b0*/  FFMA.FTZ R28, R24, R29, R28 ;  /* 0x0000001d181c7223 */ /* 0x000fe2000001001c */
[----:B------:R-:W-:Y:S01]  /*39c0*/  FADD.FTZ R29, R29, R25 ;  /* 0x000000191d1d7221 */ /* 0x000fe20000010000 */
[----:B------:R-:W-:Y:S01]  /*39d0*/  FMUL.FTZ R30, R30, UR27 ;  /* 0x0000001b1e1e7c20 */ /* 0x000fe20008410000 */
[----:B------:R-:W-:Y:S01]  /*39e0*/  FMUL.FTZ R27, R27, UR27 ;  /* 0x0000001b1b1b7c20 */ /* 0x000fe20008410000 */
[----:B------:R-:W-:Y:S01]  /*39f0*/  FFMA.FTZ R88, R88, R31, RZ ;  /* 0x0000001f58587223 */ /* 0x000fe200000100ff */
        /* <DEDUP_REMOVED lines=20> */
.L_x_1341:
[----:B------:R-:W-:Y:S01]  /*3b40*/  FADD.FTZ R37, RZ, R31 ;  /* 0x0000001fff257221 */ /* 0x000fe20000010000 */
[----:B------:R-:W-:Y:S01]  /*3b50*/  FFMA.FTZ R91, R24, R26, RZ ;  /* 0x0000001a185b7223 */ /* 0x000fe200000100ff */
[----:B------:R-:W-:Y:S01]  /*3b60*/  FADD.FTZ R92, RZ, R26 ;  /* 0x0000001aff5c7221 */ /* 0x000fe20000010000 */
[----:B------:R-:W-:Y:S01]  /*3b70*/  FMUL.FTZ R31, R87, R22 ;  /* 0x00000016571f7220 */ /* 0x000fe20000410000 */
[--C-:B------:R-:W-:Y:S02]  /*3b80*/  HADD2.F32 R24, -RZ, R50.reuse.H0_H0 ;  /* 0x20000032ff187230 */ /* 0x100fe40000004100 */
[----:B------:R-:W-:Y:S01]  /*3b90*/  FFMA.FTZ R91, R27, R25, R91 ;  /* 0x000000191b5b7223 */ /* 0x000fe2000001005b */
[----:B------:R-:W-:Y:S02]  /*3ba0*/  HADD2.F32 R26, -RZ, R50.H1_H1 ;  /* 0x30000032ff1a7230 */ /* 0x000fe40000004100 */
[----:B------:R-:W-:Y:S01]  /*3bb0*/  FADD.FTZ R92, R92, R25 ;  /* 0x000000195c5c7221 */ /* 0x000fe20000010000 */
[----:B------:R-:W-:Y:S01]  /*3bc0*/  FFMA.FTZ R28, R30, R31, R28 ;  /* 0x0000001f1e1c7223 */ /* 0x000fe2000001001c */
[----:B------:R-:W-:Y:S01]  /*3bd0*/  FMUL.FTZ R25, R25, R23 ;  /* 0x0000001719197220 */ /* 0x000fe20000410000 */
[----:B------:R-:W-:Y:S01]  /*3be0*/  FADD.FTZ R24, R24, -UR26 ;  /* 0x8000001a18187e21 */ /* 0x000fe20008010000 */
[----:B------:R-:W-:Y:S01]  /*3bf0*/  FADD.FTZ R29, R29, R31 ;  /* 0x0000001f1d1d7221 */ /* 0x000fe20000010000 */
[----:B------:R-:W-:Y:S01]  /*3c00*/  FADD.FTZ R26, R26, -UR26 ;  /* 0x8000001a1a1a7e21 */ /* 0x000fe20008010000 */
[----:B------:R-:W-:Y:S01]  /*3c10*/  FFMA.FTZ R27, R27, R25, R28 ;  /* 0x000000191b1b7223 */ /* 0x000fe2000001001c */
[----:B------:R-:W-:Y:S01]  /*3c20*/  FFMA.FTZ R88, R30, R87, R88 ;  /* 0x000000571e587223 */ /* 0x000fe20000010058 */
[----:B------:R-:W-:Y:S01]  /*3c30*/  FMUL.FTZ R28, R24, UR27 ;  /* 0x0000001b181c7c20 */ /* 0x000fe20008410000 */
[----:B------:R-:W-:Y:S01]  /*3c40*/  FADD.FTZ R87, R37, R87 ;  /* 0x0000005725577221 */ /* 0x000fe20000010000 */
[----:B------:R-:W-:Y:S01]  /*3c50*/  FADD.FTZ R25, R25, R29 ;  /* 0x0000001d19197221 */ /* 0x000fe20000010000 */
[----:B------:R-:W-:-:S02]  /*3c60*/  HADD2.F32 R30, -RZ, R65.H0_H0 ;  /* 0x20000041ff1e7230 */ /* 0x000fc40000004100 */
        /* <DEDUP_REMOVED lines=21> */
.L_x_1342:
[----:B------:R-:W-:Y:S01]  /*3dc0*/  FMUL.FTZ R29, R30, R22 ;  /* 0x000000161e1d7220 */ /* 0x000fe20000410000 */
[----:B------:R-:W-:Y:S01]  /*3dd0*/  FADD.FTZ R92, R92, R24 ;  /* 0x000000185c5c7221 */ /* 0x000fe20000010000 */
[----:B------:R-:W-:Y:S01]  /*3de0*/  FFMA.FTZ R91, R26, R24, R91 ;  /* 0x000000181a5b7223 */ /* 0x000fe2000001005b */
[C---:B------:R-:W-:Y:S01]  /*3df0*/  FFMA.FTZ R88, R28.reuse, R30, R88 ;  /* 0x0000001e1c587223 */ /* 0x040fe20000010058 */
[----:B------:R-:W-:Y:S01]  /*3e00*/  FFMA.FTZ R27, R28, R29, R27 ;  /* 0x0000001d1c1b7223 */ /* 0x000fe2000001001b */
[----:B------:R-:W-:Y:S01]  /*3e10*/  FADD.FTZ R29, R25, R29 ;  /* 0x0000001d191d7221 */ /* 0x000fe20000010000 */
[--C-:B------:R-:W-:Y:S02]  /*3e20*/  HADD2.F32 R25, -RZ, R51.reuse.H0_H0 ;  /* 0x20000033ff197230 */ /* 0x100fe40000004100 */
[----:B------:R-:W-:Y:S01]  /*3e30*/  FMUL.FTZ R24, R24, R23 ;  /* 0x0000001718187220 */ /* 0x000fe20000410000 */
[----:B------:R-:W-:Y:S02]  /*3e40*/  HADD2.F32 R28, -RZ, R51.H1_H1 ;  /* 0x30000033ff1c7230 */ /* 0x000fe40000004100 */
[----:B------:R-:W-:Y:S01]  /*3e50*/  FADD.FTZ R87, R87, R30 ;  /* 0x0000001e57577221 */ /* 0x000fe20000010000 */
[----:B------:R-:W-:-:S02]  /*3e60*/  HADD2.F32 R30, -RZ, R67.H0_H0 ;  /* 0x20000043ff1e7230 */ /* 0x000fc40000004100 */
[----:B------:R-:W-:Y:S01]  /*3e70*/  FFMA.FTZ R26, R26, R24, R27 ;  /* 0x000000181a1a7223 */ /* 0x000fe2000001001b */
[----:B------:R-:W-:Y:S01]  /*3e80*/  FADD.FTZ R27, R25, -UR26 ;  /* 0x8000001a191b7e21 */ /* 0x000fe20008010000 */
[----:B------:R-:W-:Y:S01]  /*3e90*/  FADD.FTZ R31, R28, -UR26 ;  /* 0x8000001a1c1f7e21 */ /* 0x000fe20008010000 */
[----:B------:R-:W-:Y:S01]  /*3ea0*/  FADD.FTZ R25, R24, R29 ;  /* 0x0000001d18197221 */ /* 0x000fe20000010000 */
        /* <DEDUP_REMOVED lines=22> */
.L_x_1343:
        /* <DEDUP_REMOVED lines=37> */
.L_x_1344:
        /* <DEDUP_REMOVED lines=37> */
.L_x_1345:
        /* <DEDUP_REMOVED lines=37> */
.L_x_1346:
        /* <DEDUP_REMOVED lines=37> */
.L_x_1347:
        /* <DEDUP_REMOVED lines=37> */
.L_x_1348:
        /* <DEDUP_REMOVED lines=37> */
.L_x_1349:
        /* <DEDUP_REMOVED lines=37> */
.L_x_1350:
        /* <DEDUP_REMOVED lines=37> */
.L_x_1351:
        /* <DEDUP_REMOVED lines=37> */
.L_x_1352:
        /* <DEDUP_REMOVED lines=37> */
.L_x_1353:
        /* <DEDUP_REMOVED lines=37> */
.L_x_1354:
        /* <DEDUP_REMOVED lines=37> */
.L_x_1355:
        /* <DEDUP_REMOVED lines=37> */
.L_x_1356:
        /* <DEDUP_REMOVED lines=37> */
.L_x_1357:
        /* <DEDUP_REMOVED lines=37> */
.L_x_1358:
        /* <DEDUP_REMOVED lines=37> */
.L_x_1359:
        /* <DEDUP_REMOVED lines=37> */
.L_x_1360:
        /* <DEDUP_REMOVED lines=37> */
.L_x_1361:
        /* <DEDUP_REMOVED lines=37> */
.L_x_1362:
        /* <DEDUP_REMOVED lines=37> */
.L_x_1363:
        /* <DEDUP_REMOVED lines=37> */
.L_x_1364:
        /* <DEDUP_REMOVED lines=37> */
.L_x_1365:
        /* <DEDUP_REMOVED lines=37> */
.L_x_1366:
        /* <DEDUP_REMOVED lines=37> */
.L_x_1367:
[----:B------:R-:W-:Y:S01]  /*7790*/  FMUL.FTZ R29, R30, R22 ;  /* 0x000000161e1d7220 */ /* 0x000fe20000410000 */
[----:B------:R-:W-:Y:S01]  /*77a0*/  FFMA.FTZ R88, R28, R30, R88 ;  /* 0x0000001e1c587223 */ /* 0x000fe20000010058 */
[----:B------:R-:W-:Y:S01]  /*77b0*/  FADD.FTZ R92, R92, R24 ;  /* 0x000000185c5c7221 */ /* 0x000fe20000010000 */
[----:B------:R-:W-:Y:S01]  /*77c0*/  FFMA.FTZ R91, R27, R24, R91 ;  /* 0x000000181b5b7223 */ /* 0x000fe2000001005b */
[----:B------:R-:W-:Y:S01]  /*77d0*/  FFMA.FTZ R26, R28, R29, R26 ;  /* 0x0000001d1c1a7223 */ /* 0x000fe2000001001a */
[----:B------:R-:W-:Y:S01]  /*77e0*/  FADD.FTZ R29, R25, R29 ;  /* 0x0000001d191d7221 */ /* 0x000fe20000010000 */
[--C-:B------:R-:W-:Y:S02]  /*77f0*/  HADD2.F32 R25, -RZ, R13.reuse.H0_H0 ;  /* 0x2000000dff197230 */ /* 0x100fe40000004100 */
[----:B------:R-:W-:Y:S01]  /*7800*/  FMUL.FTZ R24, R24, R23 ;  /* 0x0000001718187220 */ /* 0x000fe20000410000 */
[----:B------:R-:W-:Y:S02]  /*7810*/  HADD2.F32 R28, -RZ, R13.H1_H1 ;  /* 0x3000000dff1c7230 */ /* 0x000fe40000004100 */
[----:B------:R-:W-:Y:S01]  /*7820*/  FADD.FTZ R87, R87, R30 ;  /* 0x0000001e57577221 */ /* 0x000fe20000010000 */
[----:B------:R-:W-:-:S02]  /*7830*/  HADD2.F32 R30, -RZ, R56.H0_H0 ;  /* 0x20000038ff1e7230 */ /* 0x000fc40000004100 */
[----:B------:R-:W-:Y:S01]  /*7840*/  FADD.FTZ R25, R25, -UR26 ;  /* 0x8000001a19197e21 */ /* 0x000fe20008010000 */
[----:B------:R-:W-:Y:S01]  /*7850*/  FFMA.FTZ R27, R27, R24, R26 ;  /* 0x000000181b1b7223 */ /* 0x000fe2000001001a */
[----:B------:R-:W-:Y:S01]  /*7860*/  FADD.FTZ R31, R28, -UR26 ;  /* 0x8000001a1c1f7e21 */ /* 0x000fe20008010000 */
[----:B------:R-:W-:Y:S01]  /*7870*/  FADD.FTZ R26, R24, R29 ;  /* 0x0000001d181a7221 */ /* 0x000fe20000010000 */
[----:B------:R-:W-:Y:S01]  /*7880*/  FMUL.FTZ R28, R25, UR27 ;  /* 0x0000001b191c7c20 */ /* 0x000fe20008410000 */
[----:B------:R-:W-:Y:S02]  /*7890*/  HADD2.F32 R25, -RZ, R56.H1_H1 ;  /* 0x30000038ff197230 */ /* 0x000fe40000004100 */
        /* <DEDUP_REMOVED lines=20> */
.L_x_1368:
        /* <DEDUP_REMOVED lines=10> */
[----:B------:R-:W-:-:S02]  /*7a80*/  HADD2.F32 R89, -RZ, R55.H1_H1 ;  /* 0x30000037ff597230 */ /* 0x000fc40000004100 */
[----:B------:R-:W-:Y:S01]  /*7a90*/  FADD.FTZ R26, R26, -UR26 ;  /* 0x8000001a1a1a7e21 */ /* 0x000fe20008010000 */
[----:B------:R-:W-:Y:S01]  /*7aa0*/  FFMA.FTZ R24, R24, R25, R27 ;  /* 0x0000001918187223 */ /* 0x000fe2000001001b */
[----:B------:R-:W-:Y:S01]  /*7ab0*/  FADD.FTZ R28, R28, -UR26 ;  /* 0x8000001a1c1c7e21 */ /* 0x000fe20008010000 */
[----:B------:R-:W-:Y:S01]  /*7ac0*/  FADD.FTZ R25, R25, R29 ;  /* 0x0000001d19197221 */ /* 0x000fe20000010000 */
[----:B------:R-:W-:Y:S02]  /*7ad0*/  HADD2.F32 R27, -RZ, R55.H0_H0 ;  /* 0x20000037ff1b7230 */ /* 0x000fe40000004100 */
        /* <DEDUP_REMOVED lines=21> */
.L_x_1369:
[----:B------:R-:W-:Y:S01]  /*7c30*/  FMUL.FTZ R28, R27, R22 ;  /* 0x000000161b1c7220 */ /* 0x000fe20000410000 */
[--C-:B------:R-:W-:Y:S02]  /*7c40*/  HADD2.F32 R37, -RZ, R15.reuse.H0_H0 ;  /* 0x2000000fff257230 */ /* 0x100fe40000004100 */
[C---:B------:R-:W-:Y:S01]  /*7c50*/  FFMA.FTZ R88, R26.reuse, R27, R88 ;  /* 0x0000001b1a587223 */ /* 0x040fe20000010058 */
[----:B------:R-:W-:Y:S02]  /*7c60*/  HADD2.F32 R31, -RZ, R15.H1_H1 ;  /* 0x3000000fff1f7230 */ /* 0x000fe40000004100 */
[----:B------:R-:W-:Y:S01]  /*7c70*/  FFMA.FTZ R24, R26, R28, R24 ;  /* 0x0000001c1a187223 */ /* 0x000fe20000010018 */
[----:B------:R-:W-:Y:S01]  /*7c80*/  FADD.FTZ R26, R25, R28 ;  /* 0x0000001c191a7221 */ /* 0x000fe20000010000 */
[----:B------:R-:W-:Y:S01]  /*7c90*/  FMUL.FTZ R28, R89, R23 ;  /* 0x00000017591c7220 */ /* 0x000fe20000410000 */
[----:B------:R-:W-:Y:S01]  /*7ca0*/  FADD.FTZ R37, R37, -UR26 ;  /* 0x8000001a25257e21 */ /* 0x000fe20008010000 */
[----:B------:R-:W-:Y:S01]  /*7cb0*/  FADD.FTZ R31, R31, -UR26 ;  /* 0x8000001a1f1f7e21 */ /* 0x000fe20008010000 */
[----:B------:R-:W-:Y:S01]  /*7cc0*/  FADD.FTZ R87, R87, R27 ;  /* 0x0000001b57577221 */ /* 0x000fe20000010000 */
[----:B------:R-:W-:Y:S01]  /*7cd0*/  FFMA.FTZ R25, R90, R28, R24 ;  /* 0x0000001c5a197223 */ /* 0x000fe20000010018 */
[----:B------:R-:W-:Y:S01]  /*7ce0*/  FADD.FTZ R26, R28, R26 ;  /* 0x0000001a1c1a7221 */ /* 0x000fe20000010000 */
[----:B------:R-:W-:Y:S01]  /*7cf0*/  FMUL.FTZ R37, R37, UR27 ;  /* 0x0000001b25257c20 */ /* 0x000fe20008410000 */
[----:B------:R-:W-:Y:S01]  /*7d00*/  FMUL.FTZ R31, R31, UR27 ;  /* 0x0000001b1f1f7c20 */ /* 0x000fe20008410000 */
        /* <DEDUP_REMOVED lines=21> */
.L_x_1370:
[----:B------:R-:W-:Y:S01]  /*7e60*/  FMUL.FTZ R27, R30, R22 ;  /* 0x000000161e1b7220 */ /* 0x000fe20000410000 */
[----:B------:R-:W-:Y:S01]  /*7e70*/  FMUL.FTZ R29, R24, R23 ;  /* 0x00000017181d7220 */ /* 0x000fe20000410000 */
[----:B------:R-:W-:Y:S02]  /*7e80*/  HADD2.F32 R93, -RZ, R17.H0_H0 ;  /* 0x20000011ff5d7230 */ /* 0x000fe40000004100 */
[----:B------:R-:W-:Y:S01]  /*7e90*/  FFMA.FTZ R25, R37, R27, R25 ;  /* 0x0000001b25197223 */ /* 0x000fe20000010019 */
[----:B------:R-:W-:Y:S01]  /*7ea0*/  FADD.FTZ R26, R26, R27 ;  /* 0x0000001b1a1a7221 */ /* 0x000fe20000010000 */
[----:B------:R-:W-:Y:S02]  /*7eb0*/  HADD2.F32 R27, -RZ, R53.H1_H1 ;  /* 0x30000035ff1b7230 */ /* 0x000fe40000004100 */
[----:B------:R-:W-:Y:S01]  /*7ec0*/  FADD.FTZ R93, R93, -UR26 ;  /* 0x8000001a5d5d7e21 */ /* 0x000fe20008010000 */
[----:B------:R-:W-:Y:S01]  /*7ed0*/  FFMA.FTZ R28, R31, R29, R25 ;  /* 0x0000001d1f1c7223 */ /* 0x000fe20000010019 */
[----:B------:R-:W-:-:S02]  /*7ee0*/  HADD2.F32 R25, -RZ, R17.H1_H1 ;  /* 0x30000011ff197230 */ /* 0x000fc40000004100 */
[----:B------:R-:W-:Y:S01]  /*7ef0*/  FADD.FTZ R29, R29, R26 ;  /* 0x0000001a1d1d7221 */ /* 0x000fe20000010000 */
[----:B------:R-:W-:Y:S01]  /*7f00*/  FMUL.FTZ R93, R93, UR27 ;  /* 0x0000001b5d5d7c20 */ /* 0x000fe20008410000 */
[----:B------:R-:W-:Y:S02]  /*7f10*/  HADD2.F32 R26, -RZ, R53.H0_H0 ;  /* 0x20000035ff1a7230 */ /* 0x000fe40000004100 */
        /* <DEDUP_REMOVED lines=21> */
.L_x_1371:
[----:B------:R0:W-:Y:S01]  /*8070*/  STL [R1+0x8], R0 ;  /* 0x0000080001007387 */ /* 0x0001e20000100800 */
[----:B------:R-:W-:Y:S01]  /*8080*/  FMUL.FTZ R40, R26, R22 ;  /* 0x000000161a287220 */ /* 0x000fe20000410000 */
[----:B------:R-:W-:Y:S01]  /*8090*/  FMUL.FTZ R41, R27, R23 ;  /* 0x000000171b297220 */ /* 0x000fe20000410000 */
[----:B------:R-:W1:Y:S02]  /*80a0*/  S2UR UR7, SR_CgaCtaId ;  /* 0x00000000000779c3 */ /* 0x000e640000008800 */
[----:B------:R-:W-:Y:S01]  /*80b0*/  FFMA.FTZ R28, R93, R40, R28 ;  /* 0x000000285d1c7223 */ /* 0x000fe2000001001c */
[----:B------:R-:W-:-:S03]  /*80c0*/  FADD.FTZ R29, R29, R40 ;  /* 0x000000281d1d7221 */ /* 0x000fc60000010000 */
[----:B------:R-:W-:Y:S01]  /*80d0*/  FFMA.FTZ R40, R25, R41, R28 ;  /* 0x0000002919287223 */ /* 0x000fe2000001001c */
[----:B0-----:R-:W0:Y:S01]  /*80e0*/  S2R R0, SR_LANEID ;  /* 0x0000000000007919 */ /* 0x001e220000000000 */
[----:B------:R-:W-:-:S03]  /*80f0*/  FADD.FTZ R41, R41, R29 ;  /* 0x0000001d29297221 */ /* 0x000fc60000010000 */
[----:B------:R-:W2:Y:S04]  /*8100*/  SHFL.DOWN PT, R28, R40, 0x1, 0x1f ;  /* 0x08201f00281c7f89 */ /* 0x000ea800000e0000 */
[----:B------:R-:W3:Y:S01]  /*8110*/  SHFL.DOWN PT, R29, R41, 0x1, 0x1f ;  /* 0x08201f00291d7f89 */ /* 0x000ee200000e0000 */
[----:B0-----:R-:W-:-:S13]  /*8120*/  ISETP.GT.AND P0, PT, R0, 0x1e, PT ;  /* 0x0000001e0000780c */ /* 0x001fda0003f04270 */
[----:B--2---:R-:W-:Y:S01]  /*8130*/  @!P0 FADD.FTZ R40, R40, R28 ;  /* 0x0000001c28288221 */ /* 0x004fe20000010000 */
[----:B---3--:R-:W-:Y:S01]  /*8140*/  @!P0 FADD.FTZ R41, R41, R29 ;  /* 0x0000001d29298221 */ /* 0x008fe20000010000 */
[----:B------:R-:W-:-:S03]  /*8150*/  ISETP.GT.AND P0, PT, R0, 0x1d, PT ;  /* 0x0000001d0000780c */ /* 0x000fc60003f04270 */
[----:B------:R-:W0:Y:S04]  /*8160*/  SHFL.DOWN PT, R28, R40, 0x2, 0x1f ;  /* 0x08401f00281c7f89 */ /* 0x000e2800000e0000 */
[----:B------:R-:W2:Y:S06]  /*8170*/  SHFL.DOWN PT, R29, R41, 0x2, 0x1f ;  /* 0x08401f00291d7f89 */ /* 0x000eac00000e0000 */
[----:B0-----:R-:W-:Y:S01]  /*8180*/  @!P0 FADD.FTZ R40, R40, R28 ;  /* 0x0000001c28288221 */ /* 0x001fe20000010000 */
[----:B--2---:R-:W-:-:S04]  /*8190*/  @!P0 FADD.FTZ R41, R41, R29 ;  /* 0x0000001d29298221 */ /* 0x004fc80000010000 */
[----:B------:R-:W0:Y:S01]  /*81a0*/  SHFL.DOWN PT, R28, R40, 0x4, 0x1f ;  /* 0x08801f00281c7f89 */ /* 0x000e2200000e0000 */
[----:B------:R-:W-:-:S03]  /*81b0*/  ISETP.GT.AND P0, PT, R0, 0x1b, PT ;  /* 0x0000001b0000780c */ /* 0x000fc60003f04270 */
[----:B------:R-:W2:Y:S10]  /*81c0*/  SHFL.DOWN PT, R29, R41, 0x4, 0x1f ;  /* 0x08801f00291d7f89 */ /* 0x000eb400000e0000 */
[----:B0-----:R-:W-:Y:S01]  /*81d0*/  @!P0 FADD.FTZ R40, R40, R28 ;  /* 0x0000001c28288221 */ /* 0x001fe20000010000 */
[----:B--2---:R-:W-:-:S04]  /*81e0*/  @!P0 FADD.FTZ R41, R41, R29 ;  /* 0x0000001d29298221 */ /* 0x004fc80000010000 */
[----:B------:R-:W0:Y:S01]  /*81f0*/  SHFL.DOWN PT, R28, R40, 0x8, 0x1f ;  /* 0x09001f00281c7f89 */ /* 0x000e2200000e0000 */
[----:B------:R-:W-:-:S03]  /*8200*/  ISETP.GT.AND P0, PT, R0, 0x17, PT ;  /* 0x000000170000780c */ /* 0x000fc60003f04270 */
[----:B------:R-:W2:Y:S01]  /*8210*/  SHFL.DOWN PT, R29, R41, 0x8, 0x1f ;  /* 0x09001f00291d7f89 */ /* 0x000ea200000e0000 */
[----:B------:R-:W-:-:S09]  /*8220*/  FFMA.FTZ R91, R90, R89, R91 ;  /* 0x000000595a5b7223 */ /* 0x000fd2000001005b */
[----:B0-----:R-:W-:Y:S01]  /*8230*/  @!P0 FADD.FTZ R40, R40, R28 ;  /* 0x0000001c28288221 */ /* 0x001fe20000010000 */
[----:B--2---:R-:W-:Y:S01]  /*8240*/  @!P0 FADD.FTZ R41, R41, R29 ;  /* 0x0000001d29298221 */ /* 0x004fe20000010000 */
[----:B------:R-:W-:Y:S01]  /*8250*/  ISETP.GT.AND P0, PT, R0, 0xf, PT ;  /* 0x0000000f0000780c */ /* 0x000fe20003f04270 */
[----:B------:R-:W-:Y:S01]  /*8260*/  FADD.FTZ R92, R92, R89 ;  /* 0x000000595c5c7221 */ /* 0x000fe20000010000 */
[----:B------:R0:W5:Y:S04]  /*8270*/  LDL.LU R0, [R1+0x8] ;  /* 0x0000080001007983 */ /* 0x0001680000300800 */
[----:B------:R-:W2:Y:S01]  /*8280*/  LDL R90, [R1+0x4] ;  /* 0x00000400015a7983 */ /* 0x000ea20000100800 */
[----:B------:R-:W3:Y:S03]  /*8290*/  S2R R89, SR_LANEID ;  /* 0x0000000000597919 */ /* 0x000ee60000000000 */
[----:B------:R-:W4:Y:S04]  /*82a0*/  SHFL.DOWN PT, R28, R40, 0x10, 0x1f ;  /* 0x0a001f00281c7f89 */ /* 0x000f2800000e0000 */
[----:B------:R-:W0:Y:S01]  /*82b0*/  SHFL.DOWN PT, R29, R41, 0x10, 0x1f ;  /* 0x0a001f00291d7f89 */ /* 0x000e2200000e0000 */
[----:B------:R-:W-:-:S02]  /*82c0*/  UMOV UR6, 0x400 ;  /* 0x0000040000067882 */ /* 0x000fc40000000000 */
[----:B------:R-:W-:Y:S01]  /*82d0*/  UIADD3 UR5, UR6, 0xd0, URZ ;  /* 0x000000d006057890 */ /* 0x000fe2000fffe03f */
[----:B------:R-:W-:Y:S01]  /*82e0*/  FFMA.FTZ R88, R37, R30, R88 ;  /* 0x0000001e25587223 */ /* 0x000fe20000010058 */
[----:B------:R-:W-:Y:S01]  /*82f0*/  FFMA.FTZ R91, R31, R24, R91 ;  /* 0x000000181f5b7223 */ /* 0x000fe2000001005b */
[----:B------:R-:W-:Y:S01]  /*8300*/  ISETP.NE.AND P2, PT, R3, RZ, PT ;  /* 0x000000ff0300720c */ /* 0x000fe20003f45270 */
[----:B-1----:R-:W-:Y:S01]  /*8310*/  ULEA UR5, UR7, UR5, 0x18 ;  /* 0x0000000507057291 */ /* 0x002fe2000f8ec03f */
[----:B------:R-:W-:Y:S01]  /*8320*/  FADD.FTZ R87, R87, R30 ;  /* 0x0000001e57577221 */ /* 0x000fe20000010000 */
[----:B------:R-:W-:Y:S01]  /*8330*/  FADD.FTZ R92, R92, R24 ;  /* 0x000000185c5c7221 */ /* 0x000fe20000010000 */
[----:B------:R-:W-:Y:S01]  /*8340*/  FFMA.FTZ R24, R93, R26, R88 ;  /* 0x0000001a5d187223 */ /* 0x000fe20000010058 */
[----:B------:R-:W-:Y:S01]  /*8350*/  FFMA.FTZ R25, R25, R27, R91 ;  /* 0x0000001b19197223 */ /* 0x000fe2000001005b */
[----:B------:R-:W-:Y:S01]  /*8360*/  FADD.FTZ R26, R87, R26 ;  /* 0x0000001a571a7221 */ /* 0x000fe20000010000 */
[----:B----4-:R-:W-:Y:S01]  /*8370*/  @!P0 FADD.FTZ R40, R40, R28 ;  /* 0x0000001c28288221 */ /* 0x010fe20000010000 */
[----:B0-----:R-:W-:Y:S01]  /*8380*/  @!P0 FADD.FTZ R41, R41, R29 ;  /* 0x0000001d29298221 */ /* 0x001fe20000010000 */
[----:B---3--:R-:W-:Y:S01]  /*8390*/  ISETP.NE.AND P0, PT, R89, RZ, PT ;  /* 0x000000ff5900720c */ /* 0x008fe20003f05270 */
[----:B------:R-:W-:Y:S01]  /*83a0*/  FADD.FTZ R27, R92, R27 ;  /* 0x0000001b5c1b7221 */ /* 0x000fe20000010000 */
[C---:B------:R-:W-:Y:S01]  /*83b0*/  LEA R37, R3.reuse, UR5, 0x4 ;  /* 0x0000000503257c11 */ /* 0x040fe2000f8e20ff */
[----:B------:R-:W-:Y:S04]  /*83c0*/  BSSY B0, `(.L_x_1372) ;  /* 0x0000037000007945 */ /* 0x000fe80003800000 */
[----:B------:R0:W-:Y:S01]  /*83d0*/  STS.128 [R37], R24 ;  /* 0x0000001825007388 */ /* 0x0001e20000000c00 */
[----:B------:R-:W-:-:S05]  /*83e0*/  ISETP.GT.U32.AND P4, PT, R3, 0x4f, PT ;  /* 0x0000004f0300780c */ /* 0x000fca0003f84070 */
[----:B--2---:R0:W-:Y:S01]  /*83f0*/  @!P0 STS.64 [R90+0x18], R40 ;  /* 0x000018285a008388 */ /* 0x0041e20000000a00 */
        /* <DEDUP_REMOVED lines=51> */
.L_x_1373:
[----:B------:R-:W-:Y:S05]  /*8730*/  BSYNC B0 ;  /* 0x0000000000007941 */ /* 0x000fea0003800000 */
.L_x_1372:
        /* <DEDUP_REMOVED lines=38> */
.L_x_1375:
[----:B------:R-:W-:Y:S05]  /*89a0*/  BSYNC B0 ;  /* 0x0000000000007941 */ /* 0x000fea0003800000 */
.L_x_1374:
[----:B------:R-:W1:Y:S01]  /*89b0*/  LDC.64 R30, c[0x0][0x268] ;  /* 0x00009a00ff1e7b82 */ /* 0x000e620000000a00 */
[----:B------:R-:W-:Y:S01]  /*89c0*/  MOV R28, UR14 ;  /* 0x0000000e001c7c02 */ /* 0x000fe20008000f00 */
[----:B------:R-:W-:Y:S01]  /*89d0*/  ULDC UR15, c[0x0][0xc] ;  /* 0x00000300000f7ab9 */ /* 0x000fe20000000800 */
[----:B------:R-:W-:Y:S03]  /*89e0*/  BSSY B0, `(.L_x_1376) ;  /* 0x0000011000007945 */ /* 0x000fe60003800000 */
[----:B------:R-:W-:-:S04]  /*89f0*/  IMAD R28, R28, 0x50, R3 ;  /* 0x000000501c1c7824 */ /* 0x000fc800078e0203 */
[----:B-1----:R-:W-:Y:S01]  /*8a00*/  IMAD.WIDE R28, R28, 0x4, R30 ;  /* 0x000000041c1c7825 */ /* 0x002fe200078e021e */
[----:B------:R-:W-:Y:S06]  /*8a10*/  @P4 BRA `(.L_x_1377) ;  /* 0x0000000000344947 */ /* 0x000fec0003800000 */
        /* <DEDUP_REMOVED lines=13> */
.L_x_1377:
[----:B------:R-:W-:Y:S05]  /*8af0*/  BSYNC B0 ;  /* 0x0000000000007941 */ /* 0x000fea0003800000 */
.L_x_1376:
[----:B------:R-:W-:-:S06]  /*8b00*/  UISETP.GE.U32.AND UP0, UPT, UR15, 0x2, UPT ;  /* 0x000000020f00788c */ /* 0x000fcc000bf06070 */
[----:B------:R-:W-:-:S13]  /*8b10*/  PLOP3.LUT P0, PT, PT, PT, UP0, 0x80, 0x0 ;  /* 0x000000000000781c */ /* 0x000fda0003f0f008 */
[----:B------:R-:W-:Y:S05]  /*8b20*/  @!P0 BRA `(.L_x_1378) ;  /* 0x0000001800448947 */ /* 0x000fea0003800000 */
[----:B------:R-:W2:Y:S01]  /*8b30*/  S2UR UR13, SR_CTAID.Y ;  /* 0x00000000000d79c3 */ /* 0x000ea20000002600 */
[----:B------:R-:W-:Y:S01]  /*8b40*/  ULOP3.LUT UR5, UR4, 0x1, URZ, 0xc0, !UPT ;  /* 0x0000000104057892 */ /* 0x000fe2000f8ec03f */
[----:B------:R-:W-:Y:S01]  /*8b50*/  ULDC UR14, c[0x0][0x10] ;  /* 0x00000400000e7ab9 */ /* 0x000fe20000000800 */
[----:B------:R-:W-:Y:S02]  /*8b60*/  ULDC.64 UR16, c[0x0][0x260] ;  /* 0x0000980000107ab9 */ /* 0x000fe40000000a00 */
[----:B------:R-:W-:-:S04]  /*8b70*/  UIMAD UR5, UR5, UR14, URZ ;  /* 0x0000000e050572a4 */ /* 0x000fc8000f8e023f */
[----:B------:R-:W-:Y:S02]  /*8b80*/  UIMAD UR6, UR5, UR15, URZ ;  /* 0x0000000f050672a4 */ /* 0x000fe4000f8e023f */
[----:B--2---:R-:W-:Y:S02]  /*8b90*/  UIADD3 UR18, UR5, UR13, URZ ;  /* 0x0000000d05127290 */ /* 0x004fe4000fffe03f */
[----:B------:R-:W-:-:S03]  /*8ba0*/  USHF.L.U32 UR5, UR6, 0x1, URZ ;  /* 0x0000000106057899 */ /* 0x000fc6000800063f */
[----:B------:R-:W-:Y:S02]  /*8bb0*/  ULDC.64 UR6, c[0x0][0x258] ;  /* 0x0000960000067ab9 */ /* 0x000fe40000000a00 */
[----:B------:R-:W-:Y:S02]  /*8bc0*/  UIMAD.WIDE.U32 UR18, UR18, 0x4, UR6 ;  /* 0x00000004121278a5 */ /* 0x000fe4000f8e0006 */
[----:B------:R-:W-:Y:S01]  /*8bd0*/  UIMAD.WIDE UR6, UR5, 0x4, UR16 ;  /* 0x00000004050678a5 */ /* 0x000fe2000f8e0210 */
[----:B------:R-:W-:Y:S11]  /*8be0*/  @P2 BRA `(.L_x_1379) ;  /* 0x0000000000802947 */ /* 0x000ff60003800000 */
[----:B01----:R-:W0:Y:S01]  /*8bf0*/  S2R R26, SR_LANEID ;  /* 0x00000000001a7919 */ /* 0x003e220000000000 */
[----:B------:R-:W-:Y:S02]  /*8c00*/  UIMAD UR16, UR24, UR14, UR13 ;  /* 0x0000000e181072a4 */ /* 0x000fe4000f8e020d */
[----:B------:R-:W-:Y:S02]  /*8c10*/  ULOP3.LUT UP0, URZ, UR4, 0x2, URZ, 0xc0, !UPT ;  /* 0x00000002043f7892 */ /* 0x000fe4000f80c03f */
[----:B------:R-:W-:Y:S01]  /*8c20*/  UIMAD.WIDE.U32 UR16, UR16, 0x8, UR6 ;  /* 0x00000008101078a5 */ /* 0x000fe2000f8e0006 */
[----:B------:R-:W-:Y:S02]  /*8c30*/  UMOV UR5, 0x1 ;  /* 0x0000000100057882 */ /* 0x000fe40000000000 */
[----:B------:R-:W-:-:S03]  /*8c40*/  USEL UR5, UR5, 0xffffffff, !UP0 ;  /* 0xffffffff05057887 */ /* 0x000fc6000c000000 */
[----:B------:R-:W-:Y:S01]  /*8c50*/  MOV R24, UR16 ;  /* 0x0000001000187c02 */ /* 0x000fe20008000f00 */
[----:B------:R-:W-:Y:S01]  /*8c60*/  VOTEU.ANY UR16, UPT, PT ;  /* 0x0000000000107886 */ /* 0x000fe200038e0100 */
[----:B------:R-:W-:Y:S01]  /*8c70*/  MOV R25, UR17 ;  /* 0x0000001100197c02 */ /* 0x000fe20008000f00 */
[----:B------:R-:W-:Y:S02]  /*8c80*/  UFLO.U32 UR17, UR16 ;  /* 0x00000010001172bd */ /* 0x000fe400080e0000 */
[----:B------:R-:W-:Y:S02]  /*8c90*/  UPOPC UR16, UR16 ;  /* 0x00000010001072bf */ /* 0x000fe40008000000 */
[----:B------:R1:W-:Y:S02]  /*8ca0*/  STG.E.64 desc[UR22][R24.64], R40 ;  /* 0x0000002818007986 */ /* 0x0003e4000c101b16 */
[----:B------:R-:W-:Y:S01]  /*8cb0*/  UIMAD UR5, UR5, UR16, URZ ;  /* 0x00000010050572a4 */ /* 0x000fe2000f8e023f */
[----:B0-----:R-:W-:-:S05]  /*8cc0*/  ISETP.EQ.U32.AND P0, PT, R26, UR17, PT ;  /* 0x000000111a007c0c */ /* 0x001fca000bf02070 */
[----:B------:R-:W-:Y:S02]  /*8cd0*/  MOV R26, UR5 ;  /* 0x00000005001a7c02 */ /* 0x000fe40008000f00 */
[----:B-1----:R-:W-:Y:S02]  /*8ce0*/  MOV R24, UR18 ;  /* 0x0000001200187c02 */ /* 0x002fe40008000f00 */
[----:B------:R-:W-:-:S04]  /*8cf0*/  MOV R25, UR19 ;  /* 0x0000001300197c02 */ /* 0x000fc80008000f00 */
        /* <DEDUP_REMOVED lines=8> */
.L_x_1380:
[----:B------:R-:W-:Y:S02]  /*8d80*/  MOV R24, UR18 ;  /* 0x0000001200187c02 */ /* 0x000fe40008000f00 */
[----:B------:R-:W-:-:S05]  /*8d90*/  MOV R25, UR19 ;  /* 0x0000001300197c02 */ /* 0x000fca0008000f00 */
[----:B------:R-:W2:Y:S04]  /*8da0*/  LDG.E.STRONG.GPU R24, desc[UR22][R24.64] ;  /* 0x0000001618187981 */ /* 0x000ea8000c1ef900 */
[----:B--2---:R-:W-:Y:S01]  /*8db0*/  CCTL.IVALL ;  /* 0x00000000ff00798f */ /* 0x004fe20002000000 */
[----:B------:R-:W-:Y:S05]  /*8dc0*/  YIELD ;  /* 0x0000000000007946 */ /* 0x000fea0003800000 */
[----:B------:R-:W-:-:S13]  /*8dd0*/  ISETP.NE.AND P0, PT, R24, R26, PT ;  /* 0x0000001a1800720c */ /* 0x000fda0003f05270 */
[----:B------:R-:W-:Y:S05]  /*8de0*/  @P0 BRA `(.L_x_1380) ;  /* 0xfffffffc00e40947 */ /* 0x000fea000383ffff */
.L_x_1379:
        /* <DEDUP_REMOVED lines=19> */
.L_x_1384:
[----:B------:R-:W2:Y:S02]  /*8f20*/  S2R R30, SR_CTAID.X ;  /* 0x00000000001e7919 */ /* 0x000ea40000002500 */
[----:B--2---:R-:W-:-:S13]  /*8f30*/  ISETP.EQ.OR P6, PT, R30, UR5, P2 ;  /* 0x000000051e007c0c */ /* 0x004fda00097c2670 */
[----:B------:R-:W-:-:S05]  /*8f40*/  VOTEU.ALL UP0, P6 ;  /* 0x00000000003f7886 */ /* 0x000fca0003000000 */
[----:B------:R-:W-:-:S04]  /*8f50*/  @!UP0 UIMAD UR18, UR14, UR5, UR13 ;  /* 0x000000050e1282a4 */ /* 0x000fc8000f8e020d */
[----:B------:R-:W-:-:S06]  /*8f60*/  @!UP0 UIMAD.WIDE.U32 UR18, UR18, 0x8, UR6 ;  /* 0x00000008121288a5 */ /* 0x000fcc000f8e0006 */
[----:B01----:R-:W-:Y:S02]  /*8f70*/  MOV R24, UR18 ;  /* 0x0000001200187c02 */ /* 0x003fe40008000f00 */
        /* <DEDUP_REMOVED lines=19> */
[----:B------:R-:W-:Y:S02]  /*90b0*/  MOV R24, UR20 ;  /* 0x0000001400187c02 */ /* 0x000fe40008000f00 */
[----:B------:R-:W-:-:S06]  /*90c0*/  MOV R25, UR21 ;  /* 0x0000001500197c02 */ /* 0x000fcc0008000f00 */
[----:B------:R-:W2:Y:S03]  /*90d0*/  @!P5 LDG.E.64 R24, desc[UR22][R24.64] ;  /* 0x000000161818d981 */ /* 0x000ea6000c1e1b00 */
[----:B------:R-:W-:-:S05]  /*90e0*/  VOTEU.ALL UP2, P6 ;  /* 0x00000000003f7886 */ /* 0x000fca0003040000 */
[----:B------:R-:W-:-:S04]  /*90f0*/  @!UP2 UIMAD UR17, UR14, UR17, UR13 ;  /* 0x000000110e11a2a4 */ /* 0x000fc8000f8e020d */
[----:B------:R-:W-:-:S06]  /*9100*/  @!UP2 UIMAD.WIDE.U32 UR18, UR17, 0x8, UR6 ;  /* 0x000000081112a8a5 */ /* 0x000fcc000f8e0006 */
[----:B------:R-:W-:Y:S02]  /*9110*/  MOV R28, UR18 ;  /* 0x00000012001c7c02 */ /* 0x000fe40008000f00 */
[----:B------:R-:W-:-:S06]  /*9120*/  MOV R29, UR19 ;  /* 0x00000013001d7c02 */ /* 0x000fcc0008000f00 */
[----:B------:R-:W4:Y:S01]  /*9130*/  @!P6 LDG.E.64 R28, desc[UR22][R28.64] ;  /* 0x000000161c1ce981 */ /* 0x000f22000c1e1b00 */
[----:B------:R-:W-:Y:S02]  /*9140*/  UIADD3 UR18, UR5, 0x4, URZ ;  /* 0x0000000405127890 */ /* 0x000fe4000fffe03f */
[----:B------:R-:W-:Y:S01]  /*9150*/  UIADD3 UR20, UR5, 0x5, URZ ;  /* 0x0000000505147890 */ /* 0x000fe2000fffe03f */
[----:B---3--:R-:W-:Y:S01]  /*9160*/  @!P4 FADD.FTZ R40, R40, R26 ;  /* 0x0000001a2828c221 */ /* 0x008fe20000010000 */
[----:B------:R-:W-:Y:S02]  /*9170*/  @!P4 FADD.FTZ R41, R41, R27 ;  /* 0x0000001b2929c221 */ /* 0x000fe40000010000 */
[----:B------:R-:W-:Y:S01]  /*9180*/  ISETP.EQ.OR P4, PT, R30, UR18, P2 ;  /* 0x000000121e007c0c */ /* 0x000fe20009782670 */
[----:B------:R-:W-:-:S12]  /*9190*/  UIADD3 UR17, UR5, 0x6, URZ ;  /* 0x0000000605117890 */ /* 0x000fd8000fffe03f */
        /* <DEDUP_REMOVED lines=8> */
[----:B------:R-:W-:-:S13]  /*9220*/  ISETP.EQ.OR P5, PT, R30, UR20, P2 ;  /* 0x000000141e007c0c */ /* 0x000fda00097a2670 */
[----:B------:R-:W-:-:S05]  /*9230*/  VOTEU.ALL UP1, P5 ;  /* 0x00000000003f7886 */ /* 0x000fca0002820000 */
[----:B------:R-:W-:-:S04]  /*9240*/  @!UP1 UIMAD UR20, UR14, UR20, UR13 ;  /* 0x000000140e1492a4 */ /* 0x000fc8000f8e020d */
[----:B------:R-:W-:Y:S01]  /*9250*/  @!UP1 UIMAD.WIDE.U32 UR20, UR20, 0x8, UR6 ;  /* 0x00000008141498a5 */ /* 0x000fe2000f8e0006 */
[----:B----4-:R-:W-:Y:S01]  /*9260*/  @!P6 FADD.FTZ R40, R40, R28 ;  /* 0x0000001c2828e221 */ /* 0x010fe20000010000 */
[----:B------:R-:W-:Y:S01]  /*9270*/  @!P6 FADD.FTZ R41, R41, R29 ;  /* 0x0000001d2929e221 */ /* 0x000fe20000010000 */
[----:B------:R-:W-:-:S03]  /*9280*/  ISETP.EQ.OR P6, PT, R30, UR17, P2 ;  /* 0x000000111e007c0c */ /* 0x000fc600097c2670 */
[----:B------:R-:W-:Y:S02]  /*9290*/  MOV R24, UR20 ;  /* 0x0000001400187c02 */ /* 0x000fe40008000f00 */
[----:B------:R-:W-:-:S06]  /*92a0*/  MOV R25, UR21 ;  /* 0x0000001500197c02 */ /* 0x000fcc0008000f00 */
[----:B------:R-:W2:Y:S02]  /*92b0*/  @!P5 LDG.E.64 R24, desc[UR22][R24.64] ;  /* 0x000000161818d981 */ /* 0x000ea4000c1e1b00 */
        /* <DEDUP_REMOVED lines=36> */
[----:B------:R-:W-:Y:S01]  /*9500*/  UIADD3 UR18, UR5, 0xa, URZ ;  /* 0x0000000a05127890 */ /* 0x000fe2000fffe03f */
[----:B---3--:R-:W-:Y:S01]  /*9510*/  @!P4 FADD.FTZ R40, R40, R26 ;  /* 0x0000001a2828c221 */ /* 0x008fe20000010000 */
[----:B------:R-:W-:Y:S01]  /*9520*/  @!P4 FADD.FTZ R41, R41, R27 ;  /* 0x0000001b2929c221 */ /* 0x000fe20000010000 */
[----:B------:R-:W-:-:S06]  /*9530*/  UIADD3 UR20, UR5, 0xb, URZ ;  /* 0x0000000b05147890 */ /* 0x000fcc000fffe03f */
[----:B------:R-:W-:Y:S01]  /*9540*/  ISETP.EQ.OR P4, PT, R30, UR20, P2 ;  /* 0x000000141e007c0c */ /* 0x000fe20009782670 */
[----:B------:R-:W-:-:S12]  /*9550*/  UIADD3 UR17, UR5, 0xc, URZ ;  /* 0x0000000c05117890 */ /* 0x000fd8000fffe03f */
[----:B------:R-:W-:-:S05]  /*9560*/  VOTEU.ALL UP1, P4 ;  /* 0x00000000003f7886 */ /* 0x000fca0002020000 */
[----:B------:R-:W-:-:S04]  /*9570*/  @!UP1 UIMAD UR20, UR14, UR20, UR13 ;  /* 0x000000140e1492a4 */ /* 0x000fc8000f8e020d */
[----:B------:R-:W-:Y:S01]  /*9580*/  @!UP1 UIMAD.WIDE.U32 UR20, UR20, 0x8, UR6 ;  /* 0x00000008141498a5 */ /* 0x000fe2000f8e0006 */
        /* <DEDUP_REMOVED lines=10> */
[----:B------:R-:W-:Y:S02]  /*9630*/  MOV R27, UR19 ;  /* 0x00000013001b7c02 */ /* 0x000fe40008000f00 */
[----:B------:R-:W-:Y:S02]  /*9640*/  MOV R24, UR20 ;  /* 0x0000001400187c02 */ /* 0x000fe40008000f00 */
[----:B------:R-:W-:Y:S02]  /*9650*/  MOV R25, UR21 ;  /* 0x0000001500197c02 */ /* 0x000fe40008000f00 */
[----:B------:R-:W2:Y:S02]  /*9660*/  @!P5 LDG.E.64 R26, desc[UR22][R26.64] ;  /* 0x000000161a1ad981 */ /* 0x000ea4000c1e1b00 */
[----:B------:R-:W-:-:S02]  /*9670*/  VOTEU.ALL UP2, P6 ;  /* 0x00000000003f7886 */ /* 0x000fc40003040000 */
[----:B------:R-:W3:Y:S03]  /*9680*/  @!P4 LDG.E.64 R24, desc[UR22][R24.64] ;  /* 0x000000161818c981 */ /* 0x000ee6000c1e1b00 */
[----:B------:R-:W-:-:S04]  /*9690*/  @!UP2 UIMAD UR17, UR14, UR17, UR13 ;  /* 0x000000110e11a2a4 */ /* 0x000fc8000f8e020d */
[----:B------:R-:W-:-:S06]  /*96a0*/  @!UP2 UIMAD.WIDE.U32 UR18, UR17, 0x8, UR6 ;  /* 0x000000081112a8a5 */ /* 0x000fcc000f8e0006 */
[----:B------:R-:W-:Y:S02]  /*96b0*/  MOV R28, UR18 ;  /* 0x00000012001c7c02 */ /* 0x000fe40008000f00 */
[----:B------:R-:W-:-:S06]  /*96c0*/  MOV R29, UR19 ;  /* 0x00000013001d7c02 */ /* 0x000fcc0008000f00 */
[----:B------:R-:W4:Y:S01]  /*96d0*/  @!P6 LDG.E.64 R28, desc[UR22][R28.64] ;  /* 0x000000161c1ce981 */ /* 0x000f22000c1e1b00 */
[----:B------:R-:W-:Y:S02]  /*96e0*/  UIADD3 UR18, UR5, 0xd, URZ ;  /* 0x0000000d05127890 */ /* 0x000fe4000fffe03f */
[----:B------:R-:W-:Y:S02]  /*96f0*/  UIADD3 UR17, UR5, 0xe, URZ ;  /* 0x0000000e05117890 */ /* 0x000fe4000fffe03f */
[----:B------:R-:W-:Y:S01]  /*9700*/  UIADD3 UR20, UR5, 0xf, URZ ;  /* 0x0000000f05147890 */ /* 0x000fe2000fffe03f */
[----:B--2---:R-:W-:Y:S01]  /*9710*/  @!P5 FADD.FTZ R40, R40, R26 ;  /* 0x0000001a2828d221 */ /* 0x004fe20000010000 */
[----:B------:R-:W-:Y:S01]  /*9720*/  @!P5 FADD.FTZ R41, R41, R27 ;  /* 0x0000001b2929d221 */ /* 0x000fe20000010000 */
[----:B------:R-:W-:Y:S02]  /*9730*/  ISETP.EQ.OR P5, PT, R30, UR18, P2 ;  /* 0x000000121e007c0c */ /* 0x000fe400097a2670 */
[----:B---3--:R-:W-:Y:S01]  /*9740*/  @!P4 FADD.FTZ R40, R40, R24 ;  /* 0x000000182828c221 */ /* 0x008fe20000010000 */
[----:B------:R-:W-:Y:S01]  /*9750*/  @!P4 FADD.FTZ R41, R41, R25 ;  /* 0x000000192929c221 */ /* 0x000fe20000010000 */
[----:B------:R-:W-:-:S09]  /*9760*/  ISETP.EQ.OR P4, PT, R30, UR17, P2 ;  /* 0x000000111e007c0c */ /* 0x000fd20009782670 */
[----:B------:R-:W-:-:S05]  /*9770*/  VOTEU.ALL UP0, P5 ;  /* 0x00000000003f7886 */ /* 0x000fca0002800000 */
[----:B------:R-:W-:Y:S01]  /*9780*/  @!UP0 UIMAD UR18, UR14, UR18, UR13 ;  /* 0x000000120e1282a4 */ /* 0x000fe2000f8e020d */
[----:B------:R-:W-:-:S03]  /*9790*/  VOTEU.ALL UP1, P4 ;  /* 0x00000000003f7886 */ /* 0x000fc60002020000 */
[----:B------:R-:W-:Y:S01]  /*97a0*/  @!UP0 UIMAD.WIDE.U32 UR18, UR18, 0x8, UR6 ;  /* 0x00000008121288a5 */ /* 0x000fe2000f8e0006 */
[----:B----4-:R-:W-:Y:S01]  /*97b0*/  @!P6 FADD.FTZ R40, R40, R28 ;  /* 0x0000001c2828e221 */ /* 0x010fe20000010000 */
[----:B------:R-:W-:Y:S01]  /*97c0*/  @!P6 FADD.FTZ R41, R41, R29 ;  /* 0x0000001d2929e221 */ /* 0x000fe20000010000 */
[----:B------:R-:W-:Y:S01]  /*97d0*/  ISETP.EQ.OR P6, PT, R30, UR20, P2 ;  /* 0x000000141e007c0c */ /* 0x000fe200097c2670 */
[----:B------:R-:W-:Y:S02]  /*97e0*/  @!UP1 UIMAD UR17, UR14, UR17, UR13 ;  /* 0x000000110e1192a4 */ /* 0x000fe4000f8e020d */
[----:B------:R-:W-:Y:S02]  /*97f0*/  MOV R26, UR18 ;  /* 0x00000012001a7c02 */ /* 0x000fe40008000f00 */
[----:B------:R-:W-:Y:S01]  /*9800*/  MOV R27, UR19 ;  /* 0x00000013001b7c02 */ /* 0x000fe20008000f00 */
[----:B------:R-:W-:-:S05]  /*9810*/  @!UP1 UIMAD.WIDE.U32 UR18, UR17, 0x8, UR6 ;  /* 0x00000008111298a5 */ /* 0x000fca000f8e0006 */
[----:B------:R-:W2:Y:S01]  /*9820*/  @!P5 LDG.E.64 R26, desc[UR22][R26.64] ;  /* 0x000000161a1ad981 */ /* 0x000ea2000c1e1b00 */
[----:B------:R-:W-:Y:S02]  /*9830*/  MOV R24, UR18 ;  /* 0x0000001200187c02 */ /* 0x000fe40008000f00 */
[----:B------:R-:W-:Y:S01]  /*9840*/  MOV R25, UR19 ;  /* 0x0000001300197c02 */ /* 0x000fe20008000f00 */
[----:B------:R-:W-:-:S05]  /*9850*/  VOTEU.ALL UP0, P6 ;  /* 0x00000000003f7886 */ /* 0x000fca0003000000 */
[----:B------:R-:W-:Y:S01]  /*9860*/  @!UP0 UIMAD UR20, UR14, UR20, UR13 ;  /* 0x000000140e1482a4 */ /* 0x000fe2000f8e020d */
[----:B------:R-:W3:Y:S03]  /*9870*/  @!P4 LDG.E.64 R24, desc[UR22][R24.64] ;  /* 0x000000161818c981 */ /* 0x000ee6000c1e1b00 */
[----:B------:R-:W-:-:S06]  /*9880*/  @!UP0 UIMAD.WIDE.U32 UR20, UR20, 0x8, UR6 ;  /* 0x00000008141488a5 */ /* 0x000fcc000f8e0006 */
[----:B------:R-:W-:Y:S02]  /*9890*/  MOV R28, UR20 ;  /* 0x00000014001c7c02 */ /* 0x000fe40008000f00 */
[----:B------:R-:W-:-:S06]  /*98a0*/  MOV R29, UR21 ;  /* 0x00000015001d7c02 */ /* 0x000fcc0008000f00 */
[----:B------:R-:W4:Y:S01]  /*98b0*/  @!P6 LDG.E.64 R28, desc[UR22][R28.64] ;  /* 0x000000161c1ce981 */ /* 0x000f22000c1e1b00 */
[----:B------:R-:W-:-:S04]  /*98c0*/  UIADD3 UR16, UR16, -0x10, URZ ;  /* 0xfffffff010107890 */ /* 0x000fc8000fffe03f */
[----:B------:R-:W-:Y:S02]  /*98d0*/  UISETP.GT.AND UP0, UPT, UR16, 0xc, UPT ;  /* 0x0000000c1000788c */ /* 0x000fe4000bf04270 */
[----:B------:R-:W-:Y:S01]  /*98e0*/  UIADD3 UR5, UR5, 0x10, URZ ;  /* 0x0000001005057890 */ /* 0x000fe2000fffe03f */
[----:B--2---:R-:W-:Y:S01]  /*98f0*/  @!P5 FADD.FTZ R40, R40, R26 ;  /* 0x0000001a2828d221 */ /* 0x004fe20000010000 */
[----:B------:R-:W-:-:S03]  /*9900*/  @!P5 FADD.FTZ R41, R41, R27 ;  /* 0x0000001b2929d221 */ /* 0x000fc60000010000 */
[----:B---3--:R-:W-:Y:S01]  /*9910*/  @!P4 FADD.FTZ R40, R40, R24 ;  /* 0x000000182828c221 */ /* 0x008fe20000010000 */
[----:B------:R-:W-:Y:S01]  /*9920*/  @!P4 FADD.FTZ R41, R41, R25 ;  /* 0x000000192929c221 */ /* 0x000fe20000010000 */
[----:B------:R-:W-:Y:S02]  /*9930*/  PLOP3.LUT P4, PT, PT, PT, UP0, 0x80, 0x0 ;  /* 0x000000000000781c */ /* 0x000fe40003f8f008 */
[----:B----4-:R-:W-:Y:S01]  /*9940*/  @!P6 FADD.FTZ R40, R40, R28 ;  /* 0x0000001c2828e221 */ /* 0x010fe20000010000 */
[----:B------:R-:W-:-:S10]  /*9950*/  @!P6 FADD.FTZ R41, R41, R29 ;  /* 0x0000001d2929e221 */ /* 0x000fd40000010000 */
[----:B------:R-:W-:Y:S05]  /*9960*/  @P4 BRA `(.L_x_1384) ;  /* 0xfffffff4006c4947 */ /* 0x000fea000383ffff */
.L_x_1383:
[----:B------:R-:W-:-:S06]  /*9970*/  UISETP.GT.AND UP0, UPT, UR16, 0x4, UPT ;  /* 0x000000041000788c */ /* 0x000fcc000bf04270 */
[----:B------:R-:W-:-:S13]  /*9980*/  PLOP3.LUT P4, PT, PT, PT, UP0, 0x80, 0x0 ;  /* 0x000000000000781c */ /* 0x000fda0003f8f008 */
[----:B------:R-:W-:Y:S05]  /*9990*/  @!P4 BRA `(.L_x_1385) ;  /* 0x000000040050c947 */ /* 0x000fea0003800000 */
[----:B0-----:R-:W0:Y:S02]  /*99a0*/  S2R R37, SR_CTAID.X ;  /* 0x0000000000257919 */ /* 0x001e240000002500 */
[----:B0-----:R-:W-:-:S13]  /*99b0*/  ISETP.EQ.OR P0, PT, R37, UR5, P2 ;  /* 0x0000000525007c0c */ /* 0x001fda0009702670 */
[----:B------:R-:W-:-:S05]  /*99c0*/  VOTEU.ALL UP0, P0 ;  /* 0x00000000003f7886 */ /* 0x000fca0000000000 */
[----:B------:R-:W-:-:S04]  /*99d0*/  @!UP0 UIMAD UR18, UR5, UR14, UR13 ;  /* 0x0000000e051282a4 */ /* 0x000fc8000f8e020d */
[----:B------:R-:W-:-:S06]  /*99e0*/  @!UP0 UIMAD.WIDE.U32 UR18, UR18, 0x8, UR6 ;  /* 0x00000008121288a5 */ /* 0x000fcc000f8e0006 */
[----:B-1----:R-:W-:Y:S01]  /*99f0*/  MOV R24, UR18 ;  /* 0x0000001200187c02 */ /* 0x002fe20008000f00 */
        /* <DEDUP_REMOVED lines=78> */
.L_x_1385:
[----:B------:R-:W-:-:S13]  /*9ee0*/  ISETP.NE.OR P0, PT, RZ, UR16, P0 ;  /* 0x00000010ff007c0c */ /* 0x000fda0008705670 */
[----:B------:R-:W-:Y:S05]  /*9ef0*/  @!P0 BRA `(.L_x_1381) ;  /* 0x0000000000b08947 */ /* 0x000fea0003800000 */
.L_x_1382:
[----:B01----:R-:W0:Y:S02]  /*9f00*/  S2R R24, SR_CTAID.X ;  /* 0x0000000000187919 */ /* 0x003e240000002500 */
        /* <DEDUP_REMOVED lines=43> */
.L_x_1381:
[----:B------:R-:W-:-:S06]  /*a1c0*/  ULOP3.LUT UP0, UR15, UR15, 0x3, URZ, 0xc0, !UPT ;  /* 0x000000030f0f7892 */ /* 0x000fcc000f80c03f */
[----:B------:R-:W-:-:S13]  /*a1d0*/  PLOP3.LUT P0, PT, PT, PT, UP0, 0x80, 0x0 ;  /* 0x000000000000781c */ /* 0x000fda0003f0f008 */
[----:B------:R-:W-:Y:S05]  /*a1e0*/  @!P0 BRA `(.L_x_1378) ;  /* 0x0000000000948947 */ /* 0x000fea0003800000 */
[----:B01----:R-:W0:Y:S01]  /*a1f0*/  S2R R26, SR_CTAID.X ;  /* 0x00000000001a7919 */ /* 0x003e220000002500 */
        /* <DEDUP_REMOVED lines=10> */
.L_x_1387:
[----:B------:R-:W-:Y:S05]  /*a2a0*/  BSYNC B0 ;  /* 0x0000000000007941 */ /* 0x000fea0003800000 */
.L_x_1386:
        /* <DEDUP_REMOVED lines=25> */
.L_x_1378:
[----:B------:R-:W2:Y:S01]  /*a440*/  S2UR UR6, SR_CgaCtaId ;  /* 0x00000000000679c3 */ /* 0x000ea20000008800 */
[----:B------:R-:W-:Y:S01]  /*a450*/  UMOV UR5, 0x400 ;  /* 0x0000040000057882 */ /* 0x000fe20000000000 */
[----:B01----:R-:W-:-:S05]  /*a460*/  HADD2.F32 R26, -RZ, R61.H0_H0 ;  /* 0x2000003dff1a7230 */ /* 0x003fca0000004100 */
[----:B------:R-:W-:-:S04]  /*a470*/  FADD.FTZ R26, R26, -UR26 ;  /* 0x8000001a1a1a7e21 */ /* 0x000fc80008010000 */
[----:B------:R-:W-:Y:S01]  /*a480*/  FMUL.FTZ R26, R26, UR27 ;  /* 0x0000001b1a1a7c20 */ /* 0x000fe20008410000 */
[----:B--2---:R-:W-:-:S03]  /*a490*/  ULEA UR5, UR6, UR5, 0x18 ;  /* 0x0000000506057291 */ /* 0x004fc6000f8ec03f */
[----:B------:R-:W-:-:S06]  /*a4a0*/  ULDC UR6, c[0x0][0x2bc] ;  /* 0x0000af0000067ab9 */ /* 0x000fcc0000000800 */
[----:B------:R-:W-:Y:S01]  /*a4b0*/  @!P2 STS.64 [UR5+0xc0], R40 ;  /* 0x0000c028ff00a988 */ /* 0x000fe20008000a05 */
[----:B------:R-:W-:Y:S06]  /*a4c0*/  BAR.SYNC.DEFER_BLOCKING 0x0 ;  /* 0x0000000000007b1d */ /* 0x000fec0000010000 */
[----:B------:R-:W0:Y:S02]  /*a4d0*/  LDS.64 R24, [UR5+0xc0] ;  /* 0x0000c005ff187984 */ /* 0x000e240008000a00 */
[----:B0-----:R-:W-:Y:S01]  /*a4e0*/  FMUL.FTZ R25, R25, UR6 ;  /* 0x0000000619197c20 */ /* 0x001fe20008410000 */
[----:B------:R-:W-:-:S04]  /*a4f0*/  FMUL.FTZ R24, R24, UR6 ;  /* 0x0000000618187c20 */ /* 0x000fc80008410000 */
[----:B------:R-:W-:Y:S01]  /*a500*/  R2UR UR13, R25 ;  /* 0x00000000190d72ca */ /* 0x000fe200000e0000 */
[----:B------:R-:W-:Y:S01]  /*a510*/  HADD2.F32 R25, -RZ, R61.H1_H1 ;  /* 0x3000003dff197230 */ /* 0x000fe20000004100 */
[----:B------:R-:W-:Y:S01]  /*a520*/  R2UR UR5, R24 ;  /* 0x00000000180572ca */ /* 0x000fe200000e0000 */
[--C-:B------:R-:W-:Y:S02]  /*a530*/  HADD2.F32 R24, -RZ, R60.reuse.H0_H0 ;  /* 0x2000003cff187230 */ /* 0x100fe40000004100 */
[----:B------:R-:W-:Y:S02]  /*a540*/  HADD2.F32 R60, -RZ, R60.H1_H1 ;  /* 0x3000003cff3c7230 */ /* 0x000fe40000004100 */
        /* <DEDUP_REMOVED lines=21> */
.L_x_1388:
[----:B------:R-:W-:Y:S04]  /*a6a0*/  BSSY B0, `(.L_x_1389) ;  /* 0x0000017000007945 */ /* 0x000fe80003800000 */
[----:B------:R-:W-:Y:S05]  /*a6b0*/  @!P1 BRA `(.L_x_1390) ;  /* 0x0000000000549947 */ /* 0x000fea0003800000 */
[----:B------:R-:W-:Y:S01]  /*a6c0*/  MOV R27, UR5 ;  /* 0x00000005001b7c02 */ /* 0x000fe20008000f00 */
[----:B------:R-:W-:Y:S01]  /*a6d0*/  ULDC.64 UR6, c[0x0][0x288] ;  /* 0x0000a20000067ab9 */ /* 0x000fe20000000a00 */
[----:B------:R-:W-:-:S03]  /*a6e0*/  SHF.R.S32.HI R29, RZ, 0x1f, R2 ;  /* 0x0000001fff1d7819 */ /* 0x000fc60000011402 */
[----:B------:R-:W-:Y:S02]  /*a6f0*/  FFMA.FTZ R27, R26, R27, UR13 ;  /* 0x0000000d1a1b7e23 */ /* 0x000fe4000801001b */
[----:B------:R-:W-:Y:S02]  /*a700*/  IMAD R26, R29, UR6, RZ ;  /* 0x000000061d1a7c24 */ /* 0x000fe4000f8e02ff */
        /* <DEDUP_REMOVED lines=8> */
[----:B------:R-:W-:Y:S02]  /*a790*/  F2FP.F16.F32.PACK_AB R28, R24, R27 ;  /* 0x0000001b181c723e */ /* 0x000fe400000000ff */
[----:B------:R-:W-:-:S05]  /*a7a0*/  MOV R24, R18 ;  /* 0x0000001200187202 */ /* 0x000fca0000000f00 */
[----:B------:R-:W-:Y:S01]  /*a7b0*/  IMAD.WIDE.U32 R24, R2, UR6, R24 ;  /* 0x0000000602187c25 */ /* 0x000fe2000f8e0018 */
[----:B------:R-:W-:-:S04]  /*a7c0*/  ULDC.64 UR6, c[0x0][0x210] ;  /* 0x0000840000067ab9 */ /* 0x000fc80000000a00 */
[----:B------:R-:W-:Y:S02]  /*a7d0*/  IADD3 R25, R25, R26, RZ ;  /* 0x0000001a19197210 */ /* 0x000fe40007ffe0ff */
[----:B------:R-:W-:-:S04]  /*a7e0*/  LEA R26, P0, R24, UR6, 0x1 ;  /* 0x00000006181a7c11 */ /* 0x000fc8000f8008ff */
[----:B------:R-:W-:-:S05]  /*a7f0*/  LEA.HI.X R27, R24, UR7, R25, 0x1, P0 ;  /* 0x00000007181b7c11 */ /* 0x000fca00080f0c19 */
[----:B------:R0:W-:Y:S04]  /*a800*/  STG.E desc[UR22][R26.64], R28 ;  /* 0x0000001c1a007986 */ /* 0x0001e8000c101916 */
.L_x_1390:
[----:B------:R-:W-:Y:S05]  /*a810*/  BSYNC B0 ;  /* 0x0000000000007941 */ /* 0x000fea0003800000 */
.L_x_1389:
[C---:B------:R-:W-:Y:S01]  /*a820*/  IADD3 R30, R2.reuse, 0x8, RZ ;  /* 0x00000008021e7810 */ /* 0x040fe20007ffe0ff */
[----:B------:R-:W-:Y:S01]  /*a830*/  ULDC.64 UR6, c[0x0][0x290] ;  /* 0x0000a40000067ab9 */ /* 0x000fe20000000a00 */
[----:B------:R-:W-:Y:S01]  /*a840*/  IADD3 R29, R2, 0x8, RZ ;  /* 0x00000008021d7810 */ /* 0x000fe20007ffe0ff */
[--C-:B0-----:R-:W-:Y:S01]  /*a850*/  HADD2.F32 R26, -RZ, R52.reuse.H0_H0 ;  /* 0x20000034ff1a7230 */ /* 0x101fe20000004100 */
[----:B------:R-:W-:Y:S01]  /*a860*/  SHF.R.S32.HI R30, RZ, 0x1f, R30 ;  /* 0x0000001fff1e7819 */ /* 0x000fe2000001141e */
[----:B------:R-:W-:Y:S01]  /*a870*/  HADD2.F32 R25, -RZ, R52.H1_H1 ;  /* 0x30000034ff197230 */ /* 0x000fe20000004100 */
[----:B------:R-:W-:Y:S01]  /*a880*/  ISETP.GE.U32.AND P0, PT, R29, UR6, PT ;  /* 0x000000061d007c0c */ /* 0x000fe2000bf06070 */
[--C-:B------:R-:W-:Y:S02]  /*a890*/  HADD2.F32 R24, -RZ, R63.reuse.H0_H0 ;  /* 0x2000003fff187230 */ /* 0x100fe40000004100 */
[----:B------:R-:W-:Y:S01]  /*a8a0*/  FADD.FTZ R26, R26, -UR26 ;  /* 0x8000001a1a1a7e21 */ /* 0x000fe20008010000 */
[----:B------:R-:W-:Y:S01]  /*a8b0*/  HADD2.F32 R63, -RZ, R63.H1_H1 ;  /* 0x3000003fff3f7230 */ /* 0x000fe20000004100 */
[----:B------:R-:W-:Y:S01]  /*a8c0*/  ISETP.GE.AND.EX P0, PT, R30, UR7, PT, P0 ;  /* 0x000000071e007c0c */ /* 0x000fe2000bf06300 */
[----:B------:R-:W-:Y:S01]  /*a8d0*/  FADD.FTZ R25, R25, -UR26 ;  /* 0x8000001a19197e21 */ /* 0x000fe20008010000 */
[----:B------:R-:W-:-:S02]  /*a8e0*/  FMUL.FTZ R26, R26, UR27 ;  /* 0x0000001b1a1a7c20 */ /* 0x000fc40008410000 */
[----:B------:R-:W-:Y:S01]  /*a8f0*/  ISETP.GT.U32.OR P0, PT, R3, 0x27f, P0 ;  /* 0x0000027f0300780c */ /* 0x000fe20000704470 */
[----:B------:R-:W-:Y:S01]  /*a900*/  FMUL.FTZ R25, R25, UR27 ;  /* 0x0000001b19197c20 */ /* 0x000fe20008410000 */
[----:B------:R-:W-:Y:S11]  /*a910*/  @!P3 BRA `(.L_x_1391) ;  /* 0x000000000048b947 */ /* 0x000ff60003800000 */
        /* <DEDUP_REMOVED lines=18> */
.L_x_1391:
        /* <DEDUP_REMOVED lines=22> */
.L_x_1393:
[----:B------:R-:W-:Y:S05]  /*aba0*/  BSYNC B0 ;  /* 0x0000000000007941 */ /* 0x000fea0003800000 */
.L_x_1392:
[C---:B------:R-:W-:Y:S01]  /*abb0*/  IADD3 R30, R2.reuse, 0x10, RZ ;  /* 0x00000010021e7810 */ /* 0x040fe20007ffe0ff */
[--C-:B0-----:R-:W-:Y:S01]  /*abc0*/  HADD2.F32 R26, -RZ, R50.reuse.H0_H0 ;  /* 0x20000032ff1a7230 */ /* 0x101fe20000004100 */
[----:B------:R-:W-:Y:S01]  /*abd0*/  IADD3 R29, R2, 0x10, RZ ;  /* 0x00000010021d7810 */ /* 0x000fe20007ffe0ff */
[----:B------:R-:W-:Y:S01]  /*abe0*/  HADD2.F32 R25, -RZ, R50.H1_H1 ;  /* 0x30000032ff197230 */ /* 0x000fe20000004100 */
[----:B------:R-:W-:Y:S01]  /*abf0*/  SHF.R.S32.HI R30, RZ, 0x1f, R30 ;  /* 0x0000001fff1e7819 */ /* 0x000fe2000001141e */
[--C-:B------:R-:W-:Y:S01]  /*ac00*/  HADD2.F32 R24, -RZ, R65.reuse.H0_H0 ;  /* 0x20000041ff187230 */ /* 0x100fe20000004100 */
[----:B------:R-:W-:Y:S01]  /*ac10*/  ISETP.GE.U32.AND P0, PT, R29, UR6, PT ;  /* 0x000000061d007c0c */ /* 0x000fe2000bf06070 */
[----:B------:R-:W-:Y:S01]  /*ac20*/  FADD.FTZ R26, R26, -UR26 ;  /* 0x8000001a1a1a7e21 */ /* 0x000fe20008010000 */
[----:B------:R-:W-:Y:S01]  /*ac30*/  FADD.FTZ R25, R25, -UR26 ;  /* 0x8000001a19197e21 */ /* 0x000fe20008010000 */
[----:B------:R-:W-:Y:S01]  /*ac40*/  HADD2.F32 R65, -RZ, R65.H1_H1 ;  /* 0x30000041ff417230 */ /* 0x000fe20000004100 */
[----:B------:R-:W-:Y:S01]  /*ac50*/  ISETP.GE.AND.EX P0, PT, R30, UR7, PT, P0 ;  /* 0x000000071e007c0c */ /* 0x000fe2000bf06300 */
[----:B------:R-:W-:Y:S01]  /*ac60*/  FMUL.FTZ R26, R26, UR27 ;  /* 0x0000001b1a1a7c20 */ /* 0x000fe20008410000 */
[----:B------:R-:W-:-:S02]  /*ac70*/  FMUL.FTZ R25, R25, UR27 ;  /* 0x0000001b19197c20 */ /* 0x000fc40008410000 */
[----:B------:R-:W-:Y:S01]  /*ac80*/  ISETP.GT.U32.OR P0, PT, R3, 0x27f, P0 ;  /* 0x0000027f0300780c */ /* 0x000fe20000704470 */
[----:B------:R-:W-:-:S12]  /*ac90*/  @!P3 BRA `(.L_x_1394) ;  /* 0x000000000048b947 */ /* 0x000fd80003800000 */
        /* <DEDUP_REMOVED lines=18> */
.L_x_1394:
        /* <DEDUP_REMOVED lines=22> */
.L_x_1396:
[----:B------:R-:W-:Y:S05]  /*af20*/  BSYNC B0 ;  /* 0x0000000000007941 */ /* 0x000fea0003800000 */
.L_x_1395:
        /* <DEDUP_REMOVED lines=33> */
.L_x_1397:
        /* <DEDUP_REMOVED lines=22> */
.L_x_1399:
[----:B------:R-:W-:Y:S05]  /*b2a0*/  BSYNC B0 ;  /* 0x0000000000007941 */ /* 0x000fea0003800000 */
.L_x_1398:
        /* <DEDUP_REMOVED lines=33> */
.L_x_1400:
        /* <DEDUP_REMOVED lines=22> */
.L_x_1402:
[----:B------:R-:W-:Y:S05]  /*b620*/  BSYNC B0 ;  /* 0x0000000000007941 */ /* 0x000fea0003800000 */
.L_x_1401:
[C---:B------:R-:W-:Y:S01]  /*b630*/  IADD3 R48, R2.reuse, 0x28, RZ ;  /* 0x0000002802307810 */ /* 0x040fe20007ffe0ff */
[--C-:B0-----:R-:W-:Y:S01]  /*b640*/  HADD2.F32 R26, -RZ, R49.reuse.H0_H0 ;  /* 0x20000031ff1a7230 */ /* 0x101fe20000004100 */
[C---:B------:R-:W-:Y:S01]  /*b650*/  IADD3 R31, R2.reuse, 0x30, RZ ;  /* 0x00000030021f7810 */ /* 0x040fe20007ffe0ff */
[----:B------:R-:W-:Y:S01]  /*b660*/  HADD2.F32 R25, -RZ, R49.H1_H1 ;  /* 0x30000031ff197230 */ /* 0x000fe20000004100 */
[C---:B------:R-:W-:Y:S01]  /*b670*/  IADD3 R41, R2.reuse, 0x30, RZ ;  /* 0x0000003002297810 */ /* 0x040fe20007ffe0ff */
[----:B------:R-:W-:Y:S01]  /*b680*/  HADD2.F32 R24, -RZ, R72.H0_H0 ;  /* 0x20000048ff187230 */ /* 0x000fe20000004100 */
[----:B------:R-:W-:Y:S01]  /*b690*/  IADD3 R50, R2, 0x28, RZ ;  /* 0x0000002802327810 */ /* 0x000fe20007ffe0ff */
[----:B------:R-:W-:Y:S01]  /*b6a0*/  FADD.FTZ R26, R26, -UR26 ;  /* 0x8000001a1a1a7e21 */ /* 0x000fe20008010000 */
[----:B------:R-:W-:Y:S01]  /*b6b0*/  ISETP.GE.U32.AND P5, PT, R48, UR6, PT ;  /* 0x0000000630007c0c */ /* 0x000fe2000bfa6070 */
[----:B------:R-:W-:Y:S01]  /*b6c0*/  FADD.FTZ R25, R25, -UR26 ;  /* 0x8000001a19197e21 */ /* 0x000fe20008010000 */
[----:B------:R-:W-:Y:S01]  /*b6d0*/  IADD3 R37, R2, 0x38, RZ ;  /* 0x0000003802257810 */ /* 0x000fe20007ffe0ff */
[----:B------:R-:W-:Y:S01]  /*b6e0*/  HADD2.F32 R28, -RZ, R46.H0_H0 ;  /* 0x2000002eff1c7230 */ /* 0x000fe20000004100 */
[----:B------:R-:W-:Y:S01]  /*b6f0*/  ISETP.GE.U32.AND P2, PT, R31, UR6, PT ;  /* 0x000000061f007c0c */ /* 0x000fe2000bf46070 */
[----:B------:R-:W-:Y:S01]  /*b700*/  HADD2.F32 R72, -RZ, R72.H1_H1 ;  /* 0x30000048ff487230 */ /* 0x000fe20000004100 */
[----:B------:R-:W-:Y:S01]  /*b710*/  SHF.R.S32.HI R50, RZ, 0x1f, R50 ;  /* 0x0000001fff327819 */ /* 0x000fe20000011432 */
[----:B------:R-:W-:Y:S01]  /*b720*/  HADD2.F32 R46, -RZ, R46.H1_H1 ;  /* 0x3000002eff2e7230 */ /* 0x000fe20000004100 */
[----:B------:R-:W-:Y:S01]  /*b730*/  SHF.R.S32.HI R41, RZ, 0x1f, R41 ;  /* 0x0000001fff297819 */ /* 0x000fe20000011429 */
[----:B------:R-:W-:Y:S01]  /*b740*/  FMUL.FTZ R26, R26, UR27 ;  /* 0x0000001b1a1a7c20 */ /* 0x000fe20008410000 */
[C---:B------:R-:W-:Y:S01]  /*b750*/  IADD3 R40, R2.reuse, 0x38, RZ ;  /* 0x0000003802287810 */ /* 0x040fe20007ffe0ff */
[----:B------:R-:W-:Y:S01]  /*b760*/  FMUL.FTZ R25, R25, UR27 ;  /* 0x0000001b19197c20 */ /* 0x000fe20008410000 */
[----:B------:R-:W-:-:S02]  /*b770*/  IADD3 R30, R2, 0x40, RZ ;  /* 0x00000040021e7810 */ /* 0x000fc40007ffe0ff */
[----:B------:R-:W-:Y:S02]  /*b780*/  ISETP.GE.U32.AND P4, PT, R37, UR6, PT ;  /* 0x0000000625007c0c */ /* 0x000fe4000bf86070 */
[----:B------:R-:W-:Y:S02]  /*b790*/  SHF.R.S32.HI R40, RZ, 0x1f, R40 ;  /* 0x0000001fff287819 */ /* 0x000fe40000011428 */
[----:B------:R-:W-:Y:S02]  /*b7a0*/  ISETP.GE.AND.EX P5, PT, R50, UR7, PT, P5 ;  /* 0x0000000732007c0c */ /* 0x000fe4000bfa6350 */
[----:B------:R-:W-:Y:S02]  /*b7b0*/  ISETP.GE.AND.EX P2, PT, R41, UR7, PT, P2 ;  /* 0x0000000729007c0c */ /* 0x000fe4000bf46320 */
[----:B------:R-:W-:Y:S02]  /*b7c0*/  ISETP.GE.U32.AND P0, PT, R30, UR6, PT ;  /* 0x000000061e007c0c */ /* 0x000fe4000bf06070 */
[----:B------:R-:W-:-:S02]  /*b7d0*/  ISETP.GE.AND.EX P4, PT, R40, UR7, PT, P4 ;  /* 0x0000000728007c0c */ /* 0x000fc4000bf86340 */
[C---:B------:R-:W-:Y:S02]  /*b7e0*/  ISETP.GT.U32.OR P5, PT, R3.reuse, 0x27f, P5 ;  /* 0x0000027f0300780c */ /* 0x040fe40002fa4470 */
        /* <DEDUP_REMOVED lines=20> */
.L_x_1403:
        /* <DEDUP_REMOVED lines=22> */
.L_x_1405:
[----:B------:R-:W-:Y:S05]  /*ba90*/  BSYNC B0 ;  /* 0x0000000000007941 */ /* 0x000fea0003800000 */
.L_x_1404:
[----:B0-----:R-:W-:Y:S01]  /*baa0*/  FADD.FTZ R26, R28, -UR26 ;  /* 0x8000001a1c1a7e21 */ /* 0x001fe20008010000 */
[----:B------:R-:W-:Y:S01]  /*bab0*/  FADD.FTZ R25, R46, -UR26 ;  /* 0x8000001a2e197e21 */ /* 0x000fe20008010000 */
[--C-:B------:R-:W-:Y:S02]  /*bac0*/  HADD2.F32 R24, -RZ, R73.reuse.H0_H0 ;  /* 0x20000049ff187230 */ /* 0x100fe40000004100 */
        /* <DEDUP_REMOVED lines=22> */
.L_x_1406:
        /* <DEDUP_REMOVED lines=22> */
.L_x_1408:
[----:B------:R-:W-:Y:S05]  /*bd90*/  BSYNC B0 ;  /* 0x0000000000007941 */ /* 0x000fea0003800000 */
.L_x_1407:
[--C-:B0-----:R-:W-:Y:S01]  /*bda0*/  HADD2.F32 R26, -RZ, R47.reuse.H0_H0 ;  /* 0x2000002fff1a7230 */ /* 0x101fe20000004100 */
[----:B------:R-:W-:Y:S01]  /*bdb0*/  IADD3 R31, R2, 0x40, RZ ;  /* 0x00000040021f7810 */ /* 0x000fe20007ffe0ff */
[----:B------:R-:W-:Y:S01]  /*bdc0*/  HADD2.F32 R25, -RZ, R47.H1_H1 ;  /* 0x3000002fff197230 */ /* 0x000fe20000004100 */
[----:B------:R-:W-:Y:S01]  /*bdd0*/  ISETP.GT.U32.OR P4, PT, R3, 0x27f, P4 ;  /* 0x0000027f0300780c */ /* 0x000fe20002784470 */
[--C-:B------:R-:W-:Y:S01]  /*bde0*/  HADD2.F32 R24, -RZ, R75.reuse.H0_H0 ;  /* 0x2000004bff187230 */ /* 0x100fe20000004100 */
[----:B------:R-:W-:Y:S01]  /*bdf0*/  SHF.R.S32.HI R31, RZ, 0x1f, R31 ;  /* 0x0000001fff1f7819 */ /* 0x000fe2000001141f */
[----:B------:R-:W-:Y:S01]  /*be00*/  FADD.FTZ R26, R26, -UR26 ;  /* 0x8000001a1a1a7e21 */ /* 0x000fe20008010000 */
[----:B------:R-:W-:Y:S01]  /*be10*/  FADD.FTZ R25, R25, -UR26 ;  /* 0x8000001a19197e21 */ /* 0x000fe20008010000 */
[----:B------:R-:W-:Y:S01]  /*be20*/  HADD2.F32 R75, -RZ, R75.H1_H1 ;  /* 0x3000004bff4b7230 */ /* 0x000fe20000004100 */
[----:B------:R-:W-:Y:S01]  /*be30*/  ISETP.GE.AND.EX P0, PT, R31, UR7, PT, P0 ;  /* 0x000000071f007c0c */ /* 0x000fe2000bf06300 */
[----:B------:R-:W-:-:S02]  /*be40*/  HADD2.F32 R28, -RZ, R44.H0_H0 ;  /* 0x2000002cff1c7230 */ /* 0x000fc40000004100 */
[----:B------:R-:W-:Y:S01]  /*be50*/  FMUL.FTZ R26, R26, UR27 ;  /* 0x0000001b1a1a7c20 */ /* 0x000fe20008410000 */
[----:B------:R-:W-:Y:S01]  /*be60*/  FMUL.FTZ R25, R25, UR27 ;  /* 0x0000001b19197c20 */ /* 0x000fe20008410000 */
        /* <DEDUP_REMOVED lines=19> */
.L_x_1409:
        /* <DEDUP_REMOVED lines=22> */
.L_x_1411:
[----:B------:R-:W-:Y:S05]  /*c100*/  BSYNC B0 ;  /* 0x0000000000007941 */ /* 0x000fea0003800000 */
.L_x_1410:
[----:B------:R-:W-:Y:S02]  /*c110*/  HADD2.F32 R25, -RZ, R44.H1_H1 ;  /* 0x3000002cff197230 */ /* 0x000fe40000004100 */
[----:B0-----:R-:W-:Y:S01]  /*c120*/  FADD.FTZ R26, R28, -UR26 ;  /* 0x8000001a1c1a7e21 */ /* 0x001fe20008010000 */
[--C-:B------:R-:W-:Y:S01]  /*c130*/  HADD2.F32 R24, -RZ, R78.reuse.H0_H0 ;  /* 0x2000004eff187230 */ /* 0x100fe20000004100 */
[----:B------:R-:W-:Y:S01]  /*c140*/  ISETP.GT.U32.OR P0, PT, R3, 0x27f, P0 ;  /* 0x0000027f0300780c */ /* 0x000fe20000704470 */
[--C-:B------:R-:W-:Y:S02]  /*c150*/  HADD2.F32 R28, -RZ, R45.reuse.H0_H0 ;  /* 0x2000002dff1c7230 */ /* 0x100fe40000004100 */
[----:B------:R-:W-:Y:S01]  /*c160*/  FADD.FTZ R25, R25, -UR26 ;  /* 0x8000001a19197e21 */ /* 0x000fe20008010000 */
[----:B------:R-:W-:Y:S02]  /*c170*/  HADD2.F32 R78, -RZ, R78.H1_H1 ;  /* 0x3000004eff4e7230 */ /* 0x000fe40000004100 */
[----:B------:R-:W-:Y:S01]  /*c180*/  FMUL.FTZ R26, R26, UR27 ;  /* 0x0000001b1a1a7c20 */ /* 0x000fe20008410000 */
[----:B------:R-:W-:-:S02]  /*c190*/  HADD2.F32 R45, -RZ, R45.H1_H1 ;  /* 0x3000002dff2d7230 */ /* 0x000fc40000004100 */
        /* <DEDUP_REMOVED lines=20> */
.L_x_1412:
        /* <DEDUP_REMOVED lines=22> */
.L_x_1414:
[----:B------:R-:W-:Y:S05]  /*c440*/  BSYNC B0 ;  /* 0x0000000000007941 */ /* 0x000fea0003800000 */
.L_x_1413:
[----:B------:R-:W-:Y:S01]  /*c450*/  IADD3 R30, R2, 0x48, RZ ;  /* 0x00000048021e7810 */ /* 0x000fe20007ffe0ff */
[----:B0-----:R-:W-:Y:S01]  /*c460*/  FADD.FTZ R26, R28, -UR26 ;  /* 0x8000001a1c1a7e21 */ /* 0x001fe20008010000 */
[C---:B------:R-:W-:Y:S01]  /*c470*/  IADD3 R40, R2.reuse, 0x50, RZ ;  /* 0x0000005002287810 */ /* 0x040fe20007ffe0ff */
[----:B------:R-:W-:Y:S01]  /*c480*/  FADD.FTZ R25, R45, -UR26 ;  /* 0x8000001a2d197e21 */ /* 0x000fe20008010000 */
[C---:B------:R-:W-:Y:S01]  /*c490*/  IADD3 R41, R2.reuse, 0x50, RZ ;  /* 0x0000005002297810 */ /* 0x040fe20007ffe0ff */
[----:B------:R-:W-:Y:S01]  /*c4a0*/  HADD2.F32 R24, -RZ, R80.H0_H0 ;  /* 0x20000050ff187230 */ /* 0x000fe20000004100 */
[----:B------:R-:W-:Y:S01]  /*c4b0*/  IADD3 R31, R2, 0x48, RZ ;  /* 0x00000048021f7810 */ /* 0x000fe20007ffe0ff */
[----:B------:R-:W-:Y:S01]  /*c4c0*/  HADD2.F32 R28, -RZ, R42.H0_H0 ;  /* 0x2000002aff1c7230 */ /* 0x000fe20000004100 */
[----:B------:R-:W-:Y:S01]  /*c4d0*/  ISETP.GE.U32.AND P5, PT, R30, UR6, PT ;  /* 0x000000061e007c0c */ /* 0x000fe2000bfa6070 */
[----:B------:R-:W-:Y:S01]  /*c4e0*/  HADD2.F32 R80, -RZ, R80.H1_H1 ;  /* 0x30000050ff507230 */ /* 0x000fe20000004100 */
[----:B------:R-:W-:Y:S01]  /*c4f0*/  IADD3 R46, R2, 0x58, RZ ;  /* 0x00000058022e7810 */ /* 0x000fe20007ffe0ff */
[----:B------:R-:W-:Y:S01]  /*c500*/  HADD2.F32 R42, -RZ, R42.H1_H1 ;  /* 0x3000002aff2a7230 */ /* 0x000fe20000004100 */
[----:B------:R-:W-:Y:S01]  /*c510*/  ISETP.GE.U32.AND P2, PT, R40, UR6, PT ;  /* 0x0000000628007c0c */ /* 0x000fe2000bf46070 */
[----:B------:R-:W-:Y:S01]  /*c520*/  FMUL.FTZ R26, R26, UR27 ;  /* 0x0000001b1a1a7c20 */ /* 0x000fe20008410000 */
[----:B------:R-:W-:Y:S01]  /*c530*/  SHF.R.S32.HI R31, RZ, 0x1f, R31 ;  /* 0x0000001fff1f7819 */ /* 0x000fe2000001141f */
[----:B------:R-:W-:Y:S01]  /*c540*/  FMUL.FTZ R25, R25, UR27 ;  /* 0x0000001b19197c20 */ /* 0x000fe20008410000 */
[----:B------:R-:W-:-:S02]  /*c550*/  SHF.R.S32.HI R41, RZ, 0x1f, R41 ;  /* 0x0000001fff297819 */ /* 0x000fc40000011429 */
[C---:B------:R-:W-:Y:S02]  /*c560*/  IADD3 R47, R2.reuse, 0x58, RZ ;  /* 0x00000058022f7810 */ /* 0x040fe40007ffe0ff */
[----:B------:R-:W-:Y:S02]  /*c570*/  IADD3 R44, R2, 0x60, RZ ;  /* 0x00000060022c7810 */ /* 0x000fe40007ffe0ff */
[----:B------:R-:W-:Y:S02]  /*c580*/  ISETP.GE.U32.AND P4, PT, R46, UR6, PT ;  /* 0x000000062e007c0c */ /* 0x000fe4000bf86070 */
[----:B------:R-:W-:Y:S02]  /*c590*/  SHF.R.S32.HI R47, RZ, 0x1f, R47 ;  /* 0x0000001fff2f7819 */ /* 0x000fe4000001142f */
[----:B------:R-:W-:Y:S02]  /*c5a0*/  ISETP.GE.AND.EX P5, PT, R31, UR7, PT, P5 ;  /* 0x000000071f007c0c */ /* 0x000fe4000bfa6350 */
[----:B------:R-:W-:-:S02]  /*c5b0*/  ISETP.GE.AND.EX P2, PT, R41, UR7, PT, P2 ;  /* 0x0000000729007c0c */ /* 0x000fc4000bf46320 */
[----:B------:R-:W-:Y:S02]  /*c5c0*/  ISETP.GE.U32.AND P0, PT, R44, UR6, PT ;  /* 0x000000062c007c0c */ /* 0x000fe4000bf06070 */
[----:B------:R-:W-:Y:S02]  /*c5d0*/  ISETP.GE.AND.EX P4, PT, R47, UR7, PT, P4 ;  /* 0x000000072f007c0c */ /* 0x000fe4000bf86340 */
        /* <DEDUP_REMOVED lines=21> */
.L_x_1415:
[----:B------:R-:W-:Y:S04]  /*c730*/  BSSY B0, `(.L_x_1416) ;  /* 0x0000016000007945 */ /* 0x000fe80003800000 */
[----:B------:R-:W-:Y:S05]  /*c740*/  @P5 BRA `(.L_x_1417) ;  /* 0x0000000000505947 */ /* 0x000fea0003800000 */
[----:B------:R-:W-:Y:S01]  /*c750*/  MOV R27, UR5 ;  /* 0x00000005001b7c02 */ /* 0x000fe20008000f00 */
[----:B------:R-:W-:-:S04]  /*c760*/  ULDC.64 UR14, c[0x0][0x288] ;  /* 0x0000a200000e7ab9 */ /* 0x000fc80000000a00 */
[----:B------:R-:W-:Y:S01]  /*c770*/  FFMA.FTZ R27, R26, R27, UR13 ;  /* 0x0000000d1a1b7e23 */ /* 0x000fe2000801001b */
[----:B------:R-:W-:-:S03]  /*c780*/  MOV R26, UR5 ;  /* 0x00000005001a7c02 */ /* 0x000fc60008000f00 */
[----:B------:R-:W-:Y:S02]  /*c790*/  FFMA.FTZ R24, R24, R22, -R27 ;  /* 0x0000001618187223 */ /* 0x000fe4000001081b */
[----:B------:R-:W-:Y:S01]  /*c7a0*/  FFMA.FTZ R25, R25, R26, UR13 ;  /* 0x0000000d19197e23 */ /* 0x000fe2000801001a */
[----:B------:R-:W-:Y:S02]  /*c7b0*/  IMAD R26, R31, UR14, RZ ;  /* 0x0000000e1f1a7c24 */ /* 0x000fe4000f8e02ff */
[----:B------:R-:W-:Y:S01]  /*c7c0*/  FMUL.FTZ R24, R24, UR27 ;  /* 0x0000001b18187c20 */ /* 0x000fe20008410000 */
[----:B------:R-:W-:Y:S01]  /*c7d0*/  FFMA.FTZ R25, R80, R23, -R25 ;  /* 0x0000001750197223 */ /* 0x000fe20000010819 */
[----:B------:R-:W-:-:S03]  /*c7e0*/  IMAD R27, R30, UR15, R26 ;  /* 0x0000000f1e1b7c24 */ /* 0x000fc6000f8e021a */
[----:B------:R-:W-:Y:S01]  /*c7f0*/  FMUL.FTZ R29, R25, UR27 ;  /* 0x0000001b191d7c20 */ /* 0x000fe20008410000 */
[----:B------:R-:W-:-:S04]  /*c800*/  MOV R25, R21 ;  /* 0x0000001500197202 */ /* 0x000fc80000000f00 */
        /* <DEDUP_REMOVED lines=8> */
.L_x_1417:
[----:B------:R-:W-:Y:S05]  /*c890*/  BSYNC B0 ;  /* 0x0000000000007941 */ /* 0x000fea0003800000 */
.L_x_1416:
        /* <DEDUP_REMOVED lines=14> */
[----:B------:R-:W-:-:S04]  /*c980*/  FFMA.FTZ R28, R28, R31, 1 ;  /* 0x3f8000001c1c7423 */ /* 0x000fc8000001001f */
[----:B------:R-:W-:Y:S01]  /*c990*/  FMUL.FTZ R25, R25, R28 ;  /* 0x0000001c19197220 */ /* 0x000fe20000410000 */
        /* <DEDUP_REMOVED lines=9> */
.L_x_1418:
        /* <DEDUP_REMOVED lines=20> */
[----:B------:R-:W-:-:S05]  /*cb70*/  F2FP.F16.F32.PACK_AB R25, R24, R25 ;  /* 0x000000191819723e */ /* 0x000fca00000000ff */
[----:B------:R0:W-:Y:S02]  /*cb80*/  STG.E desc[UR22][R26.64], R25 ;  /* 0x000000191a007986 */ /* 0x0001e4000c101916 */
.L_x_1420:
[----:B------:R-:W-:Y:S05]  /*cb90*/  BSYNC B0 ;  /* 0x0000000000007941 */ /* 0x000fea0003800000 */
.L_x_1419:
[--C-:B------:R-:W-:Y:S01]  /*cba0*/  HADD2.F32 R24, -RZ, R43.reuse.H0_H0 ;  /* 0x2000002bff187230 */ /* 0x100fe20000004100 */
[----:B------:R-:W-:Y:S01]  /*cbb0*/  IADD3 R45, R2, 0x60, RZ ;  /* 0x00000060022d7810 */ /* 0x000fe20007ffe0ff */
[----:B------:R-:W-:Y:S01]  /*cbc0*/  HADD2.F32 R43, -RZ, R43.H1_H1 ;  /* 0x3000002bff2b7230 */ /* 0x000fe20000004100 */
[----:B------:R-:W-:Y:S01]  /*cbd0*/  ISETP.GT.U32.OR P4, PT, R3, 0x27f, P4 ;  /* 0x0000027f0300780c */ /* 0x000fe20002784470 */
[--C-:B0-----:R-:W-:Y:S02]  /*cbe0*/  HADD2.F32 R27, -RZ, R83.reuse.H0_H0 ;  /* 0x20000053ff1b7230 */ /* 0x101fe40000004100 */
[----:B------:R-:W-:Y:S01]  /*cbf0*/  FADD.FTZ R24, R24, -UR26 ;  /* 0x8000001a18187e21 */ /* 0x000fe20008010000 */
[----:B------:R-:W-:Y:S01]  /*cc00*/  SHF.R.S32.HI R45, RZ, 0x1f, R45 ;  /* 0x0000001fff2d7819 */ /* 0x000fe2000001142d */
[----:B------:R-:W-:Y:S01]  /*cc10*/  FADD.FTZ R43, R43, -UR26 ;  /* 0x8000001a2b2b7e21 */ /* 0x000fe20008010000 */
[----:B------:R-:W-:Y:S02]  /*cc20*/  HADD2.F32 R26, -RZ, R83.H1_H1 ;  /* 0x30000053ff1a7230 */ /* 0x000fe40000004100 */
[----:B------:R-:W-:Y:S01]  /*cc30*/  FMUL.FTZ R25, R24, UR27 ;  /* 0x0000001b18197c20 */ /* 0x000fe20008410000 */
[----:B------:R-:W-:Y:S01]  /*cc40*/  ISETP.GE.AND.EX P0, PT, R45, UR7, PT, P0 ;  /* 0x000000072d007c0c */ /* 0x000fe2000bf06300 */
[----:B------:R-:W-:-:S02]  /*cc50*/  HADD2.F32 R28, -RZ, R38.H0_H0 ;  /* 0x20000026ff1c7230 */ /* 0x000fc40000004100 */
        /* <DEDUP_REMOVED lines=20> */
.L_x_1421:
[----:B------:R-:W-:Y:S04]  /*cda0*/  BSSY B0, `(.L_x_1422) ;  /* 0x0000016000007945 */ /* 0x000fe80003800000 */
[----:B------:R-:W-:Y:S05]  /*cdb0*/  @P4 BRA `(.L_x_1423) ;  /* 0x0000000000504947 */ /* 0x000fea0003800000 */
[----:B------:R-:W-:Y:S01]  /*cdc0*/  MOV R30, UR5 ;  /* 0x00000005001e7c02 */ /* 0x000fe20008000f00 */
[----:B------:R-:W-:-:S04]  /*cdd0*/  ULDC.64 UR14, c[0x0][0x288] ;  /* 0x0000a200000e7ab9 */ /* 0x000fc80000000a00 */
[----:B------:R-:W-:Y:S01]  /*cde0*/  FFMA.FTZ R30, R25, R30, UR13 ;  /* 0x0000000d191e7e23 */ /* 0x000fe2000801001e */
[----:B------:R-:W-:-:S03]  /*cdf0*/  MOV R25, R21 ;  /* 0x0000001500197202 */ /* 0x000fc60000000f00 */
[----:B------:R-:W-:Y:S01]  /*ce00*/  FFMA.FTZ R29, R27, R22, -R30 ;  /* 0x000000161b1d7223 */ /* 0x000fe2000001081e */
[----:B------:R-:W-:Y:S01]  /*ce10*/  MOV R27, UR5 ;  /* 0x00000005001b7c02 */ /* 0x000fe20008000f00 */
[----:B------:R-:W-:-:S04]  /*ce20*/  IMAD R30, R47, UR14, RZ ;  /* 0x0000000e2f1e7c24 */ /* 0x000fc8000f8e02ff */
[----:B------:R-:W-:Y:S01]  /*ce30*/  FFMA.FTZ R27, R24, R27, UR13 ;  /* 0x0000000d181b7e23 */ /* 0x000fe2000801001b */
[----:B------:R-:W-:Y:S01]  /*ce40*/  MOV R24, R18 ;  /* 0x0000001200187202 */ /* 0x000fe20000000f00 */
[----:B------:R-:W-:Y:S02]  /*ce50*/  IMAD R31, R46, UR15, R30 ;  /* 0x0000000f2e1f7c24 */ /* 0x000fe4000f8e021e */
        /* <DEDUP_REMOVED lines=10> */
.L_x_1423:
[----:B------:R-:W-:Y:S05]  /*cf00*/  BSYNC B0 ;  /* 0x0000000000007941 */ /* 0x000fea0003800000 */
.L_x_1422:
[----:B------:R-:W-:Y:S01]  /*cf10*/  HADD2.F32 R38, -RZ, R38.H1_H1 ;  /* 0x30000026ff267230 */ /* 0x000fe20000004100 */
[----:B------:R-:W-:Y:S01]  /*cf20*/  IADD3 R42, R2, 0x68, RZ ;  /* 0x00000068022a7810 */ /* 0x000fe20007ffe0ff */
[----:B0-----:R-:W-:Y:S01]  /*cf30*/  FADD.FTZ R27, R28, -UR26 ;  /* 0x8000001a1c1b7e21 */ /* 0x001fe20008010000 */
[----:B------:R-:W-:Y:S01]  /*cf40*/  ISETP.GT.U32.OR P0, PT, R3, 0x27f, P0 ;  /* 0x0000027f0300780c */ /* 0x000fe20000704470 */
[--C-:B------:R-:W-:Y:S02]  /*cf50*/  HADD2.F32 R25, -RZ, R85.reuse.H0_H0 ;  /* 0x20000055ff197230 */ /* 0x100fe40000004100 */
[----:B------:R-:W-:Y:S01]  /*cf60*/  FADD.FTZ R24, R38, -UR26 ;  /* 0x8000001a26187e21 */ /* 0x000fe20008010000 */
[----:B------:R-:W-:Y:S01]  /*cf70*/  ISETP.GE.U32.AND P2, PT, R42, UR6, PT ;  /* 0x000000062a007c0c */ /* 0x000fe2000bf46070 */
        /* <DEDUP_REMOVED lines=23> */
.L_x_1424:
        /* <DEDUP_REMOVED lines=19> */
[----:B------:R-:W-:Y:S02]  /*d220*/  F2FP.F16.F32.PACK_AB R29, R29, R30 ;  /* 0x0000001e1d1d723e */ /* 0x000fe400000000ff */
[----:B------:R-:W-:-:S05]  /*d230*/  LEA.HI.X R27, R24, UR15, R31, 0x1, P0 ;  /* 0x0000000f181b7c11 */ /* 0x000fca00080f0c1f */
[----:B------:R0:W-:Y:S02]  /*d240*/  STG.E desc[UR22][R26.64], R29 ;  /* 0x0000001d1a007986 */ /* 0x0001e4000c101916 */
.L_x_1426:
[----:B------:R-:W-:Y:S05]  /*d250*/  BSYNC B0 ;  /* 0x0000000000007941 */ /* 0x000fea0003800000 */
.L_x_1425:
[C---:B------:R-:W-:Y:S01]  /*d260*/  IADD3 R44, R2.reuse, 0x68, RZ ;  /* 0x00000068022c7810 */ /* 0x040fe20007ffe0ff */
[----:B------:R-:W-:Y:S01]  /*d270*/  HADD2.F32 R39, -RZ, R39.H1_H1 ;  /* 0x30000027ff277230 */ /* 0x000fe20000004100 */
[----:B------:R-:W-:Y:S01]  /*d280*/  IADD3 R31, R2, 0x70, RZ ;  /* 0x00000070021f7810 */ /* 0x000fe20007ffe0ff */
[----:B0-----:R-:W-:Y:S01]  /*d290*/  FADD.FTZ R27, R28, -UR26 ;  /* 0x8000001a1c1b7e21 */ /* 0x001fe20008010000 */
[----:B------:R-:W-:Y:S01]  /*d2a0*/  SHF.R.S32.HI R44, RZ, 0x1f, R44 ;  /* 0x0000001fff2c7819 */ /* 0x000fe2000001142c */
[--C-:B------:R-:W-:Y:S02]  /*d2b0*/  HADD2.F32 R25, -RZ, R82.reuse.H0_H0 ;  /* 0x20000052ff197230 */ /* 0x100fe40000004100 */
[----:B------:R-:W-:Y:S01]  /*d2c0*/  FADD.FTZ R24, R39, -UR26 ;  /* 0x8000001a27187e21 */ /* 0x000fe20008010000 */
[----:B------:R-:W-:Y:S01]  /*d2d0*/  ISETP.GE.U32.AND P0, PT, R31, UR6, PT ;  /* 0x000000061f007c0c */ /* 0x000fe2000bf06070 */
[----:B------:R-:W-:Y:S01]  /*d2e0*/  HADD2.F32 R82, -RZ, R82.H1_H1 ;  /* 0x30000052ff527230 */ /* 0x000fe20000004100 */
[----:B------:R-:W-:Y:S01]  /*d2f0*/  ISETP.GE.AND.EX P2, PT, R44, UR7, PT, P2 ;  /* 0x000000072c007c0c */ /* 0x000fe2000bf46320 */
[----:B------:R-:W-:Y:S01]  /*d300*/  FMUL.FTZ R27, R27, UR27 ;  /* 0x0000001b1b1b7c20 */ /* 0x000fe20008410000 */
[----:B------:R-:W-:Y:S01]  /*d310*/  IADD3 R29, R2, 0x78, RZ ;  /* 0x00000078021d7810 */ /* 0x000fe20007ffe0ff */
[----:B------:R-:W-:Y:S01]  /*d320*/  FMUL.FTZ R24, R24, UR27 ;  /* 0x0000001b18187c20 */ /* 0x000fe20008410000 */
[----:B------:R-:W-:-:S02]  /*d330*/  ISETP.GT.U32.OR P2, PT, R3, 0x27f, P2 ;  /* 0x0000027f0300780c */ /* 0x000fc40001744470 */
[----:B------:R-:W-:Y:S01]  /*d340*/  SHF.R.S32.HI R28, RZ, 0x1f, R31 ;  /* 0x0000001fff1c7819 */ /* 0x000fe2000001141f */
        /* <DEDUP_REMOVED lines=19> */
.L_x_1427:
        /* <DEDUP_REMOVED lines=22> */
.L_x_1429:
[----:B------:R-:W-:Y:S05]  /*d5e0*/  BSYNC B0 ;  /* 0x0000000000007941 */ /* 0x000fea0003800000 */
.L_x_1428:
[--C-:B------:R-:W-:Y:S01]  /*d5f0*/  HADD2.F32 R24, -RZ, R35.reuse.H0_H0 ;  /* 0x20000023ff187230 */ /* 0x100fe20000004100 */
[----:B------:R-:W-:Y:S01]  /*d600*/  ISETP.GE.U32.AND P2, PT, R29, UR6, PT ;  /* 0x000000061d007c0c */ /* 0x000fe2000bf46070 */
[----:B------:R-:W-:Y:S01]  /*d610*/  HADD2.F32 R35, -RZ, R35.H1_H1 ;  /* 0x30000023ff237230 */ /* 0x000fe20000004100 */
[----:B------:R-:W-:Y:S01]  /*d620*/  SHF.R.S32.HI R30, RZ, 0x1f, R29 ;  /* 0x0000001fff1e7819 */ /* 0x000fe2000001141d */
[--C-:B------:R-:W-:Y:S02]  /*d630*/  HADD2.F32 R37, -RZ, R84.reuse.H0_H0 ;  /* 0x20000054ff257230 */ /* 0x100fe40000004100 */
[----:B------:R-:W-:Y:S01]  /*d640*/  FADD.FTZ R24, R24, -UR26 ;  /* 0x8000001a18187e21 */ /* 0x000fe20008010000 */
[----:B------:R-:W-:Y:S01]  /*d650*/  ISETP.GE.AND.EX P0, PT, R28, UR7, PT, P0 ;  /* 0x000000071c007c0c */ /* 0x000fe2000bf06300 */
[----:B0-----:R-:W-:Y:S01]  /*d660*/  FADD.FTZ R26, R35, -UR26 ;  /* 0x8000001a231a7e21 */ /* 0x001fe20008010000 */
[----:B------:R-:W-:Y:S01]  /*d670*/  ISETP.GE.AND.EX P2, PT, R30, UR7, PT, P2 ;  /* 0x000000071e007c0c */ /* 0x000fe2000bf46320 */
[----:B------:R-:W-:Y:S01]  /*d680*/  FMUL.FTZ R25, R24, UR27 ;  /* 0x0000001b18197c20 */ /* 0x000fe20008410000 */
[----:B------:R-:W-:Y:S01]  /*d690*/  ISETP.GT.U32.OR P0, PT, R3, 0x27f, P0 ;  /* 0x0000027f0300780c */ /* 0x000fe20000704470 */
[----:B------:R-:W-:-:S02]  /*d6a0*/  HADD2.F32 R84, -RZ, R84.H1_H1 ;  /* 0x30000054ff547230 */ /* 0x000fc40000004100 */
[----:B------:R-:W-:Y:S01]  /*d6b0*/  FMUL.FTZ R24, R26, UR27 ;  /* 0x0000001b1a187c20 */ /* 0x000fe20008410000 */
[----:B------:R-:W-:Y:S01]  /*d6c0*/  HADD2.F32 R35, -RZ, R36.H0_H0 ;  /* 0x20000024ff237230 */ /* 0x000fe20000004100 */
        /* <DEDUP_REMOVED lines=19> */
.L_x_1430:
        /* <DEDUP_REMOVED lines=10> */
[----:B------:R-:W-:Y:S02]  /*d8a0*/  FFMA.FTZ R37, R37, R22, -R26 ;  /* 0x0000001625257223 */ /* 0x000fe4000001081a */
[----:B------:R-:W-:-:S02]  /*d8b0*/  FFMA.FTZ R27, R84, R23, -R27 ;  /* 0x00000017541b7223 */ /* 0x000fc4000001081b */
        /* <DEDUP_REMOVED lines=10> */
.L_x_1432:
[----:B------:R-:W-:Y:S05]  /*d960*/  BSYNC B0 ;  /* 0x0000000000007941 */ /* 0x000fea0003800000 */
.L_x_1431:
[----:B------:R-:W-:Y:S02]  /*d970*/  HADD2.F32 R36, -RZ, R36.H1_H1 ;  /* 0x30000024ff247230 */ /* 0x000fe40000004100 */
[----:B0-----:R-:W-:Y:S01]  /*d980*/  FADD.FTZ R25, R35, -UR26 ;  /* 0x8000001a23197e21 */ /* 0x001fe20008010000 */
[--C-:B------:R-:W-:Y:S01]  /*d990*/  HADD2.F32 R37, -RZ, R79.reuse.H0_H0 ;  /* 0x2000004fff257230 */ /* 0x100fe20000004100 */
[----:B------:R-:W-:Y:S01]  /*d9a0*/  ISETP.GT.U32.OR P2, PT, R3, 0x27f, P2 ;  /* 0x0000027f0300780c */ /* 0x000fe20001744470 */
[----:B------:R-:W-:Y:S02]  /*d9b0*/  HADD2.F32 R26, -RZ, R79.H1_H1 ;  /* 0x3000004fff1a7230 */ /* 0x000fe40000004100 */
[----:B------:R-:W-:Y:S01]  /*d9c0*/  FADD.FTZ R24, R36, -UR26 ;  /* 0x8000001a24187e21 */ /* 0x000fe20008010000 */
[----:B-----5:R-:W-:Y:S01]  /*d9d0*/  HADD2.F32 R28, -RZ, R0.H0_H0 ;  /* 0x20000000ff1c7230 */ /* 0x020fe20000004100 */
[----:B------:R-:W-:Y:S01]  /*d9e0*/  IADD3 R31, R2, 0x80, RZ ;  /* 0x00000080021f7810 */ /* 0x000fe20007ffe0ff */
        /* <DEDUP_REMOVED lines=21> */
.L_x_1433:
        /* <DEDUP_REMOVED lines=19> */
[----:B------:R-:W-:Y:S02]  /*dc70*/  F2FP.F16.F32.PACK_AB R29, R29, R36 ;  /* 0x000000241d1d723e */ /* 0x000fe400000000ff */
[----:B------:R-:W-:-:S05]  /*dc80*/  LEA.HI.X R27, R24, UR15, R35, 0x1, P0 ;  /* 0x0000000f181b7c11 */ /* 0x000fca00080f0c23 */
[----:B------:R0:W-:Y:S02]  /*dc90*/  STG.E desc[UR22][R26.64], R29 ;  /* 0x0000001d1a007986 */ /* 0x0001e4000c101916 */
.L_x_1435:
[----:B------:R-:W-:Y:S05]  /*dca0*/  BSYNC B0 ;  /* 0x0000000000007941 */ /* 0x000fea0003800000 */
.L_x_1434:
[----:B------:R-:W-:Y:S01]  /*dcb0*/  IADD3 R37, R2, 0x88, RZ ;  /* 0x0000008802257810 */ /* 0x000fe20007ffe0ff */
[----:B0-----:R-:W-:Y:S01]  /*dcc0*/  HADD2.F32 R27, -RZ, R0.H1_H1 ;  /* 0x30000000ff1b7230 */ /* 0x001fe20000004100 */
[----:B------:R-:W-:Y:S01]  /*dcd0*/  ISETP.GE.U32.AND P0, PT, R31, UR6, PT ;  /* 0x000000061f007c0c */ /* 0x000fe2000bf06070 */
[----:B------:R-:W-:Y:S01]  /*dce0*/  FADD.FTZ R30, R28, -UR26 ;  /* 0x8000001a1c1e7e21 */ /* 0x000fe20008010000 */
[----:B------:R-:W-:Y:S01]  /*dcf0*/  ISETP.GE.U32.AND P2, PT, R37, UR6, PT ;  /* 0x0000000625007c0c */ /* 0x000fe2000bf46070 */
[--C-:B------:R-:W-:Y:S01]  /*dd00*/  HADD2.F32 R28, -RZ, R34.reuse.H0_H0 ;  /* 0x20000022ff1c7230 */ /* 0x100fe20000004100 */
[----:B------:R-:W-:Y:S01]  /*dd10*/  SHF.R.S32.HI R24, RZ, 0x1f, R31 ;  /* 0x0000001fff187819 */ /* 0x000fe2000001141f */
[----:B------:R-:W-:Y:S01]  /*dd20*/  FADD.FTZ R36, R27, -UR26 ;  /* 0x8000001a1b247e21 */ /* 0x000fe20008010000 */
[----:B------:R-:W-:Y:S01]  /*dd30*/  SHF.R.S32.HI R0, RZ, 0x1f, R37 ;  /* 0x0000001fff007819 */ /* 0x000fe20000011425 */
[----:B------:R-:W-:Y:S01]  /*dd40*/  FMUL.FTZ R27, R30, UR27 ;  /* 0x0000001b1e1b7c20 */ /* 0x000fe20008410000 */
[C---:B------:R-:W-:Y:S01]  /*dd50*/  IADD3 R35, R2.reuse, 0x90, RZ ;  /* 0x0000009002237810 */ /* 0x040fe20007ffe0ff */
[--C-:B------:R-:W-:Y:S01]  /*dd60*/  HADD2.F32 R25, -RZ, R77.reuse.H0_H0 ;  /* 0x2000004dff197230 */ /* 0x100fe20000004100 */
[----:B------:R-:W-:Y:S01]  /*dd70*/  IADD3 R29, R2, 0x98, RZ ;  /* 0x00000098021d7810 */ /* 0x000fe20007ffe0ff */
[----:B------:R-:W-:Y:S01]  /*dd80*/  HADD2.F32 R26, -RZ, R77.H1_H1 ;  /* 0x3000004dff1a7230 */ /* 0x000fe20000004100 */
[----:B------:R-:W-:Y:S01]  /*dd90*/  ISETP.GE.AND.EX P4, PT, R24, UR7, PT, P0 ;  /* 0x0000000718007c0c */ /* 0x000fe2000bf86300 */
[----:B------:R-:W-:Y:S01]  /*dda0*/  HADD2.F32 R34, -RZ, R34.H1_H1 ;  /* 0x30000022ff227230 */ /* 0x000fe20000004100 */
[----:B------:R-:W-:Y:S01]  /*ddb0*/  ISETP.GE.AND.EX P5, PT, R0, UR7, PT, P2 ;  /* 0x0000000700007c0c */ /* 0x000fe2000bfa6320 */
[----:B------:R-:W-:Y:S01]  /*ddc0*/  FMUL.FTZ R30, R36, UR27 ;  /* 0x0000001b241e7c20 */ /* 0x000fe20008410000 */
[----:B------:R-:W-:-:S02]  /*ddd0*/  ISETP.GE.U32.AND P2, PT, R35, UR6, PT ;  /* 0x0000000623007c0c */ /* 0x000fc4000bf46070 */
[----:B------:R-:W-:Y:S02]  /*dde0*/  ISETP.GE.U32.AND P0, PT, R29, UR6, PT ;  /* 0x000000061d007c0c */ /* 0x000fe4000bf06070 */
[C---:B------:R-:W-:Y:S02]  /*ddf0*/  ISETP.GT.U32.OR P4, PT, R3.reuse, 0x27f, P4 ;  /* 0x0000027f0300780c */ /* 0x040fe40002784470 */
[----:B------:R-:W-:Y:S01]  /*de00*/  ISETP.GT.U32.OR P5, PT, R3, 0x27f, P5 ;  /* 0x0000027f0300780c */ /* 0x000fe20002fa4470 */
        /* <DEDUP_REMOVED lines=19> */
.L_x_1436:
        /* <DEDUP_REMOVED lines=22> */
.L_x_1438:
[----:B------:R-:W-:Y:S05]  /*e0a0*/  BSYNC B0 ;  /* 0x0000000000007941 */ /* 0x000fea0003800000 */
.L_x_1437:
[----:B0-----:R-:W-:Y:S01]  /*e0b0*/  FADD.FTZ R27, R28, -UR26 ;  /* 0x8000001a1c1b7e21 */ /* 0x001fe20008010000 */
[----:B------:R-:W-:Y:S01]  /*e0c0*/  FADD.FTZ R24, R34, -UR26 ;  /* 0x8000001a22187e21 */ /* 0x000fe20008010000 */
[--C-:B------:R-:W-:Y:S02]  /*e0d0*/  HADD2.F32 R25, -RZ, R76.reuse.H0_H0 ;  /* 0x2000004cff197230 */ /* 0x100fe40000004100 */
        /* <DEDUP_REMOVED lines=22> */
.L_x_1439:
        /* <DEDUP_REMOVED lines=22> */
.L_x_1441:
[----:B------:R-:W-:Y:S05]  /*e3a0*/  BSYNC B0 ;  /* 0x0000000000007941 */ /* 0x000fea0003800000 */
.L_x_1440:
[----:B------:R-:W-:Y:S01]  /*e3b0*/  IADD3 R36, R2, 0x90, RZ ;  /* 0x0000009002247810 */ /* 0x000fe20007ffe0ff */
[--C-:B------:R-:W-:Y:S01]  /*e3c0*/  HADD2.F32 R24, -RZ, R4.reuse.H0_H0 ;  /* 0x20000004ff187230 */ /* 0x100fe20000004100 */
[----:B------:R-:W-:Y:S01]  /*e3d0*/  SHF.R.S32.HI R0, RZ, 0x1f, R29 ;  /* 0x0000001fff007819 */ /* 0x000fe2000001141d */
[----:B------:R-:W-:Y:S01]  /*e3e0*/  HADD2.F32 R4, -RZ, R4.H1_H1 ;  /* 0x30000004ff047230 */ /* 0x000fe20000004100 */
[----:B------:R-:W-:Y:S01]  /*e3f0*/  SHF.R.S32.HI R36, RZ, 0x1f, R36 ;  /* 0x0000001fff247819 */ /* 0x000fe20000011424 */
[--C-:B0-----:R-:W-:Y:S02]  /*e400*/  HADD2.F32 R25, -RZ, R74.reuse.H0_H0 ;  /* 0x2000004aff197230 */ /* 0x101fe40000004100 */
[----:B------:R-:W-:Y:S01]  /*e410*/  FADD.FTZ R24, R24, -UR26 ;  /* 0x8000001a18187e21 */ /* 0x000fe20008010000 */
[----:B------:R-:W-:Y:S01]  /*e420*/  ISETP.GE.AND.EX P0, PT, R0, UR7, PT, P0 ;  /* 0x0000000700007c0c */ /* 0x000fe2000bf06300 */
[----:B------:R-:W-:Y:S01]  /*e430*/  FADD.FTZ R26, R4, -UR26 ;  /* 0x8000001a041a7e21 */ /* 0x000fe20008010000 */
[----:B------:R-:W-:Y:S01]  /*e440*/  ISETP.GE.AND.EX P2, PT, R36, UR7, PT, P2 ;  /* 0x0000000724007c0c */ /* 0x000fe2000bf46320 */
[----:B------:R-:W-:-:S02]  /*e450*/  HADD2.F32 R74, -RZ, R74.H1_H1 ;  /* 0x3000004aff4a7230 */ /* 0x000fc40000004100 */
[----:B------:R-:W-:Y:S01]  /*e460*/  FMUL.FTZ R41, R24, UR27 ;  /* 0x0000001b18297c20 */ /* 0x000fe20008410000 */
[----:B------:R-:W-:Y:S01]  /*e470*/  HADD2.F32 R4, -RZ, R5.H0_H0 ;  /* 0x20000005ff047230 */ /* 0x000fe20000004100 */
        /* <DEDUP_REMOVED lines=21> */
.L_x_1442:
        /* <DEDUP_REMOVED lines=11> */
[----:B------:R-:W-:Y:S01]  /*e680*/  MOV R25, R21 ;  /* 0x0000001500197202 */ /* 0x000fe20000000f00 */
[----:B------:R-:W-:-:S02]  /*e690*/  FMUL.FTZ R31, R27, UR27 ;  /* 0x0000001b1b1f7c20 */ /* 0x000fc40008410000 */
        /* <DEDUP_REMOVED lines=9> */
.L_x_1444:
[----:B------:R-:W-:Y:S05]  /*e730*/  BSYNC B0 ;  /* 0x0000000000007941 */ /* 0x000fea0003800000 */
.L_x_1443:
[----:B0-----:R-:W-:Y:S02]  /*e740*/  HADD2.F32 R25, -RZ, R5.H1_H1 ;  /* 0x30000005ff197230 */ /* 0x001fe40000004100 */
[----:B------:R-:W-:Y:S01]  /*e750*/  FADD.FTZ R4, R4, -UR26 ;  /* 0x8000001a04047e21 */ /* 0x000fe20008010000 */
        /* <DEDUP_REMOVED lines=27> */
.L_x_1445:
        /* <DEDUP_REMOVED lines=22> */
.L_x_1447:
[----:B------:R-:W-:Y:S05]  /*ea70*/  BSYNC B0 ;  /* 0x0000000000007941 */ /* 0x000fea0003800000 */
.L_x_1446:
[----:B0-----:R-:W-:Y:S01]  /*ea80*/  IADD3 R25, R2, 0xa0, RZ ;  /* 0x000000a002197810 */ /* 0x001fe20007ffe0ff */
[----:B------:R-:W-:Y:S01]  /*ea90*/  FADD.FTZ R26, R26, -UR26 ;  /* 0x8000001a1a1a7e21 */ /* 0x000fe20008010000 */
[----:B------:R-:W-:Y:S01]  /*eaa0*/  IADD3 R31, R2, 0xa8, RZ ;  /* 0x000000a8021f7810 */ /* 0x000fe20007ffe0ff */
[----:B------:R-:W-:Y:S01]  /*eab0*/  FADD.FTZ R6, R6, -UR26 ;  /* 0x8000001a06067e21 */ /* 0x000fe20008010000 */
[C---:B------:R-:W-:Y:S01]  /*eac0*/  IADD3 R40, R2.reuse, 0xa8, RZ ;  /* 0x000000a802287810 */ /* 0x040fe20007ffe0ff */
[----:B------:R-:W-:Y:S01]  /*ead0*/  HADD2.F32 R5, -RZ, R70.H0_H0 ;  /* 0x20000046ff057230 */ /* 0x000fe20000004100 */
[----:B------:R-:W-:Y:S01]  /*eae0*/  IADD3 R29, R2, 0xb0, RZ ;  /* 0x000000b0021d7810 */ /* 0x000fe20007ffe0ff */
[----:B------:R-:W-:Y:S01]  /*eaf0*/  HADD2.F32 R0, -RZ, R16.H0_H0 ;  /* 0x20000010ff007230 */ /* 0x000fe20000004100 */
[----:B------:R-:W-:Y:S01]  /*eb00*/  ISETP.GE.U32.AND P5, PT, R25, UR6, PT ;  /* 0x0000000619007c0c */ /* 0x000fe2000bfa6070 */
[----:B------:R-:W-:Y:S01]  /*eb10*/  HADD2.F32 R70, -RZ, R70.H1_H1 ;  /* 0x30000046ff467230 */ /* 0x000fe20000004100 */
[----:B------:R-:W-:Y:S01]  /*eb20*/  SHF.R.S32.HI R4, RZ, 0x1f, R25 ;  /* 0x0000001fff047819 */ /* 0x000fe20000011419 */
[----:B------:R-:W-:Y:S01]  /*eb30*/  HADD2.F32 R16, -RZ, R16.H1_H1 ;  /* 0x30000010ff107230 */ /* 0x000fe20000004100 */
[----:B------:R-:W-:Y:S01]  /*eb40*/  ISETP.GE.U32.AND P2, PT, R31, UR6, PT ;  /* 0x000000061f007c0c */ /* 0x000fe2000bf46070 */
[----:B------:R-:W-:Y:S01]  /*eb50*/  FMUL.FTZ R41, R26, UR27 ;  /* 0x0000001b1a297c20 */ /* 0x000fe20008410000 */
[----:B------:R-:W-:Y:S01]  /*eb60*/  SHF.R.S32.HI R40, RZ, 0x1f, R40 ;  /* 0x0000001fff287819 */ /* 0x000fe20000011428 */
[----:B------:R-:W-:Y:S01]  /*eb70*/  FMUL.FTZ R36, R6, UR27 ;  /* 0x0000001b06247c20 */ /* 0x000fe20008410000 */
[----:B------:R-:W-:-:S02]  /*eb80*/  IADD3 R38, R2, 0xb0, RZ ;  /* 0x000000b002267810 */ /* 0x000fc40007ffe0ff */
[----:B------:R-:W-:Y:S02]  /*eb90*/  IADD3 R27, R2, 0xb8, RZ ;  /* 0x000000b8021b7810 */ /* 0x000fe40007ffe0ff */
[----:B------:R-:W-:Y:S02]  /*eba0*/  ISETP.GE.U32.AND P4, PT, R29, UR6, PT ;  /* 0x000000061d007c0c */ /* 0x000fe4000bf86070 */
[----:B------:R-:W-:Y:S02]  /*ebb0*/  SHF.R.S32.HI R38, RZ, 0x1f, R38 ;  /* 0x0000001fff267819 */ /* 0x000fe40000011426 */
[----:B------:R-:W-:Y:S02]  /*ebc0*/  ISETP.GE.AND.EX P5, PT, R4, UR7, PT, P5 ;  /* 0x0000000704007c0c */ /* 0x000fe4000bfa6350 */
[----:B------:R-:W-:Y:S02]  /*ebd0*/  ISETP.GE.AND.EX P2, PT, R40, UR7, PT, P2 ;  /* 0x0000000728007c0c */ /* 0x000fe4000bf46320 */
[----:B------:R-:W-:-:S02]  /*ebe0*/  ISETP.GE.U32.AND P0, PT, R27, UR6, PT ;  /* 0x000000061b007c0c */ /* 0x000fc4000bf06070 */
[----:B------:R-:W-:Y:S02]  /*ebf0*/  ISETP.GE.AND.EX P4, PT, R38, UR7, PT, P4 ;  /* 0x0000000726007c0c */ /* 0x000fe4000bf86340 */
        /* <DEDUP_REMOVED lines=21> */
.L_x_1448:
        /* <DEDUP_REMOVED lines=22> */
.L_x_1450:
[----:B------:R-:W-:Y:S05]  /*eeb0*/  BSYNC B0 ;  /* 0x0000000000007941 */ /* 0x000fea0003800000 */
.L_x_1449:
        /* <DEDUP_REMOVED lines=25> */
.L_x_1451:
        /* <DEDUP_REMOVED lines=22> */
.L_x_1453:
[----:B------:R-:W-:Y:S05]  /*f1b0*/  BSYNC B0 ;  /* 0x0000000000007941 */ /* 0x000fea0003800000 */
.L_x_1452:
[--C-:B------:R-:W-:Y:S01]  /*f1c0*/  HADD2.F32 R0, -RZ, R7.reuse.H0_H0 ;  /* 0x20000007ff007230 */ /* 0x100fe20000004100 */
[----:B------:R-:W-:Y:S01]  /*f1d0*/  IADD3 R28, R2, 0xb8, RZ ;  /* 0x000000b8021c7810 */ /* 0x000fe20007ffe0ff */
[----:B------:R-:W-:Y:S01]  /*f1e0*/  HADD2.F32 R7, -RZ, R7.H1_H1 ;  /* 0x30000007ff077230 */ /* 0x000fe20000004100 */
[----:B------:R-:W-:Y:S01]  /*f1f0*/  ISETP.GT.U32.OR P4, PT, R3, 0x27f, P4 ;  /* 0x0000027f0300780c */ /* 0x000fe20002784470 */
[--C-:B0-----:R-:W-:Y:S01]  /*f200*/  HADD2.F32 R5, -RZ, R68.reuse.H0_H0 ;  /* 0x20000044ff057230 */ /* 0x101fe20000004100 */
        /* <DEDUP_REMOVED lines=27> */
.L_x_1454:
        /* <DEDUP_REMOVED lines=22> */
.L_x_1456:
[----:B------:R-:W-:Y:S05]  /*f520*/  BSYNC B0 ;  /* 0x0000000000007941 */ /* 0x000fea0003800000 */
.L_x_1455:
[----:B------:R-:W-:Y:S02]  /*f530*/  HADD2.F32 R8, -RZ, R8.H1_H1 ;  /* 0x30000008ff087230 */ /* 0x000fe40000004100 */
[----:B------:R-:W-:Y:S01]  /*f540*/  FADD.FTZ R0, R0, -UR26 ;  /* 0x8000001a00007e21 */ /* 0x000fe20008010000 */
[--C-:B0-----:R-:W-:Y:S01]  /*f550*/  HADD2.F32 R5, -RZ, R66.reuse.H0_H0 ;  /* 0x20000042ff057230 */ /* 0x101fe20000004100 */
[----:B------:R-:W-:Y:S01]  /*f560*/  ISETP.GT.U32.OR P0, PT, R3, 0x27f, P0 ;  /* 0x0000027f0300780c */ /* 0x000fe20000704470 */
[----:B------:R-:W-:Y:S02]  /*f570*/  HADD2.F32 R66, -RZ, R66.H1_H1 ;  /* 0x30000042ff427230 */ /* 0x000fe40000004100 */
[----:B------:R-:W-:Y:S01]  /*f580*/  FADD.FTZ R8, R8, -UR26 ;  /* 0x8000001a08087e21 */ /* 0x000fe20008010000 */
[--C-:B------:R-:W-:Y:S02]  /*f590*/  HADD2.F32 R16, -RZ, R9.reuse.H0_H0 ;  /* 0x20000009ff107230 */ /* 0x100fe40000004100 */
        /* <DEDUP_REMOVED lines=22> */
.L_x_1457:
        /* <DEDUP_REMOVED lines=22> */
.L_x_1459:
[----:B------:R-:W-:Y:S05]  /*f860*/  BSYNC B0 ;  /* 0x0000000000007941 */ /* 0x000fea0003800000 */
.L_x_1458:
[----:B------:R-:W-:Y:S01]  /*f870*/  IADD3 R37, R2, 0xc0, RZ ;  /* 0x000000c002257810 */ /* 0x000fe20007ffe0ff */
[----:B------:R-:W-:Y:S01]  /*f880*/  FADD.FTZ R4, R16, -UR26 ;  /* 0x8000001a10047e21 */ /* 0x000fe20008010000 */
[----:B------:R-:W-:Y:S01]  /*f890*/  IADD3 R9, R2, 0xc8, RZ ;  /* 0x000000c802097810 */ /* 0x000fe20007ffe0ff */
[----:B------:R-:W-:Y:S01]  /*f8a0*/  FADD.FTZ R24, R24, -UR26 ;  /* 0x8000001a18187e21 */ /* 0x000fe20008010000 */
[C---:B------:R-:W-:Y:S01]  /*f8b0*/  IADD3 R30, R2.reuse, 0xc8, RZ ;  /* 0x000000c8021e7810 */ /* 0x040fe20007ffe0ff */
[----:B0-----:R-:W-:Y:S01]  /*f8c0*/  HADD2.F32 R5, -RZ, R64.H0_H0 ;  /* 0x20000040ff057230 */ /* 0x001fe20000004100 */
[C---:B------:R-:W-:Y:S01]  /*f8d0*/  IADD3 R36, R2.reuse, 0xc0, RZ ;  /* 0x000000c002247810 */ /* 0x040fe20007ffe0ff */
[----:B------:R-:W-:Y:S01]  /*f8e0*/  HADD2.F32 R16, -RZ, R10.H0_H0 ;  /* 0x2000000aff107230 */ /* 0x000fe20000004100 */
[----:B------:R-:W-:Y:S01]  /*f8f0*/  IADD3 R8, R2, 0xd0, RZ ;  /* 0x000000d002087810 */ /* 0x000fe20007ffe0ff */
[----:B------:R-:W-:Y:S01]  /*f900*/  HADD2.F32 R64, -RZ, R64.H1_H1 ;  /* 0x30000040ff407230 */ /* 0x000fe20000004100 */
[----:B------:R-:W-:Y:S01]  /*f910*/  ISETP.GE.U32.AND P5, PT, R37, UR6, PT ;  /* 0x0000000625007c0c */ /* 0x000fe2000bfa6070 */
        /* <DEDUP_REMOVED lines=35> */
.L_x_1460:
        /* <DEDUP_REMOVED lines=22> */
.L_x_1462:
[----:B------:R-:W-:Y:S05]  /*fcb0*/  BSYNC B0 ;  /* 0x0000000000007941 */ /* 0x000fea0003800000 */
.L_x_1461:
        /* <DEDUP_REMOVED lines=25> */
.L_x_1463:
        /* <DEDUP_REMOVED lines=19> */
[----:B------:R-:W-:Y:S02]  /*ff80*/  F2FP.F16.F32.PACK_AB R9, R9, R10 ;  /* 0x0000000a0909723e */ /* 0x000fe400000000ff */
[----:B------:R-:W-:-:S05]  /*ff90*/  LEA.HI.X R7, R4, UR15, R27, 0x1, P2 ;  /* 0x0000000f04077c11 */ /* 0x000fca00090f0c1b */
[----:B------:R0:W-:Y:S02]  /*ffa0*/  STG.E desc[UR22][R6.64], R9 ;  /* 0x0000000906007986 */ /* 0x0001e4000c101916 */
.L_x_1465:
[----:B------:R-:W-:Y:S05]  /*ffb0*/  BSYNC B0 ;  /* 0x0000000000007941 */ /* 0x000fea0003800000 */
.L_x_1464:
[--C-:B------:R-:W-:Y:S01]  /*ffc0*/  HADD2.F32 R4, -RZ, R11.reuse.H0_H0 ;  /* 0x2000000bff047230 */ /* 0x100fe20000004100 */
        /* <DEDUP_REMOVED lines=31> */
.L_x_1466:
[----:B------:R-:W-:Y:S04]  /*101c0*/  BSSY B0, `(.L_x_1467) ;  /* 0x0000016000007945 */ /* 0x000fe80003800000 */
[----:B------:R-:W-:Y:S05]  /*101d0*/  @P4 BRA `(.L_x_1468) ;  /* 0x0000000000504947 */ /* 0x000fea0003800000 */
[----:B------:R-:W-:Y:S01]  /*101e0*/  MOV R4, UR5 ;  /* 0x0000000500047c02 */ /* 0x000fe20008000f00 */
[----:B------:R-:W-:Y:S01]  /*101f0*/  ULDC.64 UR14, c[0x0][0x288] ;  /* 0x0000a200000e7ab9 */ /* 0x000fe20000000a00 */
[----:B0-----:R-:W-:Y:S01]  /*10200*/  MOV R9, UR5 ;  /* 0x0000000500097c02 */ /* 0x001fe20008000f00 */
        /* <DEDUP_REMOVED lines=17> */
.L_x_1468:
[----:B------:R-:W-:Y:S05]  /*10320*/  BSYNC B0 ;  /* 0x0000000000007941 */ /* 0x000fea0003800000 */
.L_x_1467:
[----:B------:R-:W-:Y:S02]  /*10330*/  HADD2.F32 R12, -RZ, R12.H1_H1 ;  /* 0x3000000cff0c7230 */ /* 0x000fe40000004100 */
[----:B------:R-:W-:Y:S01]  /*10340*/  FADD.FTZ R26, R26, -UR26 ;  /* 0x8000001a1a1a7e21 */ /* 0x000fe20008010000 */
[--C-:B01----:R-:W-:Y:S01]  /*10350*/  HADD2.F32 R7, -RZ, R57.reuse.H0_H0 ;  /* 0x20000039ff077230 */ /* 0x103fe20000004100 */
[----:B------:R-:W-:Y:S01]  /*10360*/  ISETP.GT.U32.OR P0, PT, R3, 0x27f, P0 ;  /* 0x0000027f0300780c */ /* 0x000fe20000704470 */
[----:B------:R-:W-:Y:S02]  /*10370*/  HADD2.F32 R8, -RZ, R57.H1_H1 ;  /* 0x30000039ff087230 */ /* 0x000fe40000004100 */
[----:B------:R-:W-:Y:S01]  /*10380*/  FADD.FTZ R12, R12, -UR26 ;  /* 0x8000001a0c0c7e21 */ /* 0x000fe20008010000 */
[----:B------:R-:W-:Y:S01]  /*10390*/  IADD3 R5, R2, 0xe0, RZ ;  /* 0x000000e002057810 */ /* 0x000fe20007ffe0ff */
[----:B------:R-:W-:Y:S01]  /*103a0*/  FMUL.FTZ R29, R26, UR27 ;  /* 0x0000001b1a1d7c20 */ /* 0x000fe20008410000 */
[----:B------:R-:W-:Y:S01]  /*103b0*/  IADD3 R4, R2, 0xe8, RZ ;  /* 0x000000e802047810 */ /* 0x000fe20007ffe0ff */
        /* <DEDUP_REMOVED lines=20> */
.L_x_1469:
        /* <DEDUP_REMOVED lines=22> */
.L_x_1471:
[----:B------:R-:W-:Y:S05]  /*10660*/  BSYNC B0 ;  /* 0x0000000000007941 */ /* 0x000fea0003800000 */
.L_x_1470:
[C---:B------:R-:W-:Y:S01]  /*10670*/  IADD3 R31, R2.reuse, 0xe8, RZ ;  /* 0x000000e8021f7810 */ /* 0x040fe20007ffe0ff */
[--C-:B0-----:R-:W-:Y:S01]  /*10680*/  HADD2.F32 R8, -RZ, R13.reuse.H0_H0 ;  /* 0x2000000dff087230 */ /* 0x101fe20000004100 */
[C---:B------:R-:W-:Y:S01]  /*10690*/  IADD3 R34, R2.reuse, 0xe0, RZ ;  /* 0x000000e002227810 */ /* 0x040fe20007ffe0ff */
[----:B------:R-:W-:Y:S01]  /*106a0*/  HADD2.F32 R13, -RZ, R13.H1_H1 ;  /* 0x3000000dff0d7230 */ /* 0x000fe20000004100 */
[C---:B------:R-:W-:Y:S01]  /*106b0*/  IADD3 R6, R2.reuse, 0xf0, RZ ;  /* 0x000000f002067810 */ /* 0x040fe20007ffe0ff */
[--C-:B------:R-:W-:Y:S01]  /*106c0*/  HADD2.F32 R7, -RZ, R56.reuse.H0_H0 ;  /* 0x20000038ff077230 */ /* 0x100fe20000004100 */
[----:B------:R-:W-:Y:S01]  /*106d0*/  IADD3 R0, R2, 0xf8, RZ ;  /* 0x000000f802007810 */ /* 0x000fe20007ffe0ff */
[----:B------:R-:W-:Y:S01]  /*106e0*/  FADD.FTZ R8, R8, -UR26 ;  /* 0x8000001a08087e21 */ /* 0x000fe20008010000 */
[----:B------:R-:W-:Y:S01]  /*106f0*/  ISETP.GE.U32.AND P0, PT, R5, UR6, PT ;  /* 0x0000000605007c0c */ /* 0x000fe2000bf06070 */
[----:B------:R-:W-:Y:S01]  /*10700*/  FADD.FTZ R13, R13, -UR26 ;  /* 0x8000001a0d0d7e21 */ /* 0x000fe20008010000 */
[----:B------:R-:W-:Y:S01]  /*10710*/  ISETP.GE.U32.AND P2, PT, R4, UR6, PT ;  /* 0x0000000604007c0c */ /* 0x000fe2000bf46070 */
[----:B------:R-:W-:Y:S01]  /*10720*/  HADD2.F32 R56, -RZ, R56.H1_H1 ;  /* 0x30000038ff387230 */ /* 0x000fe20000004100 */
[----:B------:R-:W-:Y:S01]  /*10730*/  IADD3 R30, R2, 0xf0, RZ ;  /* 0x000000f0021e7810 */ /* 0x000fe20007ffe0ff */
[--C-:B------:R-:W-:Y:S01]  /*10740*/  HADD2.F32 R26, -RZ, R14.reuse.H0_H0 ;  /* 0x2000000eff1a7230 */ /* 0x100fe20000004100 */
[----:B------:R-:W-:Y:S01]  /*10750*/  SHF.R.S32.HI R34, RZ, 0x1f, R34 ;  /* 0x0000001fff227819 */ /* 0x000fe20000011422 */
[----:B------:R-:W-:Y:S01]  /*10760*/  HADD2.F32 R28, -RZ, R14.H1_H1 ;  /* 0x3000000eff1c7230 */ /* 0x000fe20000004100 */
[----:B------:R-:W-:Y:S01]  /*10770*/  SHF.R.S32.HI R31, RZ, 0x1f, R31 ;  /* 0x0000001fff1f7819 */ /* 0x000fe2000001141f */
[----:B------:R-:W-:Y:S01]  /*10780*/  FMUL.FTZ R29, R8, UR27 ;  /* 0x0000001b081d7c20 */ /* 0x000fe20008410000 */
[----:B------:R-:W-:Y:S01]  /*10790*/  ISETP.GE.U32.AND P5, PT, R6, UR6, PT ;  /* 0x0000000606007c0c */ /* 0x000fe2000bfa6070 */
[----:B------:R-:W-:Y:S01]  /*107a0*/  FMUL.FTZ R24, R13, UR27 ;  /* 0x0000001b0d187c20 */ /* 0x000fe20008410000 */
[----:B------:R-:W-:-:S02]  /*107b0*/  SHF.R.S32.HI R30, RZ, 0x1f, R30 ;  /* 0x0000001fff1e7819 */ /* 0x000fc4000001141e */
[----:B------:R-:W-:Y:S02]  /*107c0*/  ISETP.GE.U32.AND P4, PT, R0, UR6, PT ;  /* 0x0000000600007c0c */ /* 0x000fe4000bf86070 */
[----:B------:R-:W-:Y:S02]  /*107d0*/  ISETP.GE.AND.EX P0, PT, R34, UR7, PT, P0 ;  /* 0x0000000722007c0c */ /* 0x000fe4000bf06300 */
[----:B------:R-:W-:Y:S02]  /*107e0*/  ISETP.GE.AND.EX P2, PT, R31, UR7, PT, P2 ;  /* 0x000000071f007c0c */ /* 0x000fe4000bf46320 */
[----:B------:R-:W-:Y:S02]  /*107f0*/  ISETP.GE.AND.EX P5, PT, R30, UR7, PT, P5 ;  /* 0x000000071e007c0c */ /* 0x000fe4000bfa6350 */
[----:B------:R-:W-:Y:S02]  /*10800*/  ISETP.GE.AND.EX P4, PT, R86, UR7, PT, P4 ;  /* 0x0000000756007c0c */ /* 0x000fe4000bf86340 */
[----:B------:R-:W-:-:S02]  /*10810*/  ISETP.GT.U32.OR P0, PT, R3, 0x27f, P0 ;  /* 0x0000027f0300780c */ /* 0x000fc40000704470 */
        /* <DEDUP_REMOVED lines=20> */
.L_x_1472:
        /* <DEDUP_REMOVED lines=22> */
.L_x_1474:
[----:B------:R-:W-:Y:S05]  /*10ac0*/  BSYNC B0 ;  /* 0x0000000000007941 */ /* 0x000fea0003800000 */
.L_x_1473:
        /* <DEDUP_REMOVED lines=25> */
.L_x_1475:
        /* <DEDUP_REMOVED lines=22> */
.L_x_1477:
[----:B------:R-:W-:Y:S05]  /*10dc0*/  BSYNC B0 ;  /* 0x0000000000007941 */ /* 0x000fea0003800000 */
.L_x_1476:
        /* <DEDUP_REMOVED lines=31> */
.L_x_1478:
        /* <DEDUP_REMOVED lines=22> */
.L_x_1480:
[----:B------:R-:W-:Y:S05]  /*11120*/  BSYNC B0 ;  /* 0x0000000000007941 */ /* 0x000fea0003800000 */
.L_x_1479:
        /* <DEDUP_REMOVED lines=25> */
.L_x_1481:
        /* <DEDUP_REMOVED lines=18> */
[----:B------:R-:W-:Y:S02]  /*113e0*/  F2FP.F16.F32.PACK_AB R7, R7, R6 ;  /* 0x000000060707723e */ /* 0x000fe400000000ff */
[----:B------:R-:W-:-:S05]  /*113f0*/  LEA.HI.X R5, R18, UR7, R9, 0x1, P0 ;  /* 0x0000000712057c11 */ /* 0x000fca00080f0c09 */
[----:B------:R0:W-:Y:S02]  /*11400*/  STG.E desc[UR22][R4.64], R7 ;  /* 0x0000000704007986 */ /* 0x0001e4000c101916 */
.L_x_1483:
[----:B------:R-:W-:Y:S05]  /*11410*/  BSYNC B0 ;  /* 0x0000000000007941 */ /* 0x000fea0003800000 */
.L_x_1482:
        /* <DEDUP_REMOVED lines=9> */
.L_x_1337:
        /* <DEDUP_REMOVED lines=19> */
.L_x_1486:
[----:B------:R-:W-:Y:S05]  /*115e0*/  BSYNC B0 ;  /* 0x0000000000007941 */ /* 0x000fea0003800000 */
.L_x_1485:
[----:B------:R-:W1:Y:S01]  /*115f0*/  S2UR UR4, SR_CTAID.X ;  /* 0x00000000000479c3 */ /* 0x000e620000002500 */
[----:B------:R-:W-:Y:S02]  /*11600*/  IADD3 R0, R2, -0x1, RZ ;  /* 0xffffffff02007810 */ /* 0x000fe40007ffe0ff */
[----:B------:R-:W-:-:S05]  /*11610*/  IADD3 R6, R9, -0x1, RZ ;  /* 0xffffffff09067810 */ /* 0x000fca0007ffe0ff */
[----:B------:R-:W2:Y:S01]  /*11620*/  S2UR UR5, SR_CTAID.Y ;  /* 0x00000000000579c3 */ /* 0x000ea20000002600 */
[----:B-1----:R-:W-:-:S04]  /*11630*/  ISETP.NE.AND P0, PT, R0, UR4, PT ;  /* 0x0000000400007c0c */ /* 0x002fc8000bf05270 */
[----:B--2---:R-:W-:-:S13]  /*11640*/  ISETP.NE.OR P0, PT, R6, UR5, P0 ;  /* 0x0000000506007c0c */ /* 0x004fda0008705670 */
[----:B------:R-:W-:Y:S05]  /*11650*/  @P0 EXIT ;  /* 0x000000000000094d */ /* 0x000fea0003800000 */
[----:B------:R-:W-:Y:S05]  /*11660*/  @P1 BRA `(.L_x_1487) ;  /* 0x0000000000201947 */ /* 0x000fea0003800000 */
[----:B------:R-:W-:-:S05]  /*11670*/  IMAD R0, R2, R9, RZ ;  /* 0x0000000902007224 */ /* 0x000fca00078e02ff */
[----:B------:R-:W-:-:S13]  /*11680*/  ISETP.NE.AND P0, PT, R0, -0x1, PT ;  /* 0xffffffff0000780c */ /* 0x000fda0003f05270 */
[----:B------:R-:W-:Y:S05]  /*11690*/  @!P0 BRA `(.L_x_1487) ;  /* 0x0000000000148947 */ /* 0x000fea0003800000 */
.L_x_1488:
[----:B0-----:R-:W2:Y:S04]  /*116a0*/  LDG.E.STRONG.GPU R7, desc[UR22][R4.64] ;  /* 0x0000001604077981 */ /* 0x001ea8000c1ef900 */
[----:B--2---:R-:W-:Y:S01]  /*116b0*/  CCTL.IVALL ;  /* 0x00000000ff00798f */ /* 0x004fe20002000000 */
[----:B------:R-:W-:Y:S05]  /*116c0*/  YIELD ;  /* 0x0000000000007946 */ /* 0x000fea0003800000 */
[----:B------:R-:W-:-:S13]  /*116d0*/  ISETP.NE.AND P0, PT, R7, R0, PT ;  /* 0x000000000700720c */ /* 0x000fda0003f05270 */
[----:B------:R-:W-:Y:S05]  /*116e0*/  @P0 BRA `(.L_x_1488) ;  /* 0xfffffffc00ec0947 */ /* 0x000fea000383ffff */
.L_x_1487:
[----:B------:R-:W-:Y:S05]  /*116f0*/  WARPSYNC.ALL ;  /* 0x0000000000007948 */ /* 0x000fea0003800000 */
[----:B------:R-:W1:Y:S08]  /*11700*/  LDC.64 R24, c[0x0][0x288] ;  /* 0x0000a200ff187b82 */ /* 0x000e700000000a00 */
[----:B------:R-:W-:Y:S01]  /*11710*/  BAR.SYNC.DEFER_BLOCKING 0x0 ;  /* 0x0000000000007b1d */ /* 0x000fe20000010000 */
[----:B-1----:R-:W-:-:S04]  /*11720*/  LEA.HI R0, P0, R25, R24, RZ, 0x1 ;  /* 0x0000001819007211 */ /* 0x002fc800078108ff */
[----:B0-----:R-:W-:-:S04]  /*11730*/  IADD3.X R5, RZ, R25, RZ, P0, !PT ;  /* 0x00000019ff057210 */ /* 0x001fc800007fe4ff */
        /* <DEDUP_REMOVED lines=19> */
.L_x_1489:
        /* <DEDUP_REMOVED lines=23> */
.L_x_1490:
        /* <DEDUP_REMOVED lines=10> */
.L_x_5584:


//--------------------- .text._Z35group_norm_nhwc_bwd_one_pass_kernelI11Fp16IOFp32WLi512ELi160ELi640EEv26Group_norm_nhwc_bwd_params --------------------------
	.section	.text._Z35group_norm_nhwc_bwd_one_pass_kernelI11Fp16IOFp32WLi512ELi160ELi640EEv26Group_norm_nhwc_bwd_params,"ax",@progbits
	.align	128
        .global         _Z35group_norm_nhwc_bwd_one_pass_kernelI11Fp16IOFp32WLi512ELi160ELi640EEv26Group_norm_nhwc_bwd_params
        .type           _Z35group_norm_nhwc_bwd_one_pass_kernelI11Fp16IOFp32WLi512ELi160ELi640EEv26Group_norm_nhwc_bwd_params,@function
        .size           _Z35group_norm_nhwc_bwd_one_pass_kernelI11Fp16IOFp32WLi512ELi160ELi640EEv26Group_norm_nhwc_bwd_params,(.L_x_5585 - _Z35group_norm_nhwc_bwd_one_pass_kernelI11Fp16IOFp32WLi512ELi160ELi640EEv26Group_norm_nhwc_bwd_params)
        .other          _Z35group_norm_nhwc_bwd_one_pass_kernelI11Fp16IOFp32WLi512ELi160ELi640EEv26Group_norm_nhwc_bwd_params,@"STO_CUDA_ENTRY STV_DEFAULT"
_Z35group_norm_nhwc_bwd_one_pass_kernelI11Fp16IOFp32WLi512ELi160ELi640EEv26Group_norm_nhwc_bwd_params:
.text._Z35group_norm_nhwc_bwd_one_pass_kernelI11Fp16IOFp32WLi512ELi160ELi640EEv26Group_norm_nhwc_bwd_params:
        /* <DEDUP_REMOVED lines=32> */
.L_x_1578:
        /* <DEDUP_REMOVED lines=11> */
[----:B------:R-:W-:Y:S02]  /*02b0*/  R2UR UR16, R2 ;  /* 0x00000000021072ca */ /* 0x000fe400000e0000 */
[----:B------:R-:W-:-:S02]  /*02c0*/  ISETP.GE.U32.AND P0, PT, R0, UR18, PT ;  /* 0x0000001200007c0c */ /* 0x000fc4000bf06070 */
[C---:B0-----:R-:W-:Y:S02]  /*02d0*/  IADD3 R11, R0.reuse, 0x8, RZ ;  /* 0x00000008000b7810 */ /* 0x041fe40007ffe0ff */
[----:B------:R-:W-:Y:S02]  /*02e0*/  IADD3 R28, R0, 0x10, RZ ;  /* 0x00000010001c7810 */ /* 0x000fe40007ffe0ff */
[----:B------:R-:W-:Y:S02]  /*02f0*/  SHF.R.S32.HI R15, RZ, 0x1f, R11 ;  /* 0x0000001fff0f7819 */ /* 0x000fe4000001140b */
[----:B------:R-:W-:Y:S02]  /*0300*/  LOP3.LUT R30, R30, 0xffffffef, RZ, 0xc0, !PT ;  /* 0xffffffef1e1e7812 */ /* 0x000fe400078ec0ff */
[----:B------:R-:W-:Y:S01]  /*0310*/  SHF.R.S32.HI R10, RZ, 0x1f, R28 ;  /* 0x0000001fff0a7819 */ /* 0x000fe2000001141c */
[----:B------:R-:W0:Y:S01]  /*0320*/  I2F.RP R2, UR16 ;  /* 0x0000001000027d06 */ /* 0x000e220008209400 */
[----:B------:R-:W-:-:S02]  /*0330*/  IADD3 R27, R0, 0x18, RZ ;  /* 0x00000018001b7810 */ /* 0x000fc40007ffe0ff */
[----:B------:R-:W-:Y:S02]  /*0340*/  LOP3.LUT R6, R6, 0xfffffffd, RZ, 0xc0, !PT ;  /* 0xfffffffd06067812 */ /* 0x000fe400078ec0ff */
[----:B------:R-:W-:Y:S02]  /*0350*/  SHF.R.S32.HI R24, RZ, 0x1f, R27 ;  /* 0x0000001fff187819 */ /* 0x000fe4000001141b */
[----:B------:R-:W-:Y:S01]  /*0360*/  LOP3.LUT R29, R29, 0xfffffffb, RZ, 0xc0, !PT ;  /* 0xfffffffb1d1d7812 */ /* 0x000fe200078ec0ff */
[----:B0-----:R-:W0:Y:S02]  /*0370*/  MUFU.RCP R2, R2 ;  /* 0x0000000200027308 */ /* 0x001e240000001000 */
[----:B0-----:R-:W-:-:S06]  /*0380*/  IADD3 R3, R2, 0xffffffe, RZ ;  /* 0x0ffffffe02037810 */ /* 0x001fcc0007ffe0ff */
[----:B------:R-:W0:Y:S02]  /*0390*/  F2I.FTZ.U32.TRUNC.NTZ R3, R3 ;  /* 0x0000000300037305 */ /* 0x000e24000021f000 */
[----:B0-----:R-:W-:-:S13]  /*03a0*/  R2UR UR7, R3 ;  /* 0x00000000030772ca */ /* 0x001fda00000e0000 */
        /* <DEDUP_REMOVED lines=18> */
[----:B------:R-:W-:Y:S02]  /*04d0*/  USEL UR9, UR8, UR6, !UP0 ;  /* 0x0000000608097287 */ /* 0x000fe4000c000000 */
        /* <DEDUP_REMOVED lines=8> */
[----:B--2---:R-:W-:Y:S02]  /*0560*/  ISETP.GT.U32.AND P1, PT, R5, 0x27f, PT ;  /* 0x0000027f0500780c */ /* 0x004fe40003f24070 */
[----:B------:R-:W-:Y:S02]  /*0570*/  SHF.R.S32.HI R5, RZ, 0x1f, R0 ;  /* 0x0000001fff057819 */ /* 0x000fe40000011400 */
[----:B---3--:R-:W-:Y:S02]  /*0580*/  SHF.R.S32.HI R3, RZ, 0x1f, R7 ;  /* 0x0000001fff037819 */ /* 0x008fe40000011407 */
[----:B------:R-:W-:Y:S02]  /*0590*/  ISETP.GE.OR.EX P3, PT, R5, UR19, P1, P0 ;  /* 0x0000001305007c0c */ /* 0x000fe40008f66700 */
[----:B------:R-:W-:-:S04]  /*05a0*/  ISETP.GE.U32.AND P0, PT, R11, UR18, PT ;  /* 0x000000120b007c0c */ /* 0x000fc8000bf06070 */
[----:B------:R-:W-:Y:S02]  /*05b0*/  ISETP.GE.OR.EX P6, PT, R15, UR19, P1, P0 ;  /* 0x000000130f007c0c */ /* 0x000fe40008fc6700 */
[----:B------:R-:W-:Y:S02]  /*05c0*/  IADD3 R2, P0, R7, UR12, RZ ;  /* 0x0000000c07027c10 */ /* 0x000fe4000ff1e0ff */
[----:B------:R-:W-:Y:S02]  /*05d0*/  MOV R7, UR16 ;  /* 0x0000001000077c02 */ /* 0x000fe40008000f00 */
[----:B------:R-:W-:Y:S01]  /*05e0*/  LEA.HI.X.SX32 R3, R4, R3, 0x1, P0 ;  /* 0x0000000304037211 */ /* 0x000fe200000f0eff */
[----:B------:R-:W0:Y:S01]  /*05f0*/  @!P3 LDC.64 R12, c[0x0][0x288] ;  /* 0x0000a200ff0cbb82 */ /* 0x000e220000000a00 */
[----:B------:R-:W-:Y:S02]  /*0600*/  ISETP.GE.U32.AND P0, PT, R28, UR18, PT ;  /* 0x000000121c007c0c */ /* 0x000fe4000bf06070 */
[----:B------:R-:W-:Y:S01]  /*0610*/  @P3 LOP3.LUT R30, R30, 0x10, RZ, 0xfc, !PT ;  /* 0x000000101e1e3812 */ /* 0x000fe200078efcff */
[----:B------:R-:W-:Y:S01]  /*0620*/  IMAD.WIDE.U32 R2, R7, UR7, R2 ;  /* 0x0000000707027c25 */ /* 0x000fe2000f8e0002 */
[----:B------:R-:W-:-:S02]  /*0630*/  ISETP.GE.OR.EX P5, PT, R10, UR19, P1, P0 ;  /* 0x000000130a007c0c */ /* 0x000fc40008fa6700 */
[----:B------:R-:W-:Y:S01]  /*0640*/  LOP3.LUT R30, R30, 0xfffffff7, RZ, 0xc0, !PT ;  /* 0xfffffff71e1e7812 */ /* 0x000fe200078ec0ff */
[----:B------:R-:W1:Y:S01]  /*0650*/  @!P3 LDC.64 R18, c[0x0][0x230] ;  /* 0x00008c00ff12bb82 */ /* 0x000e620000000a00 */
[----:B------:R-:W-:Y:S02]  /*0660*/  ISETP.GE.U32.AND P0, PT, R27, UR18, PT ;  /* 0x000000121b007c0c */ /* 0x000fe4000bf06070 */
[----:B------:R-:W-:Y:S02]  /*0670*/  @P6 LOP3.LUT R30, R30, 0x8, RZ, 0xfc, !PT ;  /* 0x000000081e1e6812 */ /* 0x000fe400078efcff */
[----:B------:R-:W-:Y:S02]  /*0680*/  ISETP.GE.OR.EX P4, PT, R24, UR19, P1, P0 ;  /* 0x0000001318007c0c */ /* 0x000fe40008f86700 */
[----:B------:R-:W-:Y:S01]  /*0690*/  LOP3.LUT R30, R30, 0xfffffffb, RZ, 0xc0, !PT ;  /* 0xfffffffb1e1e7812 */ /* 0x000fe200078ec0ff */
[----:B------:R-:W2:Y:S01]  /*06a0*/  @!P6 LDC.64 R8, c[0x0][0x288] ;  /* 0x0000a200ff08eb82 */ /* 0x000ea20000000a00 */
[----:B------:R-:W-:-:S02]  /*06b0*/  IADD3 R7, R0, 0x20, RZ ;  /* 0x0000002000077810 */ /* 0x000fc40007ffe0ff */
[----:B------:R-:W-:Y:S02]  /*06c0*/  @P5 LOP3.LUT R30, R30, 0x4, RZ, 0xfc, !PT ;  /* 0x000000041e1e5812 */ /* 0x000fe400078efcff */
[----:B------:R-:W-:Y:S02]  /*06d0*/  ISETP.GE.U32.AND P2, PT, R7, UR18, PT ;  /* 0x0000001207007c0c */ /* 0x000fe4000bf46070 */
[----:B------:R-:W-:Y:S01]  /*06e0*/  LOP3.LUT R30, R30, 0xfffffffd, RZ, 0xc0, !PT ;  /* 0xfffffffd1e1e7812 */ /* 0x000fe200078ec0ff */
[----:B0-----:R-:W-:Y:S01]  /*06f0*/  @!P3 IMAD R4, R5, R12, RZ ;  /* 0x0000000c0504b224 */ /* 0x001fe200078e02ff */
[----:B------:R-:W-:Y:S01]  /*0700*/  IADD3 R5, R3, UR6, RZ ;  /* 0x0000000603057c10 */ /* 0x000fe2000fffe0ff */
[----:B------:R-:W0:Y:S01]  /*0710*/  @!P3 LDC.64 R16, c[0x0][0x228] ;  /* 0x00008a00ff10bb82 */ /* 0x000e220000000a00 */
[----:B------:R-:W-:Y:S01]  /*0720*/  SHF.R.S32.HI R25, RZ, 0x1f, R7 ;  /* 0x0000001fff197819 */ /* 0x000fe20000011407 */
[----:B------:R-:W-:Y:S01]  /*0730*/  @!P3 IMAD R21, R0, R13, R4 ;  /* 0x0000000d0015b224 */ /* 0x000fe200078e0204 */
[----:B------:R-:W-:Y:S01]  /*0740*/  @!P3 MOV R4, R2 ;  /* 0x000000020004b202 */ /* 0x000fe20000000f00 */
[----:B------:R-:W-:Y:S01]  /*0750*/  ULDC.64 UR6, c[0x0][0x290] ;  /* 0x0000a40000067ab9 */ /* 0x000fe20000000a00 */
[----:B------:R-:W-:-:S03]  /*0760*/  @P4 LOP3.LUT R30, R30, 0x2, RZ, 0xfc, !PT ;  /* 0x000000021e1e4812 */ /* 0x000fc600078efcff */
[----:B------:R-:W-:Y:S01]  /*0770*/  @!P3 IMAD.WIDE.U32 R12, R0, R12, R4 ;  /* 0x0000000c000cb225 */ /* 0x000fe200078e0004 */
[----:B------:R-:W3:Y:S04]  /*0780*/  @!P6 LDC.64 R38, c[0x0][0x230] ;  /* 0x00008c00ff26eb82 */ /* 0x000ee80000000a00 */
[----:B------:R-:W-:Y:S01]  /*0790*/  @!P3 IADD3 R13, R13, R21, RZ ;  /* 0x000000150d0db210 */ /* 0x000fe20007ffe0ff */
[----:B--2---:R-:W-:Y:S01]  /*07a0*/  @!P6 IMAD R14, R15, R8, RZ ;  /* 0x000000080f0ee224 */ /* 0x004fe200078e02ff */
[C---:B------:R-:W-:Y:S02]  /*07b0*/  @!P3 SHF.L.U32 R21, R12.reuse, 0x1, RZ ;  /* 0x000000010c15b819 */ /* 0x040fe400000006ff */
[----:B------:R-:W2:Y:S01]  /*07c0*/  @!P5 LDC.64 R22, c[0x0][0x288] ;  /* 0x0000a200ff16db82 */ /* 0x000ea20000000a00 */
[----:B------:R-:W-:Y:S01]  /*07d0*/  @!P3 SHF.L.U64.HI R26, R12, 0x1, R13 ;  /* 0x000000010c1ab819 */ /* 0x000fe2000001020d */
[----:B------:R-:W-:Y:S01]  /*07e0*/  @!P6 IMAD R31, R11, R9, R14 ;  /* 0x000000090b1fe224 */ /* 0x000fe200078e020e */
[----:B-1----:R-:W-:-:S02]  /*07f0*/  @!P3 IADD3 R18, P0, R21, R18, RZ ;  /* 0x000000121512b210 */ /* 0x002fc40007f1e0ff */
[----:B------:R-:W-:Y:S02]  /*0800*/  ISETP.GE.OR.EX P3, PT, R25, UR19, P1, P2 ;  /* 0x0000001319007c0c */ /* 0x000fe40008f66720 */
[C---:B------:R-:W-:Y:S01]  /*0810*/  LOP3.LUT P2, RZ, R30.reuse, 0x10, RZ, 0xc0, !PT ;  /* 0x000000101eff7812 */ /* 0x040fe2000784c0ff */
[----:B------:R-:W1:Y:S01]  /*0820*/  @!P6 LDC.64 R36, c[0x0][0x228] ;  /* 0x00008a00ff24eb82 */ /* 0x000e620000000a00 */
[----:B------:R-:W-:Y:S02]  /*0830*/  @!P6 MOV R12, R2 ;  /* 0x00000002000ce202 */ /* 0x000fe40000000f00 */
[----:B------:R-:W-:Y:S02]  /*0840*/  @!P6 MOV R13, R5 ;  /* 0x00000005000de202 */ /* 0x000fe40000000f00 */
[----:B------:R-:W-:Y:S01]  /*0850*/  LOP3.LUT R30, R30, 0xfffffffe, RZ, 0xc0, !PT ;  /* 0xfffffffe1e1e7812 */ /* 0x000fe200078ec0ff */
[----:B------:R-:W-:Y:S02]  /*0860*/  @!P6 IMAD.WIDE.U32 R8, R11, R8, R12 ;  /* 0x000000080b08e225 */ /* 0x000fe400078e000c */
[----:B------:R-:W4:Y:S02]  /*0870*/  @!P4 LDC.64 R14, c[0x0][0x288] ;  /* 0x0000a200ff0ecb82 */ /* 0x000f240000000a00 */
[----:B------:R-:W-:-:S02]  /*0880*/  @P3 LOP3.LUT R30, R30, 0x1, RZ, 0xfc, !PT ;  /* 0x000000011e1e3812 */ /* 0x000fc400078efcff */
[----:B------:R-:W-:Y:S02]  /*0890*/  @!P2 IADD3.X R19, R26, R19, RZ, P0, !PT ;  /* 0x000000131a13a210 */ /* 0x000fe400007fe4ff */
[----:B0-----:R-:W-:Y:S02]  /*08a0*/  @!P2 IADD3 R16, P0, R21, R16, RZ ;  /* 0x000000101510a210 */ /* 0x001fe40007f1e0ff */
[----:B------:R-:W-:Y:S01]  /*08b0*/  @!P6 IADD3 R11, R9, R31, RZ ;  /* 0x0000001f090be210 */ /* 0x000fe20007ffe0ff */
[----:B------:R-:W0:Y:S01]  /*08c0*/  @!P5 LDC.64 R20, c[0x0][0x230] ;  /* 0x00008c00ff14db82 */ /* 0x000e220000000a00 */
[----:B------:R-:W-:Y:S02]  /*08d0*/  @!P6 SHF.L.U32 R9, R8, 0x1, RZ ;  /* 0x000000010809e819 */ /* 0x000fe400000006ff */
[----:B------:R-:W-:Y:S02]  /*08e0*/  @!P2 IADD3.X R17, R26, R17, RZ, P0, !PT ;  /* 0x000000111a11a210 */ /* 0x000fe400007fe4ff */
[----:B------:R-:W-:Y:S01]  /*08f0*/  @!P6 SHF.L.U64.HI R26, R8, 0x1, R11 ;  /* 0x00000001081ae819 */ /* 0x000fe2000001020b */
[----:B--2---:R-:W-:Y:S01]  /*0900*/  @!P5 IMAD R8, R10, R22, RZ ;  /* 0x000000160a08d224 */ /* 0x004fe200078e02ff */
[----:B---3--:R-:W-:Y:S01]  /*0910*/  @!P6 IADD3 R38, P0, R9, R38, RZ ;  /* 0x000000260926e210 */ /* 0x008fe20007f1e0ff */
[----:B------:R-:W2:Y:S01]  /*0920*/  @!P5 LDC.64 R12, c[0x0][0x228] ;  /* 0x00008a00ff0cdb82 */ /* 0x000ea20000000a00 */
[----:B------:R-:W-:Y:S01]  /*0930*/  LOP3.LUT R30, R30, 0xfffffeff, RZ, 0xc0, !PT ;  /* 0xfffffeff1e1e7812 */ /* 0x000fe200078ec0ff */
[----:B------:R-:W-:Y:S01]  /*0940*/  @!P5 IMAD R31, R28, R23, R8 ;  /* 0x000000171c1fd224 */ /* 0x000fe200078e0208 */
[----:B------:R-:W-:-:S02]  /*0950*/  @!P6 IADD3.X R39, R26, R39, RZ, P0, !PT ;  /* 0x000000271a27e210 */ /* 0x000fc400007fe4ff */
[----:B-1----:R-:W-:Y:S02]  /*0960*/  @!P6 IADD3 R36, P0, R9, R36, RZ ;  /* 0x000000240924e210 */ /* 0x002fe40007f1e0ff */
[----:B------:R-:W-:Y:S01]  /*0970*/  @!P5 MOV R8, R2 ;  /* 0x000000020008d202 */ /* 0x000fe20000000f00 */
[----:B------:R-:W1:Y:S01]  /*0980*/  @!P3 LDC.64 R10, c[0x0][0x288] ;  /* 0x0000a200ff0abb82 */ /* 0x000e620000000a00 */
[----:B------:R-:W-:Y:S02]  /*0990*/  @!P5 MOV R9, R5 ;  /* 0x000000050009d202 */ /* 0x000fe40000000f00 */
[----:B------:R-:W-:Y:S01]  /*09a0*/  @!P6 IADD3.X R37, R26, R37, RZ, P0, !PT ;  /* 0x000000251a25e210 */ /* 0x000fe200007fe4ff */
[----:B------:R-:W-:-:S04]  /*09b0*/  @!P5 IMAD.WIDE.U32 R22, R28, R22, R8 ;  /* 0x000000161c16d225 */ /* 0x000fc800078e0008 */
[----:B------:R-:W3:Y:S01]  /*09c0*/  @!P4 LDC.64 R34, c[0x0][0x230] ;  /* 0x00008c00ff22cb82 */ /* 0x000ee20000000a00 */
[----:B----4-:R-:W-:Y:S01]  /*09d0*/  @!P4 IMAD R28, R24, R14, RZ ;  /* 0x0000000e181cc224 */ /* 0x010fe200078e02ff */
[----:B------:R-:W-:Y:S02]  /*09e0*/  @!P5 IADD3 R23, R23, R31, RZ ;  /* 0x0000001f1717d210 */ /* 0x000fe40007ffe0ff */
[C---:B------:R-:W-:Y:S01]  /*09f0*/  @!P5 SHF.L.U32 R26, R22.reuse, 0x1, RZ ;  /* 0x00000001161ad819 */ /* 0x040fe200000006ff */
[----:B------:R-:W-:Y:S01]  /*0a00*/  @!P4 IMAD R28, R27, R15, R28 ;  /* 0x0000000f1b1cc224 */ /* 0x000fe200078e021c */
[----:B------:R-:W-:Y:S02]  /*0a10*/  @!P5 SHF.L.U64.HI R24, R22, 0x1, R23 ;  /* 0x000000011618d819 */ /* 0x000fe40000010217 */
[----:B------:R-:W4:Y:S01]  /*0a20*/  @!P4 LDC.64 R8, c[0x0][0x228] ;  /* 0x00008a00ff08cb82 */ /* 0x000f220000000a00 */
[----:B------:R-:W-:Y:S02]  /*0a30*/  @!P4 MOV R22, R2 ;  /* 0x000000020016c202 */ /* 0x000fe40000000f00 */
[----:B------:R-:W-:-:S02]  /*0a40*/  @!P4 MOV R23, R5 ;  /* 0x000000050017c202 */ /* 0x000fc40000000f00 */
[----:B0-----:R-:W-:-:S03]  /*0a50*/  @!P5 IADD3 R20, P0, R26, R20, RZ ;  /* 0x000000141a14d210 */ /* 0x001fc60007f1e0ff */
[----:B------:R-:W0:Y:S01]  /*0a60*/  @!P3 LDC.64 R32, c[0x0][0x230] ;  /* 0x00008c00ff20bb82 */ /* 0x000e220000000a00 */
[----:B------:R-:W-:Y:S01]  /*0a70*/  @!P4 IMAD.WIDE.U32 R14, R27, R14, R22 ;  /* 0x0000000e1b0ec225 */ /* 0x000fe200078e0016 */
[----:B------:R-:W-:Y:S02]  /*0a80*/  @!P5 IADD3.X R21, R24, R21, RZ, P0, !PT ;  /* 0x000000151815d210 */ /* 0x000fe400007fe4ff */
[----:B--2---:R-:W-:Y:S02]  /*0a90*/  @!P5 IADD3 R12, P0, R26, R12, RZ ;  /* 0x0000000c1a0cd210 */ /* 0x004fe40007f1e0ff */
[----:B------:R-:W-:Y:S01]  /*0aa0*/  @!P4 IADD3 R15, R15, R28, RZ ;  /* 0x0000001c0f0fc210 */ /* 0x000fe20007ffe0ff */
[----:B-1----:R-:W-:Y:S01]  /*0ab0*/  @!P3 IMAD R28, R25, R10, RZ ;  /* 0x0000000a191cb224 */ /* 0x002fe200078e02ff */
[----:B------:R-:W1:Y:S01]  /*0ac0*/  @!P3 LDC.64 R26, c[0x0][0x228] ;  /* 0x00008a00ff1abb82 */ /* 0x000e620000000a00 */
[C---:B------:R-:W-:Y:S02]  /*0ad0*/  @!P4 SHF.L.U32 R23, R14.reuse, 0x1, RZ ;  /* 0x000000010e17c819 */ /* 0x040fe400000006ff */
[----:B------:R-:W-:Y:S01]  /*0ae0*/  @!P4 SHF.L.U64.HI R22, R14, 0x1, R15 ;  /* 0x000000010e16c819 */ /* 0x000fe2000001020f */
[----:B------:R-:W-:Y:S01]  /*0af0*/  @!P3 IMAD R11, R7, R11, R28 ;  /* 0x0000000b070bb224 */ /* 0x000fe200078e021c */
[----:B------:R-:W-:-:S02]  /*0b00*/  @!P3 MOV R14, R2 ;  /* 0x00000002000eb202 */ /* 0x000fc40000000f00 */
[----:B------:R-:W-:Y:S02]  /*0b10*/  @!P3 MOV R15, R5 ;  /* 0x00000005000fb202 */ /* 0x000fe40000000f00 */
[----:B------:R-:W-:Y:S02]  /*0b20*/  @!P5 IADD3.X R13, R24, R13, RZ, P0, !PT ;  /* 0x0000000d180dd210 */ /* 0x000fe400007fe4ff */
[----:B---3--:R-:W-:Y:S01]  /*0b30*/  @!P4 IADD3 R34, P0, R23, R34, RZ ;  /* 0x000000221722c210 */ /* 0x008fe20007f1e0ff */
[----:B------:R-:W-:-:S03]  /*0b40*/  @!P3 IMAD.WIDE.U32 R14, R7, R10, R14 ;  /* 0x0000000a070eb225 */ /* 0x000fc600078e000e */
[----:B------:R-:W-:Y:S02]  /*0b50*/  @!P4 IADD3.X R35, R22, R35, RZ, P0, !PT ;  /* 0x000000231623c210 */ /* 0x000fe400007fe4ff */
[----:B----4-:R-:W-:Y:S02]  /*0b60*/  @!P4 IADD3 R8, P0, R23, R8, RZ ;  /* 0x000000081708c210 */ /* 0x010fe40007f1e0ff */
[----:B------:R-:W-:Y:S02]  /*0b70*/  @!P3 IADD3 R11, R15, R11, RZ ;  /* 0x0000000b0f0bb210 */ /* 0x000fe40007ffe0ff */
[----:B------:R-:W-:Y:S02]  /*0b80*/  @!P3 SHF.L.U32 R7, R14, 0x1, RZ ;  /* 0x000000010e07b819 */ /* 0x000fe400000006ff */
[----:B------:R-:W-:Y:S02]  /*0b90*/  @!P4 IADD3.X R9, R22, R9, RZ, P0, !PT ;  /* 0x000000091609c210 */ /* 0x000fe400007fe4ff */
[----:B------:R-:W-:-:S02]  /*0ba0*/  @!P3 SHF.L.U64.HI R14, R14, 0x1, R11 ;  /* 0x000000010e0eb819 */ /* 0x000fc4000001020b */
[----:B0-----:R-:W-:-:S04]  /*0bb0*/  @!P3 IADD3 R32, P0, R7, R32, RZ ;  /* 0x000000200720b210 */ /* 0x001fc80007f1e0ff */
[----:B------:R-:W-:Y:S02]  /*0bc0*/  @!P3 IADD3.X R33, R14, R33, RZ, P0, !PT ;  /* 0x000000210e21b210 */ /* 0x000fe400007fe4ff */
[----:B-1----:R-:W-:Y:S02]  /*0bd0*/  @!P3 IADD3 R26, P0, R7, R26, RZ ;  /* 0x0000001a071ab210 */ /* 0x002fe40007f1e0ff */
[----:B------:R-:W-:Y:S02]  /*0be0*/  IADD3 R7, R0, 0x28, RZ ;  /* 0x0000002800077810 */ /* 0x000fe40007ffe0ff */
[----:B------:R-:W-:Y:S02]  /*0bf0*/  @!P3 IADD3.X R27, R14, R27, RZ, P0, !PT ;  /* 0x0000001b0e1bb210 */ /* 0x000fe400007fe4ff */
[----:B------:R-:W-:Y:S02]  /*0c00*/  ISETP.GE.U32.AND P0, PT, R7, UR18, PT ;  /* 0x0000001207007c0c */ /* 0x000fe4000bf06070 */
[----:B------:R-:W-:-:S04]  /*0c10*/  SHF.R.S32.HI R23, RZ, 0x1f, R7 ;  /* 0x0000001fff177819 */ /* 0x000fc80000011407 */
        /* <DEDUP_REMOVED lines=10> */
[----:B------:R-:W-:-:S05]  /*0cc0*/  @!P0 IMAD.WIDE.U32 R22, R7, R10, R22 ;  /* 0x0000000a07168225 */ /* 0x000fca00078e0016 */
[----:B------:R-:W-:Y:S02]  /*0cd0*/  @!P0 IADD3 R11, R23, R11, RZ ;  /* 0x0000000b170b8210 */ /* 0x000fe40007ffe0ff */
[C---:B------:R-:W-:Y:S02]  /*0ce0*/  @!P0 SHF.L.U32 R7, R22.reuse, 0x1, RZ ;  /* 0x0000000116078819 */ /* 0x040fe400000006ff */
[----:B------:R-:W-:Y:S02]  /*0cf0*/  @!P0 SHF.L.U64.HI R22, R22, 0x1, R11 ;  /* 0x0000000116168819 */ /* 0x000fe4000001020b */
[----:B-1----:R-:W-:-:S04]  /*0d00*/  @!P0 IADD3 R10, P2, R7, R14, RZ ;  /* 0x0000000e070a8210 */ /* 0x002fc80007f5e0ff */
[----:B------:R-:W-:Y:S02]  /*0d10*/  @!P0 IADD3.X R11, R22, R15, RZ, P2, !PT ;  /* 0x0000000f160b8210 */ /* 0x000fe400017fe4ff */
[----:B--2---:R-:W-:Y:S02]  /*0d20*/  @!P0 IADD3 R24, P2, R7, R24, RZ ;  /* 0x0000001807188210 */ /* 0x004fe40007f5e0ff */
        /* <DEDUP_REMOVED lines=16> */
[C---:B-1----:R-:W-:Y:S02]  /*0e30*/  @!P2 IADD3 R22, P3, R7.reuse, R22, RZ ;  /* 0x000000160716a210 */ /* 0x042fe40007f7e0ff */
[----:B------:R-:W-:Y:S02]  /*0e40*/  @!P2 SHF.L.U64.HI R40, R40, 0x1, R15 ;  /* 0x000000012828a819 */ /* 0x000fe4000001020f */
[----:B------:R-:W0:Y:S02]  /*0e50*/  @!P2 LDC.64 R14, c[0x0][0x228] ;  /* 0x00008a00ff0eab82 */ /* 0x000e240000000a00 */
[----:B------:R-:W-:Y:S02]  /*0e60*/  @!P2 IADD3.X R23, R40, R23, RZ, P3, !PT ;  /* 0x000000172817a210 */ /* 0x000fe40001ffe4ff */
[----:B0-----:R-:W-:-:S02]  /*0e70*/  @!P2 IADD3 R42, P3, R7, R14, RZ ;  /* 0x0000000e072aa210 */ /* 0x001fc40007f7e0ff */
        /* <DEDUP_REMOVED lines=10> */
[----:B------:R-:W2:Y:S01]  /*0f20*/  @!P3 LDC.64 R44, c[0x0][0x230] ;  /* 0x00008c00ff2cbb82 */ /* 0x000ea20000000a00 */
[----:B------:R-:W-:Y:S01]  /*0f30*/  LOP3.LUT R6, R6, 0xfffffff7, RZ, 0xc0, !PT ;  /* 0xfffffff706067812 */ /* 0x000fe200078ec0ff */
[-C--:B-1----:R-:W-:Y:S02]  /*0f40*/  @!P3 IMAD R28, R28, R14.reuse, RZ ;  /* 0x0000000e1c1cb224 */ /* 0x082fe400078e02ff */
[----:B------:R-:W-:-:S04]  /*0f50*/  @!P3 IMAD.WIDE.U32 R40, R7, R14, R40 ;  /* 0x0000000e0728b225 */ /* 0x000fc800078e0028 */
[----:B------:R-:W-:Y:S01]  /*0f60*/  @!P3 IMAD R15, R7, R15, R28 ;  /* 0x0000000f070fb224 */ /* 0x000fe200078e021c */
[----:B------:R-:W-:-:S04]  /*0f70*/  @!P3 SHF.L.U32 R28, R40, 0x1, RZ ;  /* 0x00000001281cb819 */ /* 0x000fc800000006ff */
[----:B------:R-:W-:Y:S02]  /*0f80*/  @!P3 IADD3 R7, R41, R15, RZ ;  /* 0x0000000f2907b210 */ /* 0x000fe40007ffe0ff */
[----:B------:R-:W0:Y:S01]  /*0f90*/  @!P3 LDC.64 R14, c[0x0][0x228] ;  /* 0x00008a00ff0ebb82 */ /* 0x000e220000000a00 */
[----:B--2---:R-:W-:Y:S02]  /*0fa0*/  @!P3 IADD3 R44, P4, R28, R44, RZ ;  /* 0x0000002c1c2cb210 */ /* 0x004fe40007f9e0ff */
[----:B------:R-:W-:-:S04]  /*0fb0*/  @!P3 SHF.L.U64.HI R7, R40, 0x1, R7 ;  /* 0x000000012807b819 */ /* 0x000fc80000010207 */
[----:B------:R-:W-:Y:S02]  /*0fc0*/  @!P3 IADD3.X R45, R7, R45, RZ, P4, !PT ;  /* 0x0000002d072db210 */ /* 0x000fe400027fe4ff */
        /* <DEDUP_REMOVED lines=8> */
[----:B0-----:R-:W-:Y:S02]  /*1050*/  @!P4 MOV R42, R2 ;  /* 0x00000002002ac202 */ /* 0x001fe40000000f00 */
        /* <DEDUP_REMOVED lines=10> */
[----:B------:R-:W-:-:S04]  /*1100*/  @!P4 SHF.L.U64.HI R42, R42, 0x1, R15 ;  /* 0x000000012a2ac819 */ /* 0x000fc8000001020f */
[----:B------:R-:W-:-:S05]  /*1110*/  @!P4 IADD3.X R15, R42, R41, RZ, P5, !PT ;  /* 0x000000292a0fc210 */ /* 0x000fca0002ffe4ff */
[----:B------:R0:W-:Y:S02]  /*1120*/  @!P4 STL.64 [R1+0x390], R14 ;  /* 0x0003900e0100c387 */ /* 0x0001e40000100a00 */
[----:B0-----:R-:W0:Y:S02]  /*1130*/  @!P4 LDC.64 R14, c[0x0][0x228] ;  /* 0x00008a00ff0ecb82 */ /* 0x001e240000000a00 */
[----:B0-----:R-:W-:Y:S02]  /*1140*/  @!P4 IADD3 R40, P5, R7, R14, RZ ;  /* 0x0000000e0728c210 */ /* 0x001fe40007fbe0ff */
[----:B------:R-:W-:Y:S02]  /*1150*/  IADD3 R7, R0, 0x48, RZ ;  /* 0x0000004800077810 */ /* 0x000fe40007ffe0ff */
[----:B------:R-:W-:Y:S02]  /*1160*/  @!P4 IADD3.X R41, R42, R15, RZ, P5, !PT ;  /* 0x0000000f2a29c210 */ /* 0x000fe40002ffe4ff */
[----:B------:R-:W-:-:S02]  /*1170*/  SHF.R.S32.HI R28, RZ, 0x1f, R7 ;  /* 0x0000001fff1c7819 */ /* 0x000fc40000011407 */
[----:B------:R-:W-:Y:S01]  /*1180*/  ISETP.GE.U32.AND P5, PT, R7, UR18, PT ;  /* 0x0000001207007c0c */ /* 0x000fe2000bfa6070 */
[----:B------:R0:W-:Y:S03]  /*1190*/  @!P4 STL.64 [R1+0x368], R40 ;  /* 0x000368280100c387 */ /* 0x0001e60000100a00 */
[----:B------:R-:W-:-:S13]  /*11a0*/  ISETP.GE.OR.EX P5, PT, R28, UR19, P1, P5 ;  /* 0x000000131c007c0c */ /* 0x000fda0008fa6750 */
[----:B------:R-:W1:Y:S01]  /*11b0*/  @!P5 LDC.64 R14, c[0x0][0x288] ;  /* 0x0000a200ff0edb82 */ /* 0x000e620000000a00 */
[----:B------:R-:W-:Y:S02]  /*11c0*/  @!P5 MOV R42, R2 ;  /* 0x00000002002ad202 */ /* 0x000fe40000000f00 */
[----:B------:R-:W-:Y:S02]  /*11d0*/  @!P5 MOV R43, R5 ;  /* 0x00000005002bd202 */ /* 0x000fe40000000f00 */
[----:B------:R-:W-:-:S03]  /*11e0*/  @P5 LOP3.LUT R6, R6, 0x10, RZ, 0xfc, !PT ;  /* 0x0000001006065812 */ /* 0x000fc600078efcff */
[----:B0-----:R-:W0:Y:S01]  /*11f0*/  @!P5 LDC.64 R40, c[0x0][0x230] ;  /* 0x00008c00ff28db82 */ /* 0x001e220000000a00 */
        /* <DEDUP_REMOVED lines=19> */
[----:B------:R-:W-:-:S05]  /*1330*/  @!P6 MOV R43, R5 ;  /* 0x00000005002be202 */ /* 0x000fca0000000f00 */
        /* <DEDUP_REMOVED lines=545> */
[----:B------:R-:W-:Y:S02]  /*3550*/  ISETP.GE.OR.EX P4, PT, R28, UR19, P1, P0 ;  /* 0x000000131c007c0c */ /* 0x000fe40008f86700 */
[C---:B------:R-:W-:Y:S02]  /*3560*/  LOP3.LUT P0, RZ, R30.reuse, 0x10, RZ, 0xc0, !PT ;  /* 0x000000101eff7812 */ /* 0x040fe4000780c0ff */
[----:B------:R-:W-:-:S09]  /*3570*/  LOP3.LUT R30, R30, 0xdfffffff, RZ, 0xc0, !PT ;  /* 0xdfffffff1e1e7812 */ /* 0x000fd200078ec0ff */
        /* <DEDUP_REMOVED lines=8> */
[----:B------:R-:W-:Y:S02]  /*3600*/  @!P4 SHF.L.U32 R7, R42, 0x1, RZ ;  /* 0x000000012a07c819 */ /* 0x000fe400000006ff */
[----:B------:R-:W-:Y:S02]  /*3610*/  IADD3 R28, R0, 0x118, RZ ;  /* 0x00000118001c7810 */ /* 0x000fe40007ffe0ff */
[----:B------:R-:W-:Y:S02]  /*3620*/  @!P4 IADD3 R15, R43, R15, RZ ;  /* 0x0000000f2b0fc210 */ /* 0x000fe40007ffe0ff */
[----:B0-----:R-:W-:Y:S02]  /*3630*/  @!P4 IADD3 R14, P2, R7, R40, RZ ;  /* 0x00000028070ec210 */ /* 0x001fe40007f5e0ff */
[----:B------:R-:W-:-:S04]  /*3640*/  @!P4 SHF.L.U64.HI R42, R42, 0x1, R15 ;  /* 0x000000012a2ac819 */ /* 0x000fc8000001020f */
[----:B------:R-:W-:Y:S02]  /*3650*/  @!P4 IADD3.X R15, R42, R41, RZ, P2, !PT ;  /* 0x000000292a0fc210 */ /* 0x000fe400017fe4ff */
[----:B------:R-:W-:-:S03]  /*3660*/  LOP3.LUT P2, RZ, R30, 0x8, RZ, 0xc0, !PT ;  /* 0x000000081eff7812 */ /* 0x000fc6000784c0ff */
[----:B------:R0:W-:Y:S02]  /*3670*/  @!P4 STL.64 [R1+0x3b8], R14 ;  /* 0x0003b80e0100c387 */ /* 0x0001e40000100a00 */
[----:B0-----:R-:W0:Y:S02]  /*3680*/  @!P4 LDC.64 R14, c[0x0][0x228] ;  /* 0x00008a00ff0ecb82 */ /* 0x001e240000000a00 */
[----:B0-----:R-:W-:Y:S02]  /*3690*/  @!P4 IADD3 R40, P3, R7, R14, RZ ;  /* 0x0000000e0728c210 */ /* 0x001fe40007f7e0ff */
[----:B------:R-:W-:Y:S02]  /*36a0*/  SHF.R.S32.HI R7, RZ, 0x1f, R28 ;  /* 0x0000001fff077819 */ /* 0x000fe4000001141c */
[----:B------:R-:W-:Y:S02]  /*36b0*/  @!P4 IADD3.X R41, R42, R15, RZ, P3, !PT ;  /* 0x0000000f2a29c210 */ /* 0x000fe40001ffe4ff */
[----:B------:R-:W-:-:S03]  /*36c0*/  ISETP.GE.U32.AND P3, PT, R28, UR18, PT ;  /* 0x000000121c007c0c */ /* 0x000fc6000bf66070 */
[----:B------:R0:W-:Y:S01]  /*36d0*/  @!P4 STL.64 [R1+0x3d0], R40 ;  /* 0x0003d0280100c387 */ /* 0x0001e20000100a00 */
[----:B------:R-:W-:-:S13]  /*36e0*/  ISETP.GE.OR.EX P5, PT, R7, UR19, P1, P3 ;  /* 0x0000001307007c0c */ /* 0x000fda0008fa6730 */
[----:B------:R-:W1:Y:S01]  /*36f0*/  @!P5 LDC.64 R14, c[0x0][0x288] ;  /* 0x0000a200ff0edb82 */ /* 0x000e620000000a00 */
[----:B0-----:R-:W-:Y:S02]  /*3700*/  @!P5 MOV R40, R2 ;  /* 0x000000020028d202 */ /* 0x001fe40000000f00 */
[----:B------:R-:W-:Y:S02]  /*3710*/  @!P5 MOV R41, R5 ;  /* 0x000000050029d202 */ /* 0x000fe40000000f00 */
[----:B------:R-:W-:Y:S01]  /*3720*/  @P5 LOP3.LUT R29, R29, 0x4, RZ, 0xfc, !PT ;  /* 0x000000041d1d5812 */ /* 0x000fe200078efcff */
[-C--:B-1----:R-:W-:Y:S02]  /*3730*/  @!P5 IMAD R7, R7, R14.reuse, RZ ;  /* 0x0000000e0707d224 */ /* 0x082fe400078e02ff */
[----:B------:R-:W-:-:S04]  /*3740*/  @!P5 IMAD.WIDE.U32 R40, R28, R14, R40 ;  /* 0x0000000e1c28d225 */ /* 0x000fc800078e0028 */
[----:B------:R-:W-:Y:S02]  /*3750*/  @!P5 IMAD R7, R28, R15, R7 ;  /* 0x0000000f1c07d224 */ /* 0x000fe400078e0207 */
[----:B------:R-:W0:Y:S03]  /*3760*/  @!P5 LDC.64 R14, c[0x0][0x230] ;  /* 0x00008c00ff0edb82 */ /* 0x000e260000000a00 */
[----:B------:R-:W-:-:S04]  /*3770*/  @!P5 IADD3 R7, R41, R7, RZ ;  /* 0x000000072907d210 */ /* 0x000fc80007ffe0ff */
[C---:B------:R-:W-:Y:S02]  /*3780*/  @!P5 SHF.L.U64.HI R7, R40.reuse, 0x1, R7 ;  /* 0x000000012807d819 */ /* 0x040fe40000010207 */
[----:B------:R-:W-:-:S04]  /*3790*/  @!P5 SHF.L.U32 R40, R40, 0x1, RZ ;  /* 0x000000012828d819 */ /* 0x000fc800000006ff */
[----:B0-----:R-:W-:-:S04]  /*37a0*/  @!P5 IADD3 R42, P3, R40, R14, RZ ;  /* 0x0000000e282ad210 */ /* 0x001fc80007f7e0ff */
[----:B------:R-:W-:Y:S02]  /*37b0*/  @!P5 IADD3.X R43, R7, R15, RZ, P3, !PT ;  /* 0x0000000f072bd210 */ /* 0x000fe40001ffe4ff */
[----:B------:R-:W0:Y:S01]  /*37c0*/  @!P5 LDC.64 R14, c[0x0][0x228] ;  /* 0x00008a00ff0edb82 */ /* 0x000e220000000a00 */
[----:B------:R-:W-:Y:S02]  /*37d0*/  LOP3.LUT P3, RZ, R30, 0x4, RZ, 0xc0, !PT ;  /* 0x000000041eff7812 */ /* 0x000fe4000786c0ff */
[----:B------:R1:W-:Y:S04]  /*37e0*/  @!P5 STL.64 [R1+0x3a0], R42 ;  /* 0x0003a02a0100d387 */ /* 0x0003e80000100a00 */
[----:B-1----:R-:W2:Y:S01]  /*37f0*/  LDL.LU.64 R42, [R1+0x210] ;  /* 0x00021000012a7983 */ /* 0x002ea20000300a00 */
[----:B0-----:R-:W-:-:S04]  /*3800*/  @!P5 IADD3 R40, P4, R40, R14, RZ ;  /* 0x0000000e2828d210 */ /* 0x001fc80007f9e0ff */
[----:B------:R-:W-:Y:S01]  /*3810*/  @!P5 IADD3.X R41, R7, R15, RZ, P4, !PT ;  /* 0x0000000f0729d210 */ /* 0x000fe200027fe4ff */
[----:B------:R-:W-:-:S10]  /*3820*/  HFMA2.MMA R15, -RZ, RZ, 0, 0 ;  /* 0x00000000ff0f7435 */ /* 0x000fd400000001ff */
[----:B------:R0:W3:Y:S01]  /*3830*/  @!P0 LDG.E R15, desc[UR10][R18.64] ;  /* 0x0000000a120f8981 */ /* 0x0000e2000c1e1900 */
[----:B------:R-:W-:-:S03]  /*3840*/  IADD3 R7, R0, 0x120, RZ ;  /* 0x0000012000077810 */ /* 0x000fc60007ffe0ff */
[----:B------:R1:W-:Y:S01]  /*3850*/  @!P5 STL.64 [R1+0x280], R40 ;  /* 0x000280280100d387 */ /* 0x0003e20000100a00 */
[----:B0-----:R-:W-:-:S06]  /*3860*/  CS2R R18, SRZ ;  /* 0x0000000000127805 */ /* 0x001fcc000001ff00 */
[----:B------:R0:W4:Y:S01]  /*3870*/  @!P0 LDG.E R18, desc[UR10][R16.64] ;  /* 0x0000000a10128981 */ /* 0x000122000c1e1900 */
[----:B------:R-:W-:Y:S02]  /*3880*/  SHF.R.S32.HI R14, RZ, 0x1f, R7 ;  /* 0x0000001fff0e7819 */ /* 0x000fe40000011407 */
[----:B------:R-:W-:Y:S01]  /*3890*/  ISETP.GE.U32.AND P4, PT, R7, UR18, PT ;  /* 0x0000001207007c0c */ /* 0x000fe2000bf86070 */
[----:B------:R-:W5:Y:S01]  /*38a0*/  @!P3 LDG.E R19, desc[UR10][R20.64] ;  /* 0x0000000a1413b981 */ /* 0x000f62000c1e1900 */
[----:B------:R-:W-:Y:S02]  /*38b0*/  LOP3.LUT P0, RZ, R30, 0x2, RZ, 0xc0, !PT ;  /* 0x000000021eff7812 */ /* 0x000fe4000780c0ff */
[----:B------:R-:W-:Y:S02]  /*38c0*/  ISETP.GE.OR.EX P5, PT, R14, UR19, P1, P4 ;  /* 0x000000130e007c0c */ /* 0x000fe40008fa6740 */
[----:B0-----:R-:W-:-:S06]  /*38d0*/  CS2R R16, SRZ ;  /* 0x0000000000107805 */ /* 0x001fcc000001ff00 */
[----:B------:R-:W2:Y:S04]  /*38e0*/  @!P2 LDG.E R17, desc[UR10][R38.64] ;  /* 0x0000000a2611a981 */ /* 0x000ea8000c1e1900 */
[----:B------:R0:W3:Y:S02]  /*38f0*/  @!P2 LDG.E R16, desc[UR10][R36.64] ;  /* 0x0000000a2410a981 */ /* 0x0000e4000c1e1900 */
[----:B0-----:R-:W0:Y:S01]  /*3900*/  @!P5 LDC.64 R36, c[0x0][0x288] ;  /* 0x0000a200ff24db82 */ /* 0x001e220000000a00 */
[----:B------:R-:W-:Y:S02]  /*3910*/  @!P5 MOV R38, R2 ;  /* 0x000000020026d202 */ /* 0x000fe40000000f00 */
[----:B------:R-:W-:Y:S01]  /*3920*/  @!P5 MOV R39, R5 ;  /* 0x000000050027d202 */ /* 0x000fe20000000f00 */
[----:B0-----:R-:W-:-:S02]  /*3930*/  @!P5 IMAD R14, R14, R36, RZ ;  /* 0x000000240e0ed224 */ /* 0x001fc400078e02ff */
[----:B------:R-:W-:-:S04]  /*3940*/  @!P5 IMAD.WIDE.U32 R38, R7, R36, R38 ;  /* 0x000000240726d225 */ /* 0x000fc800078e0026 */
[----:B------:R-:W-:Y:S02]  /*3950*/  @!P5 IMAD R14, R7, R37, R14 ;  /* 0x00000025070ed224 */ /* 0x000fe400078e020e */
[----:B------:R-:W1:Y:S03]  /*3960*/  @!P5 LDC.64 R36, c[0x0][0x230] ;  /* 0x00008c00ff24db82 */ /* 0x000e660000000a00 */
[----:B------:R-:W-:-:S04]  /*3970*/  @!P5 IADD3 R7, R39, R14, RZ ;  /* 0x0000000e2707d210 */ /* 0x000fc80007ffe0ff */
[C---:B------:R-:W-:Y:S02]  /*3980*/  @!P5 SHF.L.U64.HI R7, R38.reuse, 0x1, R7 ;  /* 0x000000012607d819 */ /* 0x040fe40000010207 */
[----:B------:R-:W-:-:S04]  /*3990*/  @!P5 SHF.L.U32 R38, R38, 0x1, RZ ;  /* 0x000000012626d819 */ /* 0x000fc800000006ff */
[----:B-1----:R-:W-:-:S04]  /*39a0*/  @!P5 IADD3 R40, P2, R38, R36, RZ ;  /* 0x000000242628d210 */ /* 0x002fc80007f5e0ff */
[----:B------:R-:W-:Y:S02]  /*39b0*/  @!P5 IADD3.X R41, R7, R37, RZ, P2, !PT ;  /* 0x000000250729d210 */ /* 0x000fe400017fe4ff */
[----:B------:R-:W0:Y:S01]  /*39c0*/  @!P5 LDC.64 R36, c[0x0][0x228] ;  /* 0x00008a00ff24db82 */ /* 0x000e220000000a00 */
[----:B------:R-:W-:Y:S02]  /*39d0*/  HFMA2.MMA R20, -RZ, RZ, 0, 0 ;  /* 0x00000000ff147435 */ /* 0x000fe400000001ff */
[----:B------:R-:W-:-:S08]  /*39e0*/  HFMA2.MMA R14, -RZ, RZ, 0, 0 ;  /* 0x00000000ff0e7435 */ /* 0x000fd000000001ff */
[----:B------:R1:W5:Y:S04]  /*39f0*/  @!P3 LDG.E R20, desc[UR10][R12.64] ;  /* 0x0000000a0c14b981 */ /* 0x000368000c1e1900 */
[----:B------:R0:W5:Y:S01]  /*3a00*/  @!P0 LDG.E R14, desc[UR10][R8.64] ;  /* 0x0000000a080e8981 */ /* 0x000162000c1e1900 */
[----:B-1----:R-:W-:-:S06]  /*3a10*/  MOV R13, RZ ;  /* 0x000000ff000d7202 */ /* 0x002fcc0000000f00 */
[----:B------:R1:W5:Y:S04]  /*3a20*/  @!P0 LDG.E R13, desc[UR10][R34.64] ;  /* 0x0000000a220d8981 */ /* 0x000368000c1e1900 */
[----:B------:R1:W-:Y:S04]  /*3a30*/  @!P5 STL.64 [R1+0x3a8], R40 ;  /* 0x0003a8280100d387 */ /* 0x0003e80000100a00 */
[----:B-1----:R-:W5:Y:S01]  /*3a40*/  LDL.LU.64 R40, [R1+0x218] ;  /* 0x0002180001287983 */ /* 0x002f620000300a00 */
[----:B------:R-:W-:-:S03]  /*3a50*/  LOP3.LUT R29, R29, 0xfffffffd, RZ, 0xc0, !PT ;  /* 0xfffffffd1d1d7812 */ /* 0x000fc600078ec0ff */
[----:B----4-:R-:W-:Y:S04]  /*3a60*/  STL [R1+0x71c], R18 ;  /* 0x00071c1201007387 */ /* 0x010fe80000100800 */
[----:B---3--:R-:W-:Y:S04]  /*3a70*/  STL [R1+0x704], R16 ;  /* 0x0007041001007387 */ /* 0x008fe80000100800 */
[----:B--2---:R0:W-:Y:S02]  /*3a80*/  STL.64 [R1+0x708], R16 ;  /* 0x0007081001007387 */ /* 0x0041e40000100a00 */
[----:B0-----:R-:W-:-:S04]  /*3a90*/  @!P5 IADD3 R16, P4, R38, R36, RZ ;  /* 0x000000242610d210 */ /* 0x001fc80007f9e0ff */
[----:B------:R-:W-:Y:S02]  /*3aa0*/  @!P5 IADD3.X R17, R7, R37, RZ, P4, !PT ;  /* 0x000000250711d210 */ /* 0x000fe400027fe4ff */
[----:B------:R-:W-:Y:S02]  /*3ab0*/  IADD3 R7, R0, 0x128, RZ ;  /* 0x0000012800077810 */ /* 0x000fe40007ffe0ff */
[----:B------:R-:W-:Y:S02]  /*3ac0*/  LOP3.LUT P2, RZ, R30, 0x1, RZ, 0xc0, !PT ;  /* 0x000000011eff7812 */ /* 0x000fe4000784c0ff */
[----:B------:R-:W-:Y:S02]  /*3ad0*/  @P5 LOP3.LUT R29, R29, 0x2, RZ, 0xfc, !PT ;  /* 0x000000021d1d5812 */ /* 0x000fe400078efcff */
[----:B------:R-:W-:Y:S02]  /*3ae0*/  CS2R R38, SRZ ;  /* 0x0000000000267805 */ /* 0x000fe4000001ff00 */
[----:B------:R-:W-:Y:S01]  /*3af0*/  SHF.R.S32.HI R12, RZ, 0x1f, R7 ;  /* 0x0000001fff0c7819 */ /* 0x000fe20000011407 */
[----:B------:R-:W2:Y:S01]  /*3b00*/  LDL.64 R36, [R1+0x390] ;  /* 0x0003900001247983 */ /* 0x000ea20000100a00 */
[----:B------:R-:W-:-:S04]  /*3b10*/  ISETP.GE.U32.AND P3, PT, R7, UR18, PT ;  /* 0x0000001207007c0c */ /* 0x000fc8000bf66070 */
[----:B------:R-:W-:-:S13]  /*3b20*/  ISETP.GE.OR.EX P3, PT, R12, UR19, P1, P3 ;  /* 0x000000130c007c0c */ /* 0x000fda0008f66730 */
[----:B------:R-:W0:Y:S01]  /*3b30*/  @!P3 LDC.64 R8, c[0x0][0x288] ;  /* 0x0000a200ff08bb82 */ /* 0x000e220000000a00 */
[----:B------:R-:W-:Y:S02]  /*3b40*/  @!P3 MOV R34, R2 ;  /* 0x000000020022b202 */ /* 0x000fe40000000f00 */
[----:B------:R-:W-:Y:S01]  /*3b50*/  @!P3 MOV R35, R5 ;  /* 0x000000050023b202 */ /* 0x000fe20000000f00 */
[-C--:B0-----:R-:W-:Y:S02]  /*3b60*/  @!P3 IMAD R12, R12, R8.reuse, RZ ;  /* 0x000000080c0cb224 */ /* 0x081fe400078e02ff */
[----:B------:R-:W-:-:S04]  /*3b70*/  @!P3 IMAD.WIDE.U32 R34, R7, R8, R34 ;  /* 0x000000080722b225 */ /* 0x000fc800078e0022 */
[----:B------:R-:W-:Y:S02]  /*3b80*/  @!P3 IMAD R12, R7, R9, R12 ;  /* 0x00000009070cb224 */ /* 0x000fe400078e020c */
[----:B------:R-:W0:Y:S03]  /*3b90*/  @!P3 LDC.64 R8, c[0x0][0x230] ;  /* 0x00008c00ff08bb82 */ /* 0x000e260000000a00 */
[----:B------:R-:W-:-:S04]  /*3ba0*/  @!P3 IADD3 R7, R35, R12, RZ ;  /* 0x0000000c2307b210 */ /* 0x000fc80007ffe0ff */
[C---:B------:R-:W-:Y:S02]  /*3bb0*/  @!P3 SHF.L.U64.HI R7, R34.reuse, 0x1, R7 ;  /* 0x000000012207b819 */ /* 0x040fe40000010207 */
[----:B------:R-:W-:Y:S01]  /*3bc0*/  @!P3 SHF.L.U32 R34, R34, 0x1, RZ ;  /* 0x000000012222b819 */ /* 0x000fe200000006ff */
[----:B------:R0:W-:Y:S03]  /*3bd0*/  @!P5 STL.64 [R1+0x3b0], R16 ;  /* 0x0003b0100100d387 */ /* 0x0001e60000100a00 */
[----:B0-----:R-:W-:-:S04]  /*3be0*/  @!P3 IADD3 R16, P0, R34, R8, RZ ;  /* 0x000000082210b210 */ /* 0x001fc80007f1e0ff */
[----:B------:R-:W-:Y:S02]  /*3bf0*/  @!P3 IADD3.X R17, R7, R9, RZ, P0, !PT ;  /* 0x000000090711b210 */ /* 0x000fe400007fe4ff */
[----:B------:R-:W0:Y:S03]  /*3c00*/  @!P3 LDC.64 R8, c[0x0][0x228] ;  /* 0x00008a00ff08bb82 */ /* 0x000e260000000a00 */
[----:B------:R0:W-:Y:S01]  /*3c10*/  @!P3 STL.64 [R1+0x290], R16 ;  /* 0x000290100100b387 */ /* 0x0001e20000100a00 */
[----:B------:R-:W-:Y:S01]  /*3c20*/  HFMA2.MMA R12, -RZ, RZ, 0, 0 ;  /* 0x00000000ff0c7435 */ /* 0x000fe200000001ff */
[----:B0-----:R-:W-:-:S04]  /*3c30*/  @!P3 IADD3 R16, P0, R34, R8, RZ ;  /* 0x000000082210b210 */ /* 0x001fc80007f1e0ff */
[----:B------:R-:W-:Y:S02]  /*3c40*/  @!P3 IADD3.X R17, R7, R9, RZ, P0, !PT ;  /* 0x000000090711b210 */ /* 0x000fe400007fe4ff */
[----:B------:R-:W-:-:S13]  /*3c50*/  LOP3.LUT P0, RZ, R6, 0x2, RZ, 0xc0, !PT ;  /* 0x0000000206ff7812 */ /* 0x000fda000780c0ff */
[----:B------:R0:W3:Y:S01]  /*3c60*/  @!P0 LDG.E R12, desc[UR10][R10.64] ;  /* 0x0000000a0a0c8981 */ /* 0x0000e2000c1e1900 */
[----:B------:R-:W-:Y:S02]  /*3c70*/  CS2R R8, SRZ ;  /* 0x0000000000087805 */ /* 0x000fe4000001ff00 */
[----:B------:R-:W-:-:S04]  /*3c80*/  IADD3 R7, R0, 0x130, RZ ;  /* 0x0000013000077810 */ /* 0x000fc80007ffe0ff */
[----:B------:R-:W-:Y:S01]  /*3c90*/  SHF.R.S32.HI R21, RZ, 0x1f, R7 ;  /* 0x0000001fff157819 */ /* 0x000fe20000011407 */
[----:B------:R-:W4:Y:S04]  /*3ca0*/  @!P2 LDG.E R9, desc[UR10][R32.64] ;  /* 0x0000000a2009a981 */ /* 0x000f28000c1e1900 */
[----:B------:R-:W4:Y:S01]  /*3cb0*/  @!P2 LDG.E R8, desc[UR10][R26.64] ;  /* 0x0000000a1a08a981 */ /* 0x000f22000c1e1900 */
[----:B------:R-:W-:-:S04]  /*3cc0*/  ISETP.GE.U32.AND P2, PT, R7, UR18, PT ;  /* 0x0000001207007c0c */ /* 0x000fc8000bf46070 */
[----:B------:R-:W-:Y:S02]  /*3cd0*/  ISETP.GE.OR.EX P2, PT, R21, UR19, P1, P2 ;  /* 0x0000001315007c0c */ /* 0x000fe40008f46720 */
[----:B------:R-:W-:Y:S01]  /*3ce0*/  LOP3.LUT R29, R29, 0xfffffffe, RZ, 0xc0, !PT ;  /* 0xfffffffe1d1d7812 */ /* 0x000fe200078ec0ff */
[----:B------:R-:W-:Y:S01]  /*3cf0*/  @!P3 STL.64 [R1+0x288], R16 ;  /* 0x000288100100b387 */ /* 0x000fe20000100a00 */
[----:B0-----:R-:W-:Y:S02]  /*3d00*/  MOV R10, RZ ;  /* 0x000000ff000a7202 */ /* 0x001fe40000000f00 */
[C---:B------:R-:W-:Y:S02]  /*3d10*/  LOP3.LUT P5, RZ, R6.reuse, 0x10, RZ, 0xc0, !PT ;  /* 0x0000001006ff7812 */ /* 0x040fe400078ac0ff */
[----:B------:R-:W-:Y:S02]  /*3d20*/  LOP3.LUT P4, RZ, R6, 0x8, RZ, 0xc0, !PT ;  /* 0x0000000806ff7812 */ /* 0x000fe4000788c0ff */
[----:B------:R-:W-:Y:S01]  /*3d30*/  CS2R R34, SRZ ;  /* 0x0000000000227805 */ /* 0x000fe2000001ff00 */
[----:B------:R0:W4:Y:S04]  /*3d40*/  @!P0 LDG.E R10, desc[UR10][R24.64] ;  /* 0x0000000a180a8981 */ /* 0x000128000c1e1900 */
[----:B-----5:R-:W-:Y:S04]  /*3d50*/  STL [R1+0x700], R19 ;  /* 0x0007001301007387 */ /* 0x020fe80000100800 */
[----:B------:R-:W-:Y:S01]  /*3d60*/  STL [R1+0x710], R19 ;  /* 0x0007101301007387 */ /* 0x000fe20000100800 */
[----:B0-----:R-:W0:Y:S01]  /*3d70*/  @!P2 LDC.64 R24, c[0x0][0x288] ;  /* 0x0000a200ff18ab82 */ /* 0x001e220000000a00 */
[----:B------:R-:W-:-:S02]  /*3d80*/  @!P2 MOV R26, R2 ;  /* 0x00000002001aa202 */ /* 0x000fc40000000f00 */
[----:B------:R-:W-:Y:S01]  /*3d90*/  STL [R1+0x718], R19 ;  /* 0x0007181301007387 */ /* 0x000fe20000100800 */
[----:B------:R-:W-:Y:S02]  /*3da0*/  @!P2 MOV R27, R5 ;  /* 0x00000005001ba202 */ /* 0x000fe40000000f00 */
[----:B------:R-:W-:Y:S01]  /*3db0*/  @P3 LOP3.LUT R29, R29, 0x1, RZ, 0xfc, !PT ;  /* 0x000000011d1d3812 */ /* 0x000fe200078efcff */
[----:B------:R1:W-:Y:S04]  /*3dc0*/  STL.64 [R1+0x720], R18 ;  /* 0x0007201201007387 */ /* 0x0003e80000100a00 */
[----:B------:R-:W5:Y:S01]  /*3dd0*/  LDL.64 R32, [R1+0x328] ;  /* 0x0003280001207983 */ /* 0x000f620000100a00 */
[-C--:B0-----:R-:W-:Y:S02]  /*3de0*/  @!P2 IMAD R11, R21, R24.reuse, RZ ;  /* 0x00000018150ba224 */ /* 0x081fe400078e02ff */
[----:B------:R-:W-:Y:S01]  /*3df0*/  @!P2 IMAD.WIDE.U32 R26, R7, R24, R26 ;  /* 0x00000018071aa225 */ /* 0x000fe200078e001a */
[----:B------:R-:W-:Y:S01]  /*3e00*/  LOP3.LUT R29, R29, 0xffffffbf, RZ, 0xc0, !PT ;  /* 0xffffffbf1d1d7812 */ /* 0x000fe200078ec0ff */
[----:B-1----:R-:W5:Y:S02]  /*3e10*/  LDL.LU.64 R18, [R1+0x418] ;  /* 0x0004180001127983 */ /* 0x002f640000300a00 */
[----:B------:R-:W-:-:S02]  /*3e20*/  @!P2 IMAD R11, R7, R25, R11 ;  /* 0x00000019070ba224 */ /* 0x000fc400078e020b */
[----:B------:R-:W0:Y:S01]  /*3e30*/  @!P2 LDC.64 R24, c[0x0][0x230] ;  /* 0x00008c00ff18ab82 */ /* 0x000e220000000a00 */
[----:B------:R-:W-:Y:S02]  /*3e40*/  @P2 LOP3.LUT R29, R29, 0x40, RZ, 0xfc, !PT ;  /* 0x000000401d1d2812 */ /* 0x000fe400078efcff */
[----:B------:R-:W-:Y:S02]  /*3e50*/  @!P2 IADD3 R7, R27, R11, RZ ;  /* 0x0000000b1b07a210 */ /* 0x000fe40007ffe0ff */
[----:B------:R-:W-:Y:S02]  /*3e60*/  LOP3.LUT R29, R29, 0xdfffffff, RZ, 0xc0, !PT ;  /* 0xdfffffff1d1d7812 */ /* 0x000fe400078ec0ff */
[C---:B------:R-:W-:Y:S02]  /*3e70*/  @!P2 SHF.L.U64.HI R7, R26.reuse, 0x1, R7 ;  /* 0x000000011a07a819 */ /* 0x040fe40000010207 */
[----:B------:R-:W-:Y:S02]  /*3e80*/  @!P2 SHF.L.U32 R26, R26, 0x1, RZ ;  /* 0x000000011a1aa819 */ /* 0x000fe400000006ff */
[----:B------:R-:W-:-:S02]  /*3e90*/  @P0 LOP3.LUT R29, R29, 0x20000000, RZ, 0xfc, !PT ;  /* 0x200000001d1d0812 */ /* 0x000fc400078efcff */
[----:B0-----:R-:W-:-:S04]  /*3ea0*/  @!P2 IADD3 R16, P0, R26, R24, RZ ;  /* 0x000000181a10a210 */ /* 0x001fc80007f1e0ff */
[----:B------:R-:W-:Y:S02]  /*3eb0*/  @!P2 IADD3.X R17, R7, R25, RZ, P0, !PT ;  /* 0x000000190711a210 */ /* 0x000fe400007fe4ff */
[----:B------:R-:W0:Y:S03]  /*3ec0*/  @!P2 LDC.64 R24, c[0x0][0x228] ;  /* 0x00008a00ff18ab82 */ /* 0x000e260000000a00 */
[----:B------:R1:W-:Y:S01]  /*3ed0*/  @!P2 STL.64 [R1+0x340], R16 ;  /* 0x000340100100a387 */ /* 0x0003e20000100a00 */
[----:B------:R-:W-:Y:S01]  /*3ee0*/  HFMA2.MMA R11, -RZ, RZ, 0, 0 ;  /* 0x00000000ff0b7435 */ /* 0x000fe200000001ff */
[----:B------:R-:W-:Y:S02]  /*3ef0*/  LOP3.LUT P3, RZ, R6, 0x4, RZ, 0xc0, !PT ;  /* 0x0000000406ff7812 */ /* 0x000fe4000786c0ff */
[----:B---3--:R0:W-:Y:S01]  /*3f00*/  STL.64 [R1+0x6e8], R12 ;  /* 0x0006e80c01007387 */ /* 0x0081e20000100a00 */
[----:B------:R-:W-:-:S02]  /*3f10*/  IADD3 R21, R0, 0x138, RZ ;  /* 0x0000013800157810 */ /* 0x000fc40007ffe0ff */
[----:B------:R-:W-:Y:S01]  /*3f20*/  LOP3.LUT R29, R29, 0xf7ffffff, RZ, 0xc0, !PT ;  /* 0xf7ffffff1d1d7812 */ /* 0x000fe200078ec0ff */
[----:B-1----:R-:W3:Y:S07]  /*3f30*/  LDL.64 R16, [R1+0x368] ;  /* 0x0003680001107983 */ /* 0x002eee0000100a00 */
[----:B------:R1:W5:Y:S01]  /*3f40*/  @!P3 LDG.E R39, desc[UR10][R44.64] ;  /* 0x0000000a2c27b981 */ /* 0x000362000c1e1900 */
[----:B0-----:R-:W-:-:S03]  /*3f50*/  @!P2 IADD3 R12, P0, R26, R24, RZ ;  /* 0x000000181a0ca210 */ /* 0x001fc60007f1e0ff */
[----:B--2---:R-:W2:Y:S01]  /*3f60*/  @!P4 LDG.E R35, desc[UR10][R36.64] ;  /* 0x0000000a2423c981 */ /* 0x004ea2000c1e1900 */
[----:B------:R-:W-:-:S05]  /*3f70*/  @!P2 IADD3.X R13, R7, R25, RZ, P0, !PT ;  /* 0x00000019070da210 */ /* 0x000fca00007fe4ff */
[----:B------:R-:W-:Y:S01]  /*3f80*/  @!P2 STL.64 [R1+0x398], R12 ;  /* 0x0003980c0100a387 */ /* 0x000fe20000100a00 */
[----:B------:R-:W-:Y:S02]  /*3f90*/  LOP3.LUT P2, RZ, R6, 0x1, RZ, 0xc0, !PT ;  /* 0x0000000106ff7812 */ /* 0x000fe4000784c0ff */
[----:B------:R-:W-:Y:S02]  /*3fa0*/  SHF.R.S32.HI R24, RZ, 0x1f, R21 ;  /* 0x0000001fff187819 */ /* 0x000fe40000011415 */
[----:B-1----:R-:W-:Y:S01]  /*3fb0*/  CS2R R44, SRZ ;  /* 0x00000000002c7805 */ /* 0x002fe2000001ff00 */
[----:B------:R-:W4:Y:S08]  /*3fc0*/  LDL.LU.64 R36, [R1+0x338] ;  /* 0x0003380001247983 */ /* 0x000f300000300a00 */
[----:B------:R0:W5:Y:S01]  /*3fd0*/  @!P2 LDG.E R11, desc[UR10][R22.64] ;  /* 0x0000000a160ba981 */ /* 0x000162000c1e1900 */
[----:B------:R-:W-:-:S06]  /*3fe0*/  CS2R R6, SRZ ;  /* 0x0000000000067805 */ /* 0x000fcc000001ff00 */
[----:B------:R-:W2:Y:S04]  /*3ff0*/  @!P2 LDG.E R7, desc[UR10][R40.64] ;  /* 0x0000000a2807a981 */ /* 0x000ea8000c1e1900 */
[----:B------:R-:W2:Y:S04]  /*4000*/  @!P3 LDG.E R6, desc[UR10][R42.64] ;  /* 0x0000000a2a06b981 */ /* 0x000ea8000c1e1900 */
[----:B------:R-:W2:Y:S01]  /*4010*/  LDL.LU.64 R40, [R1+0x228] ;  /* 0x0002280001287983 */ /* 0x000ea20000300a00 */
[----:B------:R-:W-:Y:S02]  /*4020*/  ISETP.GE.U32.AND P0, PT, R21, UR18, PT ;  /* 0x0000001215007c0c */ /* 0x000fe4000bf06070 */
[----:B------:R-:W-:Y:S01]  /*4030*/  @P2 LOP3.LUT R29, R29, 0x8000000, RZ, 0xfc, !PT ;  /* 0x080000001d1d2812 */ /* 0x000fe200078efcff */
[----:B------:R-:W2:Y:S01]  /*4040*/  LDL.64 R42, [R1+0x318] ;  /* 0x00031800012a7983 */ /* 0x000ea20000100a00 */
[----:B------:R-:W-:-:S13]  /*4050*/  ISETP.GE.OR.EX P2, PT, R24, UR19, P1, P0 ;  /* 0x0000001318007c0c */ /* 0x000fda0008f46700 */
[----:B0-----:R-:W0:Y:S01]  /*4060*/  @!P2 LDC.64 R22, c[0x0][0x288] ;  /* 0x0000a200ff16ab82 */ /* 0x001e220000000a00 */
[----:B------:R-:W-:Y:S01]  /*4070*/  @!P2 MOV R25, R5 ;  /* 0x000000050019a202 */ /* 0x000fe20000000f00 */
[----:B0-----:R-:W-:Y:S01]  /*4080*/  @!P2 IMAD R26, R24, R22, RZ ;  /* 0x00000016181aa224 */ /* 0x001fe200078e02ff */
[----:B------:R-:W-:-:S03]  /*4090*/  @!P2 MOV R24, R2 ;  /* 0x000000020018a202 */ /* 0x000fc60000000f00 */
[C---:B------:R-:W-:Y:S02]  /*40a0*/  @!P2 IMAD R26, R21.reuse, R23, R26 ;  /* 0x00000017151aa224 */ /* 0x040fe400078e021a */
[----:B------:R-:W-:Y:S02]  /*40b0*/  @!P2 IMAD.WIDE.U32 R24, R21, R22, R24 ;  /* 0x000000161518a225 */ /* 0x000fe400078e0018 */
[----:B------:R-:W0:Y:S03]  /*40c0*/  @!P2 LDC.64 R22, c[0x0][0x230] ;  /* 0x00008c00ff16ab82 */ /* 0x000e260000000a00 */
[----:B------:R-:W-:-:S04]  /*40d0*/  @!P2 IADD3 R21, R25, R26, RZ ;  /* 0x0000001a1915a210 */ /* 0x000fc80007ffe0ff */
[C---:B------:R-:W-:Y:S02]  /*40e0*/  @!P2 SHF.L.U64.HI R21, R24.reuse, 0x1, R21 ;  /* 0x000000011815a819 */ /* 0x040fe40000010215 */
[----:B------:R-:W-:Y:S01]  /*40f0*/  @!P2 SHF.L.U32 R24, R24, 0x1, RZ ;  /* 0x000000011818a819 */ /* 0x000fe200000006ff */
[----:B---3--:R1:W3:Y:S04]  /*4100*/  @!P4 LDG.E R44, desc[UR10][R16.64] ;  /* 0x0000000a102cc981 */ /* 0x0082e8000c1e1900 */
[----:B------:R-:W3:Y:S04]  /*4110*/  LDL.LU.64 R16, [R1+0x248] ;  /* 0x0002480001107983 */ /* 0x000ee80000300a00 */
[----:B----4-:R-:W4:Y:S04]  /*4120*/  @!P6 LDG.E R38, desc[UR10][R36.64] ;  /* 0x0000000a2426e981 */ /* 0x010f28000c1e1900 */
[----:B-----5:R0:W-:Y:S04]  /*4130*/  STL.64 [R1+0x6f0], R10 ;  /* 0x0006f00a01007387 */ /* 0x0201e80000100a00 */
[----:B--2---:R-:W-:Y:S01]  /*4140*/  STL.64 [R1+0x6d8], R6 ;  /* 0x0006d80601007387 */ /* 0x004fe20000100a00 */
[----:B0-----:R-:W-:-:S03]  /*4150*/  @!P2 IADD3 R10, P0, R24, R22, RZ ;  /* 0x00000016180aa210 */ /* 0x001fc60007f1e0ff */
[----:B------:R0:W-:Y:S01]  /*4160*/  STL.64 [R1+0x6f8], R6 ;  /* 0x0006f80601007387 */ /* 0x0001e20000100a00 */
[----:B------:R-:W-:Y:S02]  /*4170*/  @!P2 IADD3.X R11, R21, R23, RZ, P0, !PT ;  /* 0x00000017150ba210 */ /* 0x000fe400007fe4ff */
[----:B------:R-:W0:Y:S01]  /*4180*/  @!P2 LDC.64 R22, c[0x0][0x228] ;  /* 0x00008a00ff16ab82 */ /* 0x000e220000000a00 */
[----:B------:R-:W-:Y:S01]  /*4190*/  IADD3 R26, R0, 0x140, RZ ;  /* 0x00000140001a7810 */ /* 0x000fe20007ffe0ff */
[----:B------:R-:W2:Y:S01]  /*41a0*/  LDL.64 R36, [R1+0x360] ;  /* 0x0003600001247983 */ /* 0x000ea20000100a00 */
[----:B0-----:R-:W-:-:S04]  /*41b0*/  @!P2 IADD3 R6, P0, R24, R22, RZ ;  /* 0x000000161806a210 */ /* 0x001fc80007f1e0ff */
[----:B------:R-:W-:-:S05]  /*41c0*/  @!P2 IADD3.X R7, R21, R23, RZ, P0, !PT ;  /* 0x000000171507a210 */ /* 0x000fca00007fe4ff */
[----:B------:R0:W-:Y:S02]  /*41d0*/  @!P2 STL.64 [R1+0x2f0], R6 ;  /* 0x0002f0060100a387 */ /* 0x0001e40000100a00 */
[----:B0-----:R-:W-:-:S10]  /*41e0*/  HFMA2.MMA R6, -RZ, RZ, 0, 0 ;  /* 0x00000000ff067435 */ /* 0x001fd400000001ff */
[----:B------:R-:W5:Y:S01]  /*41f0*/  @!P5 LDG.E R6, desc[UR10][R40.64] ;  /* 0x0000000a2806d981 */ /* 0x000f62000c1e1900 */
[----:B------:R-:W-:Y:S02]  /*4200*/  LOP3.LUT R29, R29, 0xffffffdf, RZ, 0xc0, !PT ;  /* 0xffffffdf1d1d7812 */ /* 0x000fe400078ec0ff */
[----:B------:R-:W-:Y:S02]  /*4210*/  SHF.R.S32.HI R21, RZ, 0x1f, R26 ;  /* 0x0000001fff157819 */ /* 0x000fe4000001141a */
[----:B------:R-:W-:Y:S01]  /*4220*/  ISETP.GE.U32.AND P0, PT, R26, UR18, PT ;  /* 0x000000121a007c0c */ /* 0x000fe2000bf06070 */
[----:B------:R-:W-:Y:S01]  /*4230*/  @!P2 STL.64 [R1+0x2f8], R10 ;  /* 0x0002f80a0100a387 */ /* 0x000fe20000100a00 */
[----:B------:R-:W-:Y:S02]  /*4240*/  @P2 LOP3.LUT R29, R29, 0x20, RZ, 0xfc, !PT ;  /* 0x000000201d1d2812 */ /* 0x000fe400078efcff */
[----:B------:R-:W-:Y:S01]  /*4250*/  ISETP.GE.OR.EX P2, PT, R21, UR19, P1, P0 ;  /* 0x0000001315007c0c */ /* 0x000fe20008f46700 */
[----:B------:R-:W4:-:S12]  /*4260*/  LDL.LU.64 R40, [R1+0x220] ;  /* 0x0002200001287983 */ /* 0x000f180000300a00 */
[----:B------:R-:W0:Y:S01]  /*4270*/  @!P2 LDC.64 R22, c[0x0][0x288] ;  /* 0x0000a200ff16ab82 */ /* 0x000e220000000a00 */
[----:B-----5:R5:W-:Y:S02]  /*4280*/  STL [R1+0x21c], R6 ;  /* 0x00021c0601007387 */ /* 0x020be40000100800 */
[----:B-----5:R-:W-:-:S06]  /*4290*/  MOV R6, RZ ;  /* 0x000000ff00067202 */ /* 0x020fcc0000000f00 */
[----:B------:R-:W5:Y:S01]  /*42a0*/  @!P5 LDG.E R6, desc[UR10][R42.64] ;  /* 0x0000000a2a06d981 */ /* 0x000f62000c1e1900 */
        /* <DEDUP_REMOVED lines=8> */
[----:B------:R-:W-:Y:S02]  /*4330*/  @!P2 SHF.L.U32 R24, R24, 0x1, RZ ;  /* 0x000000011818a819 */ /* 0x000fe400000006ff */
[----:B------:R-:W-:-:S04]  /*4340*/  LOP3.LUT R29, R29, 0xefffffff, RZ, 0xc0, !PT ;  /* 0xefffffff1d1d7812 */ /* 0x000fc800078ec0ff */
[----:B------:R-:W-:Y:S02]  /*4350*/  @P3 LOP3.LUT R29, R29, 0x10000000, RZ, 0xfc, !PT ;  /* 0x100000001d1d3812 */ /* 0x000fe400078efcff */
[----:B------:R-:W-:Y:S01]  /*4360*/  LOP3.LUT P3, RZ, R30, 0x100, RZ, 0xc0, !PT ;  /* 0x000001001eff7812 */ /* 0x000fe2000786c0ff */
[----:B-----5:R0:W-:Y:S02]  /*4370*/  STL [R1+0x22c], R6 ;  /* 0x00022c0601007387 */ /* 0x0201e40000100800 */
[----:B0-----:R-:W-:-:S04]  /*4380*/  @!P2 IADD3 R6, P0, R24, R22, RZ ;  /* 0x000000161806a210 */ /* 0x001fc80007f1e0ff */
[----:B------:R-:W-:Y:S02]  /*4390*/  @!P2 IADD3.X R7, R21, R23, RZ, P0, !PT ;  /* 0x000000171507a210 */ /* 0x000fe400007fe4ff */
[----:B------:R-:W0:Y:S03]  /*43a0*/  @!P2 LDC.64 R22, c[0x0][0x228] ;  /* 0x00008a00ff16ab82 */ /* 0x000e260000000a00 */
[----:B------:R0:W-:Y:S02]  /*43b0*/  @!P2 STL.64 [R1+0x368], R6 ;  /* 0x000368060100a387 */ /* 0x0001e40000100a00 */
[----:B0-----:R-:W-:-:S04]  /*43c0*/  @!P2 IADD3 R6, P0, R24, R22, RZ ;  /* 0x000000161806a210 */ /* 0x001fc80007f1e0ff */
[----:B------:R-:W-:-:S05]  /*43d0*/  @!P2 IADD3.X R7, R21, R23, RZ, P0, !PT ;  /* 0x000000171507a210 */ /* 0x000fca00007fe4ff */
[----:B------:R0:W-:Y:S02]  /*43e0*/  @!P2 STL.64 [R1+0x390], R6 ;  /* 0x000390060100a387 */ /* 0x0001e40000100a00 */
[----:B0-----:R-:W-:-:S10]  /*43f0*/  HFMA2.MMA R6, -RZ, RZ, 0, 0 ;  /* 0x00000000ff067435 */ /* 0x001fd400000001ff */
[----:B---3--:R-:W3:Y:S01]  /*4400*/  @!P3 LDG.E R6, desc[UR10][R16.64] ;  /* 0x0000000a1006b981 */ /* 0x008ee2000c1e1900 */
[----:B------:R-:W-:-:S04]  /*4410*/  LOP3.LUT R29, R29, 0xfbffffff, RZ, 0xc0, !PT ;  /* 0xfbffffff1d1d7812 */ /* 0x000fc800078ec0ff */
[----:B------:R-:W-:-:S04]  /*4420*/  @P4 LOP3.LUT R29, R29, 0x4000000, RZ, 0xfc, !PT ;  /* 0x040000001d1d4812 */ /* 0x000fc800078efcff */
[----:B------:R-:W-:Y:S01]  /*4430*/  LOP3.LUT R29, R29, 0xffffffef, RZ, 0xc0, !PT ;  /* 0xffffffef1d1d7812 */ /* 0x000fe200078ec0ff */
[----:B------:R-:W5:Y:S01]  /*4440*/  LDL.LU.64 R16, [R1+0x258] ;  /* 0x0002580001107983 */ /* 0x000f620000300a00 */
[----:B------:R-:W-:Y:S02]  /*4450*/  IADD3 R26, R0, 0x148, RZ ;  /* 0x00000148001a7810 */ /* 0x000fe40007ffe0ff */
[----:B------:R-:W-:Y:S02]  /*4460*/  @P2 LOP3.LUT R29, R29, 0x10, RZ, 0xfc, !PT ;  /* 0x000000101d1d2812 */ /* 0x000fe400078efcff */
[----:B------:R-:W-:Y:S02]  /*4470*/  SHF.R.S32.HI R21, RZ, 0x1f, R26 ;  /* 0x0000001fff157819 */ /* 0x000fe4000001141a */
[----:B------:R-:W-:Y:S02]  /*4480*/  LOP3.LUT R29, R29, 0xbfffffff, RZ, 0xc0, !PT ;  /* 0xbfffffff1d1d7812 */ /* 0x000fe400078ec0ff */
[----:B------:R-:W-:-:S02]  /*4490*/  ISETP.GE.U32.AND P4, PT, R26, UR18, PT ;  /* 0x000000121a007c0c */ /* 0x000fc4000bf86070 */
[----:B------:R-:W-:Y:S02]  /*44a0*/  @P5 LOP3.LUT R29, R29, 0x40000000, RZ, 0xfc, !PT ;  /* 0x400000001d1d5812 */ /* 0x000fe400078efcff */
[----:B------:R-:W-:-:S13]  /*44b0*/  ISETP.GE.OR.EX P5, PT, R21, UR19, P1, P4 ;  /* 0x0000001315007c0c */ /* 0x000fda0008fa6740 */
[----:B------:R-:W0:Y:S01]  /*44c0*/  @!P5 LDC.64 R22, c[0x0][0x288] ;  /* 0x0000a200ff16db82 */ /* 0x000e220000000a00 */
[----:B------:R-:W-:Y:S02]  /*44d0*/  @!P5 MOV R24, R2 ;  /* 0x000000020018d202 */ /* 0x000fe40000000f00 */
[----:B------:R-:W-:Y:S01]  /*44e0*/  @!P5 MOV R25, R5 ;  /* 0x000000050019d202 */ /* 0x000fe20000000f00 */
[----:B---3--:R3:W-:Y:S02]  /*44f0*/  STL [R1+0x214], R6 ;  /* 0x0002140601007387 */ /* 0x0087e40000100800 */
[----:B---3--:R-:W-:-:S06]  /*4500*/  MOV R6, RZ ;  /* 0x000000ff00067202 */ /* 0x008fcc0000000f00 */
[----:B----4-:R-:W3:Y:S01]  /*4510*/  @!P3 LDG.E R6, desc[UR10][R40.64] ;  /* 0x0000000a2806b981 */ /* 0x010ee2000c1e1900 */
[-C--:B0-----:R-:W-:Y:S02]  /*4520*/  @!P5 IMAD R21, R21, R22.reuse, RZ ;  /* 0x000000161515d224 */ /* 0x081fe400078e02ff */
[----:B------:R-:W-:-:S04]  /*4530*/  @!P5 IMAD.WIDE.U32 R24, R26, R22, R24 ;  /* 0x000000161a18d225 */ /* 0x000fc800078e0018 */
[----:B------:R-:W-:Y:S02]  /*4540*/  @!P5 IMAD R21, R26, R23, R21 ;  /* 0x000000171a15d224 */ /* 0x000fe400078e0215 */
[----:B------:R-:W0:Y:S01]  /*4550*/  @!P5 LDC.64 R22, c[0x0][0x230] ;  /* 0x00008c00ff16db82 */ /* 0x000e220000000a00 */
[C---:B------:R-:W-:Y:S02]  /*4560*/  LOP3.LUT P2, RZ, R30.reuse, 0x80, RZ, 0xc0, !PT ;  /* 0x000000801eff7812 */ /* 0x040fe4000784c0ff */
[----:B------:R-:W-:Y:S02]  /*4570*/  CS2R R42, SRZ ;  /* 0x00000000002a7805 */ /* 0x000fe4000001ff00 */
[----:B------:R-:W-:Y:S01]  /*4580*/  @!P5 IADD3 R21, R25, R21, RZ ;  /* 0x000000151915d210 */ /* 0x000fe20007ffe0ff */
[----:B------:R-:W-:Y:S01]  /*4590*/  HFMA2.MMA R12, -RZ, RZ, 0, 0 ;  /* 0x00000000ff0c7435 */ /* 0x000fe200000001ff */
[----:B------:R-:W-:Y:S01]  /*45a0*/  LOP3.LUT P0, RZ, R30, 0x40, RZ, 0xc0, !PT ;  /* 0x000000401eff7812 */ /* 0x000fe2000780c0ff */
[----:B------:R-:W4:Y:S01]  /*45b0*/  LDL.LU.64 R40, [R1+0x240] ;  /* 0x0002400001287983 */ /* 0x000f220000300a00 */
[----:B------:R-:W-:-:S02]  /*45c0*/  @!P5 SHF.L.U64.HI R21, R24, 0x1, R21 ;  /* 0x000000011815d819 */ /* 0x000fc40000010215 */
[----:B------:R-:W-:Y:S01]  /*45d0*/  @!P5 SHF.L.U32 R24, R24, 0x1, RZ ;  /* 0x000000011818d819 */ /* 0x000fe200000006ff */
[----:B------:R-:W4:Y:S04]  /*45e0*/  @!P6 LDG.E R43, desc[UR10][R18.64] ;  /* 0x0000000a122be981 */ /* 0x000f28000c1e1900 */
[----:B------:R-:W2:Y:S01]  /*45f0*/  LDL.LU.64 R18, [R1+0x388] ;  /* 0x0003880001127983 */ /* 0x000ea20000300a00 */
[----:B0-----:R-:W-:-:S04]  /*4600*/  @!P5 IADD3 R10, P3, R24, R22, RZ ;  /* 0x00000016180ad210 */ /* 0x001fc80007f7e0ff */
[----:B------:R-:W-:Y:S02]  /*4610*/  @!P5 IADD3.X R11, R21, R23, RZ, P3, !PT ;  /* 0x00000017150bd210 */ /* 0x000fe40001ffe4ff */
[----:B------:R-:W0:Y:S01]  /*4620*/  @!P5 LDC.64 R22, c[0x0][0x228] ;  /* 0x00008a00ff16db82 */ /* 0x000e220000000a00 */
[----:B---3--:R0:W-:Y:S02]  /*4630*/  STL [R1+0x24c], R6 ;  /* 0x00024c0601007387 */ /* 0x0081e40000100800 */
[----:B0-----:R-:W-:-:S04]  /*4640*/  @!P5 IADD3 R6, P4, R24, R22, RZ ;  /* 0x000000161806d210 */ /* 0x001fc80007f9e0ff */
[----:B------:R-:W-:-:S05]  /*4650*/  @!P5 IADD3.X R7, R21, R23, RZ, P4, !PT ;  /* 0x000000171507d210 */ /* 0x000fca00027fe4ff */
[----:B------:R0:W-:Y:S04]  /*4660*/  @!P5 STL.64 [R1+0x318], R6 ;  /* 0x000318060100d387 */ /* 0x0001e80000100a00 */
[----:B--2---:R-:W2:Y:S01]  /*4670*/  @!P2 LDG.E R45, desc[UR10][R18.64] ;  /* 0x0000000a122da981 */ /* 0x004ea2000c1e1900 */
[----:B0-----:R-:W-:Y:S01]  /*4680*/  HFMA2.MMA R6, -RZ, RZ, 0, 0 ;  /* 0x00000000ff067435 */ /* 0x001fe200000001ff */
[----:B------:R-:W-:Y:S02]  /*4690*/  LOP3.LUT P3, RZ, R30, 0x800, RZ, 0xc0, !PT ;  /* 0x000008001eff7812 */ /* 0x000fe4000786c0ff */
[----:B------:R-:W3:Y:S07]  /*46a0*/  LDL.LU.64 R18, [R1+0x410] ;  /* 0x0004100001127983 */ /* 0x000eee0000300a00 */
[----:B------:R-:W5:Y:S04]  /*46b0*/  @!P2 LDG.E R6, desc[UR10][R36.64] ;  /* 0x0000000a2406a981 */ /* 0x000f68000c1e1900 */
[----:B------:R-:W4:Y:S01]  /*46c0*/  LDL.LU.64 R36, [R1+0x330] ;  /* 0x0003300001247983 */ /* 0x000f220000300a00 */
[----:B------:R-:W-:-:S02]  /*46d0*/  LOP3.LUT R29, R29, 0x7fffffff, RZ, 0xc0, !PT ;  /* 0x7fffffff1d1d7812 */ /* 0x000fc400078ec0ff */
[----:B------:R-:W-:Y:S01]  /*46e0*/  IADD3 R26, R0, 0x150, RZ ;  /* 0x00000150001a7810 */ /* 0x000fe20007ffe0ff */
[----:B---3--:R-:W3:Y:S04]  /*46f0*/  @!P3 LDG.E R34, desc[UR10][R18.64] ;  /* 0x0000000a1222b981 */ /* 0x008ee8000c1e1900 */
[----:B-----5:R0:W-:Y:S04]  /*4700*/  STL [R1+0x210], R6 ;  /* 0x0002100601007387 */ /* 0x0201e80000100800 */
[----:B----4-:R-:W4:Y:S01]  /*4710*/  @!P3 LDG.E R12, desc[UR10][R36.64] ;  /* 0x0000000a240cb981 */ /* 0x010f22000c1e1900 */
[----:B0-----:R-:W-:-:S02]  /*4720*/  MOV R6, RZ ;  /* 0x000000ff00067202 */ /* 0x001fc40000000f00 */
[----:B------:R-:W-:Y:S01]  /*4730*/  LOP3.LUT P2, RZ, R30, 0x400, RZ, 0xc0, !PT ;  /* 0x000004001eff7812 */ /* 0x000fe2000784c0ff */
[----:B------:R-:W5:Y:S04]  /*4740*/  LDL.64 R18, [R1+0x358] ;  /* 0x0003580001127983 */ /* 0x000f680000100a00 */
[----:B------:R-:W2:Y:S01]  /*4750*/  @!P0 LDG.E R6, desc[UR10][R16.64] ;  /* 0x0000000a10068981 */ /* 0x000ea2000c1e1900 */
[----:B------:R-:W-:Y:S02]  /*4760*/  @P6 LOP3.LUT R29, R29, 0x80000000, RZ, 0xfc, !PT ;  /* 0x800000001d1d6812 */ /* 0x000fe400078efcff */
[----:B------:R-:W-:Y:S01]  /*4770*/  SHF.R.S32.HI R21, RZ, 0x1f, R26 ;  /* 0x0000001fff157819 */ /* 0x000fe2000001141a */
[----:B------:R-:W3:Y:S04]  /*4780*/  LDL.64 R36, [R1+0x380] ;  /* 0x0003800001247983 */ /* 0x000ee80000100a00 */
[----:B------:R-:W5:Y:S04]  /*4790*/  LDL.LU.64 R16, [R1+0x310] ;  /* 0x0003100001107983 */ /* 0x000f680000300a00 */
[----:B----4-:R0:W-:Y:S02]  /*47a0*/  STL [R1+0x244], R12 ;  /* 0x0002440c01007387 */ /* 0x0101e40000100800 */
[----:B0-----:R-:W-:-:S02]  /*47b0*/  MOV R12, RZ ;  /* 0x000000ff000c7202 */ /* 0x001fc40000000f00 */
[----:B--2---:R0:W-:Y:S04]  /*47c0*/  STL [R1+0x224], R6 ;  /* 0x0002240601007387 */ /* 0x0041e80000100800 */
[----:B-----5:R-:W2:Y:S01]  /*47d0*/  @!P2 LDG.E R12, desc[UR10][R16.64] ;  /* 0x0000000a100ca981 */ /* 0x020ea2000c1e1900 */
[----:B0-----:R-:W-:-:S10]  /*47e0*/  HFMA2.MMA R6, -RZ, RZ, 0, 0 ;  /* 0x00000000ff067435 */ /* 0x001fd400000001ff */
[----:B------:R-:W4:Y:S04]  /*47f0*/  @!P0 LDG.E R6, desc[UR10][R40.64] ;  /* 0x0000000a28068981 */ /* 0x000f28000c1e1900 */
[----:B------:R-:W5:Y:S01]  /*4800*/  LDL.LU.64 R40, [R1+0x250] ;  /* 0x0002500001287983 */ /* 0x000f620000300a00 */
[----:B------:R-:W-:Y:S02]  /*4810*/  LOP3.LUT R29, R29, 0xfffffdff, RZ, 0xc0, !PT ;  /* 0xfffffdff1d1d7812 */ /* 0x000fe400078ec0ff */
[----:B------:R-:W-:Y:S02]  /*4820*/  ISETP.GE.U32.AND P4, PT, R26, UR18, PT ;  /* 0x000000121a007c0c */ /* 0x000fe4000bf86070 */
[----:B------:R-:W-:Y:S02]  /*4830*/  @P5 LOP3.LUT R29, R29, 0x200, RZ, 0xfc, !PT ;  /* 0x000002001d1d5812 */ /* 0x000fe400078efcff */
        /* <DEDUP_REMOVED lines=10> */
[----:B------:R-:W-:Y:S02]  /*48e0*/  @!P5 SHF.L.U32 R24, R24, 0x1, RZ ;  /* 0x000000011818d819 */ /* 0x000fe400000006ff */
[----:B------:R-:W-:Y:S01]  /*48f0*/  IADD3 R26, R0, 0x158, RZ ;  /* 0x00000158001a7810 */ /* 0x000fe20007ffe0ff */
[----:B--2---:R2:W-:Y:S02]  /*4900*/  STL [R1+0x258], R12 ;  /* 0x0002580c01007387 */ /* 0x0045e40000100800 */
[----:B--2---:R-:W-:-:S10]  /*4910*/  HFMA2.MMA R12, -RZ, RZ, 0, 0 ;  /* 0x00000000ff0c7435 */ /* 0x004fd400000001ff */
[----:B-----5:R-:W2:Y:S04]  /*4920*/  @!P2 LDG.E R12, desc[UR10][R40.64] ;  /* 0x0000000a280ca981 */ /* 0x020ea8000c1e1900 */
[----:B----4-:R0:W-:Y:S02]  /*4930*/  STL [R1+0x218], R6 ;  /* 0x0002180601007387 */ /* 0x0101e40000100800 */
[----:B0-----:R-:W-:-:S04]  /*4940*/  @!P5 IADD3 R6, P0, R24, R22, RZ ;  /* 0x000000161806d210 */ /* 0x001fc80007f1e0ff */
[----:B------:R-:W-:Y:S02]  /*4950*/  @!P5 IADD3.X R7, R21, R23, RZ, P0, !PT ;  /* 0x000000171507d210 */ /* 0x000fe400007fe4ff */
[----:B------:R-:W0:Y:S03]  /*4960*/  @!P5 LDC.64 R22, c[0x0][0x228] ;  /* 0x00008a00ff16db82 */ /* 0x000e260000000a00 */
[----:B------:R0:W-:Y:S01]  /*4970*/  @!P5 STL.64 [R1+0x360], R6 ;  /* 0x000360060100d387 */ /* 0x0001e20000100a00 */
[----:B------:R-:W-:Y:S02]  /*4980*/  ISETP.GE.U32.AND P3, PT, R26, UR18, PT ;  /* 0x000000121a007c0c */ /* 0x000fe4000bf66070 */
[----:B0-----:R-:W-:-:S04]  /*4990*/  @!P5 IADD3 R6, P4, R24, R22, RZ ;  /* 0x000000161806d210 */ /* 0x001fc80007f9e0ff */
[----:B------:R-:W-:Y:S02]  /*49a0*/  @!P5 IADD3.X R7, R21, R23, RZ, P4, !PT ;  /* 0x000000171507d210 */ /* 0x000fe400027fe4ff */
[----:B------:R-:W-:-:S04]  /*49b0*/  SHF.R.S32.HI R21, RZ, 0x1f, R26 ;  /* 0x0000001fff157819 */ /* 0x000fc8000001141a */
[----:B------:R-:W-:-:S13]  /*49c0*/  ISETP.GE.OR.EX P4, PT, R21, UR19, P1, P3 ;  /* 0x0000001315007c0c */ /* 0x000fda0008f86730 */
[----:B------:R-:W0:Y:S01]  /*49d0*/  @!P4 LDC.64 R22, c[0x0][0x288] ;  /* 0x0000a200ff16cb82 */ /* 0x000e220000000a00 */
[----:B------:R-:W-:Y:S02]  /*49e0*/  @!P4 MOV R24, R2 ;  /* 0x000000020018c202 */ /* 0x000fe40000000f00 */
[----:B------:R-:W-:Y:S01]  /*49f0*/  @!P4 MOV R25, R5 ;  /* 0x000000050019c202 */ /* 0x000fe20000000f00 */
[-C--:B0-----:R-:W-:Y:S02]  /*4a00*/  @!P4 IMAD R21, R21, R22.reuse, RZ ;  /* 0x000000161515c224 */ /* 0x081fe400078e02ff */
        /* <DEDUP_REMOVED lines=9> */
[----:B--2---:R0:W-:Y:S02]  /*4aa0*/  STL [R1+0x25c], R12 ;  /* 0x00025c0c01007387 */ /* 0x0041e40000100800 */
[----:B0-----:R-:W-:Y:S02]  /*4ab0*/  @!P4 IADD3 R12, P2, R24, R22, RZ ;  /* 0x00000016180cc210 */ /* 0x001fe40007f5e0ff */
[----:B------:R-:W2:Y:S01]  /*4ac0*/  LDL.64 R24, [R1+0x268] ;  /* 0x0002680001187983 */ /* 0x000ea20000100a00 */
[----:B------:R-:W-:Y:S02]  /*4ad0*/  LOP3.LUT P0, RZ, R30, 0x200, RZ, 0xc0, !PT ;  /* 0x000002001eff7812 */ /* 0x000fe4000780c0ff */
[----:B------:R-:W-:-:S02]  /*4ae0*/  CS2R R40, SRZ ;  /* 0x0000000000287805 */ /* 0x000fc4000001ff00 */
[----:B------:R-:W-:-:S09]  /*4af0*/  LOP3.LUT P3, RZ, R30, 0x4000, RZ, 0xc0, !PT ;  /* 0x000040001eff7812 */ /* 0x000fd2000786c0ff */
[----:B---3--:R0:W3:Y:S02]  /*4b00*/  @!P0 LDG.E R40, desc[UR10][R36.64] ;  /* 0x0000000a24288981 */ /* 0x0080e4000c1e1900 */
[----:B0-----:R-:W-:-:S10]  /*4b10*/  HFMA2.MMA R36, -RZ, RZ, 0, 0 ;  /* 0x00000000ff247435 */ /* 0x001fd400000001ff */
[----:B------:R0:W4:Y:S02]  /*4b20*/  @!P0 LDG.E R36, desc[UR10][R18.64] ;  /* 0x0000000a12248981 */ /* 0x000124000c1e1900 */
[----:B0-----:R-:W-:-:S06]  /*4b30*/  MOV R18, RZ ;  /* 0x000000ff00127202 */ /* 0x001fcc0000000f00 */
[----:B--2---:R-:W2:Y:S01]  /*4b40*/  @!P3 LDG.E R18, desc[UR10][R24.64] ;  /* 0x0000000a1812b981 */ /* 0x004ea2000c1e1900 */
[----:B------:R-:W-:-:S04]  /*4b50*/  LOP3.LUT R29, R29, 0xfffffeff, RZ, 0xc0, !PT ;  /* 0xfffffeff1d1d7812 */ /* 0x000fc800078ec0ff */
[----:B------:R-:W-:Y:S02]  /*4b60*/  @P5 LOP3.LUT R29, R29, 0x100, RZ, 0xfc, !PT ;  /* 0x000001001d1d5812 */ /* 0x000fe400078efcff */
[----:B------:R-:W-:Y:S02]  /*4b70*/  IADD3 R26, R0, 0x160, RZ ;  /* 0x00000160001a7810 */ /* 0x000fe40007ffe0ff */
[----:B------:R-:W-:Y:S02]  /*4b80*/  LOP3.LUT R29, R29, 0xffffff7f, RZ, 0xc0, !PT ;  /* 0xffffff7f1d1d7812 */ /* 0x000fe400078ec0ff */
[----:B------:R-:W-:Y:S02]  /*4b90*/  @!P4 IADD3.X R13, R21, R23, RZ, P2, !PT ;  /* 0x00000017150dc210 */ /* 0x000fe400017fe4ff */
[----:B------:R-:W-:Y:S02]  /*4ba0*/  @P4 LOP3.LUT R29, R29, 0x80, RZ, 0xfc, !PT ;  /* 0x000000801d1d4812 */ /* 0x000fe400078efcff */
[----:B------:R-:W-:-:S02]  /*4bb0*/  SHF.R.S32.HI R21, RZ, 0x1f, R26 ;  /* 0x0000001fff157819 */ /* 0x000fc4000001141a */
[----:B------:R-:W-:-:S04]  /*4bc0*/  ISETP.GE.U32.AND P4, PT, R26, UR6, PT ;  /* 0x000000061a007c0c */ /* 0x000fc8000bf86070 */
[----:B------:R-:W-:-:S13]  /*4bd0*/  ISETP.GE.OR.EX P5, PT, R21, UR7, P1, P4 ;  /* 0x0000000715007c0c */ /* 0x000fda0008fa6740 */
[----:B------:R-:W0:Y:S01]  /*4be0*/  @!P5 LDC.64 R22, c[0x0][0x288] ;  /* 0x0000a200ff16db82 */ /* 0x000e220000000a00 */
[----:B--2---:R1:W-:Y:S02]  /*4bf0*/  STL [R1+0x250], R18 ;  /* 0x0002501201007387 */ /* 0x0043e40000100800 */
[----:B-1----:R-:W-:-:S10]  /*4c00*/  HFMA2.MMA R18, -RZ, RZ, 0, 0 ;  /* 0x00000000ff127435 */ /* 0x002fd400000001ff */
[----:B------:R-:W2:Y:S01]  /*4c10*/  @!P3 LDG.E R18, desc[UR10][R32.64] ;  /* 0x0000000a2012b981 */ /* 0x000ea2000c1e1900 */
[----:B------:R-:W-:Y:S01]  /*4c20*/  @!P5 MOV R24, R2 ;  /* 0x000000020018d202 */ /* 0x000fe20000000f00 */
[----:B0-----:R-:W-:Y:S01]  /*4c30*/  @!P5 IMAD R21, R21, R22, RZ ;  /* 0x000000161515d224 */ /* 0x001fe200078e02ff */
[----:B------:R-:W-:-:S03]  /*4c40*/  @!P5 MOV R25, R5 ;  /* 0x000000050019d202 */ /* 0x000fc60000000f00 */
[C---:B------:R-:W-:Y:S02]  /*4c50*/  @!P5 IMAD R21, R26.reuse, R23, R21 ;  /* 0x000000171a15d224 */ /* 0x040fe400078e0215 */
[----:B------:R-:W-:Y:S02]  /*4c60*/  @!P5 IMAD.WIDE.U32 R24, R26, R22, R24 ;  /* 0x000000161a18d225 */ /* 0x000fe400078e0018 */
[----:B------:R-:W0:Y:S01]  /*4c70*/  @!P5 LDC.64 R22, c[0x0][0x230] ;  /* 0x00008c00ff16db82 */ /* 0x000e220000000a00 */
[----:B----4-:R1:W-:Y:S02]  /*4c80*/  STL [R1+0x6a8], R36 ;  /* 0x0006a82401007387 */ /* 0x0103e40000100800 */
[----:B------:R-:W-:Y:S02]  /*4c90*/  @!P5 IADD3 R21, R25, R21, RZ ;  /* 0x000000151915d210 */ /* 0x000fe40007ffe0ff */
[----:B------:R-:W-:Y:S01]  /*4ca0*/  LOP3.LUT P2, RZ, R30, 0x2000, RZ, 0xc0, !PT ;  /* 0x000020001eff7812 */ /* 0x000fe2000784c0ff */
[----:B------:R-:W4:Y:S01]  /*4cb0*/  LDL.LU.64 R32, [R1+0x260] ;  /* 0x0002600001207983 */ /* 0x000f220000300a00 */
[----:B------:R-:W-:-:S02]  /*4cc0*/  @!P5 SHF.L.U64.HI R21, R24, 0x1, R21 ;  /* 0x000000011815d819 */ /* 0x000fc40000010215 */
[----:B------:R-:W-:Y:S01]  /*4cd0*/  @!P5 SHF.L.U32 R24, R24, 0x1, RZ ;  /* 0x000000011818d819 */ /* 0x000fe200000006ff */
[----:B------:R-:W5:Y:S04]  /*4ce0*/  LDL.LU.64 R26, [R1+0x408] ;  /* 0x00040800011a7983 */ /* 0x000f680000300a00 */
[----:B-1----:R-:W3:Y:S04]  /*4cf0*/  LDL.LU.64 R36, [R1+0x400] ;  /* 0x0004000001247983 */ /* 0x002ee80000300a00 */
[----:B--2---:R0:W-:Y:S02]  /*4d00*/  STL [R1+0x26c], R18 ;  /* 0x00026c1201007387 */ /* 0x0041e40000100800 */
[----:B0-----:R-:W-:-:S04]  /*4d10*/  @!P5 IADD3 R18, P3, R24, R22, RZ ;  /* 0x000000161812d210 */ /* 0x001fc80007f7e0ff */
[----:B------:R-:W-:Y:S02]  /*4d20*/  @!P5 IADD3.X R19, R21, R23, RZ, P3, !PT ;  /* 0x000000171513d210 */ /* 0x000fe40001ffe4ff */
[----:B------:R-:W0:Y:S03]  /*4d30*/  @!P5 LDC.64 R22, c[0x0][0x228] ;  /* 0x00008a00ff16db82 */ /* 0x000e260000000a00 */
[----:B------:R0:W-:Y:S01]  /*4d40*/  @!P5 STL.64 [R1+0x358], R18 ;  /* 0x000358120100d387 */ /* 0x0001e20000100a00 */
[----:B------:R-:W-:-:S03]  /*4d50*/  LOP3.LUT P0, RZ, R30, 0x1000, RZ, 0xc0, !PT ;  /* 0x000010001eff7812 */ /* 0x000fc6000780c0ff */
[----:B-----5:R-:W2:Y:S04]  /*4d60*/  @!P2 LDG.E R41, desc[UR10][R26.64] ;  /* 0x0000000a1a29a981 */ /* 0x020ea8000c1e1900 */
[----:B---3--:R1:W3:Y:S01]  /*4d70*/  @!P2 LDG.E R42, desc[UR10][R36.64] ;  /* 0x0000000a242aa981 */ /* 0x0082e2000c1e1900 */
[----:B0-----:R-:W-:-:S03]  /*4d80*/  @!P5 IADD3 R18, P4, R24, R22, RZ ;  /* 0x000000161812d210 */ /* 0x001fc60007f9e0ff */
[----:B------:R-:W5:Y:S01]  /*4d90*/  LDL.LU.64 R24, [R1+0x308] ;  /* 0x0003080001187983 */ /* 0x000f620000300a00 */
[----:B-1----:R-:W-:Y:S01]  /*4da0*/  MOV R36, R6 ;  /* 0x0000000600247202 */ /* 0x002fe20000000f00 */
[----:B------:R-:W-:-:S10]  /*4db0*/  HFMA2.MMA R6, -RZ, RZ, 0, 0 ;  /* 0x00000000ff067435 */ /* 0x000fd400000001ff */
[----:B-----5:R-:W5:Y:S01]  /*4dc0*/  @!P0 LDG.E R6, desc[UR10][R24.64] ;  /* 0x0000000a18068981 */ /* 0x020f62000c1e1900 */
[----:B------:R-:W-:Y:S02]  /*4dd0*/  IADD3 R26, R0, 0x168, RZ ;  /* 0x00000168001a7810 */ /* 0x000fe40007ffe0ff */
[----:B------:R-:W-:Y:S02]  /*4de0*/  @!P5 IADD3.X R19, R21, R23, RZ, P4, !PT ;  /* 0x000000171513d210 */ /* 0x000fe400027fe4ff */
[----:B------:R-:W-:Y:S02]  /*4df0*/  LOP3.LUT R29, R29, 0xffffbfff, RZ, 0xc0, !PT ;  /* 0xffffbfff1d1d7812 */ /* 0x000fe400078ec0ff */
[----:B------:R-:W-:Y:S02]  /*4e00*/  SHF.R.S32.HI R21, RZ, 0x1f, R26 ;  /* 0x0000001fff157819 */ /* 0x000fe4000001141a */
[----:B------:R-:W-:Y:S01]  /*4e10*/  ISETP.GE.U32.AND P4, PT, R26, UR6, PT ;  /* 0x000000061a007c0c */ /* 0x000fe2000bf86070 */
[----:B------:R-:W-:Y:S01]  /*4e20*/  @!P5 STL.64 [R1+0x380], R18 ;  /* 0x000380120100d387 */ /* 0x000fe20000100a00 */
[----:B------:R-:W-:-:S02]  /*4e30*/  @P5 LOP3.LUT R29, R29, 0x4000, RZ, 0xfc, !PT ;  /* 0x000040001d1d5812 */ /* 0x000fc400078efcff */
[----:B------:R-:W-:Y:S02]  /*4e40*/  ISETP.GE.OR.EX P5, PT, R21, UR7, P1, P4 ;  /* 0x0000000715007c0c */ /* 0x000fe40008fa6740 */
[----:B------:R-:W-:Y:S01]  /*4e50*/  MOV R37, R7 ;  /* 0x0000000700257202 */ /* 0x000fe20000000f00 */
[----:B---3--:R-:W-:Y:S04]  /*4e60*/  STL [R1+0x690], R42 ;  /* 0x0006902a01007387 */ /* 0x008fe80000100800 */
[----:B------:R0:W-:Y:S01]  /*4e70*/  STL [R1+0x6c0], R43 ;  /* 0x0006c02b01007387 */ /* 0x0001e20000100800 */
[C---:B------:R-:W-:Y:S02]  /*4e80*/  LOP3.LUT P3, RZ, R30.reuse, 0x40000, RZ, 0xc0, !PT ;  /* 0x000400001eff7812 */ /* 0x040fe4000786c0ff */
[----:B------:R-:W-:Y:S01]  /*4e90*/  LOP3.LUT P2, RZ, R30, 0x20000, RZ, 0xc0, !PT ;  /* 0x000200001eff7812 */ /* 0x000fe2000784c0ff */
[----:B------:R-:W-:Y:S01]  /*4ea0*/  HFMA2.MMA R28, -RZ, RZ, 0, 0 ;  /* 0x00000000ff1c7435 */ /* 0x000fe200000001ff */
[----:B--2---:R-:W-:Y:S01]  /*4eb0*/  STL [R1+0x694], R41 ;  /* 0x0006942901007387 */ /* 0x004fe20000100800 */
[----:B------:R-:W1:Y:S03]  /*4ec0*/  @!P5 LDC.64 R22, c[0x0][0x288] ;  /* 0x0000a200ff16db82 */ /* 0x000e660000000a00 */
[----:B-----5:R2:W-:Y:S01]  /*4ed0*/  STL [R1+0x254], R6 ;  /* 0x0002540601007387 */ /* 0x0205e20000100800 */
[----:B------:R-:W-:-:S02]  /*4ee0*/  @!P5 MOV R24, R2 ;  /* 0x000000020018d202 */ /* 0x000fc40000000f00 */
[----:B------:R-:W-:Y:S01]  /*4ef0*/  @!P5 MOV R25, R5 ;  /* 0x000000050019d202 */ /* 0x000fe20000000f00 */
[----:B0-----:R-:W3:Y:S01]  /*4f00*/  LDL.64 R42, [R1+0x350] ;  /* 0x00035000012a7983 */ /* 0x001ee20000100a00 */
[----:B------:R-:W-:-:S03]  /*4f10*/  HFMA2.MMA R31, -RZ, RZ, 0, 0 ;  /* 0x00000000ff1f7435 */ /* 0x000fc600000001ff */
[----:B------:R-:W5:Y:S01]  /*4f20*/  LDL.LU.64 R18, [R1+0x720] ;  /* 0x0007200001127983 */ /* 0x000f620000300a00 */
[----:B--2---:R-:W-:-:S06]  /*4f30*/  MOV R6, RZ ;  /* 0x000000ff00067202 */ /* 0x004fcc0000000f00 */
[----:B----4-:R-:W2:Y:S01]  /*4f40*/  @!P0 LDG.E R6, desc[UR10][R32.64] ;  /* 0x0000000a20068981 */ /* 0x010ea2000c1e1900 */
[-C--:B-1----:R-:W-:Y:S02]  /*4f50*/  @!P5 IMAD R21, R21, R22.reuse, RZ ;  /* 0x000000161515d224 */ /* 0x082fe400078e02ff */
[----:B------:R-:W-:-:S04]  /*4f60*/  @!P5 IMAD.WIDE.U32 R24, R26, R22, R24 ;  /* 0x000000161a18d225 */ /* 0x000fc800078e0018 */
[----:B------:R-:W-:Y:S02]  /*4f70*/  @!P5 IMAD R21, R26, R23, R21 ;  /* 0x000000171a15d224 */ /* 0x000fe400078e0215 */
[----:B------:R-:W0:Y:S01]  /*4f80*/  @!P5 LDC.64 R22, c[0x0][0x230] ;  /* 0x00008c00ff16db82 */ /* 0x000e220000000a00 */
[----:B------:R-:W4:Y:S02]  /*4f90*/  LDL.64 R26, [R1+0x378] ;  /* 0x00037800011a7983 */ /* 0x000f240000100a00 */
[----:B------:R-:W-:Y:S02]  /*4fa0*/  @!P5 IADD3 R21, R25, R21, RZ ;  /* 0x000000151915d210 */ /* 0x000fe40007ffe0ff */
[----:B------:R-:W5:Y:S02]  /*4fb0*/  LDL.LU.64 R32, [R1+0x238] ;  /* 0x0002380001207983 */ /* 0x000f640000300a00 */
[C---:B------:R-:W-:Y:S02]  /*4fc0*/  @!P5 SHF.L.U64.HI R21, R24.reuse, 0x1, R21 ;  /* 0x000000011815d819 */ /* 0x040fe40000010215 */
[----:B------:R-:W-:Y:S01]  /*4fd0*/  @!P5 SHF.L.U32 R24, R24, 0x1, RZ ;  /* 0x000000011818d819 */ /* 0x000fe200000006ff */
[----:B--2---:R0:W-:Y:S03]  /*4fe0*/  STL [R1+0x248], R6 ;  /* 0x0002480601007387 */ /* 0x0041e60000100800 */
[----:B0-----:R-:W-:Y:S01]  /*4ff0*/  @!P5 IADD3 R6, P0, R24, R22, RZ ;  /* 0x000000161806d210 */ /* 0x001fe20007f1e0ff */
[----:B----4-:R0:W2:Y:S03]  /*5000*/  @!P3 LDG.E R28, desc[UR10][R26.64] ;  /* 0x0000000a1a1cb981 */ /* 0x0100a6000c1e1900 */
[----:B------:R-:W-:-:S02]  /*5010*/  @!P5 IADD3.X R7, R21, R23, RZ, P0, !PT ;  /* 0x000000171507d210 */ /* 0x000fc400007fe4ff */
[----:B------:R-:W1:Y:S03]  /*5020*/  @!P5 LDC.64 R22, c[0x0][0x228] ;  /* 0x00008a00ff16db82 */ /* 0x000e660000000a00 */
[----:B------:R1:W-:Y:S02]  /*5030*/  @!P5 STL.64 [R1+0x328], R6 ;  /* 0x000328060100d387 */ /* 0x0003e40000100a00 */
[----:B-1----:R-:W-:Y:S02]  /*5040*/  @!P5 IADD3 R6, P4, R24, R22, RZ ;  /* 0x000000161806d210 */ /* 0x002fe40007f9e0ff */
[----:B------:R-:W4:Y:S02]  /*5050*/  LDL.64 R24, [R1+0x320] ;  /* 0x0003200001187983 */ /* 0x000f240000100a00 */
[----:B------:R-:W-:Y:S02]  /*5060*/  @!P5 IADD3.X R7, R21, R23, RZ, P4, !PT ;  /* 0x000000171507d210 */ /* 0x000fe400027fe4ff */
[----:B------:R-:W-:-:S06]  /*5070*/  MOV R21, RZ ;  /* 0x000000ff00157202 */ /* 0x000fcc0000000f00 */
[----:B---3--:R-:W3:Y:S01]  /*5080*/  @!P3 LDG.E R21, desc[UR10][R42.64] ;  /* 0x0000000a2a15b981 */ /* 0x008ee2000c1e1900 */
[----:B------:R-:W-:Y:S01]  /*5090*/  HFMA2.MMA R22, -RZ, RZ, 0, 0 ;  /* 0x00000000ff167435 */ /* 0x000fe200000001ff */
[----:B0-----:R-:W-:-:S04]  /*50a0*/  IADD3 R26, R0, 0x170, RZ ;  /* 0x00000170001a7810 */ /* 0x001fc80007ffe0ff */
[----:B------:R-:W-:Y:S02]  /*50b0*/  ISETP.GE.U32.AND P4, PT, R26, UR6, PT ;  /* 0x000000061a007c0c */ /* 0x000fe4000bf86070 */
[----:B------:R-:W-:Y:S01]  /*50c0*/  MOV R41, RZ ;  /* 0x000000ff00297202 */ /* 0x000fe20000000f00 */
[----:B------:R-:W2:Y:S05]  /*50d0*/  LDL.LU.64 R42, [R1+0x3f0] ;  /* 0x0003f000012a7983 */ /* 0x000eaa0000300a00 */
[----:B-----5:R-:W5:Y:S04]  /*50e0*/  @!P2 LDG.E R41, desc[UR10][R32.64] ;  /* 0x0000000a2029a981 */ /* 0x020f68000c1e1900 */
[----:B----4-:R0:W4:Y:S04]  /*50f0*/  @!P2 LDG.E R22, desc[UR10][R24.64] ;  /* 0x0000000a1816a981 */ /* 0x010128000c1e1900 */
[----:B---3--:R1:W-:Y:S02]  /*5100*/  STL [R1+0x260], R21 ;  /* 0x0002601501007387 */ /* 0x0083e40000100800 */
[----:B-1----:R-:W-:-:S04]  /*5110*/  SHF.R.S32.HI R21, RZ, 0x1f, R26 ;  /* 0x0000001fff157819 */ /* 0x002fc8000001141a */
[----:B------:R-:W-:-:S13]  /*5120*/  ISETP.GE.OR.EX P4, PT, R21, UR7, P1, P4 ;  /* 0x0000000715007c0c */ /* 0x000fda0008f86740 */
[----:B0-----:R-:W-:Y:S02]  /*5130*/  @!P4 MOV R24, R2 ;  /* 0x000000020018c202 */ /* 0x001fe40000000f00 */
[----:B------:R-:W-:Y:S01]  /*5140*/  @!P4 MOV R25, R5 ;  /* 0x000000050019c202 */ /* 0x000fe20000000f00 */
[----:B----4-:R0:W-:Y:S02]  /*5150*/  STL [R1+0x264], R22 ;  /* 0x0002641601007387 */ /* 0x0101e40000100800 */
[----:B0-----:R-:W0:Y:S02]  /*5160*/  @!P4 LDC.64 R22, c[0x0][0x288] ;  /* 0x0000a200ff16cb82 */ /* 0x001e240000000a00 */
[-C--:B0-----:R-:W-:Y:S02]  /*5170*/  @!P4 IMAD R21, R21, R22.reuse, RZ ;  /* 0x000000161515c224 */ /* 0x081fe400078e02ff */
[----:B------:R-:W-:-:S04]  /*5180*/  @!P4 IMAD.WIDE.U32 R24, R26, R22, R24 ;  /* 0x000000161a18c225 */ /* 0x000fc800078e0018 */
[----:B------:R-:W-:Y:S02]  /*5190*/  @!P4 IMAD R21, R26, R23, R21 ;  /* 0x000000171a15c224 */ /* 0x000fe400078e0215 */
[----:B------:R-:W0:Y:S01]  /*51a0*/  @!P4 LDC.64 R22, c[0x0][0x230] ;  /* 0x00008c00ff16cb82 */ /* 0x000e220000000a00 */
[----:B------:R-:W-:Y:S01]  /*51b0*/  LOP3.LUT P3, RZ, R30, 0x200000, RZ, 0xc0, !PT ;  /* 0x002000001eff7812 */ /* 0x000fe2000786c0ff */
[----:B-----5:R1:W-:Y:S01]  /*51c0*/  STL.64 [R1+0x6a0], R40 ;  /* 0x0006a02801007387 */ /* 0x0203e20000100a00 */
[----:B------:R-:W-:-:S03]  /*51d0*/  @!P4 IADD3 R21, R25, R21, RZ ;  /* 0x000000151915c210 */ /* 0x000fc60007ffe0ff */
[----:B------:R-:W3:Y:S01]  /*51e0*/  LDL.LU.64 R26, [R1+0x3f8] ;  /* 0x0003f800011a7983 */ /* 0x000ee20000300a00 */
[C---:B------:R-:W-:Y:S02]  /*51f0*/  @!P4 SHF.L.U64.HI R21, R24.reuse, 0x1, R21 ;  /* 0x000000011815c819 */ /* 0x040fe40000010215 */
[----:B------:R-:W-:Y:S01]  /*5200*/  @!P4 SHF.L.U32 R24, R24, 0x1, RZ ;  /* 0x000000011818c819 */ /* 0x000fe200000006ff */
[----:B-1----:R-:W4:Y:S03]  /*5210*/  LDL.64 R40, [R1+0x300] ;  /* 0x0003000001287983 */ /* 0x002f260000100a00 */
[----:B0-----:R-:W-:-:S04]  /*5220*/  @!P4 IADD3 R32, P2, R24, R22, RZ ;  /* 0x000000161820c210 */ /* 0x001fc80007f5e0ff */
[----:B------:R-:W-:Y:S02]  /*5230*/  @!P4 IADD3.X R33, R21, R23, RZ, P2, !PT ;  /* 0x000000171521c210 */ /* 0x000fe400017fe4ff */
[----:B------:R-:W0:Y:S03]  /*5240*/  @!P4 LDC.64 R22, c[0x0][0x228] ;  /* 0x00008a00ff16cb82 */ /* 0x000e260000000a00 */
[----:B------:R0:W-:Y:S02]  /*5250*/  @!P4 STL.64 [R1+0x350], R32 ;  /* 0x000350200100c387 */ /* 0x0001e40000100a00 */
[----:B0-----:R-:W-:Y:S02]  /*5260*/  @!P4 IADD3 R32, P2, R24, R22, RZ ;  /* 0x000000161820c210 */ /* 0x001fe40007f5e0ff */
[----:B------:R-:W5:Y:S01]  /*5270*/  LDL.LU.64 R24, [R1+0x270] ;  /* 0x0002700001187983 */ /* 0x000f620000300a00 */
[----:B------:R-:W-:-:S10]  /*5280*/  HFMA2.MMA R22, -RZ, RZ, 0, 0 ;  /* 0x00000000ff167435 */ /* 0x000fd400000001ff */
[----:B-----5:R-:W5:Y:S01]  /*5290*/  @!P3 LDG.E R22, desc[UR10][R24.64] ;  /* 0x0000000a1816b981 */ /* 0x020f62000c1e1900 */
[----:B------:R-:W-:Y:S02]  /*52a0*/  LOP3.LUT P0, RZ, R30, 0x10000, RZ, 0xc0, !PT ;  /* 0x000100001eff7812 */ /* 0x000fe4000780c0ff */
[----:B------:R-:W-:Y:S02]  /*52b0*/  @!P4 IADD3.X R33, R21, R23, RZ, P2, !PT ;  /* 0x000000171521c210 */ /* 0x000fe400017fe4ff */
[----:B------:R-:W-:-:S03]  /*52c0*/  LOP3.LUT R29, R29, 0xffffdfff, RZ, 0xc0, !PT ;  /* 0xffffdfff1d1d7812 */ /* 0x000fc600078ec0ff */
[----:B------:R0:W-:Y:S01]  /*52d0*/  @!P4 STL.64 [R1+0x378], R32 ;  /* 0x000378200100c387 */ /* 0x0001e20000100a00 */
[----:B------:R-:W-:-:S04]  /*52e0*/  @P5 LOP3.LUT R29, R29, 0x2000, RZ, 0xfc, !PT ;  /* 0x000020001d1d5812 */ /* 0x000fc800078efcff */
[----:B------:R-:W-:Y:S02]  /*52f0*/  LOP3.LUT R29, R29, 0xffffefff, RZ, 0xc0, !PT ;  /* 0xffffefff1d1d7812 */ /* 0x000fe400078ec0ff */
[----:B0-----:R-:W-:Y:S01]  /*5300*/  CS2R R32, SRZ ;  /* 0x0000000000207805 */ /* 0x001fe2000001ff00 */
[----:B-----5:R0:W-:Y:S05]  /*5310*/  STL [R1+0x23c], R22 ;  /* 0x00023c1601007387 */ /* 0x0201ea0000100800 */
[----:B---3--:R1:W3:Y:S01]  /*5320*/  @!P0 LDG.E R33, desc[UR10][R26.64] ;  /* 0x0000000a1a218981 */ /* 0x0082e2000c1e1900 */
[----:B------:R-:W-:-:S03]  /*5330*/  @P4 LOP3.LUT R29, R29, 0x1000, RZ, 0xfc, !PT ;  /* 0x000010001d1d4812 */ /* 0x000fc600078efcff */
[----:B--2---:R-:W3:Y:S01]  /*5340*/  @!P0 LDG.E R32, desc[UR10][R42.64] ;  /* 0x0000000a2a208981 */ /* 0x004ee2000c1e1900 */
[----:B0-----:R-:W-:-:S06]  /*5350*/  MOV R22, RZ ;  /* 0x000000ff00167202 */ /* 0x001fcc0000000f00 */
[----:B----4-:R-:W2:Y:S01]  /*5360*/  @!P3 LDG.E R22, desc[UR10][R40.64] ;  /* 0x0000000a2816b981 */ /* 0x010ea2000c1e1900 */
[----:B-1----:R-:W-:-:S03]  /*5370*/  IADD3 R26, R0, 0x178, RZ ;  /* 0x00000178001a7810 */ /* 0x002fc60007ffe0ff */
[----:B------:R-:W4:Y:S01]  /*5380*/  LDL.64 R42, [R1+0x370] ;  /* 0x00037000012a7983 */ /* 0x000f220000100a00 */
[----:B------:R-:W-:Y:S02]  /*5390*/  SHF.R.S32.HI R21, RZ, 0x1f, R26 ;  /* 0x0000001fff157819 */ /* 0x000fe4000001141a */
[----:B------:R-:W-:Y:S02]  /*53a0*/  ISETP.GE.U32.AND P4, PT, R26, UR6, PT ;  /* 0x000000061a007c0c */ /* 0x000fe4000bf86070 */
[----:B------:R-:W-:Y:S01]  /*53b0*/  LOP3.LUT P0, RZ, R30, 0x80000, RZ, 0xc0, !PT ;  /* 0x000800001eff7812 */ /* 0x000fe2000780c0ff */
[----:B------:R-:W5:Y:S01]  /*53c0*/  LDL.LU.64 R40, [R1+0x2c8] ;  /* 0x0002c80001287983 */ /* 0x000f620000300a00 */
[----:B------:R-:W-:-:S13]  /*53d0*/  ISETP.GE.OR.EX P4, PT, R21, UR7, P1, P4 ;  /* 0x0000000715007c0c */ /* 0x000fda0008f86740 */
[----:B------:R-:W-:Y:S02]  /*53e0*/  @!P4 MOV R24, R2 ;  /* 0x000000020018c202 */ /* 0x000fe40000000f00 */
[----:B------:R-:W-:Y:S01]  /*53f0*/  @!P4 MOV R25, R5 ;  /* 0x000000050019c202 */ /* 0x000fe20000000f00 */
[----:B--2---:R0:W-:Y:S02]  /*5400*/  STL [R1+0x270], R22 ;  /* 0x0002701601007387 */ /* 0x0041e40000100800 */
[----:B0-----:R-:W0:Y:S02]  /*5410*/  @!P4 LDC.64 R22, c[0x0][0x288] ;  /* 0x0000a200ff16cb82 */ /* 0x001e240000000a00 */
[-C--:B0-----:R-:W-:Y:S02]  /*5420*/  @!P4 IMAD R21, R21, R22.reuse, RZ ;  /* 0x000000161515c224 */ /* 0x081fe400078e02ff */
        /* <DEDUP_REMOVED lines=8> */
[----:B------:R-:W0:Y:S03]  /*54b0*/  @!P4 LDC.64 R22, c[0x0][0x228] ;  /* 0x00008a00ff16cb82 */ /* 0x000e260000000a00 */
[----:B------:R0:W-:Y:S02]  /*54c0*/  @!P4 STL.64 [R1+0x320], R26 ;  /* 0x0003201a0100c387 */ /* 0x0001e40000100a00 */
[----:B0-----:R-:W-:Y:S02]  /*54d0*/  @!P4 IADD3 R26, P3, R24, R22, RZ ;  /* 0x00000016181ac210 */ /* 0x001fe40007f7e0ff */
[----:B------:R-:W2:Y:S01]  /*54e0*/  LDL.64 R24, [R1+0x2d0] ;  /* 0x0002d00001187983 */ /* 0x000ea20000100a00 */
[----:B------:R-:W-:-:S03]  /*54f0*/  MOV R22, RZ ;  /* 0x000000ff00167202 */ /* 0x000fc60000000f00 */
[----:B---3--:R0:W-:Y:S04]  /*5500*/  STL.64 [R1+0x660], R32 ;  /* 0x0006602001007387 */ /* 0x0081e80000100a00 */
[----:B0-----:R-:W3:Y:S04]  /*5510*/  LDL.64 R32, [R1+0x348] ;  /* 0x0003480001207983 */ /* 0x001ee80000100a00 */
[----:B--2---:R-:W2:Y:S01]  /*5520*/  @!P0 LDG.E R22, desc[UR10][R24.64] ;  /* 0x0000000a18168981 */ /* 0x004ea2000c1e1900 */
[----:B------:R-:W-:-:S13]  /*5530*/  LOP3.LUT P2, RZ, R30, 0x100000, RZ, 0xc0, !PT ;  /* 0x001000001eff7812 */ /* 0x000fda000784c0ff */
[----:B----4-:R0:W4:Y:S02]  /*5540*/  @!P2 LDG.E R31, desc[UR10][R42.64] ;  /* 0x0000000a2a1fa981 */ /* 0x010124000c1e1900 */
[----:B0-----:R-:W-:Y:S01]  /*5550*/  MOV R43, R37 ;  /* 0x00000025002b7202 */ /* 0x001fe20000000f00 */
[----:B------:R-:W-:-:S10]  /*5560*/  HFMA2.MMA R37, -RZ, RZ, 0, 0 ;  /* 0x00000000ff257435 */ /* 0x000fd400000001ff */
[----:B---3--:R-:W3:Y:S04]  /*5570*/  @!P2 LDG.E R37, desc[UR10][R32.64] ;  /* 0x0000000a2025a981 */ /* 0x008ee8000c1e1900 */
[----:B--2---:R0:W-:Y:S01]  /*5580*/  STL [R1+0x240], R22 ;  /* 0x0002401601007387 */ /* 0x0041e20000100800 */
[----:B------:R-:W-:Y:S02]  /*5590*/  @!P4 IADD3.X R27, R21, R23, RZ, P3, !PT ;  /* 0x00000017151bc210 */ /* 0x000fe40001ffe4ff */
[----:B------:R-:W-:Y:S01]  /*55a0*/  MOV R42, R36 ;  /* 0x00000024002a7202 */ /* 0x000fe20000000f00 */
[----:B------:R-:W-:Y:S01]  /*55b0*/  STL [R1+0x714], R20 ;  /* 0x0007141401007387 */ /* 0x000fe20000100800 */
[----:B------:R-:W-:Y:S02]  /*55c0*/  LOP3.LUT R29, R29, 0xfffff7ff, RZ, 0xc0, !PT ;  /* 0xfffff7ff1d1d7812 */ /* 0x000fe400078ec0ff */
[----:B------:R-:W-:Y:S01]  /*55d0*/  PRMT R18, RZ, 0x7610, R18 ;  /* 0x00007610ff127816 */ /* 0x000fe20000000012 */
[----:B------:R-:W-:Y:S01]  /*55e0*/  STL [R1+0x10], R15 ;  /* 0x0000100f01007387 */ /* 0x000fe20000100800 */
[----:B0-----:R-:W-:Y:S01]  /*55f0*/  HFMA2.MMA R22, -RZ, RZ, 0, 0 ;  /* 0x00000000ff167435 */ /* 0x001fe200000001ff */
[----:B------:R-:W-:-:S02]  /*5600*/  PRMT R19, RZ, 0x7610, R19 ;  /* 0x00007610ff137816 */ /* 0x000fc40000000013 */
[----:B------:R-:W2:Y:S07]  /*5610*/  LDL.64 R32, [R1+0x2e0] ;  /* 0x0002e00001207983 */ /* 0x000eae0000100a00 */
[----:B-----5:R0:W5:Y:S04]  /*5620*/  @!P0 LDG.E R22, desc[UR10][R40.64] ;  /* 0x0000000a28168981 */ /* 0x020168000c1e1900 */
[----:B------:R1:W-:Y:S02]  /*5630*/  @!P4 STL.64 [R1+0x300], R26 ;  /* 0x0003001a0100c387 */ /* 0x0003e40000100a00 */
[----:B-1----:R-:W-:-:S04]  /*5640*/  IADD3 R26, R0, 0x180, RZ ;  /* 0x00000180001a7810 */ /* 0x002fc80007ffe0ff */
[----:B------:R-:W-:Y:S02]  /*5650*/  SHF.R.S32.HI R21, RZ, 0x1f, R26 ;  /* 0x0000001fff157819 */ /* 0x000fe4000001141a */
[----:B------:R-:W-:-:S04]  /*5660*/  ISETP.GE.U32.AND P2, PT, R26, UR6, PT ;  /* 0x000000061a007c0c */ /* 0x000fc8000bf46070 */
[----:B------:R-:W-:-:S13]  /*5670*/  ISETP.GE.OR.EX P6, PT, R21, UR7, P1, P2 ;  /* 0x0000000715007c0c */ /* 0x000fda0008fc6720 */
[----:B------:R-:W-:Y:S02]  /*5680*/  @!P6 MOV R24, R2 ;  /* 0x000000020018e202 */ /* 0x000fe40000000f00 */
[----:B------:R-:W-:Y:S01]  /*5690*/  @!P6 MOV R25, R5 ;  /* 0x000000050019e202 */ /* 0x000fe20000000f00 */
[----:B---3--:R-:W-:Y:S01]  /*56a0*/  STL [R1+0x650], R37 ;  /* 0x0006502501007387 */ /* 0x008fe20000100800 */
[----:B------:R-:W-:Y:S02]  /*56b0*/  @P4 LOP3.LUT R29, R29, 0x800, RZ, 0xfc, !PT ;  /* 0x000008001d1d4812 */ /* 0x000fe400078efcff */
[----:B------:R-:W-:Y:S02]  /*56c0*/  LOP3.LUT P4, RZ, R30, 0x10, RZ, 0xc0, !PT ;  /* 0x000000101eff7812 */ /* 0x000fe4000788c0ff */
[----:B0-----:R-:W-:Y:S02]  /*56d0*/  MOV R40, R16 ;  /* 0x0000001000287202 */ /* 0x001fe40000000f00 */
[----:B------:R-:W-:-:S02]  /*56e0*/  MOV R41, R17 ;  /* 0x0000001100297202 */ /* 0x000fc40000000f00 */
[----:B------:R-:W3:Y:S04]  /*56f0*/  LDL.LU.64 R16, [R1+0x2e8] ;  /* 0x0002e80001107983 */ /* 0x000ee80000300a00 */
[----:B-----5:R0:W-:Y:S02]  /*5700*/  STL [R1+0x238], R22 ;  /* 0x0002381601007387 */ /* 0x0201e40000100800 */
        /* <DEDUP_REMOVED lines=12> */
[----:B0-----:R-:W-:-:S04]  /*57d0*/  @!P6 IADD3 R36, P5, R24, R22, RZ ;  /* 0x000000161824e210 */ /* 0x001fc80007fbe0ff */
[----:B------:R-:W-:Y:S02]  /*57e0*/  @!P6 IADD3.X R37, R21, R23, RZ, P5, !PT ;  /* 0x000000171525e210 */ /* 0x000fe40002ffe4ff */
[----:B------:R-:W-:-:S04]  /*57f0*/  @!P4 SHF.R.U32.HI R21, RZ, 0x10, R15 ;  /* 0x00000010ff15c819 */ /* 0x000fc8000001160f */
[----:B------:R-:W-:-:S05]  /*5800*/  @!P4 PRMT R18, R21, 0x7610, R18 ;  /* 0x000076101512c816 */ /* 0x000fca0000000012 */
[----:B------:R0:W-:Y:S04]  /*5810*/  STL.S16 [R1+0x40a], R18 ;  /* 0x00040a1201007387 */ /* 0x0001e80000100600 */
[----:B0-----:R-:W5:Y:S01]  /*5820*/  LDL.LU R18, [R1+0x71c] ;  /* 0x00071c0001127983 */ /* 0x001f620000300800 */
[----:B------:R-:W-:Y:S02]  /*5830*/  LOP3.LUT P3, RZ, R30, 0x1000000, RZ, 0xc0, !PT ;  /* 0x010000001eff7812 */ /* 0x000fe4000786c0ff */
[----:B------:R-:W-:-:S04]  /*5840*/  PRMT R20, RZ, 0x7610, R20 ;  /* 0x00007610ff147816 */ /* 0x000fc80000000014 */
[----:B------:R-:W-:Y:S02]  /*5850*/  @!P4 PRMT R20, R15, 0x7610, R20 ;  /* 0x000076100f14c816 */ /* 0x000fe40000000014 */
[----:B------:R-:W-:-:S06]  /*5860*/  MOV R15, RZ ;  /* 0x000000ff000f7202 */ /* 0x000fcc0000000f00 */
[----:B---3--:R-:W3:Y:S04]  /*5870*/  @!P3 LDG.E R15, desc[UR10][R16.64] ;  /* 0x0000000a100fb981 */ /* 0x008ee8000c1e1900 */
[----:B------:R-:W4:Y:S01]  /*5880*/  LDL.LU.64 R16, [R1+0x708] ;  /* 0x0007080001107983 */ /* 0x000f220000300a00 */
[----:B-----5:R-:W-:-:S04]  /*5890*/  @!P4 SHF.R.U32.HI R21, RZ, 0x10, R18 ;  /* 0x00000010ff15c819 */ /* 0x020fc80000011612 */
[----:B------:R-:W-:-:S05]  /*58a0*/  @!P4 PRMT R19, R21, 0x7610, R19 ;  /* 0x000076101513c816 */ /* 0x000fca0000000013 */
[----:B------:R0:W-:Y:S04]  /*58b0*/  STL.S16 [R1+0x408], R19 ;  /* 0x0004081301007387 */ /* 0x0001e80000100600 */
[----:B0-----:R-:W5:Y:S01]  /*58c0*/  LDL.LU R19, [R1+0x718] ;  /* 0x0007180001137983 */ /* 0x001f620000300800 */
[----:B------:R-:W-:-:S03]  /*58d0*/  LOP3.LUT P2, RZ, R30, 0x8, RZ, 0xc0, !PT ;  /* 0x000000081eff7812 */ /* 0x000fc6000784c0ff */
[----:B---3--:R0:W-:Y:S01]  /*58e0*/  STL [R1+0x228], R15 ;  /* 0x0002280f01007387 */ /* 0x0081e20000100800 */
[----:B----4-:R-:W-:-:S09]  /*58f0*/  PRMT R16, RZ, 0x7610, R16 ;  /* 0x00007610ff107816 */ /* 0x010fd20000000010 */
[----:B0-----:R-:W-:-:S04]  /*5900*/  @!P2 SHF.R.U32.HI R15, RZ, 0x10, R17 ;  /* 0x00000010ff0fa819 */ /* 0x001fc80000011611 */
[----:B------:R-:W-:-:S05]  /*5910*/  @!P2 PRMT R16, R15, 0x7610, R16 ;  /* 0x000076100f10a816 */ /* 0x000fca0000000010 */
[----:B------:R0:W-:Y:S04]  /*5920*/  STL.S16 [R1+0x402], R16 ;  /* 0x0004021001007387 */ /* 0x0001e80000100600 */
[----:B0-----:R-:W3:Y:S01]  /*5930*/  LDL.LU R16, [R1+0x704] ;  /* 0x0007040001107983 */ /* 0x001ee20000300800 */
[----:B------:R-:W-:-:S03]  /*5940*/  HFMA2.MMA R27, -RZ, RZ, 0, 0 ;  /* 0x00000000ff1b7435 */ /* 0x000fc600000001ff */
[----:B------:R0:W-:Y:S07]  /*5950*/  @!P6 STL.64 [R1+0x370], R36 ;  /* 0x000370240100e387 */ /* 0x0001ee0000100a00 */
[----:B--2---:R-:W2:Y:S04]  /*5960*/  @!P3 LDG.E R27, desc[UR10][R32.64] ;  /* 0x0000000a201bb981 */ /* 0x004ea8000c1e1900 */
[----:B0-----:R-:W4:Y:S04]  /*5970*/  LDL.LU.64 R36, [R1+0x230] ;  /* 0x0002300001247983 */ /* 0x001f280000300a00 */
[----:B------:R-:W2:Y:S01]  /*5980*/  LDL.64 R32, [R1+0x2a8] ;  /* 0x0002a80001207983 */ /* 0x000ea20000100a00 */
[----:B-----5:R-:W-:-:S04]  /*5990*/  PRMT R19, RZ, 0x7610, R19 ;  /* 0x00007610ff137816 */ /* 0x020fc80000000013 */
[----:B------:R-:W-:-:S05]  /*59a0*/  @!P4 PRMT R19, R18, 0x7610, R19 ;  /* 0x000076101213c816 */ /* 0x000fca0000000013 */
[----:B------:R0:W-:Y:S04]  /*59b0*/  STL.S16 [R1+0x406], R19 ;  /* 0x0004061301007387 */ /* 0x0001e80000100600 */
[----:B0-----:R-:W5:Y:S01]  /*59c0*/  LDL.LU R19, [R1+0x710] ;  /* 0x0007100001137983 */ /* 0x001f620000300800 */
[----:B------:R-:W-:Y:S02]  /*59d0*/  LOP3.LUT P0, RZ, R30, 0x800000, RZ, 0xc0, !PT ;  /* 0x008000001eff7812 */ /* 0x000fe4000780c0ff */
[----:B---3--:R-:W-:Y:S01]  /*59e0*/  @!P2 SHF.R.U32.HI R15, RZ, 0x10, R16 ;  /* 0x00000010ff0fa819 */ /* 0x008fe20000011610 */
[----:B------:R0:W-:Y:S04]  /*59f0*/  STL.S16 [R1+0x404], R20 ;  /* 0x0004041401007387 */ /* 0x0001e80000100600 */
[----:B0-----:R-:W3:Y:S01]  /*5a00*/  LDL.LU R20, [R1+0x714] ;  /* 0x0007140001147983 */ /* 0x001ee20000300800 */
[----:B-----5:R-:W-:-:S04]  /*5a10*/  PRMT R19, RZ, 0x7610, R19 ;  /* 0x00007610ff137816 */ /* 0x020fc80000000013 */
[----:B------:R-:W-:Y:S02]  /*5a20*/  @!P2 PRMT R19, R15, 0x7610, R19 ;  /* 0x000076100f13a816 */ /* 0x000fe40000000013 */
[----:B------:R-:W-:-:S04]  /*5a30*/  PRMT R15, RZ, 0x7610, R15 ;  /* 0x00007610ff0f7816 */ /* 0x000fc8000000000f */
[----:B------:R-:W-:-:S05]  /*5a40*/  @!P2 PRMT R15, R16, 0x7610, R15 ;  /* 0x00007610100fa816 */ /* 0x000fca000000000f */
[----:B------:R0:W-:Y:S02]  /*5a50*/  STL.S16 [R1+0x3fe], R15 ;  /* 0x0003fe0f01007387 */ /* 0x0001e40000100600 */
[----:B0-----:R-:W-:-:S10]  /*5a60*/  HFMA2.MMA R15, -RZ, RZ, 0, 0 ;  /* 0x00000000ff0f7435 */ /* 0x001fd400000001ff */
[----:B----4-:R0:W4:Y:S02]  /*5a70*/  @!P0 LDG.E R15, desc[UR10][R36.64] ;  /* 0x0000000a240f8981 */ /* 0x010124000c1e1900 */
[----:B0-----:R-:W-:-:S06]  /*5a80*/  MOV R37, RZ ;  /* 0x000000ff00257202 */ /* 0x001fcc0000000f00 */
[----:B--2---:R-:W2:Y:S04]  /*5a90*/  @!P0 LDG.E R37, desc[UR10][R32.64] ;  /* 0x0000000a20258981 */ /* 0x004ea8000c1e1900 */
[----:B------:R0:W-:Y:S04]  /*5aa0*/  STL.S16 [R1+0x400], R19 ;  /* 0x0004001301007387 */ /* 0x0001e80000100600 */
[----:B0-----:R-:W5:Y:S01]  /*5ab0*/  LDL.LU R19, [R1+0x700] ;  /* 0x0007000001137983 */ /* 0x001f620000300800 */
[----:B------:R-:W-:Y:S02]  /*5ac0*/  MOV R36, R40 ;  /* 0x0000002800247202 */ /* 0x000fe40000000f00 */
[----:B------:R-:W-:-:S02]  /*5ad0*/  MOV R40, R12 ;  /* 0x0000000c00287202 */ /* 0x000fc40000000f00 */
[----:B------:R-:W-:Y:S02]  /*5ae0*/  PRMT R21, RZ, 0x7610, R21 ;  /* 0x00007610ff157816 */ /* 0x000fe40000000015 */
[----:B------:R-:W-:Y:S02]  /*5af0*/  LOP3.LUT P5, RZ, R30, 0x4, RZ, 0xc0, !PT ;  /* 0x000000041eff7812 */ /* 0x000fe400078ac0ff */
[----:B------:R-:W-:Y:S02]  /*5b00*/  @!P2 PRMT R21, R17, 0x7610, R21 ;  /* 0x000076101115a816 */ /* 0x000fe40000000015 */
[----:B------:R-:W-:-:S03]  /*5b10*/  LOP3.LUT R29, R29, 0xfffffbff, RZ, 0xc0, !PT ;  /* 0xfffffbff1d1d7812 */ /* 0x000fc600078ec0ff */
[----:B------:R-:W-:Y:S01]  /*5b20*/  STL.S16 [R1+0x3fc], R21 ;  /* 0x0003fc1501007387 */ /* 0x000fe20000100600 */
[----:B------:R-:W-:-:S03]  /*5b30*/  @P6 LOP3.LUT R29, R29, 0x400, RZ, 0xfc, !PT ;  /* 0x000004001d1d6812 */ /* 0x000fc600078efcff */
[----:B------:R0:W-:Y:S04]  /*5b40*/  STL.64 [R1+0x6e0], R8 ;  /* 0x0006e00801007387 */ /* 0x0001e80000100a00 */
[----:B------:R-:W-:Y:S01]  /*5b50*/  STL [R1+0x114], R16 ;  /* 0x0001141001007387 */ /* 0x000fe20000100800 */
[----:B0-----:R-:W-:Y:S02]  /*5b60*/  PRMT R9, RZ, 0x7610, R9 ;  /* 0x00007610ff097816 */ /* 0x001fe40000000009 */
[----:B------:R-:W-:Y:S01]  /*5b70*/  PRMT R8, RZ, 0x7610, R8 ;  /* 0x00007610ff087816 */ /* 0x000fe20000000008 */
[----:B------:R-:W-:Y:S04]  /*5b80*/  STL [R1+0x14], R17 ;  /* 0x0000141101007387 */ /* 0x000fe80000100800 */
[----:B------:R0:W-:Y:S02]  /*5b90*/  STL [R1+0x110], R18 ;  /* 0x0001101201007387 */ /* 0x0001e40000100800 */
[----:B0-----:R-:W-:-:S02]  /*5ba0*/  PRMT R18, RZ, 0x7610, R18 ;  /* 0x00007610ff127816 */ /* 0x001fc40000000012 */
[----:B--2---:R0:W-:Y:S02]  /*5bb0*/  STL [R1+0x6bc], R37 ;  /* 0x0006bc2501007387 */ /* 0x0041e40000100800 */
[----:B0-----:R-:W-:Y:S02]  /*5bc0*/  MOV R37, R41 ;  /* 0x0000002900257202 */ /* 0x001fe40000000f00 */
[----:B------:R-:W-:Y:S02]  /*5bd0*/  MOV R41, R13 ;  /* 0x0000000d00297202 */ /* 0x000fe40000000f00 */
[----:B------:R-:W2:Y:S04]  /*5be0*/  LDL.64 R12, [R1+0x2d8] ;  /* 0x0002d800010c7983 */ /* 0x000ea80000100a00 */
[----:B----4-:R0:W-:Y:S02]  /*5bf0*/  STL [R1+0x220], R15 ;  /* 0x0002200f01007387 */ /* 0x0101e40000100800 */
[----:B0-----:R-:W-:-:S04]  /*5c00*/  IADD3 R15, R0, 0x188, RZ ;  /* 0x00000188000f7810 */ /* 0x001fc80007ffe0ff */
[----:B------:R-:W-:Y:S02]  /*5c10*/  SHF.R.S32.HI R21, RZ, 0x1f, R15 ;  /* 0x0000001fff157819 */ /* 0x000fe4000001140f */
[----:B------:R-:W-:Y:S02]  /*5c20*/  ISETP.GE.U32.AND P0, PT, R15, UR6, PT ;  /* 0x000000060f007c0c */ /* 0x000fe4000bf06070 */
[----:B-----5:R-:W-:Y:S02]  /*5c30*/  @!P5 SHF.R.U32.HI R16, RZ, 0x10, R19 ;  /* 0x00000010ff10d819 */ /* 0x020fe40000011613 */
[----:B------:R-:W-:Y:S02]  /*5c40*/  ISETP.GE.OR.EX P6, PT, R21, UR7, P1, P0 ;  /* 0x0000000715007c0c */ /* 0x000fe40008fc6700 */
[----:B------:R-:W-:Y:S02]  /*5c50*/  @!P5 PRMT R9, R16, 0x7610, R9 ;  /* 0x000076101009d816 */ /* 0x000fe40000000009 */
[----:B---3--:R-:W-:-:S04]  /*5c60*/  @!P5 SHF.R.U32.HI R16, RZ, 0x10, R20 ;  /* 0x00000010ff10d819 */ /* 0x008fc80000011614 */
[----:B------:R-:W-:-:S05]  /*5c70*/  @!P5 PRMT R8, R16, 0x7610, R8 ;  /* 0x000076101008d816 */ /* 0x000fca0000000008 */
[----:B------:R-:W0:Y:S01]  /*5c80*/  @!P6 LDC.64 R16, c[0x0][0x288] ;  /* 0x0000a200ff10eb82 */ /* 0x000e220000000a00 */
[----:B------:R-:W-:Y:S01]  /*5c90*/  @!P5 PRMT R18, R19, 0x7610, R18 ;  /* 0x000076101312d816 */ /* 0x000fe20000000012 */
[----:B------:R1:W-:Y:S04]  /*5ca0*/  STL [R1+0x18], R19 ;  /* 0x0000181301007387 */ /* 0x0003e80000100800 */
[----:B------:R3:W-:Y:S01]  /*5cb0*/  STL.S16 [R1+0x40e], R18 ;  /* 0x00040e1201007387 */ /* 0x0007e20000100600 */
[----:B-1----:R-:W-:Y:S02]  /*5cc0*/  @!P6 MOV R19, R5 ;  /* 0x000000050013e202 */ /* 0x002fe40000000f00 */
[----:B---3--:R-:W-:Y:S01]  /*5cd0*/  @!P6 MOV R18, R2 ;  /* 0x000000020012e202 */ /* 0x008fe20000000f00 */
[----:B0-----:R-:W-:-:S04]  /*5ce0*/  @!P6 IMAD R21, R21, R16, RZ ;  /* 0x000000101515e224 */ /* 0x001fc800078e02ff */
[----:B------:R-:W-:-:S04]  /*5cf0*/  @!P6 IMAD.WIDE.U32 R18, R15, R16, R18 ;  /* 0x000000100f12e225 */ /* 0x000fc800078e0012 */
[----:B------:R-:W-:-:S05]  /*5d00*/  @!P6 IMAD R17, R15, R17, R21 ;  /* 0x000000110f11e224 */ /* 0x000fca00078e0215 */
[----:B------:R-:W-:Y:S02]  /*5d10*/  @!P6 IADD3 R15, R19, R17, RZ ;  /* 0x00000011130fe210 */ /* 0x000fe40007ffe0ff */
[----:B------:R-:W0:Y:S02]  /*5d20*/  @!P6 LDC.64 R16, c[0x0][0x230] ;  /* 0x00008c00ff10eb82 */ /* 0x000e240000000a00 */
[C---:B------:R-:W-:Y:S02]  /*5d30*/  @!P6 SHF.L.U64.HI R15, R18.reuse, 0x1, R15 ;  /* 0x00000001120fe819 */ /* 0x040fe4000001020f */
[----:B------:R-:W-:-:S04]  /*5d40*/  @!P6 SHF.L.U32 R18, R18, 0x1, RZ ;  /* 0x000000011212e819 */ /* 0x000fc800000006ff */
[----:B0-----:R-:W-:-:S04]  /*5d50*/  @!P6 IADD3 R32, P2, R18, R16, RZ ;  /* 0x000000101220e210 */ /* 0x001fc80007f5e0ff */
[----:B------:R-:W-:Y:S02]  /*5d60*/  @!P6 IADD3.X R33, R15, R17, RZ, P2, !PT ;  /* 0x000000110f21e210 */ /* 0x000fe400017fe4ff */
[----:B------:R-:W0:Y:S03]  /*5d70*/  @!P6 LDC.64 R16, c[0x0][0x228] ;  /* 0x00008a00ff10eb82 */ /* 0x000e260000000a00 */
[----:B------:R1:W-:Y:S01]  /*5d80*/  STL.64 [R1+0x698], R32 ;  /* 0x0006982001007387 */ /* 0x0003e20000100a00 */
[----:B------:R-:W-:Y:S02]  /*5d90*/  LOP3.LUT P4, RZ, R30, 0x400000, RZ, 0xc0, !PT ;  /* 0x004000001eff7812 */ /* 0x000fe4000788c0ff */
[----:B-1----:R-:W-:Y:S02]  /*5da0*/  MOV R32, R10 ;  /* 0x0000000a00207202 */ /* 0x002fe40000000f00 */
[----:B------:R-:W-:-:S02]  /*5db0*/  MOV R33, R11 ;  /* 0x0000000b00217202 */ /* 0x000fc40000000f00 */
[----:B0-----:R-:W-:-:S04]  /*5dc0*/  @!P6 IADD3 R10, P2, R18, R16, RZ ;  /* 0x00000010120ae210 */ /* 0x001fc80007f5e0ff */
[----:B------:R-:W-:Y:S02]  /*5dd0*/  @!P6 IADD3.X R11, R15, R17, RZ, P2, !PT ;  /* 0x000000110f0be210 */ /* 0x000fe400017fe4ff */
[----:B------:R-:W-:Y:S01]  /*5de0*/  PRMT R15, RZ, 0x7610, R15 ;  /* 0x00007610ff0f7816 */ /* 0x000fe2000000000f */
[----:B------:R0:W-:Y:S03]  /*5df0*/  STL [R1+0x118], R20 ;  /* 0x0001181401007387 */ /* 0x0001e60000100800 */
[----:B------:R-:W-:Y:S01]  /*5e00*/  @!P5 PRMT R15, R20, 0x7610, R15 ;  /* 0x00007610140fd816 */ /* 0x000fe2000000000f */
[----:B0-----:R-:W-:Y:S01]  /*5e10*/  HFMA2.MMA R20, -RZ, RZ, 0, 0 ;  /* 0x00000000ff147435 */ /* 0x001fe200000001ff */
[----:B------:R-:W-:Y:S04]  /*5e20*/  STL.S16 [R1+0x410], R9 ;  /* 0x0004100901007387 */ /* 0x000fe80000100600 */
[----:B------:R0:W-:Y:S04]  /*5e30*/  STL.S16 [R1+0x40c], R8 ;  /* 0x00040c0801007387 */ /* 0x0001e80000100600 */
[----:B0-----:R-:W3:Y:S04]  /*5e40*/  LDL.LU.64 R8, [R1+0x3e8] ;  /* 0x0003e80001087983 */ /* 0x001ee80000300a00 */
[----:B--2---:R0:W2:Y:S04]  /*5e50*/  @!P4 LDG.E R20, desc[UR10][R12.64] ;  /* 0x0000000a0c14c981 */ /* 0x0040a8000c1e1900 */
[----:B------:R-:W4:Y:S01]  /*5e60*/  LDL.LU.64 R12, [R1+0x6e8] ;  /* 0x0006e800010c7983 */ /* 0x000f220000300a00 */
[----:B------:R-:W-:-:S02]  /*5e70*/  LOP3.LUT P0, RZ, R30, 0x2, RZ, 0xc0, !PT ;  /* 0x000000021eff7812 */ /* 0x000fc4000780c0ff */
[----:B------:R-:W-:Y:S01]  /*5e80*/  PRMT R23, RZ, 0x7610, R23 ;  /* 0x00007610ff177816 */ /* 0x000fe20000000017 */
[----:B------:R-:W-:Y:S01]  /*5e90*/  STL.S16 [R1+0x3fa], R15 ;  /* 0x0003fa0f01007387 */ /* 0x000fe20000100600 */
[----:B------:R-:W-:-:S03]  /*5ea0*/  PRMT R22, RZ, 0x7610, R22 ;  /* 0x00007610ff167816 */ /* 0x000fc60000000016 */
[----:B------:R1:W-:Y:S02]  /*5eb0*/  STL.64 [R1+0x6c8], R16 ;  /* 0x0006c81001007387 */ /* 0x0003e40000100a00 */
[----:B-1----:R-:W-:Y:S02]  /*5ec0*/  PRMT R17, RZ, 0x7610, R17 ;  /* 0x00007610ff117816 */ /* 0x002fe40000000011 */
[----:B------:R-:W-:-:S04]  /*5ed0*/  PRMT R16, RZ, 0x7610, R16 ;  /* 0x00007610ff107816 */ /* 0x000fc80000000010 */
[----:B------:R-:W-:-:S05]  /*5ee0*/  @!P0 PRMT R16, R14, 0x7610, R16 ;  /* 0x000076100e108816 */ /* 0x000fca0000000010 */
[----:B------:R-:W-:Y:S01]  /*5ef0*/  STL.S16 [R1+0x3f6], R16 ;  /* 0x0003f61001007387 */ /* 0x000fe20000100600 */
[----:B----4-:R-:W-:-:S04]  /*5f00*/  @!P0 SHF.R.U32.HI R15, RZ, 0x10, R13 ;  /* 0x00000010ff0f8819 */ /* 0x010fc8000001160d */
[----:B------:R-:W-:Y:S02]  /*5f10*/  @!P0 PRMT R23, R15, 0x7610, R23 ;  /* 0x000076100f178816 */ /* 0x000fe40000000017 */
[----:B------:R-:W-:-:S04]  /*5f20*/  @!P0 SHF.R.U32.HI R15, RZ, 0x10, R14 ;  /* 0x00000010ff0f8819 */ /* 0x000fc8000001160e */
[----:B------:R-:W-:Y:S02]  /*5f30*/  @!P0 PRMT R22, R15, 0x7610, R22 ;  /* 0x000076100f168816 */ /* 0x000fe40000000016 */
[----:B------:R-:W-:-:S03]  /*5f40*/  @!P0 PRMT R17, R13, 0x7610, R17 ;  /* 0x000076100d118816 */ /* 0x000fc60000000011 */
[----:B------:R1:W-:Y:S04]  /*5f50*/  STL.S16 [R1+0x414], R22 ;  /* 0x0004141601007387 */ /* 0x0003e80000100600 */
[----:B------:R4:W-:Y:S01]  /*5f60*/  STL.S16 [R1+0x3f4], R17 ;  /* 0x0003f41101007387 */ /* 0x0009e20000100600 */
[----:B-1----:R-:W-:-:S03]  /*5f70*/  MOV R22, RZ ;  /* 0x000000ff00167202 */ /* 0x002fc60000000f00 */
[----:B----4-:R-:W4:Y:S04]  /*5f80*/  LDL.64 R16, [R1+0x2a0] ;  /* 0x0002a00001107983 */ /* 0x010f280000100a00 */
[----:B---3--:R-:W3:Y:S01]  /*5f90*/  @!P4 LDG.E R22, desc[UR10][R8.64] ;  /* 0x0000000a0816c981 */ /* 0x008ee2000c1e1900 */
[----:B------:R-:W-:-:S03]  /*5fa0*/  LOP3.LUT P2, RZ, R30, 0x10000000, RZ, 0xc0, !PT ;  /* 0x100000001eff7812 */ /* 0x000fc6000784c0ff */
[----:B------:R1:W-:Y:S04]  /*5fb0*/  STL [R1+0x11c], R14 ;  /* 0x00011c0e01007387 */ /* 0x0003e80000100800 */
[----:B------:R-:W5:Y:S01]  /*5fc0*/  LDL.LU.64 R8, [R1+0x6e0] ;  /* 0x0006e00001087983 */ /* 0x000f620000300a00 */
[----:B-1----:R-:W-:-:S03]  /*5fd0*/  MOV R14, RZ ;  /* 0x000000ff000e7202 */ /* 0x002fc60000000f00 */
[----:B------:R-:W-:Y:S01]  /*5fe0*/  STL.S16 [R1+0x3f8], R23 ;  /* 0x0003f81701007387 */ /* 0x000fe20000100600 */
[----:B------:R-:W-:Y:S02]  /*5ff0*/  MOV R18, R6 ;  /* 0x0000000600127202 */ /* 0x000fe40000000f00 */
[----:B------:R-:W-:Y:S02]  /*6000*/  MOV R19, R7 ;  /* 0x0000000700137202 */ /* 0x000fe40000000f00 */
[----:B------:R-:W2:Y:S04]  /*6010*/  LDL.LU.64 R6, [R1+0x6f8] ;  /* 0x0006f80001067983 */ /* 0x000ea80000300a00 */
[----:B------:R1:W-:Y:S04]  /*6020*/  @!P6 STL.64 [R1+0x2e0], R10 ;  /* 0x0002e00a0100e387 */ /* 0x0003e80000100a00 */
[----:B-1----:R-:W2:Y:S04]  /*6030*/  LDL.LU.64 R10, [R1+0x6f0] ;  /* 0x0006f000010a7983 */ /* 0x002ea80000300a00 */
[----:B----4-:R-:W4:Y:S04]  /*6040*/  @!P2 LDG.E R14, desc[UR10][R16.64] ;  /* 0x0000000a100ea981 */ /* 0x010f28000c1e1900 */
[----:B---3--:R-:W-:Y:S04]  /*6050*/  STL [R1+0x60c], R22 ;  /* 0x00060c1601007387 */ /* 0x008fe80000100800 */
[----:B------:R-:W-:Y:S04]  /*6060*/  STL [R1+0x61c], R22 ;  /* 0x00061c1601007387 */ /* 0x000fe80000100800 */
[----:B------:R-:W-:Y:S04]  /*6070*/  STL [R1+0x620], R22 ;  /* 0x0006201601007387 */ /* 0x000fe80000100800 */
[----:B------:R1:W-:Y:S04]  /*6080*/  STL [R1+0x6d0], R22 ;  /* 0x0006d01601007387 */ /* 0x0003e80000100800 */
[----:B------:R-:W3:Y:S04]  /*6090*/  LDL.LU.64 R16, [R1+0x3c8] ;  /* 0x0003c80001107983 */ /* 0x000ee80000300a00 */
[----:B-1----:R-:W3:Y:S01]  /*60a0*/  LDL.64 R22, [R1+0x2c0] ;  /* 0x0002c00001167983 */ /* 0x002ee20000100a00 */
[----:B------:R-:W-:-:S02]  /*60b0*/  LOP3.LUT P3, RZ, R30, 0x1, RZ, 0xc0, !PT ;  /* 0x000000011eff7812 */ /* 0x000fc4000786c0ff */
[----:B------:R-:W-:Y:S02]  /*60c0*/  PRMT R25, RZ, 0x7610, R25 ;  /* 0x00007610ff197816 */ /* 0x000fe40000000019 */
[----:B------:R-:W-:Y:S02]  /*60d0*/  LOP3.LUT R29, R29, 0xfffffff7, RZ, 0xc0, !PT ;  /* 0xfffffff71d1d7812 */ /* 0x000fe400078ec0ff */
[----:B------:R-:W-:-:S07]  /*60e0*/  PRMT R15, RZ, 0x7610, R15 ;  /* 0x00007610ff0f7816 */ /* 0x000fce000000000f */
[----:B-----5:R-:W-:Y:S02]  /*60f0*/  @!P3 PRMT R25, R9, 0x7610, R25 ;  /* 0x000076100919b816 */ /* 0x020fe40000000019 */
[----:B------:R-:W-:-:S03]  /*6100*/  @P6 LOP3.LUT R29, R29, 0x8, RZ, 0xfc, !PT ;  /* 0x000000081d1d6812 */ /* 0x000fc600078efcff */
[----:B------:R1:W-:Y:S01]  /*6110*/  STL.S16 [R1+0x3f2], R25 ;  /* 0x0003f21901007387 */ /* 0x0003e20000100600 */
[----:B------:R-:W-:Y:S02]  /*6120*/  LOP3.LUT P0, RZ, R29, 0x20000000, RZ, 0xc0, !PT ;  /* 0x200000001dff7812 */ /* 0x000fe4000780c0ff */
[----:B------:R-:W-:Y:S01]  /*6130*/  @!P3 PRMT R15, R8, 0x7610, R15 ;  /* 0x00007610080fb816 */ /* 0x000fe2000000000f */
[----:B------:R-:W-:Y:S01]  /*6140*/  STL [R1+0x688], R28 ;  /* 0x0006881c01007387 */ /* 0x000fe20000100800 */
[----:B-1----:R-:W-:-:S03]  /*6150*/  HFMA2.MMA R25, -RZ, RZ, 0, 0 ;  /* 0x00000000ff197435 */ /* 0x002fc600000001ff */
[----:B------:R-:W-:Y:S04]  /*6160*/  STL [R1+0x68c], R28 ;  /* 0x00068c1c01007387 */ /* 0x000fe80000100800 */
[----:B------:R1:W-:Y:S04]  /*6170*/  STL [R1+0x6ac], R28 ;  /* 0x0006ac1c01007387 */ /* 0x0003e80000100800 */
[----:B------:R0:W-:Y:S01]  /*6180*/  STL [R1+0x1c], R13 ;  /* 0x00001c0d01007387 */ /* 0x0001e20000100800 */
[----:B------:R-:W-:Y:S02]  /*6190*/  PRMT R26, RZ, 0x7610, R26 ;  /* 0x00007610ff1a7816 */ /* 0x000fe4000000001a */
[----:B-1----:R-:W-:-:S02]  /*61a0*/  PRMT R28, RZ, 0x7610, R28 ;  /* 0x00007610ff1c7816 */ /* 0x002fc4000000001c */
[----:B0-----:R-:W-:Y:S01]  /*61b0*/  @!P3 SHF.R.U32.HI R13, RZ, 0x10, R9 ;  /* 0x00000010ff0db819 */ /* 0x001fe20000011609 */
[----:B------:R-:W-:Y:S03]  /*61c0*/  STL.S16 [R1+0x418], R15 ;  /* 0x0004180f01007387 */ /* 0x000fe60000100600 */
[----:B------:R-:W-:Y:S02]  /*61d0*/  @!P3 PRMT R28, R13, 0x7610, R28 ;  /* 0x000076100d1cb816 */ /* 0x000fe4000000001c */
[----:B------:R-:W-:Y:S01]  /*61e0*/  @!P3 SHF.R.U32.HI R13, RZ, 0x10, R8 ;  /* 0x00000010ff0db819 */ /* 0x000fe20000011608 */
[----:B------:R0:W-:Y:S03]  /*61f0*/  STL [R1+0x120], R8 ;  /* 0x0001200801007387 */ /* 0x0001e60000100800 */
[----:B------:R-:W-:-:S02]  /*6200*/  @!P3 PRMT R26, R13, 0x7610, R26 ;  /* 0x000076100d1ab816 */ /* 0x000fc4000000001a */
[----:B--2---:R-:W-:Y:S02]  /*6210*/  PRMT R7, RZ, 0x7610, R7 ;  /* 0x00007610ff077816 */ /* 0x004fe40000000007 */
[----:B0-----:R-:W-:Y:S02]  /*6220*/  @!P0 SHF.R.U32.HI R8, RZ, 0x10, R12 ;  /* 0x00000010ff088819 */ /* 0x001fe4000001160c */
[----:B------:R-:W-:Y:S02]  /*6230*/  PRMT R6, RZ, 0x7610, R6 ;  /* 0x00007610ff067816 */ /* 0x000fe40000000006 */
[----:B------:R-:W-:Y:S02]  /*6240*/  @!P0 PRMT R7, R8, 0x7610, R7 ;  /* 0x0000761008078816 */ /* 0x000fe40000000007 */
[----:B------:R-:W-:Y:S01]  /*6250*/  @!P0 SHF.R.U32.HI R8, RZ, 0x10, R10 ;  /* 0x00000010ff088819 */ /* 0x000fe2000001160a */
[----:B------:R-:W-:Y:S03]  /*6260*/  STL [R1+0x20], R9 ;  /* 0x0000200901007387 */ /* 0x000fe60000100800 */
[----:B------:R-:W-:-:S02]  /*6270*/  @!P0 PRMT R6, R8, 0x7610, R6 ;  /* 0x0000761008068816 */ /* 0x000fc40000000006 */
[----:B------:R-:W-:-:S04]  /*6280*/  PRMT R13, RZ, 0x7610, R13 ;  /* 0x00007610ff0d7816 */ /* 0x000fc8000000000d */
[----:B------:R-:W-:Y:S01]  /*6290*/  @!P0 PRMT R13, R12, 0x7610, R13 ;  /* 0x000076100c0d8816 */ /* 0x000fe2000000000d */
[----:B------:R-:W-:Y:S04]  /*62a0*/  STL [R1+0x24], R12 ;  /* 0x0000240c01007387 */ /* 0x000fe80000100800 */
[----:B------:R-:W-:Y:S04]  /*62b0*/  STL.S16 [R1+0x412], R13 ;  /* 0x0004120d01007387 */ /* 0x000fe80000100600 */
[----:B------:R-:W-:Y:S04]  /*62c0*/  STL.S16 [R1+0x41e], R6 ;  /* 0x00041e0601007387 */ /* 0x000fe80000100600 */
[----:B------:R-:W-:Y:S01]  /*62d0*/  STL.S16 [R1+0x41c], R7 ;  /* 0x00041c0701007387 */ /* 0x000fe20000100600 */
[----:B------:R-:W-:-:S03]  /*62e0*/  LOP3.LUT P4, RZ, R30, 0x8000000, RZ, 0xc0, !PT ;  /* 0x080000001eff7812 */ /* 0x000fc6000788c0ff */
[----:B------:R0:W-:Y:S02]  /*62f0*/  STL.S16 [R1+0x41a], R26 ;  /* 0x00041a1a01007387 */ /* 0x0001e40000100600 */
[----:B0-----:R-:W-:Y:S02]  /*6300*/  HFMA2.MMA R26, -RZ, RZ, 0, 0 ;  /* 0x00000000ff1a7435 */ /* 0x001fe400000001ff */
[----:B----4-:R0:W-:Y:S02]  /*6310*/  STL [R1+0x230], R14 ;  /* 0x0002300e01007387 */ /* 0x0101e40000100800 */
[----:B0-----:R-:W-:-:S04]  /*6320*/  IADD3 R14, R0, 0x190, RZ ;  /* 0x00000190000e7810 */ /* 0x001fc80007ffe0ff */
[----:B------:R-:W-:Y:S02]  /*6330*/  SHF.R.S32.HI R15, RZ, 0x1f, R14 ;  /* 0x0000001fff0f7819 */ /* 0x000fe4000001140e */
[----:B---3--:R-:W2:Y:S04]  /*6340*/  @!P4 LDG.E R26, desc[UR10][R16.64] ;  /* 0x0000000a101ac981 */ /* 0x008ea8000c1e1900 */
[----:B------:R-:W3:Y:S01]  /*6350*/  @!P2 LDG.E R25, desc[UR10][R22.64] ;  /* 0x0000000a1619a981 */ /* 0x000ee2000c1e1900 */
[----:B------:R-:W-:-:S03]  /*6360*/  ISETP.GE.U32.AND P2, PT, R14, UR6, PT ;  /* 0x000000060e007c0c */ /* 0x000fc6000bf46070 */
[----:B------:R-:W4:Y:S01]  /*6370*/  LDL.64 R16, [R1+0x298] ;  /* 0x0002980001107983 */ /* 0x000f220000100a00 */
[----:B------:R-:W-:-:S03]  /*6380*/  ISETP.GE.OR.EX P3, PT, R15, UR7, P1, P2 ;  /* 0x000000070f007c0c */ /* 0x000fc60008f66720 */
[----:B------:R-:W5:Y:S10]  /*6390*/  LDL.LU.64 R22, [R1+0x3e0] ;  /* 0x0003e00001167983 */ /* 0x000f740000300a00 */
[----:B------:R-:W0:Y:S01]  /*63a0*/  @!P3 LDC.64 R8, c[0x0][0x288] ;  /* 0x0000a200ff08bb82 */ /* 0x000e220000000a00 */
[----:B------:R-:W-:-:S02]  /*63b0*/  @!P3 MOV R12, R2 ;  /* 0x00000002000cb202 */ /* 0x000fc40000000f00 */
[----:B------:R-:W-:Y:S01]  /*63c0*/  @!P3 MOV R13, R5 ;  /* 0x00000005000db202 */ /* 0x000fe20000000f00 */
[-C--:B0-----:R-:W-:Y:S02]  /*63d0*/  @!P3 IMAD R15, R15, R8.reuse, RZ ;  /* 0x000000080f0fb224 */ /* 0x081fe400078e02ff */
[----:B------:R-:W-:-:S04]  /*63e0*/  @!P3 IMAD.WIDE.U32 R12, R14, R8, R12 ;  /* 0x000000080e0cb225 */ /* 0x000fc800078e000c */
[----:B------:R-:W-:-:S05]  /*63f0*/  @!P3 IMAD R9, R14, R9, R15 ;  /* 0x000000090e09b224 */ /* 0x000fca00078e020f */
[----:B------:R-:W-:-:S04]  /*6400*/  @!P3 IADD3 R9, R13, R9, RZ ;  /* 0x000000090d09b210 */ /* 0x000fc80007ffe0ff */
[C---:B------:R-:W-:Y:S02]  /*6410*/  @!P3 SHF.L.U64.HI R13, R12.reuse, 0x1, R9 ;  /* 0x000000010c0db819 */ /* 0x040fe40000010209 */
[----:B------:R-:W0:Y:S01]  /*6420*/  @!P3 LDC.64 R8, c[0x0][0x230] ;  /* 0x00008c00ff08bb82 */ /* 0x000e220000000a00 */
[----:B------:R-:W-:-:S04]  /*6430*/  @!P3 SHF.L.U32 R12, R12, 0x1, RZ ;  /* 0x000000010c0cb819 */ /* 0x000fc800000006ff */
[----:B0-----:R-:W-:-:S04]  /*6440*/  @!P3 IADD3 R6, P2, R12, R8, RZ ;  /* 0x000000080c06b210 */ /* 0x001fc80007f5e0ff */
[----:B------:R-:W-:Y:S02]  /*6450*/  @!P3 IADD3.X R7, R13, R9, RZ, P2, !PT ;  /* 0x000000090d07b210 */ /* 0x000fe400017fe4ff */
[----:B------:R-:W0:Y:S03]  /*6460*/  @!P3 LDC.64 R8, c[0x0][0x228] ;  /* 0x00008a00ff08bb82 */ /* 0x000e260000000a00 */
[----:B------:R0:W-:Y:S02]  /*6470*/  @!P3 STL.64 [R1+0x2d0], R6 ;  /* 0x0002d0060100b387 */ /* 0x0001e40000100a00 */
[----:B0-----:R-:W-:-:S04]  /*6480*/  @!P3 IADD3 R6, P2, R12, R8, RZ ;  /* 0x000000080c06b210 */ /* 0x001fc80007f5e0ff */
[----:B------:R-:W-:Y:S02]  /*6490*/  @!P3 IADD3.X R7, R13, R9, RZ, P2, !PT ;  /* 0x000000090d07b210 */ /* 0x000fe400017fe4ff */
[----:B------:R-:W-:-:S03]  /*64a0*/  LOP3.LUT P2, RZ, R29, 0x8000000, RZ, 0xc0, !PT ;  /* 0x080000001dff7812 */ /* 0x000fc6000784c0ff */
[----:B------:R0:W-:Y:S01]  /*64b0*/  @!P3 STL.64 [R1+0x2d8], R6 ;  /* 0x0002d8060100b387 */ /* 0x0001e20000100a00 */
[----:B------:R-:W-:-:S03]  /*64c0*/  PRMT R8, RZ, 0x7610, R8 ;  /* 0x00007610ff087816 */ /* 0x000fc60000000008 */
[----:B0-----:R-:W2:Y:S01]  /*64d0*/  LDL.LU.64 R6, [R1+0x6d8] ;  /* 0x0006d80001067983 */ /* 0x001ea20000300a00 */
[----:B------:R-:W-:Y:S02]  /*64e0*/  @!P0 PRMT R8, R10, 0x7610, R8 ;  /* 0x000076100a088816 */ /* 0x000fe40000000008 */
[----:B------:R-:W-:-:S03]  /*64f0*/  PRMT R14, RZ, 0x7610, R14 ;  /* 0x00007610ff0e7816 */ /* 0x000fc6000000000e */
[----:B------:R0:W-:Y:S02]  /*6500*/  STL.S16 [R1+0x3f0], R8 ;  /* 0x0003f00801007387 */ /* 0x0001e40000100600 */
[----:B0-----:R-:W-:-:S04]  /*6510*/  @!P2 SHF.R.U32.HI R8, RZ, 0x10, R11 ;  /* 0x00000010ff08a819 */ /* 0x001fc8000001160b */
[----:B------:R-:W-:-:S05]  /*6520*/  @!P2 PRMT R14, R8, 0x7610, R14 ;  /* 0x00007610080ea816 */ /* 0x000fca000000000e */
[----:B------:R0:W-:Y:S04]  /*6530*/  STL.S16 [R1+0x3ec], R14 ;  /* 0x0003ec0e01007387 */ /* 0x0001e80000100600 */
[----:B0-----:R-:W3:Y:S01]  /*6540*/  LDL.64 R14, [R1+0x2b8] ;  /* 0x0002b800010e7983 */ /* 0x001ee20000100a00 */
[----:B------:R-:W-:Y:S02]  /*6550*/  PRMT R21, RZ, 0x7610, R21 ;  /* 0x00007610ff157816 */ /* 0x000fe40000000015 */
[----:B------:R-:W-:-:S04]  /*6560*/  LOP3.LUT R30, R30, 0xfdffffff, RZ, 0xc0, !PT ;  /* 0xfdffffff1e1e7812 */ /* 0x000fc800078ec0ff */
[----:B------:R-:W-:-:S04]  /*6570*/  @P3 LOP3.LUT R30, R30, 0x2000000, RZ, 0xfc, !PT ;  /* 0x020000001e1e3812 */ /* 0x000fc800078efcff */
[----:B------:R-:W-:Y:S02]  /*6580*/  LOP3.LUT P0, RZ, R30, 0x4000000, RZ, 0xc0, !PT ;  /* 0x040000001eff7812 */ /* 0x000fe4000780c0ff */
[----:B------:R-:W-:Y:S01]  /*6590*/  LOP3.LUT P3, RZ, R29, 0x10000000, RZ, 0xc0, !PT ;  /* 0x100000001dff7812 */ /* 0x000fe2000786c0ff */
[----:B------:R-:W-:Y:S04]  /*65a0*/  STL [R1+0x640], R27 ;  /* 0x0006401b01007387 */ /* 0x000fe80000100800 */
[----:B------:R0:W-:Y:S01]  /*65b0*/  STL [R1+0x67c], R27 ;  /* 0x00067c1b01007387 */ /* 0x0001e20000100800 */
[----:B------:R-:W-:-:S03]  /*65c0*/  PRMT R24, RZ, 0x7610, R24 ;  /* 0x00007610ff187816 */ /* 0x000fc60000000018 */
[----:B------:R1:W-:Y:S01]  /*65d0*/  STL.64 [R1+0x6b0], R12 ;  /* 0x0006b00c01007387 */ /* 0x0003e20000100a00 */
[----:B0-----:R-:W-:-:S03]  /*65e0*/  PRMT R27, RZ, 0x7610, R27 ;  /* 0x00007610ff1b7816 */ /* 0x001fc6000000001b */
[----:B------:R0:W-:Y:S01]  /*65f0*/  STL [R1+0x124], R10 ;  /* 0x0001240a01007387 */ /* 0x0001e20000100800 */
[----:B-1----:R-:W-:Y:S02]  /*6600*/  PRMT R13, RZ, 0x7610, R13 ;  /* 0x00007610ff0d7816 */ /* 0x002fe4000000000d */
[----:B------:R-:W-:Y:S02]  /*6610*/  @!P2 PRMT R24, R11, 0x7610, R24 ;  /* 0x000076100b18a816 */ /* 0x000fe40000000018 */
[----:B------:R-:W-:Y:S02]  /*6620*/  PRMT R12, RZ, 0x7610, R12 ;  /* 0x00007610ff0c7816 */ /* 0x000fe4000000000c */
[----:B0-----:R-:W-:Y:S02]  /*6630*/  PRMT R10, RZ, 0x7610, R10 ;  /* 0x00007610ff0a7816 */ /* 0x001fe4000000000a */
[----:B------:R-:W-:Y:S01]  /*6640*/  PRMT R9, RZ, 0x7610, R9 ;  /* 0x00007610ff097816 */ /* 0x000fe20000000009 */
[----:B------:R0:W-:Y:S04]  /*6650*/  STL.S16 [R1+0x3e8], R24 ;  /* 0x0003e81801007387 */ /* 0x0001e80000100600 */
[----:B------:R-:W-:Y:S04]  /*6660*/  STL [R1+0x30], R35 ;  /* 0x0000302301007387 */ /* 0x000fe80000100800 */
[----:B0-----:R-:W3:Y:S01]  /*6670*/  LDL.LU R24, [R1+0x21c] ;  /* 0x00021c0001187983 */ /* 0x001ee20000300800 */
[----:B--2---:R-:W-:-:S05]  /*6680*/  @!P2 PRMT R21, R7, 0x7610, R21 ;  /* 0x000076100715a816 */ /* 0x004fca0000000015 */
[----:B------:R0:W-:Y:S02]  /*6690*/  STL.S16 [R1+0x3ea], R21 ;  /* 0x0003ea1501007387 */ /* 0x0001e40000100600 */
[----:B0-----:R-:W-:-:S06]  /*66a0*/  MOV R21, RZ ;  /* 0x000000ff00157202 */ /* 0x001fcc0000000f00 */
[----:B-----5:R0:W2:Y:S02]  /*66b0*/  @!P4 LDG.E R21, desc[UR10][R22.64] ;  /* 0x0000000a1615c981 */ /* 0x0200a4000c1e1900 */
[----:B0-----:R-:W-:Y:S01]  /*66c0*/  MOV R23, R19 ;  /* 0x0000001300177202 */ /* 0x001fe20000000f00 */
[----:B------:R-:W-:Y:S01]  /*66d0*/  HFMA2.MMA R19, -RZ, RZ, 0, 0 ;  /* 0x00000000ff137435 */ /* 0x000fe200000001ff */
[----:B------:R-:W-:Y:S02]  /*66e0*/  MOV R22, R18 ;  /* 0x0000001200167202 */ /* 0x000fe40000000f00 */
[----:B------:R-:W-:-:S06]  /*66f0*/  MOV R18, RZ ;  /* 0x000000ff00127202 */ /* 0x000fcc0000000f00 */
[----:B----4-:R-:W4:Y:S04]  /*6700*/  @!P0 LDG.E R18, desc[UR10][R16.64] ;  /* 0x0000000a10128981 */ /* 0x010f28000c1e1900 */
[----:B---3--:R0:W3:Y:S01]  /*6710*/  @!P0 LDG.E R19, desc[UR10][R14.64] ;  /* 0x0000000a0e138981 */ /* 0x0080e2000c1e1900 */
[----:B------:R-:W-:Y:S02]  /*6720*/  @!P2 SHF.R.U32.HI R8, RZ, 0x10, R7 ;  /* 0x00000010ff08a819 */ /* 0x000fe40000011607 */
[----:B------:R-:W-:Y:S02]  /*6730*/  LOP3.LUT P4, RZ, R29, 0x4000000, RZ, 0xc0, !PT ;  /* 0x040000001dff7812 */ /* 0x000fe4000788c0ff */
[----:B------:R-:W-:Y:S01]  /*6740*/  @!P2 PRMT R27, R8, 0x7610, R27 ;  /* 0x00007610081ba816 */ /* 0x000fe2000000001b */
[----:B------:R1:W-:Y:S01]  /*6750*/  STL [R1+0x12c], R6 ;  /* 0x00012c0601007387 */ /* 0x0003e20000100800 */
[----:B------:R-:W-:-:S02]  /*6760*/  @!P3 SHF.R.U32.HI R8, RZ, 0x10, R39 ;  /* 0x00000010ff08b819 */ /* 0x000fc40000011627 */
[----:B------:R-:W-:Y:S01]  /*6770*/  @!P3 PRMT R10, R6, 0x7610, R10 ;  /* 0x00007610060ab816 */ /* 0x000fe2000000000a */
[----:B------:R-:W5:Y:S01]  /*6780*/  LDL.LU.64 R16, [R1+0x3c0] ;  /* 0x0003c00001107983 */ /* 0x000f620000300a00 */
[----:B------:R-:W-:Y:S02]  /*6790*/  @!P3 PRMT R13, R8, 0x7610, R13 ;  /* 0x00007610080db816 */ /* 0x000fe4000000000d */
[----:B------:R-:W-:Y:S01]  /*67a0*/  @!P3 SHF.R.U32.HI R8, RZ, 0x10, R6 ;  /* 0x00000010ff08b819 */ /* 0x000fe20000011606 */
[----:B------:R-:W-:Y:S02]  /*67b0*/  STL.S16 [R1+0x3c4], RZ ;  /* 0x0003c4ff01007387 */ /* 0x000fe40000100600 */
[----:B-1----:R-:W-:Y:S02]  /*67c0*/  @!P4 SHF.R.U32.HI R6, RZ, 0x10, R35 ;  /* 0x00000010ff06c819 */ /* 0x002fe40000011623 */
[----:B------:R-:W-:Y:S02]  /*67d0*/  @!P3 PRMT R12, R8, 0x7610, R12 ;  /* 0x00007610080cb816 */ /* 0x000fe4000000000c */
[----:B------:R-:W-:-:S02]  /*67e0*/  @!P4 PRMT R9, R35, 0x7610, R9 ;  /* 0x000076102309c816 */ /* 0x000fc40000000009 */
[----:B------:R-:W2:Y:S04]  /*67f0*/  LDL.LU.S16 R35, [R1+0x3c4] ;  /* 0x0003c40001237983 */ /* 0x000ea80000300600 */
[----:B------:R1:W-:Y:S04]  /*6800*/  STL.S16 [R1+0x3e4], R13 ;  /* 0x0003e40d01007387 */ /* 0x0003e80000100600 */
[----:B------:R0:W-:Y:S01]  /*6810*/  STL.S16 [R1+0x420], R12 ;  /* 0x0004200c01007387 */ /* 0x0001e20000100600 */
[----:B-1----:R-:W-:Y:S02]  /*6820*/  MOV R13, R37 ;  /* 0x00000025000d7202 */ /* 0x002fe40000000f00 */
[----:B------:R-:W-:-:S02]  /*6830*/  MOV R37, R41 ;  /* 0x0000002900257202 */ /* 0x000fc40000000f00 */
[----:B0-----:R-:W-:Y:S02]  /*6840*/  MOV R12, R36 ;  /* 0x00000024000c7202 */ /* 0x001fe40000000f00 */
[----:B------:R-:W-:Y:S02]  /*6850*/  MOV R36, R40 ;  /* 0x0000002800247202 */ /* 0x000fe40000000f00 */
[----:B------:R-:W-:Y:S02]  /*6860*/  MOV R40, R42 ;  /* 0x0000002a00287202 */ /* 0x000fe40000000f00 */
[----:B------:R-:W-:Y:S02]  /*6870*/  MOV R41, R43 ;  /* 0x0000002b00297202 */ /* 0x000fe40000000f00 */
[----:B------:R-:W5:Y:S04]  /*6880*/  LDL.LU.64 R42, [R1+0x3d8] ;  /* 0x0003d800012a7983 */ /* 0x000f680000300a00 */
[----:B------:R0:W-:Y:S04]  /*6890*/  STL [R1+0x28], R11 ;  /* 0x0000280b01007387 */ /* 0x0001e80000100800 */
[----:B------:R1:W-:Y:S01]  /*68a0*/  STL.S16 [R1+0x3e6], R10 ;  /* 0x0003e60a01007387 */ /* 0x0003e20000100600 */
[----:B0-----:R-:W-:-:S04]  /*68b0*/  PRMT R11, RZ, 0x7610, R11 ;  /* 0x00007610ff0b7816 */ /* 0x001fc8000000000b */
[----:B------:R-:W-:Y:S02]  /*68c0*/  @!P3 PRMT R11, R39, 0x7610, R11 ;  /* 0x00007610270bb816 */ /* 0x000fe4000000000b */
[----:B-1----:R-:W-:-:S03]  /*68d0*/  IADD3 R10, R0, 0x198, RZ ;  /* 0x00000198000a7810 */ /* 0x002fc60007ffe0ff */
[----:B------:R0:W-:Y:S01]  /*68e0*/  STL.S16 [R1+0x3e0], R11 ;  /* 0x0003e00b01007387 */ /* 0x0001e20000100600 */
[----:B------:R-:W-:Y:S02]  /*68f0*/  ISETP.GE.U32.AND P0, PT, R10, UR6, PT ;  /* 0x000000060a007c0c */ /* 0x000fe4000bf06070 */
[----:B------:R-:W-:Y:S01]  /*6900*/  PRMT R8, RZ, 0x7610, R8 ;  /* 0x00007610ff087816 */ /* 0x000fe20000000008 */
[----:B------:R1:W-:Y:S01]  /*6910*/  STL [R1+0x128], R7 ;  /* 0x0001280701007387 */ /* 0x0003e20000100800 */
[----:B0-----:R-:W-:Y:S02]  /*6920*/  SHF.R.S32.HI R11, RZ, 0x1f, R10 ;  /* 0x0000001fff0b7819 */ /* 0x001fe4000001140a */
[----:B------:R-:W-:Y:S02]  /*6930*/  @!P4 PRMT R8, R6, 0x7610, R8 ;  /* 0x000076100608c816 */ /* 0x000fe40000000008 */
[----:B------:R-:W-:Y:S02]  /*6940*/  ISETP.GE.OR.EX P2, PT, R11, UR7, P1, P0 ;  /* 0x000000070b007c0c */ /* 0x000fe40008f46700 */
[----:B-1----:R-:W-:-:S02]  /*6950*/  PRMT R7, RZ, 0x7610, R7 ;  /* 0x00007610ff077816 */ /* 0x002fc40000000007 */
[----:B------:R-:W-:-:S04]  /*6960*/  @!P4 SHF.R.U32.HI R6, RZ, 0x10, R44 ;  /* 0x00000010ff06c819 */ /* 0x000fc8000001162c */
[----:B------:R-:W-:-:S05]  /*6970*/  @!P4 PRMT R7, R6, 0x7610, R7 ;  /* 0x000076100607c816 */ /* 0x000fca0000000007 */
[----:B------:R0:W-:Y:S02]  /*6980*/  STL.S16 [R1+0x424], R7 ;  /* 0x0004240701007387 */ /* 0x0001e40000100600 */
[----:B0-----:R-:W0:Y:S02]  /*6990*/  @!P2 LDC.64 R6, c[0x0][0x288] ;  /* 0x0000a200ff06ab82 */ /* 0x001e240000000a00 */
[----:B------:R1:W-:Y:S04]  /*69a0*/  STL.S16 [R1+0x3e2], R9 ;  /* 0x0003e20901007387 */ /* 0x0003e80000100600 */
[----:B------:R1:W-:Y:S02]  /*69b0*/  STL.S16 [R1+0x422], R8 ;  /* 0x0004220801007387 */ /* 0x0003e40000100600 */
[----:B-1----:R-:W-:-:S02]  /*69c0*/  @!P2 MOV R9, R5 ;  /* 0x000000050009a202 */ /* 0x002fc40000000f00 */
[----:B------:R-:W-:Y:S01]  /*69d0*/  @!P2 MOV R8, R2 ;  /* 0x000000020008a202 */ /* 0x000fe20000000f00 */
[----:B0-----:R-:W-:-:S04]  /*69e0*/  @!P2 IMAD R11, R11, R6, RZ ;  /* 0x000000060b0ba224 */ /* 0x001fc800078e02ff */
[----:B------:R-:W-:-:S04]  /*69f0*/  @!P2 IMAD.WIDE.U32 R8, R10, R6, R8 ;  /* 0x000000060a08a225 */ /* 0x000fc800078e0008 */
[----:B------:R-:W-:-:S05]  /*6a00*/  @!P2 IMAD R7, R10, R7, R11 ;  /* 0x000000070a07a224 */ /* 0x000fca00078e020b */
[----:B------:R-:W-:-:S04]  /*6a10*/  @!P2 IADD3 R7, R9, R7, RZ ;  /* 0x000000070907a210 */ /* 0x000fc80007ffe0ff */
[C---:B------:R-:W-:Y:S02]  /*6a20*/  @!P2 SHF.L.U64.HI R9, R8.reuse, 0x1, R7 ;  /* 0x000000010809a819 */ /* 0x040fe40000010207 */
[----:B------:R-:W0:Y:S01]  /*6a30*/  @!P2 LDC.64 R6, c[0x0][0x230] ;  /* 0x00008c00ff06ab82 */ /* 0x000e220000000a00 */
[----:B------:R-:W-:Y:S01]  /*6a40*/  @!P2 SHF.L.U32 R8, R8, 0x1, RZ ;  /* 0x000000010808a819 */ /* 0x000fe200000006ff */
[----:B------:R1:W-:Y:S01]  /*6a50*/  STL.S16 [R1+0x416], R28 ;  /* 0x0004161c01007387 */ /* 0x0003e20000100600 */
[----:B------:R-:W-:Y:S02]  /*6a60*/  LOP3.LUT P5, RZ, R29, 0x40000000, RZ, 0xc0, !PT ;  /* 0x400000001dff7812 */ /* 0x000fe400078ac0ff */
[----:B------:R-:W-:Y:S02]  /*6a70*/  MOV R14, R22 ;  /* 0x00000016000e7202 */ /* 0x000fe40000000f00 */
[----:B------:R-:W-:Y:S01]  /*6a80*/  LOP3.LUT P3, RZ, R30, 0x80000000, RZ, 0xc0, !PT ;  /* 0x800000001eff7812 */ /* 0x000fe2000786c0ff */
[----:B-1----:R-:W5:Y:S04]  /*6a90*/  LDL.LU R28, [R1+0x22c] ;  /* 0x00022c00011c7983 */ /* 0x002f680000300800 */
[----:B------:R-:W-:Y:S04]  /*6aa0*/  STL [R1+0x34], R24 ;  /* 0x0000341801007387 */ /* 0x000fe80000100800 */
[----:B----4-:R-:W-:Y:S04]  /*6ab0*/  STL [R1+0x5e0], R18 ;  /* 0x0005e01201007387 */ /* 0x010fe80000100800 */
[----:B---3--:R0:W-:Y:S02]  /*6ac0*/  STL.64 [R1+0x5e8], R18 ;  /* 0x0005e81201007387 */ /* 0x0081e40000100a00 */
[----:B0-----:R-:W-:-:S04]  /*6ad0*/  @!P2 IADD3 R18, P0, R8, R6, RZ ;  /* 0x000000060812a210 */ /* 0x001fc80007f1e0ff */
[----:B------:R-:W-:Y:S02]  /*6ae0*/  @!P2 IADD3.X R19, R9, R7, RZ, P0, !PT ;  /* 0x000000070913a210 */ /* 0x000fe400007fe4ff */
[----:B------:R-:W0:Y:S01]  /*6af0*/  @!P2 LDC.64 R6, c[0x0][0x228] ;  /* 0x00008a00ff06ab82 */ /* 0x000e220000000a00 */
[----:B--2---:R-:W-:Y:S02]  /*6b00*/  @!P5 PRMT R35, R24, 0x7610, R35 ;  /* 0x000076101823d816 */ /* 0x004fe40000000023 */
[----:B0-----:R-:W-:Y:S02]  /*6b10*/  @!P2 IADD3 R22, P0, R8, R6, RZ ;  /* 0x000000060816a210 */ /* 0x001fe40007f1e0ff */
[----:B------:R-:W-:-:S04]  /*6b20*/  PRMT R6, RZ, 0x7610, R6 ;  /* 0x00007610ff067816 */ /* 0x000fc80000000006 */
[----:B------:R-:W-:-:S05]  /*6b30*/  @!P4 PRMT R6, R44, 0x7610, R6 ;  /* 0x000076102c06c816 */ /* 0x000fca0000000006 */
[----:B------:R0:W-:Y:S02]  /*6b40*/  STL.S16 [R1+0x3ca], R6 ;  /* 0x0003ca0601007387 */ /* 0x0001e40000100600 */
[----:B0-----:R-:W-:Y:S02]  /*6b50*/  @!P5 SHF.R.U32.HI R6, RZ, 0x10, R24 ;  /* 0x00000010ff06d819 */ /* 0x001fe40000011618 */
[----:B------:R-:W-:-:S06]  /*6b60*/  MOV R24, RZ ;  /* 0x000000ff00187202 */ /* 0x000fcc0000000f00 */
[----:B-----5:R-:W2:Y:S04]  /*6b70*/  @!P3 LDG.E R24, desc[UR10][R42.64] ;  /* 0x0000000a2a18b981 */ /* 0x020ea8000c1e1900 */
[----:B------:R-:W3:Y:S01]  /*6b80*/  LDL.LU R43, [R1+0x6c0] ;  /* 0x0006c000012b7983 */ /* 0x000ee20000300800 */
[----:B------:R-:W-:Y:S02]  /*6b90*/  MOV R15, R23 ;  /* 0x00000017000f7202 */ /* 0x000fe40000000f00 */
[----:B------:R-:W-:Y:S01]  /*6ba0*/  @!P2 IADD3.X R23, R9, R7, RZ, P0, !PT ;  /* 0x000000070917a210 */ /* 0x000fe200007fe4ff */
[----:B------:R0:W-:Y:S04]  /*6bb0*/  STL.64 [R1+0x610], R20 ;  /* 0x0006101401007387 */ /* 0x0001e80000100a00 */
[----:B------:R1:W-:Y:S04]  /*6bc0*/  @!P2 STL.64 [R1+0x2c0], R22 ;  /* 0x0002c0160100a387 */ /* 0x0003e80000100a00 */
[----:B------:R4:W-:Y:S01]  /*6bd0*/  STL [R1+0x6c4], R38 ;  /* 0x0006c42601007387 */ /* 0x0009e20000100800 */
[----:B0-----:R-:W-:-:S03]  /*6be0*/  PRMT R20, RZ, 0x7610, R20 ;  /* 0x00007610ff147816 */ /* 0x001fc60000000014 */
[----:B------:R0:W-:Y:S01]  /*6bf0*/  STL [R1+0x5f8], R26 ;  /* 0x0005f81a01007387 */ /* 0x0001e20000100800 */
[----:B-1----:R-:W-:Y:S01]  /*6c00*/  HFMA2.MMA R23, -RZ, RZ, 0, 0 ;  /* 0x00000000ff177435 */ /* 0x002fe200000001ff */
[----:B------:R-:W-:Y:S02]  /*6c10*/  @!P5 PRMT R20, R6, 0x7610, R20 ;  /* 0x000076100614d816 */ /* 0x000fe40000000014 */
[----:B------:R-:W-:Y:S01]  /*6c20*/  LOP3.LUT P6, RZ, R29, 0x80000000, RZ, 0xc0, !PT ;  /* 0x800000001dff7812 */ /* 0x000fe200078cc0ff */
[----:B------:R1:W-:Y:S01]  /*6c30*/  STL [R1+0x6b8], R34 ;  /* 0x0006b82201007387 */ /* 0x0003e20000100800 */
[----:B----4-:R-:W-:Y:S02]  /*6c40*/  PRMT R38, RZ, 0x7610, R38 ;  /* 0x00007610ff267816 */ /* 0x010fe40000000026 */
[----:B0-----:R-:W-:Y:S01]  /*6c50*/  PRMT R26, RZ, 0x7610, R26 ;  /* 0x00007610ff1a7816 */ /* 0x001fe2000000001a */
[----:B------:R-:W-:Y:S04]  /*6c60*/  STL.S16 [R1+0x3ee], R27 ;  /* 0x0003ee1b01007387 */ /* 0x000fe80000100600 */
[----:B------:R0:W4:Y:S04]  /*6c70*/  @!P3 LDG.E R23, desc[UR10][R16.64] ;  /* 0x0000000a1017b981 */ /* 0x000128000c1e1900 */
[----:B------:R-:W-:Y:S04]  /*6c80*/  STL.S16 [R1+0x3c6], R38 ;  /* 0x0003c62601007387 */ /* 0x000fe80000100600 */
[----:B------:R-:W5:Y:S04]  /*6c90*/  LDL.LU R42, [R1+0x214] ;  /* 0x00021400012a7983 */ /* 0x000f680000300800 */
[----:B------:R-:W0:Y:S01]  /*6ca0*/  LDL.LU.64 R16, [R1+0x6c8] ;  /* 0x0006c80001107983 */ /* 0x000e220000300a00 */
[----:B-1----:R-:W-:-:S03]  /*6cb0*/  PRMT R34, RZ, 0x7610, R34 ;  /* 0x00007610ff227816 */ /* 0x002fc60000000022 */
[----:B------:R1:W-:Y:S01]  /*6cc0*/  STL.S16 [R1+0x3cc], R20 ;  /* 0x0003cc1401007387 */ /* 0x0003e20000100600 */
[----:B------:R-:W-:Y:S02]  /*6cd0*/  LOP3.LUT R30, R30, 0xffff7fff, RZ, 0xc0, !PT ;  /* 0xffff7fff1e1e7812 */ /* 0x000fe400078ec0ff */
[----:B------:R-:W-:Y:S02]  /*6ce0*/  PRMT R11, RZ, 0x7610, R11 ;  /* 0x00007610ff0b7816 */ /* 0x000fe4000000000b */
[----:B------:R-:W-:Y:S01]  /*6cf0*/  PRMT R10, RZ, 0x7610, R10 ;  /* 0x00007610ff0a7816 */ /* 0x000fe2000000000a */
[----:B------:R1:W-:Y:S04]  /*6d00*/  STL [R1+0x2c], R39 ;  /* 0x00002c2701007387 */ /* 0x0003e80000100800 */
[----:B-1----:R-:W2:Y:S04]  /*6d10*/  LDL.64 R20, [R1+0x2b0] ;  /* 0x0002b00001147983 */ /* 0x002ea80000100a00 */
[----:B------:R-:W-:Y:S01]  /*6d20*/  STL [R1+0x130], R44 ;  /* 0x0001302c01007387 */ /* 0x000fe20000100800 */
[----:B------:R-:W-:-:S02]  /*6d30*/  PRMT R8, RZ, 0x7610, R8 ;  /* 0x00007610ff087816 */ /* 0x000fc40000000008 */
[----:B------:R-:W-:Y:S01]  /*6d40*/  PRMT R7, RZ, 0x7610, R7 ;  /* 0x00007610ff077816 */ /* 0x000fe20000000007 */
[----:B------:R-:W-:Y:S04]  /*6d50*/  STL.S16 [R1+0x3c0], RZ ;  /* 0x0003c0ff01007387 */ /* 0x000fe80000100600 */
[----:B------:R1:W-:Y:S04]  /*6d60*/  @!P5 STL.S16 [R1+0x3c4], R35 ;  /* 0x0003c4230100d387 */ /* 0x0003e80000100600 */
[----:B------:R-:W4:Y:S01]  /*6d70*/  LDL.LU R22, [R1+0x6d0] ;  /* 0x0006d00001167983 */ /* 0x000f220000300800 */
[----:B------:R-:W-:-:S02]  /*6d80*/  @!P5 SHF.R.U32.HI R6, RZ, 0x10, R28 ;  /* 0x00000010ff06d819 */ /* 0x000fc4000001161c */
[----:B------:R-:W-:Y:S01]  /*6d90*/  @P2 LOP3.LUT R30, R30, 0x8000, RZ, 0xfc, !PT ;  /* 0x000080001e1e2812 */ /* 0x000fe200078efcff */
[----:B------:R-:W-:Y:S01]  /*6da0*/  HFMA2.MMA R39, -RZ, RZ, 0, 0 ;  /* 0x00000000ff277435 */ /* 0x000fe200000001ff */
[----:B------:R-:W-:Y:S01]  /*6db0*/  @!P5 PRMT R26, R6, 0x7610, R26 ;  /* 0x00007610061ad816 */ /* 0x000fe2000000001a */
[----:B-1----:R-:W4:Y:S01]  /*6dc0*/  LDL.LU R35, [R1+0x210] ;  /* 0x0002100001237983 */ /* 0x002f220000300800 */
[----:B------:R-:W-:-:S03]  /*6dd0*/  PRMT R6, R38, 0x7610, R6 ;  /* 0x0000761026067816 */ /* 0x000fc60000000006 */
[----:B------:R-:W5:Y:S01]  /*6de0*/  LDL.LU R38, [R1+0x6c4] ;  /* 0x0006c40001267983 */ /* 0x000f620000300800 */
[----:B------:R-:W-:-:S05]  /*6df0*/  @!P5 PRMT R6, R28, 0x7610, R6 ;  /* 0x000076101c06d816 */ /* 0x000fca0000000006 */
[----:B------:R-:W-:Y:S04]  /*6e00*/  @!P5 STL.S16 [R1+0x3c6], R6 ;  /* 0x0003c6060100d387 */ /* 0x000fe80000100600 */
[----:B------:R1:W-:Y:S04]  /*6e10*/  STL.S16 [R1+0x3ce], R26 ;  /* 0x0003ce1a01007387 */ /* 0x0003e80000100600 */
[----:B-1----:R-:W4:Y:S01]  /*6e20*/  LDL.64 R26, [R1+0x278] ;  /* 0x00027800011a7983 */ /* 0x002f220000100a00 */
[----:B---3--:R-:W-:-:S04]  /*6e30*/  @!P6 SHF.R.U32.HI R6, RZ, 0x10, R43 ;  /* 0x00000010ff06e819 */ /* 0x008fc8000001162b */
[----:B------:R-:W-:-:S05]  /*6e40*/  @!P6 PRMT R34, R6, 0x7610, R34 ;  /* 0x000076100622e816 */ /* 0x000fca0000000022 */
[----:B------:R1:W-:Y:S04]  /*6e50*/  STL.S16 [R1+0x3da], R34 ;  /* 0x0003da2201007387 */ /* 0x0003e80000100600 */
[----:B-1----:R-:W3:Y:S01]  /*6e60*/  LDL R34, [R1+0x24c] ;  /* 0x00024c0001227983 */ /* 0x002ee20000100800 */
[----:B------:R-:W-:Y:S02]  /*6e70*/  @!P6 PRMT R11, R43, 0x7610, R11 ;  /* 0x000076102b0be816 */ /* 0x000fe4000000000b */
[----:B------:R-:W-:Y:S02]  /*6e80*/  LOP3.LUT P2, RZ, R30, 0x40000000, RZ, 0xc0, !PT ;  /* 0x400000001eff7812 */ /* 0x000fe4000784c0ff */
[----:B------:R-:W-:Y:S01]  /*6e90*/  MOV R44, RZ ;  /* 0x000000ff002c7202 */ /* 0x000fe20000000f00 */
[----:B------:R-:W-:Y:S01]  /*6ea0*/  STL.S16 [R1+0x3c8], R11 ;  /* 0x0003c80b01007387 */ /* 0x000fe20000100600 */
[----:B0-----:R-:W-:-:S09]  /*6eb0*/  PRMT R17, RZ, 0x7610, R17 ;  /* 0x00007610ff117816 */ /* 0x001fd20000000011 */
[----:B--2---:R-:W2:Y:S04]  /*6ec0*/  @!P2 LDG.E R39, desc[UR10][R20.64] ;  /* 0x0000000a1427a981 */ /* 0x004ea8000c1e1900 */
[----:B------:R-:W2:Y:S01]  /*6ed0*/  LDL.LU.64 R20, [R1+0x3b8] ;  /* 0x0003b80001147983 */ /* 0x000ea20000300a00 */
[----:B-----5:R-:W-:Y:S02]  /*6ee0*/  @!P6 SHF.R.U32.HI R6, RZ, 0x10, R38 ;  /* 0x00000010ff06e819 */ /* 0x020fe40000011626 */
[----:B------:R-:W-:Y:S02]  /*6ef0*/  @!P6 PRMT R10, R38, 0x7610, R10 ;  /* 0x00007610260ae816 */ /* 0x000fe4000000000a */
[----:B------:R-:W-:Y:S02]  /*6f00*/  @!P6 PRMT R17, R6, 0x7610, R17 ;  /* 0x000076100611e816 */ /* 0x000fe40000000011 */
[----:B------:R-:W-:Y:S01]  /*6f10*/  LOP3.LUT P6, RZ, R30, 0x100, RZ, 0xc0, !PT ;  /* 0x000001001eff7812 */ /* 0x000fe200078cc0ff */
[----:B------:R0:W-:Y:S01]  /*6f20*/  STL.S16 [R1+0x3dc], R10 ;  /* 0x0003dc0a01007387 */ /* 0x0001e20000100600 */
[----:B------:R-:W-:-:S04]  /*6f30*/  PRMT R6, RZ, 0x7610, R6 ;  /* 0x00007610ff067816 */ /* 0x000fc80000000006 */
[----:B------:R-:W-:Y:S02]  /*6f40*/  PRMT R9, R6, 0x7610, R9 ;  /* 0x0000761006097816 */ /* 0x000fe40000000009 */
[----:B0-----:R-:W-:Y:S01]  /*6f50*/  IADD3 R10, R0, 0x1a0, RZ ;  /* 0x000001a0000a7810 */ /* 0x001fe20007ffe0ff */
[----:B------:R0:W-:Y:S03]  /*6f60*/  STL.S16 [R1+0x3d8], R6 ;  /* 0x0003d80601007387 */ /* 0x0001e60000100600 */
[----:B------:R-:W-:Y:S01]  /*6f70*/  SHF.R.S32.HI R11, RZ, 0x1f, R10 ;  /* 0x0000001fff0b7819 */ /* 0x000fe2000001140a */
[----:B----4-:R1:W4:Y:S01]  /*6f80*/  @!P2 LDG.E R44, desc[UR10][R26.64] ;  /* 0x0000000a1a2ca981 */ /* 0x010322000c1e1900 */
[----:B------:R-:W-:Y:S02]  /*6f90*/  ISETP.GE.U32.AND P0, PT, R10, UR6, PT ;  /* 0x000000060a007c0c */ /* 0x000fe4000bf06070 */
[----:B0-----:R-:W-:-:S02]  /*6fa0*/  @!P6 SHF.R.U32.HI R6, RZ, 0x10, R42 ;  /* 0x00000010ff06e819 */ /* 0x001fc4000001162a */
[----:B------:R-:W-:Y:S02]  /*6fb0*/  ISETP.GE.OR.EX P2, PT, R11, UR7, P1, P0 ;  /* 0x000000070b007c0c */ /* 0x000fe40008f46700 */
[----:B------:R-:W-:Y:S02]  /*6fc0*/  @!P6 PRMT R8, R6, 0x7610, R8 ;  /* 0x000076100608e816 */ /* 0x000fe40000000008 */
[----:B------:R-:W-:-:S03]  /*6fd0*/  @!P6 PRMT R9, R42, 0x7610, R9 ;  /* 0x000076102a09e816 */ /* 0x000fc60000000009 */
[----:B------:R0:W-:Y:S04]  /*6fe0*/  STL.S16 [R1+0x426], R8 ;  /* 0x0004260801007387 */ /* 0x0001e80000100600 */
[----:B------:R5:W-:Y:S02]  /*6ff0*/  @!P6 STL.S16 [R1+0x3d8], R9 ;  /* 0x0003d8090100e387 */ /* 0x000be40000100600 */
[----:B0-----:R-:W-:Y:S02]  /*7000*/  @!P2 MOV R8, R2 ;  /* 0x000000020008a202 */ /* 0x001fe40000000f00 */
[----:B-----5:R-:W-:Y:S02]  /*7010*/  @!P2 MOV R9, R5 ;  /* 0x000000050009a202 */ /* 0x020fe40000000f00 */
[----:B-1----:R-:W-:-:S02]  /*7020*/  MOV R26, R12 ;  /* 0x0000000c001a7202 */ /* 0x002fc40000000f00 */
[----:B------:R-:W-:Y:S02]  /*7030*/  MOV R12, R36 ;  /* 0x00000024000c7202 */ /* 0x000fe40000000f00 */
[----:B------:R-:W-:Y:S02]  /*7040*/  MOV R27, R13 ;  /* 0x0000000d001b7202 */ /* 0x000fe40000000f00 */
[----:B------:R-:W-:Y:S02]  /*7050*/  MOV R13, R37 ;  /* 0x00000025000d7202 */ /* 0x000fe40000000f00 */
[----:B---3--:R-:W-:-:S04]  /*7060*/  @!P6 SHF.R.U32.HI R6, RZ, 0x10, R34 ;  /* 0x00000010ff06e819 */ /* 0x008fc80000011622 */
[----:B------:R-:W-:-:S05]  /*7070*/  @!P6 PRMT R7, R6, 0x7610, R7 ;  /* 0x000076100607e816 */ /* 0x000fca0000000007 */
[----:B------:R0:W-:Y:S02]  /*7080*/  STL.S16 [R1+0x428], R7 ;  /* 0x0004280701007387 */ /* 0x0001e40000100600 */
[----:B0-----:R-:W0:Y:S02]  /*7090*/  @!P2 LDC.64 R6, c[0x0][0x288] ;  /* 0x0000a200ff06ab82 */ /* 0x001e240000000a00 */
        /* <DEDUP_REMOVED lines=11> */
[----:B0-----:R-:W-:Y:S02]  /*7150*/  @!P2 IADD3 R36, P0, R8, R6, RZ ;  /* 0x000000060824a210 */ /* 0x001fe40007f1e0ff */
[----:B------:R-:W3:Y:S04]  /*7160*/  LDL.LU.S16 R6, [R1+0x3c0] ;  /* 0x0003c00001067983 */ /* 0x000ee80000300600 */
[----:B------:R0:W-:Y:S04]  /*7170*/  STL [R1+0x134], R28 ;  /* 0x0001341c01007387 */ /* 0x0001e80000100800 */
[----:B------:R1:W-:Y:S04]  /*7180*/  STL [R1+0x3c], R42 ;  /* 0x00003c2a01007387 */ /* 0x0003e80000100800 */
[----:B0-----:R-:W5:Y:S04]  /*7190*/  LDL.LU R28, [R1+0x224] ;  /* 0x00022400011c7983 */ /* 0x001f680000300800 */
[----:B-1----:R-:W5:Y:S01]  /*71a0*/  LDL.LU R42, [R1+0x218] ;  /* 0x00021800012a7983 */ /* 0x002f620000300800 */
[----:B------:R-:W-:-:S03]  /*71b0*/  LOP3.LUT P4, RZ, R30, 0x20000000, RZ, 0xc0, !PT ;  /* 0x200000001eff7812 */ /* 0x000fc6000788c0ff */
[----:B------:R0:W-:Y:S02]  /*71c0*/  STL.S16 [R1+0x3de], R17 ;  /* 0x0003de1101007387 */ /* 0x0001e40000100600 */
[----:B0-----:R-:W-:-:S10]  /*71d0*/  HFMA2.MMA R17, -RZ, RZ, 0, 0 ;  /* 0x00000000ff117435 */ /* 0x001fd400000001ff */
[----:B--2---:R0:W2:Y:S02]  /*71e0*/  @!P4 LDG.E R17, desc[UR10][R20.64] ;  /* 0x0000000a1411c981 */ /* 0x0040a4000c1e1900 */
[----:B0-----:R-:W-:Y:S02]  /*71f0*/  MOV R20, R26 ;  /* 0x0000001a00147202 */ /* 0x001fe40000000f00 */
[----:B------:R-:W-:Y:S02]  /*7200*/  MOV R21, R27 ;  /* 0x0000001b00157202 */ /* 0x000fe40000000f00 */
[----:B------:R-:W-:Y:S02]  /*7210*/  MOV R26, R12 ;  /* 0x0000000c001a7202 */ /* 0x000fe40000000f00 */
[----:B------:R-:W-:Y:S02]  /*7220*/  MOV R27, R13 ;  /* 0x0000000d001b7202 */ /* 0x000fe40000000f00 */
[----:B------:R-:W-:-:S02]  /*7230*/  MOV R12, R14 ;  /* 0x0000000e000c7202 */ /* 0x000fc40000000f00 */
[----:B------:R-:W-:Y:S02]  /*7240*/  MOV R13, R15 ;  /* 0x0000000f000d7202 */ /* 0x000fe40000000f00 */
[----:B------:R-:W2:Y:S01]  /*7250*/  LDL.64 R14, [R1+0x280] ;  /* 0x00028000010e7983 */ /* 0x000ea20000100a00 */
[----:B------:R-:W-:Y:S02]  /*7260*/  LOP3.LUT P5, RZ, R30, 0x80, RZ, 0xc0, !PT ;  /* 0x000000801eff7812 */ /* 0x000fe400078ac0ff */
[----:B------:R-:W-:Y:S01]  /*7270*/  PRMT R16, RZ, 0x7610, R16 ;  /* 0x00007610ff107816 */ /* 0x000fe20000000010 */
[----:B----4-:R-:W-:Y:S04]  /*7280*/  STL [R1+0x5dc], R44 ;  /* 0x0005dc2c01007387 */ /* 0x010fe80000100800 */
[----:B------:R-:W-:Y:S04]  /*7290*/  STL [R1+0x40], R45 ;  /* 0x0000402d01007387 */ /* 0x000fe80000100800 */
[----:B------:R-:W-:Y:S02]  /*72a0*/  STL [R1+0x5d8], R45 ;  /* 0x0005d82d01007387 */ /* 0x000fe40000100800 */
[----:B------:R-:W-:-:S02]  /*72b0*/  @!P5 PRMT R16, R45, 0x7610, R16 ;  /* 0x000076102d10d816 */ /* 0x000fc40000000010 */
[----:B------:R-:W-:Y:S04]  /*72c0*/  STL.64 [R1+0x5f0], R44 ;  /* 0x0005f02c01007387 */ /* 0x000fe80000100a00 */
[----:B------:R0:W-:Y:S01]  /*72d0*/  STL.64 [R1+0x628], R18 ;  /* 0x0006281201007387 */ /* 0x0001e20000100a00 */
[----:B------:R-:W-:-:S03]  /*72e0*/  LOP3.LUT P3, RZ, R30, 0x40, RZ, 0xc0, !PT ;  /* 0x000000401eff7812 */ /* 0x000fc6000786c0ff */
[----:B------:R-:W-:Y:S01]  /*72f0*/  STL.64 [R1+0x638], R22 ;  /* 0x0006381601007387 */ /* 0x000fe20000100a00 */
[----:B0-----:R-:W-:-:S03]  /*7300*/  PRMT R19, RZ, 0x7610, R19 ;  /* 0x00007610ff137816 */ /* 0x001fc60000000013 */
[----:B------:R0:W-:Y:S01]  /*7310*/  STL.64 [R1+0x670], R22 ;  /* 0x0006701601007387 */ /* 0x0001e20000100a00 */
[----:B------:R-:W-:Y:S02]  /*7320*/  PRMT R18, RZ, 0x7610, R18 ;  /* 0x00007610ff127816 */ /* 0x000fe40000000012 */
[----:B0-----:R-:W-:Y:S02]  /*7330*/  PRMT R23, RZ, 0x7610, R23 ;  /* 0x00007610ff177816 */ /* 0x001fe40000000017 */
[----:B------:R-:W-:-:S03]  /*7340*/  PRMT R22, RZ, 0x7610, R22 ;  /* 0x00007610ff167816 */ /* 0x000fc60000000016 */
[----:B------:R-:W-:Y:S01]  /*7350*/  STL.S16 [R1+0x3ba], R23 ;  /* 0x0003ba1701007387 */ /* 0x000fe20000100600 */
[----:B------:R-:W-:-:S03]  /*7360*/  PRMT R10, RZ, 0x7610, R10 ;  /* 0x00007610ff0a7816 */ /* 0x000fc6000000000a */
[----:B------:R-:W-:Y:S01]  /*7370*/  STL.S16 [R1+0x3bc], RZ ;  /* 0x0003bcff01007387 */ /* 0x000fe20000100600 */
[----:B------:R-:W-:Y:S02]  /*7380*/  PRMT R11, RZ, 0x7610, R11 ;  /* 0x00007610ff0b7816 */ /* 0x000fe4000000000b */
[----:B---3--:R-:W-:-:S05]  /*7390*/  @!P6 PRMT R6, R34, 0x7610, R6 ;  /* 0x000076102206e816 */ /* 0x008fca0000000006 */
[----:B------:R0:W-:Y:S02]  /*73a0*/  @!P6 STL.S16 [R1+0x3c0], R6 ;  /* 0x0003c0060100e387 */ /* 0x0001e40000100600 */
[----:B0-----:R-:W-:Y:S02]  /*73b0*/  @!P5 SHF.R.U32.HI R6, RZ, 0x10, R45 ;  /* 0x00000010ff06d819 */ /* 0x001fe4000001162d */
[----:B------:R-:W3:Y:S02]  /*73c0*/  LDL.LU.64 R44, [R1+0x3d0] ;  /* 0x0003d000012c7983 */ /* 0x000ee40000300a00 */
[----:B------:R-:W-:Y:S02]  /*73d0*/  @!P5 PRMT R19, R6, 0x7610, R19 ;  /* 0x000076100613d816 */ /* 0x000fe40000000013 */
[----:B------:R-:W-:-:S04]  /*73e0*/  @!P5 SHF.R.U32.HI R6, RZ, 0x10, R35 ;  /* 0x00000010ff06d819 */ /* 0x000fc80000011623 */
[----:B------:R-:W-:Y:S02]  /*73f0*/  @!P5 PRMT R18, R6, 0x7610, R18 ;  /* 0x000076100612d816 */ /* 0x000fe40000000012 */
[----:B------:R-:W-:-:S04]  /*7400*/  PRMT R6, R23, 0x7610, R6 ;  /* 0x0000761017067816 */ /* 0x000fc80000000006 */
[----:B------:R-:W-:-:S05]  /*7410*/  @!P5 PRMT R6, R35, 0x7610, R6 ;  /* 0x000076102306d816 */ /* 0x000fca0000000006 */
[----:B------:R5:W-:Y:S02]  /*7420*/  @!P5 STL.S16 [R1+0x3ba], R6 ;  /* 0x0003ba060100d387 */ /* 0x000be40000100600 */
[----:B-----5:R-:W-:-:S04]  /*7430*/  @!P3 SHF.R.U32.HI R6, RZ, 0x10, R28 ;  /* 0x00000010ff06b819 */ /* 0x020fc8000001161c */
[----:B------:R-:W-:Y:S02]  /*7440*/  @!P3 PRMT R22, R6, 0x7610, R22 ;  /* 0x000076100616b816 */ /* 0x000fe40000000016 */
[----:B------:R-:W-:-:S04]  /*7450*/  @!P3 SHF.R.U32.HI R6, RZ, 0x10, R42 ;  /* 0x00000010ff06b819 */ /* 0x000fc8000001162a */
[----:B------:R-:W-:-:S05]  /*7460*/  @!P3 PRMT R10, R6, 0x7610, R10 ;  /* 0x00007610060ab816 */ /* 0x000fca000000000a */
[----:B------:R0:W-:Y:S01]  /*7470*/  STL.S16 [R1+0x3d4], R10 ;  /* 0x0003d40a01007387 */ /* 0x0001e20000100600 */
[----:B------:R-:W-:-:S03]  /*7480*/  PRMT R6, R11, 0x7610, R6 ;  /* 0x000076100b067816 */ /* 0x000fc60000000006 */
[----:B0-----:R-:W4:Y:S01]  /*7490*/  LDL.S16 R10, [R1+0x3bc] ;  /* 0x0003bc00010a7983 */ /* 0x001f220000100600 */
[----:B------:R-:W-:Y:S02]  /*74a0*/  @!P2 IADD3.X R37, R9, R7, RZ, P0, !PT ;  /* 0x000000070925a210 */ /* 0x000fe400007fe4ff */
[----:B------:R-:W-:Y:S02]  /*74b0*/  LOP3.LUT R30, R30, 0xffffffdf, RZ, 0xc0, !PT ;  /* 0xffffffdf1e1e7812 */ /* 0x000fe400078ec0ff */
[----:B------:R-:W-:Y:S01]  /*74c0*/  @!P3 PRMT R6, R42, 0x7610, R6 ;  /* 0x000076102a06b816 */ /* 0x000fe20000000006 */
[----:B------:R0:W-:Y:S01]  /*74d0*/  @!P2 STL.64 [R1+0x2b8], R36 ;  /* 0x0002b8240100a387 */ /* 0x0001e20000100a00 */
[----:B------:R-:W-:Y:S02]  /*74e0*/  @P2 LOP3.LUT R30, R30, 0x20, RZ, 0xfc, !PT ;  /* 0x000000201e1e2812 */ /* 0x000fe400078efcff */
[----:B------:R-:W-:Y:S01]  /*74f0*/  LOP3.LUT P2, RZ, R29, 0x4, RZ, 0xc0, !PT ;  /* 0x000000041dff7812 */ /* 0x000fe2000784c0ff */
[----:B------:R-:W-:Y:S04]  /*7500*/  STL.S16 [R1+0x3d2], R11 ;  /* 0x0003d20b01007387 */ /* 0x000fe80000100600 */
[----:B------:R1:W-:Y:S04]  /*7510*/  @!P3 STL.S16 [R1+0x3d2], R6 ;  /* 0x0003d2060100b387 */ /* 0x0003e80000100600 */
[----:B------:R5:W-:Y:S04]  /*7520*/  STL [R1+0x13c], R34 ;  /* 0x00013c2201007387 */ /* 0x000be80000100800 */
[----:B0-----:R-:W4:Y:S01]  /*7530*/  LDL.LU R36, [R1+0x244] ;  /* 0x0002440001247983 */ /* 0x001f220000300800 */
[----:B-1----:R-:W-:-:S03]  /*7540*/  HFMA2.MMA R6, -RZ, RZ, 0, 0 ;  /* 0x00000000ff067435 */ /* 0x002fc600000001ff */
[----:B------:R-:W-:Y:S04]  /*7550*/  STL.S16 [R1+0x3be], R19 ;  /* 0x0003be1301007387 */ /* 0x000fe80000100600 */
[----:B-----5:R-:W5:Y:S04]  /*7560*/  LDL.LU R34, [R1+0x6b8] ;  /* 0x0006b80001227983 */ /* 0x020f680000300800 */
[----:B--2---:R-:W2:Y:S04]  /*7570*/  @!P2 LDG.E R6, desc[UR10][R14.64] ;  /* 0x0000000a0e06a981 */ /* 0x004ea8000c1e1900 */
[----:B------:R0:W-:Y:S04]  /*7580*/  STL.S16 [R1+0x3c2], R18 ;  /* 0x0003c21201007387 */ /* 0x0001e80000100600 */
[----:B------:R1:W-:Y:S01]  /*7590*/  STL.S16 [R1+0x3b8], R16 ;  /* 0x0003b81001007387 */ /* 0x0003e20000100600 */
[----:B------:R-:W-:-:S02]  /*75a0*/  PRMT R8, RZ, 0x7610, R8 ;  /* 0x00007610ff087816 */ /* 0x000fc40000000008 */
[----:B------:R-:W-:Y:S01]  /*75b0*/  PRMT R7, RZ, 0x7610, R7 ;  /* 0x00007610ff077816 */ /* 0x000fe20000000007 */
[----:B------:R-:W-:Y:S04]  /*75c0*/  STL [R1+0x140], R35 ;  /* 0x0001402301007387 */ /* 0x000fe80000100800 */
[----:B0-----:R-:W5:Y:S01]  /*75d0*/  LDL.LU.64 R18, [R1+0x3a0] ;  /* 0x0003a00001127983 */ /* 0x001f620000300a00 */
[----:B-1----:R-:W-:Y:S01]  /*75e0*/  HFMA2.MMA R16, -RZ, RZ, 0, 0 ;  /* 0x00000000ff107435 */ /* 0x002fe200000001ff */
[----:B------:R-:W-:Y:S02]  /*75f0*/  PRMT R9, RZ, 0x7610, R9 ;  /* 0x00007610ff097816 */ /* 0x000fe40000000009 */
[----:B------:R-:W-:Y:S01]  /*7600*/  STL.S16 [R1+0x3d0], R22 ;  /* 0x0003d01601007387 */ /* 0x000fe20000100600 */
[----:B------:R-:W-:-:S03]  /*7610*/  MOV R23, R33 ;  /* 0x0000002100177202 */ /* 0x000fc60000000f00 */
[----:B------:R-:W-:Y:S04]  /*7620*/  STL [R1+0x144], R42 ;  /* 0x0001442a01007387 */ /* 0x000fe80000100800 */
[----:B------:R-:W-:Y:S04]  /*7630*/  STL [R1+0x668], R31 ;  /* 0x0006681f01007387 */ /* 0x000fe80000100800 */
[----:B------:R-:W-:Y:S04]  /*7640*/  STL [R1+0x678], R31 ;  /* 0x0006781f01007387 */ /* 0x000fe80000100800 */
[----:B------:R-:W-:Y:S04]  /*7650*/  STL [R1+0x608], R25 ;  /* 0x0006081901007387 */ /* 0x000fe80000100800 */
[----:B------:R-:W-:Y:S04]  /*7660*/  STL [R1+0x618], R25 ;  /* 0x0006181901007387 */ /* 0x000fe80000100800 */
[----:B------:R-:W-:Y:S04]  /*7670*/  STL [R1+0x630], R25 ;  /* 0x0006301901007387 */ /* 0x000fe80000100800 */
[----:B------:R-:W-:Y:S04]  /*7680*/  STL.64 [R1+0x680], R24 ;  /* 0x0006801801007387 */ /* 0x000fe80000100a00 */
[----:B------:R-:W5:Y:S04]  /*7690*/  LDL.LU R37, [R1+0x6bc] ;  /* 0x0006bc0001257983 */ /* 0x000f680000300800 */
[----:B------:R-:W5:Y:S04]  /*76a0*/  LDL R14, [R1+0x258] ;  /* 0x00025800010e7983 */ /* 0x000f680000100800 */
[----:B---3--:R-:W3:Y:S01]  /*76b0*/  @!P4 LDG.E R16, desc[UR10][R44.64] ;  /* 0x0000000a2c10c981 */ /* 0x008ee2000c1e1900 */
[----:B----4-:R-:W-:-:S03]  /*76c0*/  @!P3 PRMT R10, R28, 0x7610, R10 ;  /* 0x000076101c0ab816 */ /* 0x010fc6000000000a */
[----:B------:R-:W4:Y:S04]  /*76d0*/  LDL.LU.64 R44, [R1+0x3a8] ;  /* 0x0003a800012c7983 */ /* 0x000f280000300a00 */
[----:B------:R0:W-:Y:S04]  /*76e0*/  @!P3 STL.S16 [R1+0x3bc], R10 ;  /* 0x0003bc0a0100b387 */ /* 0x0001e80000100600 */
[----:B--2---:R1:W-:Y:S01]  /*76f0*/  STL [R1+0x21c], R6 ;  /* 0x00021c0601007387 */ /* 0x0043e20000100800 */
[----:B0-----:R-:W-:Y:S02]  /*7700*/  IADD3 R10, R0, 0x1a8, RZ ;  /* 0x000001a8000a7810 */ /* 0x001fe40007ffe0ff */
[----:B------:R-:W-:Y:S01]  /*7710*/  MOV R35, RZ ;  /* 0x000000ff00237202 */ /* 0x000fe20000000f00 */
[----:B------:R-:W2:Y:S01]  /*7720*/  LDL R42, [R1+0x25c] ;  /* 0x00025c00012a7983 */ /* 0x000ea20000100800 */
[----:B------:R-:W-:-:S02]  /*7730*/  SHF.R.S32.HI R11, RZ, 0x1f, R10 ;  /* 0x0000001fff0b7819 */ /* 0x000fc4000001140a */
[----:B------:R-:W-:-:S04]  /*7740*/  ISETP.GE.U32.AND P0, PT, R10, UR6, PT ;  /* 0x000000060a007c0c */ /* 0x000fc8000bf06070 */
[----:B------:R-:W-:Y:S02]  /*7750*/  ISETP.GE.OR.EX P6, PT, R11, UR7, P1, P0 ;  /* 0x000000070b007c0c */ /* 0x000fe40008fc6700 */
[----:B------:R-:W-:Y:S01]  /*7760*/  LOP3.LUT P0, RZ, R30, 0x800, RZ, 0xc0, !PT ;  /* 0x000008001eff7812 */ /* 0x000fe2000780c0ff */
[----:B-----5:R0:W5:-:S12]  /*7770*/  @!P2 LDG.E R35, desc[UR10][R18.64] ;  /* 0x0000000a1223a981 */ /* 0x020158000c1e1900 */
[----:B-1----:R-:W-:-:S04]  /*7780*/  @!P0 SHF.R.U32.HI R6, RZ, 0x10, R34 ;  /* 0x00000010ff068819 */ /* 0x002fc80000011622 */
[----:B------:R-:W-:Y:S02]  /*7790*/  @!P0 PRMT R8, R6, 0x7610, R8 ;  /* 0x0000761006088816 */ /* 0x000fe40000000008 */
[----:B------:R-:W-:-:S04]  /*77a0*/  @!P0 SHF.R.U32.HI R6, RZ, 0x10, R36 ;  /* 0x00000010ff068819 */ /* 0x000fc80000011624 */
[----:B------:R-:W-:-:S05]  /*77b0*/  @!P0 PRMT R7, R6, 0x7610, R7 ;  /* 0x0000761006078816 */ /* 0x000fca0000000007 */
[----:B------:R1:W-:Y:S02]  /*77c0*/  STL.S16 [R1+0x3a6], R7 ;  /* 0x0003a60701007387 */ /* 0x0003e40000100600 */
[----:B-1----:R-:W1:Y:S01]  /*77d0*/  @!P6 LDC.64 R6, c[0x0][0x288] ;  /* 0x0000a200ff06eb82 */ /* 0x002e620000000a00 */
[----:B------:R-:W-:Y:S01]  /*77e0*/  @!P0 PRMT R9, R34, 0x7610, R9 ;  /* 0x0000761022098816 */ /* 0x000fe20000000009 */
[----:B------:R0:W-:Y:S04]  /*77f0*/  STL.S16 [R1+0x3a2], R8 ;  /* 0x0003a20801007387 */ /* 0x0001e80000100600 */
[----:B------:R0:W-:Y:S02]  /*7800*/  STL.S16 [R1+0x3a0], R9 ;  /* 0x0003a00901007387 */ /* 0x0001e40000100600 */
[----:B0-----:R-:W-:-:S02]  /*7810*/  @!P6 MOV R8, R2 ;  /* 0x000000020008e202 */ /* 0x001fc40000000f00 */
[----:B------:R-:W-:Y:S01]  /*7820*/  @!P6 MOV R9, R5 ;  /* 0x000000050009e202 */ /* 0x000fe20000000f00 */
[-C--:B-1----:R-:W-:Y:S02]  /*7830*/  @!P6 IMAD R11, R11, R6.reuse, RZ ;  /* 0x000000060b0be224 */ /* 0x082fe400078e02ff */
[----:B------:R-:W-:-:S04]  /*7840*/  @!P6 IMAD.WIDE.U32 R8, R10, R6, R8 ;  /* 0x000000060a08e225 */ /* 0x000fc800078e0008 */
[----:B------:R-:W-:-:S05]  /*7850*/  @!P6 IMAD R7, R10, R7, R11 ;  /* 0x000000070a07e224 */ /* 0x000fca00078e020b */
[----:B------:R-:W-:-:S04]  /*7860*/  @!P6 IADD3 R7, R9, R7, RZ ;  /* 0x000000070907e210 */ /* 0x000fc80007ffe0ff */
[C---:B------:R-:W-:Y:S02]  /*7870*/  @!P6 SHF.L.U64.HI R9, R8.reuse, 0x1, R7 ;  /* 0x000000010809e819 */ /* 0x040fe40000010207 */
[----:B------:R-:W0:Y:S01]  /*7880*/  @!P6 LDC.64 R6, c[0x0][0x230] ;  /* 0x00008c00ff06eb82 */ /* 0x000e220000000a00 */
[----:B------:R-:W-:Y:S02]  /*7890*/  @!P6 SHF.L.U32 R8, R8, 0x1, RZ ;  /* 0x000000010808e819 */ /* 0x000fe400000006ff */
[----:B------:R-:W-:Y:S02]  /*78a0*/  MOV R18, R20 ;  /* 0x0000001400127202 */ /* 0x000fe40000000f00 */
[----:B------:R-:W-:Y:S02]  /*78b0*/  MOV R20, R12 ;  /* 0x0000000c00147202 */ /* 0x000fe40000000f00 */
[----:B------:R-:W-:Y:S02]  /*78c0*/  MOV R19, R21 ;  /* 0x0000001500137202 */ /* 0x000fe40000000f00 */
[----:B------:R-:W-:-:S02]  /*78d0*/  MOV R21, R13 ;  /* 0x0000000d00157202 */ /* 0x000fc40000000f00 */
[----:B0-----:R-:W-:-:S04]  /*78e0*/  @!P6 IADD3 R12, P0, R8, R6, RZ ;  /* 0x00000006080ce210 */ /* 0x001fc80007f1e0ff */
[----:B------:R-:W-:Y:S02]  /*78f0*/  @!P6 IADD3.X R13, R9, R7, RZ, P0, !PT ;  /* 0x00000007090de210 */ /* 0x000fe400007fe4ff */
[----:B------:R-:W0:Y:S01]  /*7900*/  @!P6 LDC.64 R6, c[0x0][0x228] ;  /* 0x00008a00ff06eb82 */ /* 0x000e220000000a00 */
[----:B------:R-:W-:Y:S02]  /*7910*/  MOV R22, R32 ;  /* 0x0000002000167202 */ /* 0x000fe40000000f00 */
[----:B------:R-:W-:Y:S02]  /*7920*/  MOV R32, R40 ;  /* 0x0000002800207202 */ /* 0x000fe40000000f00 */
[----:B------:R-:W-:Y:S01]  /*7930*/  MOV R33, R41 ;  /* 0x0000002900217202 */ /* 0x000fe20000000f00 */
[----:B---3--:R-:W-:Y:S04]  /*7940*/  STL.64 [R1+0x5d0], R16 ;  /* 0x0005d01001007387 */ /* 0x008fe80000100a00 */
[----:B------:R-:W3:Y:S04]  /*7950*/  LDL.LU.64 R40, [R1+0x3b0] ;  /* 0x0003b00001287983 */ /* 0x000ee80000300a00 */
[----:B------:R0:W-:Y:S04]  /*7960*/  @!P6 STL.64 [R1+0x2a8], R12 ;  /* 0x0002a80c0100e387 */ /* 0x0001e80000100a00 */
[----:B------:R-:W-:Y:S01]  /*7970*/  STL.S16 [R1+0x274], RZ ;  /* 0x000274ff01007387 */ /* 0x000fe20000100600 */
[----:B0-----:R-:W-:-:S03]  /*7980*/  @!P6 IADD3 R12, P0, R8, R6, RZ ;  /* 0x00000006080ce210 */ /* 0x001fc60007f1e0ff */
[----:B------:R-:W4:Y:S01]  /*7990*/  LDL.LU.S16 R6, [R1+0x274] ;  /* 0x0002740001067983 */ /* 0x000f220000300600 */
[C---:B------:R-:W-:Y:S02]  /*79a0*/  LOP3.LUT P4, RZ, R30.reuse, 0x400, RZ, 0xc0, !PT ;  /* 0x000004001eff7812 */ /* 0x040fe4000788c0ff */
[C---:B------:R-:W-:Y:S02]  /*79b0*/  LOP3.LUT P2, RZ, R30.reuse, 0x200, RZ, 0xc0, !PT ;  /* 0x000002001eff7812 */ /* 0x040fe4000784c0ff */
[----:B------:R-:W-:-:S04]  /*79c0*/  LOP3.LUT R30, R30, 0xffffffef, RZ, 0xc0, !PT ;  /* 0xffffffef1e1e7812 */ /* 0x000fc800078ec0ff */
[----:B------:R-:W-:Y:S02]  /*79d0*/  @P6 LOP3.LUT R30, R30, 0x10, RZ, 0xfc, !PT ;  /* 0x000000101e1e6812 */ /* 0x000fe400078efcff */
[----:B------:R-:W-:Y:S02]  /*79e0*/  @!P6 IADD3.X R13, R9, R7, RZ, P0, !PT ;  /* 0x00000007090de210 */ /* 0x000fe400007fe4ff */
[----:B------:R-:W-:Y:S02]  /*79f0*/  LOP3.LUT P0, RZ, R30, 0x800, RZ, 0xc0, !PT ;  /* 0x000008001eff7812 */ /* 0x000fe4000780c0ff */
[----:B------:R-:W-:Y:S02]  /*7a00*/  PRMT R25, RZ, 0x7610, R25 ;  /* 0x00007610ff197816 */ /* 0x000fe40000000019 */
[----:B------:R-:W-:Y:S01]  /*7a10*/  PRMT R17, RZ, 0x7610, R17 ;  /* 0x00007610ff117816 */ /* 0x000fe20000000011 */
[----:B------:R-:W-:Y:S08]  /*7a20*/  STL.S16 [R1+0x276], RZ ;  /* 0x000276ff01007387 */ /* 0x000ff00000100600 */
[----:B----4-:R-:W-:-:S05]  /*7a30*/  @!P0 PRMT R6, R36, 0x7610, R6 ;  /* 0x0000761024068816 */ /* 0x010fca0000000006 */
[----:B------:R0:W-:Y:S02]  /*7a40*/  @!P0 STL.S16 [R1+0x274], R6 ;  /* 0x0002740601008387 */ /* 0x0001e40000100600 */
[----:B0-----:R-:W-:-:S04]  /*7a50*/  @!P4 SHF.R.U32.HI R6, RZ, 0x10, R14 ;  /* 0x00000010ff06c819 */ /* 0x001fc8000001160e */
[----:B------:R-:W-:Y:S02]  /*7a60*/  @!P4 PRMT R25, R6, 0x7610, R25 ;  /* 0x000076100619c816 */ /* 0x000fe40000000019 */
[----:B--2---:R-:W-:-:S04]  /*7a70*/  @!P4 SHF.R.U32.HI R6, RZ, 0x10, R42 ;  /* 0x00000010ff06c819 */ /* 0x004fc8000001162a */
[----:B------:R-:W-:-:S05]  /*7a80*/  @!P4 PRMT R17, R6, 0x7610, R17 ;  /* 0x000076100611c816 */ /* 0x000fca0000000011 */
[----:B------:R0:W-:Y:S04]  /*7a90*/  STL.S16 [R1+0x3aa], R17 ;  /* 0x0003aa1101007387 */ /* 0x0001e80000100600 */
[----:B0-----:R-:W2:Y:S01]  /*7aa0*/  LDL.S16 R17, [R1+0x276] ;  /* 0x0002760001117983 */ /* 0x001ea20000100600 */
[----:B------:R-:W-:-:S03]  /*7ab0*/  LOP3.LUT P3, RZ, R29, 0x2, RZ, 0xc0, !PT ;  /* 0x000000021dff7812 */ /* 0x000fc6000786c0ff */
[----:B------:R-:W-:Y:S04]  /*7ac0*/  STL [R1+0x4c], R14 ;  /* 0x00004c0e01007387 */ /* 0x000fe80000100800 */
[----:B------:R0:W-:Y:S04]  /*7ad0*/  @!P6 STL.64 [R1+0x2a0], R12 ;  /* 0x0002a00c0100e387 */ /* 0x0001e80000100a00 */
[----:B------:R1:W-:Y:S04]  /*7ae0*/  STL [R1+0x148], R36 ;  /* 0x0001482401007387 */ /* 0x0003e80000100800 */
[----:B0-----:R-:W4:Y:S04]  /*7af0*/  LDL.LU.64 R12, [R1+0x6b0] ;  /* 0x0006b000010c7983 */ /* 0x001f280000300a00 */
[----:B-1----:R-:W5:Y:S01]  /*7b00*/  LDL.LU R36, [R1+0x6a8] ;  /* 0x0006a80001247983 */ /* 0x002f620000300800 */
[----:B--2---:R-:W-:-:S02]  /*7b10*/  @!P4 PRMT R17, R14, 0x7610, R17 ;  /* 0x000076100e11c816 */ /* 0x004fc40000000011 */
[----:B------:R-:W-:-:S06]  /*7b20*/  MOV R14, RZ ;  /* 0x000000ff000e7202 */ /* 0x000fcc0000000f00 */
[----:B---3--:R-:W2:Y:S04]  /*7b30*/  @!P3 LDG.E R14, desc[UR10][R40.64] ;  /* 0x0000000a280eb981 */ /* 0x008ea8000c1e1900 */
[----:B------:R-:W3:Y:S01]  /*7b40*/  LDL.LU.64 R40, [R1+0x6a0] ;  /* 0x0006a00001287983 */ /* 0x000ee20000300a00 */
[----:B------:R-:W-:Y:S01]  /*7b50*/  PRMT R24, RZ, 0x7610, R24 ;  /* 0x00007610ff187816 */ /* 0x000fe20000000018 */
[----:B------:R-:W-:-:S03]  /*7b60*/  HFMA2.MMA R15, -RZ, RZ, 0, 0 ;  /* 0x00000000ff0f7435 */ /* 0x000fc600000001ff */
[----:B------:R-:W-:-:S04]  /*7b70*/  PRMT R6, R24, 0x7610, R6 ;  /* 0x0000761018067816 */ /* 0x000fc80000000006 */
[----:B------:R-:W-:Y:S01]  /*7b80*/  @!P4 PRMT R6, R42, 0x7610, R6 ;  /* 0x000076102a06c816 */ /* 0x000fe20000000006 */
[----:B------:R-:W-:Y:S01]  /*7b90*/  STL.S16 [R1+0x3a8], R24 ;  /* 0x0003a81801007387 */ /* 0x000fe20000100600 */
[----:B------:R-:W-:-:S03]  /*7ba0*/  PRMT R16, RZ, 0x7610, R16 ;  /* 0x00007610ff107816 */ /* 0x000fc60000000010 */
[----:B------:R-:W-:Y:S04]  /*7bb0*/  @!P4 STL.S16 [R1+0x3a8], R6 ;  /* 0x0003a8060100c387 */ /* 0x000fe80000100600 */
[----:B------:R-:W2:Y:S04]  /*7bc0*/  @!P3 LDG.E R15, desc[UR10][R44.64] ;  /* 0x0000000a2c0fb981 */ /* 0x000ea8000c1e1900 */
[----:B------:R0:W-:Y:S01]  /*7bd0*/  STL.S16 [R1+0x3a4], R25 ;  /* 0x0003a41901007387 */ /* 0x0001e20000100600 */
[----:B----4-:R-:W-:-:S03]  /*7be0*/  PRMT R12, RZ, 0x7610, R12 ;  /* 0x00007610ff0c7816 */ /* 0x010fc6000000000c */
[----:B------:R-:W4:Y:S04]  /*7bf0*/  LDL.64 R44, [R1+0x290] ;  /* 0x00029000012c7983 */ /* 0x000f280000100a00 */
[----:B0-----:R-:W2:Y:S04]  /*7c00*/  LDL.64 R24, [R1+0x288] ;  /* 0x0002880001187983 */ /* 0x001ea80000100a00 */
[----:B------:R0:W-:Y:S04]  /*7c10*/  STL [R1+0x14c], R42 ;  /* 0x00014c2a01007387 */ /* 0x0001e80000100800 */
[----:B0-----:R-:W2:Y:S01]  /*7c20*/  LDL R42, [R1+0x26c] ;  /* 0x00026c00012a7983 */ /* 0x001ea20000100800 */
[----:B---3--:R-:W-:-:S04]  /*7c30*/  @!P2 SHF.R.U32.HI R6, RZ, 0x10, R40 ;  /* 0x00000010ff06a819 */ /* 0x008fc80000011628 */
[----:B------:R-:W-:Y:S02]  /*7c40*/  @!P2 PRMT R16, R6, 0x7610, R16 ;  /* 0x000076100610a816 */ /* 0x000fe40000000010 */
[----:B-----5:R-:W-:-:S04]  /*7c50*/  @!P2 SHF.R.U32.HI R6, RZ, 0x10, R36 ;  /* 0x00000010ff06a819 */ /* 0x020fc80000011624 */
[----:B------:R-:W-:-:S05]  /*7c60*/  @!P2 PRMT R12, R6, 0x7610, R12 ;  /* 0x00007610060ca816 */ /* 0x000fca000000000c */
[----:B------:R0:W-:Y:S04]  /*7c70*/  STL.S16 [R1+0x3b2], R12 ;  /* 0x0003b20c01007387 */ /* 0x0001e80000100600 */
[----:B0-----:R-:W3:Y:S01]  /*7c80*/  LDL R12, [R1+0x250] ;  /* 0x00025000010c7983 */ /* 0x001ee20000100800 */
[C---:B------:R-:W-:Y:S02]  /*7c90*/  LOP3.LUT P5, RZ, R29.reuse, 0x1, RZ, 0xc0, !PT ;  /* 0x000000011dff7812 */ /* 0x040fe400078ac0ff */
[----:B------:R-:W-:Y:S01]  /*7ca0*/  LOP3.LUT R29, R29, 0xff7fffff, RZ, 0xc0, !PT ;  /* 0xff7fffff1d1d7812 */ /* 0x000fe200078ec0ff */
[----:B------:R0:W-:Y:S03]  /*7cb0*/  STL [R1+0x138], R38 ;  /* 0x0001382601007387 */ /* 0x0001e60000100800 */
[----:B------:R-:W-:Y:S01]  /*7cc0*/  @P6 LOP3.LUT R29, R29, 0x800000, RZ, 0xfc, !PT ;  /* 0x008000001d1d6812 */ /* 0x000fe200078efcff */
[----:B------:R1:W-:Y:S01]  /*7cd0*/  STL [R1+0x48], R34 ;  /* 0x0000482201007387 */ /* 0x0003e20000100800 */
[----:B0-----:R-:W-:-:S03]  /*7ce0*/  HFMA2.MMA R38, -RZ, RZ, 0, 0 ;  /* 0x00000000ff267435 */ /* 0x001fc600000001ff */
[----:B------:R-:W-:Y:S01]  /*7cf0*/  @!P4 STL.S16 [R1+0x276], R17 ;  /* 0x000276110100c387 */ /* 0x000fe20000100600 */
[C---:B------:R-:W-:Y:S02]  /*7d00*/  LOP3.LUT P4, RZ, R29.reuse, 0x40, RZ, 0xc0, !PT ;  /* 0x000000401dff7812 */ /* 0x040fe4000788c0ff */
[----:B-1----:R-:W-:Y:S02]  /*7d10*/  MOV R34, RZ ;  /* 0x000000ff00227202 */ /* 0x002fe40000000f00 */
[----:B------:R-:W-:Y:S02]  /*7d20*/  LOP3.LUT R29, R29, 0xfeffffff, RZ, 0xc0, !PT ;  /* 0xfeffffff1d1d7812 */ /* 0x000fe400078ec0ff */
[----:B------:R-:W-:Y:S01]  /*7d30*/  PRMT R10, RZ, 0x7610, R10 ;  /* 0x00007610ff0a7816 */ /* 0x000fe2000000000a */
[----:B----4-:R-:W4:Y:S01]  /*7d40*/  @!P5 LDG.E R38, desc[UR10][R44.64] ;  /* 0x0000000a2c26d981 */ /* 0x010f22000c1e1900 */
[----:B------:R-:W-:-:S03]  /*7d50*/  @P5 LOP3.LUT R29, R29, 0x1000000, RZ, 0xfc, !PT ;  /* 0x010000001d1d5812 */ /* 0x000fc600078efcff */
[----:B--2---:R0:W2:Y:S01]  /*7d60*/  @!P5 LDG.E R34, desc[UR10][R24.64] ;  /* 0x0000000a1822d981 */ /* 0x0040a2000c1e1900 */
[----:B------:R-:W-:Y:S02]  /*7d70*/  LOP3.LUT P5, RZ, R30, 0x4000, RZ, 0xc0, !PT ;  /* 0x000040001eff7812 */ /* 0x000fe400078ac0ff */
[----:B------:R-:W-:Y:S02]  /*7d80*/  PRMT R11, RZ, 0x7610, R11 ;  /* 0x00007610ff0b7816 */ /* 0x000fe4000000000b */
[----:B------:R-:W-:Y:S02]  /*7d90*/  @!P2 PRMT R10, R36, 0x7610, R10 ;  /* 0x00007610240aa816 */ /* 0x000fe4000000000a */
[----:B------:R-:W-:Y:S02]  /*7da0*/  @!P2 PRMT R11, R40, 0x7610, R11 ;  /* 0x00007610280ba816 */ /* 0x000fe4000000000b */
[----:B------:R-:W-:Y:S01]  /*7db0*/  PRMT R6, RZ, 0x7610, R6 ;  /* 0x00007610ff067816 */ /* 0x000fe20000000006 */
[----:B------:R1:W-:Y:S01]  /*7dc0*/  STL.S16 [R1+0x3b0], R10 ;  /* 0x0003b00a01007387 */ /* 0x0003e20000100600 */
[----:B------:R-:W-:-:S03]  /*7dd0*/  PRMT R8, RZ, 0x7610, R8 ;  /* 0x00007610ff087816 */ /* 0x000fc60000000008 */
[----:B------:R5:W-:Y:S01]  /*7de0*/  STL.S16 [R1+0x3ac], R11 ;  /* 0x0003ac0b01007387 */ /* 0x000be20000100600 */
[----:B------:R-:W-:Y:S02]  /*7df0*/  PRMT R9, R6, 0x7610, R9 ;  /* 0x0000761006097816 */ /* 0x000fe40000000009 */
[----:B-1----:R-:W-:Y:S01]  /*7e00*/  IADD3 R10, R0, 0x1b0, RZ ;  /* 0x000001b0000a7810 */ /* 0x002fe20007ffe0ff */
[----:B------:R3:W-:Y:S03]  /*7e10*/  STL.S16 [R1+0x3b6], R6 ;  /* 0x0003b60601007387 */ /* 0x0007e60000100600 */
[----:B-----5:R-:W-:Y:S02]  /*7e20*/  SHF.R.S32.HI R11, RZ, 0x1f, R10 ;  /* 0x0000001fff0b7819 */ /* 0x020fe4000001140a */
[----:B------:R-:W-:-:S04]  /*7e30*/  ISETP.GE.U32.AND P0, PT, R10, UR6, PT ;  /* 0x000000060a007c0c */ /* 0x000fc8000bf06070 */
[----:B------:R-:W-:Y:S02]  /*7e40*/  ISETP.GE.OR.EX P6, PT, R11, UR7, P1, P0 ;  /* 0x000000070b007c0c */ /* 0x000fe40008fc6700 */
[----:B------:R-:W-:Y:S02]  /*7e50*/  PRMT R7, RZ, 0x7610, R7 ;  /* 0x00007610ff077816 */ /* 0x000fe40000000007 */
[----:B0-----:R-:W-:Y:S02]  /*7e60*/  MOV R24, R22 ;  /* 0x0000001600187202 */ /* 0x001fe40000000f00 */
[----:B------:R-:W-:Y:S02]  /*7e70*/  MOV R22, R18 ;  /* 0x0000001200167202 */ /* 0x000fe40000000f00 */
[----:B------:R-:W-:Y:S02]  /*7e80*/  MOV R18, R32 ;  /* 0x0000002000127202 */ /* 0x000fe40000000f00 */
[----:B------:R-:W-:-:S02]  /*7e90*/  MOV R25, R23 ;  /* 0x0000001700197202 */ /* 0x000fc40000000f00 */
[----:B------:R-:W-:Y:S02]  /*7ea0*/  MOV R23, R19 ;  /* 0x0000001300177202 */ /* 0x000fe40000000f00 */
[----:B------:R-:W-:Y:S01]  /*7eb0*/  MOV R19, R33 ;  /* 0x0000002100137202 */ /* 0x000fe20000000f00 */
[----:B------:R-:W-:Y:S01]  /*7ec0*/  STL.S16 [R1+0x3b4], RZ ;  /* 0x0003b4ff01007387 */ /* 0x000fe20000100600 */
[----:B---3--:R-:W-:-:S04]  /*7ed0*/  @!P5 SHF.R.U32.HI R6, RZ, 0x10, R12 ;  /* 0x00000010ff06d819 */ /* 0x008fc8000001160c */
[----:B------:R-:W-:Y:S02]  /*7ee0*/  @!P5 PRMT R8, R6, 0x7610, R8 ;  /* 0x000076100608d816 */ /* 0x000fe40000000008 */
[----:B------:R-:W-:-:S04]  /*7ef0*/  @!P5 SHF.R.U32.HI R6, RZ, 0x10, R42 ;  /* 0x00000010ff06d819 */ /* 0x000fc8000001162a */
[----:B------:R-:W-:-:S05]  /*7f00*/  @!P5 PRMT R7, R6, 0x7610, R7 ;  /* 0x000076100607d816 */ /* 0x000fca0000000007 */
[----:B------:R0:W-:Y:S02]  /*7f10*/  STL.S16 [R1+0x42a], R7 ;  /* 0x00042a0701007387 */ /* 0x0001e40000100600 */
[----:B0-----:R-:W0:Y:S01]  /*7f20*/  @!P6 LDC.64 R6, c[0x0][0x288] ;  /* 0x0000a200ff06eb82 */ /* 0x001e220000000a00 */
[----:B------:R-:W-:Y:S01]  /*7f30*/  @!P5 PRMT R9, R12, 0x7610, R9 ;  /* 0x000076100c09d816 */ /* 0x000fe20000000009 */
[----:B------:R1:W-:Y:S04]  /*7f40*/  STL.S16 [R1+0x3d6], R8 ;  /* 0x0003d60801007387 */ /* 0x0003e80000100600 */
[----:B------:R3:W-:Y:S01]  /*7f50*/  @!P5 STL.S16 [R1+0x3b6], R9 ;  /* 0x0003b6090100d387 */ /* 0x0007e20000100600 */
[----:B-1----:R-:W-:Y:S02]  /*7f60*/  @!P6 MOV R8, R2 ;  /* 0x000000020008e202 */ /* 0x002fe40000000f00 */
[----:B---3--:R-:W-:Y:S01]  /*7f70*/  @!P6 MOV R9, R5 ;  /* 0x000000050009e202 */ /* 0x008fe20000000f00 */
[----:B0-----:R-:W-:-:S02]  /*7f80*/  @!P6 IMAD R11, R11, R6, RZ ;  /* 0x000000060b0be224 */ /* 0x001fc400078e02ff */
        /* <DEDUP_REMOVED lines=11> */
[----:B------:R-:W3:Y:S01]  /*8040*/  LDL.S16 R6, [R1+0x3b4] ;  /* 0x0003b40001067983 */ /* 0x000ee20000100600 */
[----:B------:R-:W-:-:S02]  /*8050*/  MOV R45, R27 ;  /* 0x0000001b002d7202 */ /* 0x000fc40000000f00 */
[----:B------:R-:W-:Y:S02]  /*8060*/  MOV R27, R41 ;  /* 0x00000029001b7202 */ /* 0x000fe40000000f00 */
[----:B------:R-:W5:Y:S04]  /*8070*/  LDL.LU R41, [R1+0x694] ;  /* 0x0006940001297983 */ /* 0x000f680000300800 */
[----:B------:R-:W-:Y:S04]  /*8080*/  STL [R1+0x154], R42 ;  /* 0x0001542a01007387 */ /* 0x000fe80000100800 */
[----:B------:R0:W-:Y:S04]  /*8090*/  STL [R1+0x44], R28 ;  /* 0x0000441c01007387 */ /* 0x0001e80000100800 */
[----:B----4-:R-:W-:Y:S04]  /*80a0*/  STL [R1+0x5c4], R38 ;  /* 0x0005c42601007387 */ /* 0x010fe80000100800 */
[----:B------:R1:W-:Y:S04]  /*80b0*/  STL.64 [R1+0x658], R38 ;  /* 0x0006582601007387 */ /* 0x0003e80000100a00 */
[----:B0-----:R-:W4:Y:S04]  /*80c0*/  LDL.LU R28, [R1+0x6ac] ;  /* 0x0006ac00011c7983 */ /* 0x001f280000300800 */
[----:B-1----:R-:W2:Y:S01]  /*80d0*/  LDL.LU.64 R38, [R1+0x398] ;  /* 0x0003980001267983 */ /* 0x002ea20000300a00 */
[----:B---3--:R-:W-:-:S03]  /*80e0*/  @!P5 PRMT R6, R42, 0x7610, R6 ;  /* 0x000076102a06d816 */ /* 0x008fc60000000006 */
[----:B------:R-:W3:Y:S01]  /*80f0*/  LDL.LU R42, [R1+0x690] ;  /* 0x00069000012a7983 */ /* 0x000ee20000300800 */
[----:B------:R-:W-:-:S03]  /*8100*/  LOP3.LUT P3, RZ, R30, 0x2000, RZ, 0xc0, !PT ;  /* 0x000020001eff7812 */ /* 0x000fc6000786c0ff */
[----:B------:R-:W-:Y:S04]  /*8110*/  STL [R1+0x5c8], R15 ;  /* 0x0005c80f01007387 */ /* 0x000fe80000100800 */
[----:B------:R-:W-:Y:S04]  /*8120*/  STL.64 [R1+0x600], R14 ;  /* 0x0006000e01007387 */ /* 0x000fe80000100a00 */
[----:B------:R0:W-:Y:S04]  /*8130*/  STL.64 [R1+0x648], R14 ;  /* 0x0006480e01007387 */ /* 0x0001e80000100a00 */
[----:B------:R5:W-:Y:S04]  /*8140*/  @!P5 STL.S16 [R1+0x3b4], R6 ;  /* 0x0003b4060100d387 */ /* 0x000be80000100600 */
[----:B------:R1:W-:Y:S01]  /*8150*/  STL [R1+0x5c0], R14 ;  /* 0x0005c00e01007387 */ /* 0x0003e20000100800 */
[----:B0-----:R-:W-:-:S02]  /*8160*/  PRMT R15, RZ, 0x7610, R15 ;  /* 0x00007610ff0f7816 */ /* 0x001fc4000000000f */
[----:B-----5:R-:W-:-:S04]  /*8170*/  @!P3 SHF.R.U32.HI R6, RZ, 0x10, R41 ;  /* 0x00000010ff06b819 */ /* 0x020fc80000011629 */
[----:B------:R-:W-:Y:S02]  /*8180*/  @!P3 PRMT R15, R6, 0x7610, R15 ;  /* 0x00007610060fb816 */ /* 0x000fe4000000000f */
[----:B-1----:R-:W-:Y:S01]  /*8190*/  PRMT R14, RZ, 0x7610, R14 ;  /* 0x00007610ff0e7816 */ /* 0x002fe2000000000e */
[----:B------:R0:W-:Y:S01]  /*81a0*/  STL.S16 [R1+0x3ae], R16 ;  /* 0x0003ae1001007387 */ /* 0x0001e20000100600 */
[----:B----4-:R-:W-:-:S03]  /*81b0*/  PRMT R28, RZ, 0x7610, R28 ;  /* 0x00007610ff1c7816 */ /* 0x010fc6000000001c */
[----:B0-----:R-:W4:Y:S01]  /*81c0*/  LDL.LU.64 R16, [R1+0x340] ;  /* 0x0003400001107983 */ /* 0x001f220000300a00 */
[----:B------:R-:W-:Y:S02]  /*81d0*/  MOV R44, R26 ;  /* 0x0000001a002c7202 */ /* 0x000fe40000000f00 */
[----:B------:R-:W-:Y:S01]  /*81e0*/  @!P3 PRMT R28, R41, 0x7610, R28 ;  /* 0x00007610291cb816 */ /* 0x000fe2000000001c */
[----:B------:R-:W5:Y:S04]  /*81f0*/  LDL R26, [R1+0x254] ;  /* 0x00025400011a7983 */ /* 0x000f680000100800 */
[----:B------:R0:W-:Y:S04]  /*8200*/  STL [R1+0x54], R12 ;  /* 0x0000540c01007387 */ /* 0x0001e80000100800 */
[----:B------:R1:W-:Y:S04]  /*8210*/  STL.S16 [R1+0x340], R28 ;  /* 0x0003401c01007387 */ /* 0x0003e80000100600 */
[----:B0-----:R-:W5:Y:S04]  /*8220*/  LDL R12, [R1+0x248] ;  /* 0x00024800010c7983 */ /* 0x001f680000100800 */
[----:B-1----:R-:W4:Y:S04]  /*8230*/  LDL.LU R28, [R1+0x68c] ;  /* 0x00068c00011c7983 */ /* 0x002f280000300800 */
[----:B------:R-:W-:Y:S01]  /*8240*/  STL.S16 [R1+0x342], R15 ;  /* 0x0003420f01007387 */ /* 0x000fe20000100600 */
[----:B---3--:R-:W-:-:S04]  /*8250*/  @!P3 SHF.R.U32.HI R6, RZ, 0x10, R42 ;  /* 0x00000010ff06b819 */ /* 0x008fc8000001162a */
[----:B------:R-:W-:Y:S02]  /*8260*/  @!P3 PRMT R14, R6, 0x7610, R14 ;  /* 0x00007610060eb816 */ /* 0x000fe4000000000e */
[----:B------:R-:W-:-:S04]  /*8270*/  PRMT R6, RZ, 0x7610, R6 ;  /* 0x00007610ff067816 */ /* 0x000fc80000000006 */
[----:B------:R-:W-:-:S05]  /*8280*/  @!P3 PRMT R6, R42, 0x7610, R6 ;  /* 0x000076102a06b816 */ /* 0x000fca0000000006 */
[----:B------:R0:W-:Y:S02]  /*8290*/  STL.S16 [R1+0x344], R6 ;  /* 0x0003440601007387 */ /* 0x0001e40000100600 */
[----:B0-----:R-:W-:-:S06]  /*82a0*/  MOV R6, RZ ;  /* 0x000000ff00067202 */ /* 0x001fcc0000000f00 */
[----:B--2---:R-:W2:Y:S04]  /*82b0*/  @!P4 LDG.E R6, desc[UR10][R38.64] ;  /* 0x0000000a2606c981 */ /* 0x004ea8000c1e1900 */
[----:B------:R0:W-:Y:S04]  /*82c0*/  STL.S16 [R1+0x346], R14 ;  /* 0x0003460e01007387 */ /* 0x0001e80000100600 */
[----:B0-----:R-:W3:Y:S01]  /*82d0*/  LDL.LU.64 R14, [R1+0x2f8] ;  /* 0x0002f800010e7983 */ /* 0x001ee20000300a00 */
[----:B------:R-:W-:Y:S02]  /*82e0*/  LOP3.LUT P2, RZ, R30, 0x1000, RZ, 0xc0, !PT ;  /* 0x000010001eff7812 */ /* 0x000fe4000784c0ff */
[----:B------:R-:W-:-:S02]  /*82f0*/  PRMT R31, RZ, 0x7610, R31 ;  /* 0x00007610ff1f7816 */ /* 0x000fc4000000001f */
[----:B------:R-:W-:Y:S02]  /*8300*/  PRMT R8, RZ, 0x7610, R8 ;  /* 0x00007610ff087816 */ /* 0x000fe40000000008 */
[----:B------:R-:W-:Y:S02]  /*8310*/  @!P6 IADD3.X R33, R9, R7, RZ, P0, !PT ;  /* 0x000000070921e210 */ /* 0x000fe400007fe4ff */
[----:B------:R-:W-:Y:S02]  /*8320*/  LOP3.LUT R30, R30, 0xfffffff7, RZ, 0xc0, !PT ;  /* 0xfffffff71e1e7812 */ /* 0x000fe400078ec0ff */
[----:B----4-:R-:W-:Y:S01]  /*8330*/  PRMT R28, RZ, 0x7610, R28 ;  /* 0x00007610ff1c7816 */ /* 0x010fe2000000001c */
[----:B------:R-:W-:Y:S01]  /*8340*/  @!P6 STL.64 [R1+0x298], R32 ;  /* 0x000298200100e387 */ /* 0x000fe20000100a00 */
[----:B------:R-:W-:Y:S02]  /*8350*/  @P6 LOP3.LUT R30, R30, 0x8, RZ, 0xfc, !PT ;  /* 0x000000081e1e6812 */ /* 0x000fe400078efcff */
[----:B------:R-:W-:Y:S01]  /*8360*/  LOP3.LUT P6, RZ, R29, 0x20, RZ, 0xc0, !PT ;  /* 0x000000201dff7812 */ /* 0x000fe200078cc0ff */
[----:B------:R-:W-:Y:S01]  /*8370*/  STL.S16 [R1+0x39c], R28 ;  /* 0x00039c1c01007387 */ /* 0x000fe20000100600 */
[----:B------:R-:W-:-:S03]  /*8380*/  HFMA2.MMA R9, -RZ, RZ, 0, 0 ;  /* 0x00000000ff097435 */ /* 0x000fc600000001ff */
[----:B--2---:R5:W-:Y:S07]  /*8390*/  STL [R1+0x210], R6 ;  /* 0x0002100601007387 */ /* 0x004bee0000100800 */
[----:B------:R0:W2:Y:S04]  /*83a0*/  @!P4 LDG.E R9, desc[UR10][R16.64] ;  /* 0x0000000a1009c981 */ /* 0x0000a8000c1e1900 */
[----:B------:R-:W-:Y:S01]  /*83b0*/  STL.S16 [R1+0x398], RZ ;  /* 0x000398ff01007387 */ /* 0x000fe20000100600 */
[----:B-----5:R-:W-:-:S03]  /*83c0*/  @!P2 SHF.R.U32.HI R6, RZ, 0x10, R26 ;  /* 0x00000010ff06a819 */ /* 0x020fc6000001161a */
[----:B------:R-:W-:Y:S01]  /*83d0*/  STL [R1+0x15c], R12 ;  /* 0x00015c0c01007387 */ /* 0x000fe20000100800 */
[----:B------:R-:W-:Y:S02]  /*83e0*/  @!P2 PRMT R31, R6, 0x7610, R31 ;  /* 0x00007610061fa816 */ /* 0x000fe4000000001f */
[----:B------:R-:W-:Y:S01]  /*83f0*/  @!P2 SHF.R.U32.HI R6, RZ, 0x10, R12 ;  /* 0x00000010ff06a819 */ /* 0x000fe2000001160c */
[----:B------:R-:W4:Y:S03]  /*8400*/  LDL.LU.64 R16, [R1+0x2f0] ;  /* 0x0002f00001107983 */ /* 0x000f260000300a00 */
[----:B------:R-:W-:Y:S01]  /*8410*/  @!P2 PRMT R8, R6, 0x7610, R8 ;  /* 0x000076100608a816 */ /* 0x000fe20000000008 */
[----:B------:R-:W5:Y:S01]  /*8420*/  LDL.LU.64 R32, [R1+0x698] ;  /* 0x0006980001207983 */ /* 0x000f620000300a00 */
[----:B------:R-:W-:-:S03]  /*8430*/  PRMT R6, R28, 0x7610, R6 ;  /* 0x000076101c067816 */ /* 0x000fc60000000006 */
[----:B------:R1:W-:Y:S01]  /*8440*/  STL.S16 [R1+0x39e], R8 ;  /* 0x00039e0801007387 */ /* 0x0003e20000100600 */
[----:B------:R-:W-:-:S03]  /*8450*/  @!P2 PRMT R6, R12, 0x7610, R6 ;  /* 0x000076100c06a816 */ /* 0x000fc60000000006 */
[----:B------:R-:W2:Y:S04]  /*8460*/  LDL.LU R28, [R1+0x688] ;  /* 0x00068800011c7983 */ /* 0x000ea80000300800 */
[----:B------:R0:W-:Y:S04]  /*8470*/  @!P2 STL.S16 [R1+0x39c], R6 ;  /* 0x00039c060100a387 */ /* 0x0001e80000100600 */
[----:B-1----:R-:W5:Y:S01]  /*8480*/  LDL.S16 R8, [R1+0x398] ;  /* 0x0003980001087983 */ /* 0x002f620000100600 */
[----:B0-----:R-:W-:-:S10]  /*8490*/  HFMA2.MMA R6, -RZ, RZ, 0, 0 ;  /* 0x00000000ff067435 */ /* 0x001fd400000001ff */
[----:B---3--:R-:W3:Y:S04]  /*84a0*/  @!P6 LDG.E R6, desc[UR10][R14.64] ;  /* 0x0000000a0e06e981 */ /* 0x008ee8000c1e1900 */
[----:B------:R0:W-:Y:S04]  /*84b0*/  STL.S16 [R1+0x39a], R31 ;  /* 0x00039a1f01007387 */ /* 0x0001e80000100600 */
[----:B0-----:R-:W2:Y:S04]  /*84c0*/  LDL R31, [R1+0x260] ;  /* 0x00026000011f7983 */ /* 0x001ea80000100800 */
[----:B---3--:R0:W-:Y:S02]  /*84d0*/  STL [R1+0x214], R6 ;  /* 0x0002140601007387 */ /* 0x0081e40000100800 */
[----:B0-----:R-:W-:-:S06]  /*84e0*/  MOV R6, RZ ;  /* 0x000000ff00067202 */ /* 0x001fcc0000000f00 */
[----:B----4-:R-:W3:Y:S01]  /*84f0*/  @!P6 LDG.E R6, desc[UR10][R16.64] ;  /* 0x0000000a1006e981 */ /* 0x010ee2000c1e1900 */
[----:B------:R-:W-:Y:S02]  /*8500*/  LOP3.LUT P3, RZ, R30, 0x40000, RZ, 0xc0, !PT ;  /* 0x000400001eff7812 */ /* 0x000fe4000786c0ff */
[----:B-----5:R-:W-:-:S05]  /*8510*/  @!P2 PRMT R8, R26, 0x7610, R8 ;  /* 0x000076101a08a816 */ /* 0x020fca0000000008 */
[----:B------:R0:W-:Y:S01]  /*8520*/  @!P2 STL.S16 [R1+0x398], R8 ;  /* 0x000398080100a387 */ /* 0x0001e20000100600 */
[----:B------:R-:W-:Y:S02]  /*8530*/  PRMT R10, RZ, 0x7610, R10 ;  /* 0x00007610ff0a7816 */ /* 0x000fe4000000000a */
[----:B0-----:R-:W-:-:S04]  /*8540*/  IADD3 R8, R0, 0x1b8, RZ ;  /* 0x000001b800087810 */ /* 0x001fc80007ffe0ff */
[----:B------:R-:W-:Y:S02]  /*8550*/  SHF.R.S32.HI R12, RZ, 0x1f, R8 ;  /* 0x0000001fff0c7819 */ /* 0x000fe40000011408 */
[----:B------:R-:W-:-:S04]  /*8560*/  ISETP.GE.U32.AND P0, PT, R8, UR6, PT ;  /* 0x0000000608007c0c */ /* 0x000fc8000bf06070 */
[----:B------:R-:W-:Y:S02]  /*8570*/  ISETP.GE.OR.EX P2, PT, R12, UR7, P1, P0 ;  /* 0x000000070c007c0c */ /* 0x000fe40008f46700 */
[----:B------:R-:W-:Y:S02]  /*8580*/  PRMT R7, RZ, 0x7610, R7 ;  /* 0x00007610ff077816 */ /* 0x000fe40000000007 */
[----:B------:R-:W-:-:S04]  /*8590*/  PRMT R11, RZ, 0x7610, R11 ;  /* 0x00007610ff0b7816 */ /* 0x000fc8000000000b */
[----:B--2---:R-:W-:-:S05]  /*85a0*/  @!P3 PRMT R11, R28, 0x7610, R11 ;  /* 0x000076101c0bb816 */ /* 0x004fca000000000b */
[----:B------:R0:W-:Y:S02]  /*85b0*/  STL.S16 [R1+0x2f2], R11 ;  /* 0x0002f20b01007387 */ /* 0x0001e40000100600 */
[----:B0-----:R-:W-:Y:S02]  /*85c0*/  @!P2 MOV R11, R5 ;  /* 0x00000005000ba202 */ /* 0x001fe40000000f00 */
[----:B------:R-:W-:Y:S02]  /*85d0*/  MOV R38, R24 ;  /* 0x0000001800267202 */ /* 0x000fe40000000f00 */
[----:B------:R-:W-:Y:S01]  /*85e0*/  MOV R39, R25 ;  /* 0x0000001900277202 */ /* 0x000fe20000000f00 */
[----:B------:R-:W-:Y:S04]  /*85f0*/  STL.S16 [R1+0x2f0], RZ ;  /* 0x0002f0ff01007387 */ /* 0x000fe80000100600 */
[----:B---3--:R0:W-:Y:S02]  /*8600*/  STL [R1+0x218], R6 ;  /* 0x0002180601007387 */ /* 0x0081e40000100800 */
[----:B0-----:R-:W-:-:S04]  /*8610*/  @!P3 SHF.R.U32.HI R6, RZ, 0x10, R28 ;  /* 0x00000010ff06b819 */ /* 0x001fc8000001161c */
[----:B------:R-:W-:Y:S02]  /*8620*/  @!P3 PRMT R10, R6, 0x7610, R10 ;  /* 0x00007610060ab816 */ /* 0x000fe4000000000a */
[----:B------:R-:W-:-:S04]  /*8630*/  @!P3 SHF.R.U32.HI R6, RZ, 0x10, R31 ;  /* 0x00000010ff06b819 */ /* 0x000fc8000001161f */
[----:B------:R-:W-:-:S05]  /*8640*/  @!P3 PRMT R7, R6, 0x7610, R7 ;  /* 0x000076100607b816 */ /* 0x000fca0000000007 */
[----:B------:R0:W-:Y:S02]  /*8650*/  STL.S16 [R1+0x2f6], R7 ;  /* 0x0002f60701007387 */ /* 0x0001e40000100600 */
[----:B0-----:R-:W0:Y:S02]  /*8660*/  @!P2 LDC.64 R6, c[0x0][0x288] ;  /* 0x0000a200ff06ab82 */ /* 0x001e240000000a00 */
[----:B------:R1:W-:Y:S02]  /*8670*/  STL.S16 [R1+0x2f4], R10 ;  /* 0x0002f40a01007387 */ /* 0x0003e40000100600 */
[----:B-1----:R-:W-:Y:S01]  /*8680*/  @!P2 MOV R10, R2 ;  /* 0x00000002000aa202 */ /* 0x002fe20000000f00 */
[----:B0-----:R-:W-:-:S04]  /*8690*/  @!P2 IMAD R12, R12, R6, RZ ;  /* 0x000000060c0ca224 */ /* 0x001fc800078e02ff */
        /* <DEDUP_REMOVED lines=11> */
[----:B------:R-:W2:Y:S02]  /*8750*/  LDL.S16 R6, [R1+0x2f0] ;  /* 0x0002f00001067983 */ /* 0x000ea40000100600 */
[----:B------:R-:W-:-:S02]  /*8760*/  @!P2 IADD3.X R25, R8, R7, RZ, P0, !PT ;  /* 0x000000070819a210 */ /* 0x000fc400007fe4ff */
[----:B------:R-:W3:Y:S04]  /*8770*/  LDL R8, [R1+0x264] ;  /* 0x0002640001087983 */ /* 0x000ee80000100800 */
[----:B------:R0:W-:Y:S01]  /*8780*/  STL [R1+0x160], R31 ;  /* 0x0001601f01007387 */ /* 0x0001e20000100800 */
[C---:B------:R-:W-:Y:S02]  /*8790*/  LOP3.LUT P5, RZ, R29.reuse, 0x10, RZ, 0xc0, !PT ;  /* 0x000000101dff7812 */ /* 0x040fe400078ac0ff */
[----:B------:R-:W-:-:S04]  /*87a0*/  LOP3.LUT R29, R29, 0xfdffffff, RZ, 0xc0, !PT ;  /* 0xfdffffff1d1d7812 */ /* 0x000fc800078ec0ff */
[----:B------:R-:W-:Y:S02]  /*87b0*/  @P6 LOP3.LUT R29, R29, 0x2000000, RZ, 0xfc, !PT ;  /* 0x020000001d1d6812 */ /* 0x000fe400078efcff */
[----:B------:R-:W-:Y:S02]  /*87c0*/  LOP3.LUT P6, RZ, R30, 0x20000, RZ, 0xc0, !PT ;  /* 0x000200001eff7812 */ /* 0x000fe400078cc0ff */
[----:B--2---:R-:W-:Y:S02]  /*87d0*/  @!P3 PRMT R6, R31, 0x7610, R6 ;  /* 0x000076101f06b816 */ /* 0x004fe40000000006 */
[----:B0-----:R-:W2:Y:S09]  /*87e0*/  LDL.LU R31, [R1+0x678] ;  /* 0x00067800011f7983 */ /* 0x001eb20000300800 */
[----:B---3--:R-:W-:Y:S01]  /*87f0*/  @!P6 SHF.R.U32.HI R7, RZ, 0x10, R8 ;  /* 0x00000010ff07e819 */ /* 0x008fe20000011608 */
[----:B------:R0:W-:Y:S04]  /*8800*/  STL [R1+0x38], R43 ;  /* 0x0000382b01007387 */ /* 0x0001e80000100800 */
[----:B------:R1:W-:Y:S01]  /*8810*/  STL [R1+0x5c], R26 ;  /* 0x00005c1a01007387 */ /* 0x0003e20000100800 */
[----:B0-----:R-:W-:-:S03]  /*8820*/  PRMT R43, RZ, 0x7610, R43 ;  /* 0x00007610ff2b7816 */ /* 0x001fc6000000002b */
[----:B------:R0:W-:Y:S01]  /*8830*/  STL [R1+0x158], R42 ;  /* 0x0001582a01007387 */ /* 0x0001e20000100800 */
[----:B-1----:R-:W-:Y:S02]  /*8840*/  MOV R26, R27 ;  /* 0x0000001b001a7202 */ /* 0x002fe40000000f00 */
[----:B------:R-:W-:Y:S01]  /*8850*/  @!P6 PRMT R43, R7, 0x7610, R43 ;  /* 0x00007610072be816 */ /* 0x000fe2000000002b */
[----:B------:R-:W-:Y:S01]  /*8860*/  STL.S16 [R1+0x2fc], RZ ;  /* 0x0002fcff01007387 */ /* 0x000fe20000100600 */
[----:B------:R-:W-:Y:S02]  /*8870*/  @!P6 SHF.R.U32.HI R7, RZ, 0x10, R26 ;  /* 0x00000010ff07e819 */ /* 0x000fe4000001161a */
[----:B0-----:R-:W-:Y:S02]  /*8880*/  PRMT R42, RZ, 0x7610, R42 ;  /* 0x00007610ff2a7816 */ /* 0x001fe4000000002a */
[----:B------:R-:W-:Y:S02]  /*8890*/  MOV R14, R18 ;  /* 0x00000012000e7202 */ /* 0x000fe40000000f00 */
[----:B------:R-:W-:Y:S01]  /*88a0*/  MOV R15, R19 ;  /* 0x00000013000f7202 */ /* 0x000fe20000000f00 */
[----:B------:R0:W-:Y:S01]  /*88b0*/  @!P2 STL.64 [R1+0x280], R24 ;  /* 0x000280180100a387 */ /* 0x0001e20000100a00 */
[----:B------:R-:W-:-:S02]  /*88c0*/  @!P6 PRMT R42, R7, 0x7610, R42 ;  /* 0x00007610072ae816 */ /* 0x000fc4000000002a */
[----:B------:R-:W-:Y:S02]  /*88d0*/  PRMT R7, RZ, 0x7610, R7 ;  /* 0x00007610ff077816 */ /* 0x000fe40000000007 */
[----:B------:R-:W-:Y:S02]  /*88e0*/  MOV R16, R22 ;  /* 0x0000001600107202 */ /* 0x000fe40000000f00 */
[----:B------:R-:W-:Y:S01]  /*88f0*/  MOV R17, R23 ;  /* 0x0000001700117202 */ /* 0x000fe20000000f00 */
[----:B------:R1:W-:Y:S01]  /*8900*/  STL.S16 [R1+0x2f8], R7 ;  /* 0x0002f80701007387 */ /* 0x0003e20000100600 */
[----:B------:R-:W-:Y:S02]  /*8910*/  MOV R18, R32 ;  /* 0x0000002000127202 */ /* 0x000fe40000000f00 */
[----:B------:R-:W-:Y:S01]  /*8920*/  MOV R19, R33 ;  /* 0x0000002100137202 */ /* 0x000fe20000000f00 */
[----:B0-----:R-:W3:Y:S04]  /*8930*/  LDL.LU.64 R24, [R1+0x680] ;  /* 0x0006800001187983 */ /* 0x001ee80000300a00 */
[----:B------:R-:W4:Y:S04]  /*8940*/  LDL.LU.64 R32, [R1+0x390] ;  /* 0x0003900001207983 */ /* 0x000f280000300a00 */
[----:B------:R-:W5:Y:S01]  /*8950*/  LDL.LU.64 R22, [R1+0x368] ;  /* 0x0003680001167983 */ /* 0x000f620000300a00 */
[----:B------:R-:W-:-:S03]  /*8960*/  LOP3.LUT P4, RZ, R30, 0x10000, RZ, 0xc0, !PT ;  /* 0x000100001eff7812 */ /* 0x000fc6000788c0ff */
[----:B------:R-:W-:Y:S04]  /*8970*/  @!P3 STL.S16 [R1+0x2f0], R6 ;  /* 0x0002f0060100b387 */ /* 0x000fe80000100600 */
[----:B------:R-:W-:Y:S04]  /*8980*/  STL [R1+0x64], R8 ;  /* 0x0000640801007387 */ /* 0x000fe80000100800 */
[----:B------:R-:W-:Y:S04]  /*8990*/  STL [R1+0x58], R41 ;  /* 0x0000582901007387 */ /* 0x000fe80000100800 */
[----:B------:R-:W-:Y:S01]  /*89a0*/  STL [R1+0x60], R28 ;  /* 0x0000601c01007387 */ /* 0x000fe20000100800 */
[----:B------:R-:W-:-:S02]  /*89b0*/  PRMT R10, RZ, 0x7610, R10 ;  /* 0x00007610ff0a7816 */ /* 0x000fc4000000000a */
[----:B------:R-:W-:Y:S01]  /*89c0*/  PRMT R12, RZ, 0x7610, R12 ;  /* 0x00007610ff0c7816 */ /* 0x000fe2000000000c */
[----:B------:R-:W5:Y:S01]  /*89d0*/  LDL.LU R27, [R1+0x67c] ;  /* 0x00067c00011b7983 */ /* 0x000f620000300800 */
[----:B--2---:R-:W-:-:S03]  /*89e0*/  PRMT R31, R7, 0x7610, R31 ;  /* 0x00007610071f7816 */ /* 0x004fc6000000001f */
[----:B-1----:R-:W2:Y:S04]  /*89f0*/  LDL.S16 R7, [R1+0x2fc] ;  /* 0x0002fc0001077983 */ /* 0x002ea80000100600 */
[----:B------:R-:W-:Y:S04]  /*8a00*/  STL.S16 [R1+0x2fa], R43 ;  /* 0x0002fa2b01007387 */ /* 0x000fe80000100600 */
[----:B------:R0:W-:Y:S04]  /*8a10*/  STL.S16 [R1+0x2fe], R42 ;  /* 0x0002fe2a01007387 */ /* 0x0001e80000100600 */
[----:B0-----:R-:W5:Y:S01]  /*8a20*/  LDL.LU.64 R42, [R1+0x318] ;  /* 0x00031800012a7983 */ /* 0x001f620000300a00 */
[----:B--2---:R-:W-:-:S05]  /*8a30*/  @!P6 PRMT R7, R26, 0x7610, R7 ;  /* 0x000076101a07e816 */ /* 0x004fca0000000007 */
[----:B------:R0:W-:Y:S02]  /*8a40*/  @!P6 STL.S16 [R1+0x2fc], R7 ;  /* 0x0002fc070100e387 */ /* 0x0001e40000100600 */
[----:B0-----:R-:W-:-:S06]  /*8a50*/  MOV R7, RZ ;  /* 0x000000ff00077202 */ /* 0x001fcc0000000f00 */
[----:B----4-:R-:W2:Y:S04]  /*8a60*/  @!P5 LDG.E R7, desc[UR10][R32.64] ;  /* 0x0000000a2007d981 */ /* 0x010ea8000c1e1900 */
[----:B------:R-:W4:Y:S01]  /*8a70*/  LDL.LU.64 R32, [R1+0x660] ;  /* 0x0006600001207983 */ /* 0x000f220000300a00 */
[----:B------:R-:W-:Y:S01]  /*8a80*/  HFMA2.MMA R6, -RZ, RZ, 0, 0 ;  /* 0x00000000ff067435 */ /* 0x000fe200000001ff */
[----:B------:R-:W-:Y:S02]  /*8a90*/  @!P6 PRMT R31, R8, 0x7610, R31 ;  /* 0x00007610081fe816 */ /* 0x000fe4000000001f */
[----:B---3--:R-:W-:Y:S02]  /*8aa0*/  PRMT R25, RZ, 0x7610, R25 ;  /* 0x00007610ff197816 */ /* 0x008fe40000000019 */
[----:B------:R-:W-:-:S05]  /*8ab0*/  PRMT R41, RZ, 0x7610, R41 ;  /* 0x00007610ff297816 */ /* 0x000fca0000000029 */
[----:B-----5:R-:W2:Y:S04]  /*8ac0*/  @!P5 LDG.E R6, desc[UR10][R22.64] ;  /* 0x0000000a1606d981 */ /* 0x020ea8000c1e1900 */
[----:B------:R-:W3:Y:S01]  /*8ad0*/  LDL.LU.64 R22, [R1+0x670] ;  /* 0x0006700001167983 */ /* 0x000ee20000300a00 */
[----:B------:R-:W-:-:S04]  /*8ae0*/  LOP3.LUT R30, R30, 0xfffffffb, RZ, 0xc0, !PT ;  /* 0xfffffffb1e1e7812 */ /* 0x000fc800078ec0ff */
[----:B------:R-:W-:Y:S02]  /*8af0*/  @P2 LOP3.LUT R30, R30, 0x4, RZ, 0xfc, !PT ;  /* 0x000000041e1e2812 */ /* 0x000fe400078efcff */
[----:B------:R-:W-:Y:S02]  /*8b00*/  LOP3.LUT P2, RZ, R29, 0x200, RZ, 0xc0, !PT ;  /* 0x000002001dff7812 */ /* 0x000fe4000784c0ff */
[----:B----4-:R-:W-:-:S04]  /*8b10*/  @!P4 SHF.R.U32.HI R8, RZ, 0x10, R33 ;  /* 0x00000010ff08c819 */ /* 0x010fc80000011621 */
[----:B------:R-:W-:Y:S02]  /*8b20*/  @!P4 PRMT R25, R8, 0x7610, R25 ;  /* 0x000076100819c816 */ /* 0x000fe40000000019 */
[----:B------:R-:W-:-:S03]  /*8b30*/  @!P4 SHF.R.U32.HI R8, RZ, 0x10, R32 ;  /* 0x00000010ff08c819 */ /* 0x000fc60000011620 */
[----:B------:R0:W-:Y:S01]  /*8b40*/  STL.S16 [R1+0x36a], R25 ;  /* 0x00036a1901007387 */ /* 0x0001e20000100600 */
[----:B------:R-:W-:-:S05]  /*8b50*/  @!P4 PRMT R41, R8, 0x7610, R41 ;  /* 0x000076100829c816 */ /* 0x000fca0000000029 */
[----:B------:R1:W-:Y:S04]  /*8b60*/  STL.S16 [R1+0x36e], R41 ;  /* 0x00036e2901007387 */ /* 0x0003e80000100600 */
[----:B0-----:R-:W4:Y:S04]  /*8b70*/  LDL.LU R25, [R1+0x23c] ;  /* 0x00023c0001197983 */ /* 0x001f280000300800 */
[----:B-1----:R-:W5:Y:S01]  /*8b80*/  LDL.LU R41, [R1+0x270] ;  /* 0x0002700001297983 */ /* 0x002f620000300800 */
[----:B------:R-:W-:-:S10]  /*8b90*/  HFMA2.MMA R8, -RZ, RZ, 0, 0 ;  /* 0x00000000ff087435 */ /* 0x000fd400000001ff */
[----:B------:R0:W2:Y:S02]  /*8ba0*/  @!P2 LDG.E R8, desc[UR10][R38.64] ;  /* 0x0000000a2608a981 */ /* 0x0000a4000c1e1900 */
[----:B0-----:R-:W-:Y:S01]  /*8bb0*/  MOV R38, R14 ;  /* 0x0000000e00267202 */ /* 0x001fe20000000f00 */
[----:B------:R-:W-:-:S10]  /*8bc0*/  HFMA2.MMA R14, -RZ, RZ, 0, 0 ;  /* 0x00000000ff0e7435 */ /* 0x000fd400000001ff */
[----:B------:R0:W2:Y:S01]  /*8bd0*/  @!P2 LDG.E R14, desc[UR10][R42.64] ;  /* 0x0000000a2a0ea981 */ /* 0x0000a2000c1e1900 */
[----:B------:R-:W-:Y:S02]  /*8be0*/  PRMT R28, RZ, 0x7610, R28 ;  /* 0x00007610ff1c7816 */ /* 0x000fe4000000001c */
[----:B------:R-:W-:Y:S02]  /*8bf0*/  LOP3.LUT P3, RZ, R30, 0x200000, RZ, 0xc0, !PT ;  /* 0x002000001eff7812 */ /* 0x000fe4000786c0ff */
[----:B------:R-:W-:Y:S02]  /*8c00*/  @!P4 PRMT R28, R33, 0x7610, R28 ;  /* 0x00007610211cc816 */ /* 0x000fe4000000001c */
[----:B---3--:R-:W-:-:S03]  /*8c10*/  PRMT R23, RZ, 0x7610, R23 ;  /* 0x00007610ff177816 */ /* 0x008fc60000000017 */
[----:B------:R1:W-:Y:S01]  /*8c20*/  STL.S16 [R1+0x368], R28 ;  /* 0x0003681c01007387 */ /* 0x0003e20000100600 */
[----:B------:R-:W-:-:S03]  /*8c30*/  @!P4 PRMT R23, R32, 0x7610, R23 ;  /* 0x000076102017c816 */ /* 0x000fc60000000017 */
[----:B------:R3:W-:Y:S01]  /*8c40*/  STL [R1+0x168], R32 ;  /* 0x0001682001007387 */ /* 0x0007e20000100800 */
[----:B------:R-:W-:Y:S02]  /*8c50*/  PRMT R13, R10, 0x7610, R13 ;  /* 0x000076100a0d7816 */ /* 0x000fe4000000000d */
[----:B-1----:R-:W-:Y:S01]  /*8c60*/  IADD3 R28, R0, 0x1c0, RZ ;  /* 0x000001c0001c7810 */ /* 0x002fe20007ffe0ff */
[----:B------:R4:W-:Y:S03]  /*8c70*/  STL.S16 [R1+0x31a], R10 ;  /* 0x00031a0a01007387 */ /* 0x0009e60000100600 */
[----:B---3--:R-:W-:Y:S02]  /*8c80*/  SHF.R.S32.HI R32, RZ, 0x1f, R28 ;  /* 0x0000001fff207819 */ /* 0x008fe4000001141c */
[----:B------:R-:W-:-:S04]  /*8c90*/  ISETP.GE.U32.AND P0, PT, R28, UR6, PT ;  /* 0x000000061c007c0c */ /* 0x000fc8000bf06070 */
[----:B------:R-:W-:Y:S02]  /*8ca0*/  ISETP.GE.OR.EX P2, PT, R32, UR7, P1, P0 ;  /* 0x0000000720007c0c */ /* 0x000fe40008f46700 */
[----:B------:R-:W-:Y:S02]  /*8cb0*/  PRMT R11, RZ, 0x7610, R11 ;  /* 0x00007610ff0b7816 */ /* 0x000fe4000000000b */
[----:B------:R-:W-:Y:S02]  /*8cc0*/  MOV R39, R15 ;  /* 0x0000000f00277202 */ /* 0x000fe40000000f00 */
[----:B0-----:R-:W-:Y:S02]  /*8cd0*/  MOV R42, R38 ;  /* 0x00000026002a7202 */ /* 0x001fe40000000f00 */
[----:B------:R-:W-:Y:S01]  /*8ce0*/  MOV R43, R39 ;  /* 0x00000027002b7202 */ /* 0x000fe20000000f00 */
[----:B------:R-:W-:Y:S01]  /*8cf0*/  STL.S16 [R1+0x318], RZ ;  /* 0x000318ff01007387 */ /* 0x000fe20000100600 */
[----:B----4-:R-:W-:-:S04]  /*8d00*/  @!P3 SHF.R.U32.HI R10, RZ, 0x10, R25 ;  /* 0x00000010ff0ab819 */ /* 0x010fc80000011619 */
[----:B------:R-:W-:Y:S02]  /*8d10*/  @!P3 PRMT R12, R10, 0x7610, R12 ;  /* 0x000076100a0cb816 */ /* 0x000fe4000000000c */
[----:B-----5:R-:W-:-:S04]  /*8d20*/  @!P3 SHF.R.U32.HI R10, RZ, 0x10, R41 ;  /* 0x00000010ff0ab819 */ /* 0x020fc80000011629 */
        /* <DEDUP_REMOVED lines=18> */
[----:B------:R-:W-:Y:S04]  /*8e50*/  @!P2 STL.64 [R1+0x268], R38 ;  /* 0x000268260100a387 */ /* 0x000fe80000100a00 */
[----:B--2---:R1:W-:Y:S04]  /*8e60*/  STL [R1+0x22c], R14 ;  /* 0x00022c0e01007387 */ /* 0x0043e80000100800 */
[----:B-1----:R-:W2:Y:S01]  /*8e70*/  LDL.LU.64 R14, [R1+0x360] ;  /* 0x00036000010e7983 */ /* 0x002ea20000300a00 */
[----:B0-----:R-:W-:-:S03]  /*8e80*/  @!P2 IADD3 R38, P0, R12, R10, RZ ;  /* 0x0000000a0c26a210 */ /* 0x001fc60007f1e0ff */
[----:B------:R-:W3:Y:S04]  /*8e90*/  LDL.S16 R10, [R1+0x318] ;  /* 0x00031800010a7983 */ /* 0x000ee80000100600 */
[----:B------:R0:W-:Y:S04]  /*8ea0*/  @!P6 STL.S16 [R1+0x2f8], R31 ;  /* 0x0002f81f0100e387 */ /* 0x0001e80000100600 */
[----:B------:R1:W-:Y:S04]  /*8eb0*/  STL [R1+0x6c], R25 ;  /* 0x00006c1901007387 */ /* 0x0003e80000100800 */
[----:B0-----:R-:W4:Y:S01]  /*8ec0*/  LDL.LU R31, [R1+0x668] ;  /* 0x00066800011f7983 */ /* 0x001f220000300800 */
[----:B-1----:R-:W-:-:S03]  /*8ed0*/  MOV R25, R37 ;  /* 0x0000002500197202 */ /* 0x002fc60000000f00 */
[----:B------:R-:W5:Y:S04]  /*8ee0*/  LDL.LU R37, [R1+0x650] ;  /* 0x0006500001257983 */ /* 0x000f680000300800 */
[----:B------:R0:W-:Y:S04]  /*8ef0*/  STL.S16 [R1+0x36c], R23 ;  /* 0x00036c1701007387 */ /* 0x0001e80000100600 */
[----:B------:R1:W-:Y:S04]  /*8f00*/  STL [R1+0x164], R26 ;  /* 0x0001641a01007387 */ /* 0x0003e80000100800 */
[----:B0-----:R-:W5:Y:S01]  /*8f10*/  LDL.LU R23, [R1+0x240] ;  /* 0x0002400001177983 */ /* 0x001f620000300800 */
[----:B------:R-:W-:-:S03]  /*8f20*/  LOP3.LUT P5, RZ, R29, 0x100, RZ, 0xc0, !PT ;  /* 0x000001001dff7812 */ /* 0x000fc600078ac0ff */
[----:B-1----:R-:W5:Y:S04]  /*8f30*/  LDL.LU R26, [R1+0x238] ;  /* 0x00023800011a7983 */ /* 0x002f680000300800 */
[----:B------:R0:W-:Y:S01]  /*8f40*/  STL [R1+0x16c], R41 ;  /* 0x00016c2901007387 */ /* 0x0001e20000100800 */
[----:B---3--:R-:W-:Y:S01]  /*8f50*/  @!P3 PRMT R10, R41, 0x7610, R10 ;  /* 0x00007610290ab816 */ /* 0x008fe2000000000a */
[----:B0-----:R-:W-:-:S10]  /*8f60*/  HFMA2.MMA R41, -RZ, RZ, 0, 0 ;  /* 0x00000000ff297435 */ /* 0x001fd400000001ff */
[----:B--2---:R0:W2:Y:S04]  /*8f70*/  @!P5 LDG.E R41, desc[UR10][R14.64] ;  /* 0x0000000a0e29d981 */ /* 0x0040a8000c1e1900 */
[----:B------:R-:W0:Y:S01]  /*8f80*/  LDL.LU.64 R14, [R1+0x648] ;  /* 0x00064800010e7983 */ /* 0x000e220000300a00 */
[C---:B------:R-:W-:Y:S02]  /*8f90*/  LOP3.LUT P6, RZ, R30.reuse, 0x100000, RZ, 0xc0, !PT ;  /* 0x001000001eff7812 */ /* 0x040fe400078cc0ff */
[----:B------:R-:W-:Y:S01]  /*8fa0*/  LOP3.LUT P4, RZ, R30, 0x80000, RZ, 0xc0, !PT ;  /* 0x000800001eff7812 */ /* 0x000fe2000788c0ff */
[----:B------:R1:W-:Y:S04]  /*8fb0*/  STL [R1+0x50], R40 ;  /* 0x0000502801007387 */ /* 0x0003e80000100800 */
[----:B------:R4:W-:Y:S01]  /*8fc0*/  @!P3 STL.S16 [R1+0x318], R10 ;  /* 0x0003180a0100b387 */ /* 0x0009e20000100600 */
[----:B-1----:R-:W-:-:S05]  /*8fd0*/  PRMT R40, RZ, 0x7610, R40 ;  /* 0x00007610ff287816 */ /* 0x002fca0000000028 */
[----:B----4-:R-:W-:Y:S01]  /*8fe0*/  @!P6 SHF.R.U32.HI R10, RZ, 0x10, R31 ;  /* 0x00000010ff0ae819 */ /* 0x010fe2000001161f */
[----:B------:R1:W-:Y:S03]  /*8ff0*/  STL [R1+0x150], R36 ;  /* 0x0001502401007387 */ /* 0x0003e60000100800 */
[----:B------:R-:W-:Y:S02]  /*9000*/  @!P6 PRMT R40, R10, 0x7610, R40 ;  /* 0x000076100a28e816 */ /* 0x000fe40000000028 */
[----:B-----5:R-:W-:Y:S02]  /*9010*/  @!P6 SHF.R.U32.HI R10, RZ, 0x10, R37 ;  /* 0x00000010ff0ae819 */ /* 0x020fe40000011625 */
[----:B-1----:R-:W-:Y:S02]  /*9020*/  PRMT R36, RZ, 0x7610, R36 ;  /* 0x00007610ff247816 */ /* 0x002fe40000000024 */
[----:B------:R-:W-:-:S02]  /*9030*/  PRMT R22, RZ, 0x7610, R22 ;  /* 0x00007610ff167816 */ /* 0x000fc40000000016 */
[----:B------:R-:W-:Y:S02]  /*9040*/  @!P6 PRMT R36, R10, 0x7610, R36 ;  /* 0x000076100a24e816 */ /* 0x000fe40000000024 */
[----:B------:R-:W-:Y:S02]  /*9050*/  @!P4 SHF.R.U32.HI R10, RZ, 0x10, R23 ;  /* 0x00000010ff0ac819 */ /* 0x000fe40000011617 */
[----:B------:R-:W-:Y:S02]  /*9060*/  PRMT R12, RZ, 0x7610, R12 ;  /* 0x00007610ff0c7816 */ /* 0x000fe4000000000c */
[----:B------:R-:W-:Y:S02]  /*9070*/  @!P4 PRMT R22, R10, 0x7610, R22 ;  /* 0x000076100a16c816 */ /* 0x000fe40000000016 */
[----:B------:R-:W-:-:S04]  /*9080*/  @!P4 SHF.R.U32.HI R10, RZ, 0x10, R26 ;  /* 0x00000010ff0ac819 */ /* 0x000fc8000001161a */
[----:B------:R-:W-:Y:S01]  /*9090*/  @!P4 PRMT R12, R10, 0x7610, R12 ;  /* 0x000076100a0cc816 */ /* 0x000fe2000000000c */
[----:B------:R-:W-:Y:S01]  /*90a0*/  STL.S16 [R1+0x33c], RZ ;  /* 0x00033cff01007387 */ /* 0x000fe20000100600 */
[----:B------:R-:W-:-:S03]  /*90b0*/  PRMT R27, RZ, 0x7610, R27 ;  /* 0x00007610ff1b7816 */ /* 0x000fc6000000001b */
[----:B------:R1:W-:Y:S01]  /*90c0*/  STL.S16 [R1+0x362], R12 ;  /* 0x0003620c01007387 */ /* 0x0003e20000100600 */
[----:B------:R-:W-:-:S03]  /*90d0*/  @!P6 PRMT R27, R37, 0x7610, R27 ;  /* 0x00007610251be816 */ /* 0x000fc6000000001b */
[----:B-1----:R-:W3:Y:S04]  /*90e0*/  LDL.S16 R12, [R1+0x33c] ;  /* 0x00033c00010c7983 */ /* 0x002ee80000100600 */
[----:B------:R1:W-:Y:S04]  /*90f0*/  STL.S16 [R1+0x338], R27 ;  /* 0x0003381b01007387 */ /* 0x0003e80000100600 */
[----:B-1----:R-:W4:Y:S01]  /*9100*/  LDL.LU R27, [R1+0x640] ;  /* 0x00064000011b7983 */ /* 0x002f220000300800 */
[----:B0-----:R-:W-:-:S04]  /*9110*/  PRMT R15, RZ, 0x7610, R15 ;  /* 0x00007610ff0f7816 */ /* 0x001fc8000000000f */
[----:B------:R-:W-:Y:S01]  /*9120*/  PRMT R10, R15, 0x7610, R10 ;  /* 0x000076100f0a7816 */ /* 0x000fe2000000000a */
[----:B------:R0:W-:Y:S04]  /*9130*/  STL.S16 [R1+0x360], R15 ;  /* 0x0003600f01007387 */ /* 0x0001e80000100600 */
[----:B0-----:R-:W5:Y:S01]  /*9140*/  LDL.LU R15, [R1+0x228] ;  /* 0x00022800010f7983 */ /* 0x001f620000300800 */
[----:B------:R-:W-:Y:S02]  /*9150*/  LOP3.LUT R30, R30, 0xfffffffd, RZ, 0xc0, !PT ;  /* 0xfffffffd1e1e7812 */ /* 0x000fe400078ec0ff */
[----:B------:R-:W-:Y:S02]  /*9160*/  @!P2 IADD3.X R39, R13, R11, RZ, P0, !PT ;  /* 0x0000000b0d27a210 */ /* 0x000fe400007fe4ff */
[----:B------:R-:W-:-:S02]  /*9170*/  @P2 LOP3.LUT R30, R30, 0x2, RZ, 0xfc, !PT ;  /* 0x000000021e1e2812 */ /* 0x000fc400078efcff */
[----:B------:R-:W-:Y:S01]  /*9180*/  PRMT R28, RZ, 0x7610, R28 ;  /* 0x00007610ff1c7816 */ /* 0x000fe2000000001c */
[----:B------:R-:W-:Y:S01]  /*9190*/  @!P2 STL.64 [R1+0x278], R38 ;  /* 0x000278260100a387 */ /* 0x000fe20000100a00 */
[----:B------:R-:W-:Y:S02]  /*91a0*/  LOP3.LUT P3, RZ, R30, 0x1000000, RZ, 0xc0, !PT ;  /* 0x010000001eff7812 */ /* 0x000fe4000786c0ff */
[----:B------:R-:W-:Y:S01]  /*91b0*/  LOP3.LUT P2, RZ, R29, 0x80, RZ, 0xc0, !PT ;  /* 0x000000801dff7812 */ /* 0x000fe2000784c0ff */
[----:B------:R0:W-:Y:S01]  /*91c0*/  STL.S16 [R1+0x33a], R36 ;  /* 0x00033a2401007387 */ /* 0x0001e20000100600 */
[----:B------:R-:W-:Y:S02]  /*91d0*/  @!P6 PRMT R28, R31, 0x7610, R28 ;  /* 0x000076101f1ce816 */ /* 0x000fe4000000001c */
[----:B------:R-:W-:Y:S02]  /*91e0*/  @!P4 PRMT R10, R26, 0x7610, R10 ;  /* 0x000076101a0ac816 */ /* 0x000fe4000000000a */
[----:B------:R-:W-:-:S02]  /*91f0*/  PRMT R13, RZ, 0x7610, R13 ;  /* 0x00007610ff0d7816 */ /* 0x000fc4000000000d */
[----:B------:R-:W-:Y:S02]  /*9200*/  PRMT R11, RZ, 0x7610, R11 ;  /* 0x00007610ff0b7816 */ /* 0x000fe4000000000b */
[----:B------:R-:W-:Y:S01]  /*9210*/  PRMT R14, RZ, 0x7610, R14 ;  /* 0x00007610ff0e7816 */ /* 0x000fe2000000000e */
[----:B------:R-:W-:Y:S01]  /*9220*/  STL.S16 [R1+0x33e], R22 ;  /* 0x00033e1601007387 */ /* 0x000fe20000100600 */
[----:B0-----:R-:W-:-:S03]  /*9230*/  MOV R36, RZ ;  /* 0x000000ff00247202 */ /* 0x001fc60000000f00 */
[----:B------:R0:W-:Y:S04]  /*9240*/  STL.S16 [R1+0x270], R28 ;  /* 0x0002701c01007387 */ /* 0x0001e80000100600 */
[----:B------:R1:W2:Y:S04]  /*9250*/  @!P5 LDG.E R36, desc[UR10][R42.64] ;  /* 0x0000000a2a24d981 */ /* 0x0002a8000c1e1900 */
[----:B------:R-:W-:Y:S01]  /*9260*/  STL [R1+0x74], R23 ;  /* 0x0000741701007387 */ /* 0x000fe20000100800 */
[----:B0-----:R-:W-:-:S03]  /*9270*/  IADD3 R28, R0, 0x1c8, RZ ;  /* 0x000001c8001c7810 */ /* 0x001fc60007ffe0ff */
[----:B------:R-:W-:Y:S01]  /*9280*/  STL.S16 [R1+0x310], RZ ;  /* 0x000310ff01007387 */ /* 0x000fe20000100600 */
[----:B-1----:R-:W-:Y:S02]  /*9290*/  CS2R R42, SRZ ;  /* 0x00000000002a7805 */ /* 0x002fe4000001ff00 */
[----:B---3--:R-:W-:Y:S01]  /*92a0*/  @!P4 PRMT R12, R23, 0x7610, R12 ;  /* 0x00007610170cc816 */ /* 0x008fe2000000000c */
[----:B------:R-:W-:Y:S01]  /*92b0*/  @!P4 STL.S16 [R1+0x360], R10 ;  /* 0x0003600a0100c387 */ /* 0x000fe20000100600 */
[----:B------:R-:W-:-:S03]  /*92c0*/  ISETP.GE.U32.AND P0, PT, R28, UR6, PT ;  /* 0x000000061c007c0c */ /* 0x000fc6000bf06070 */
[----:B------:R0:W-:Y:S04]  /*92d0*/  @!P4 STL.S16 [R1+0x33c], R12 ;  /* 0x00033c0c0100c387 */ /* 0x0001e80000100600 */
[----:B------:R1:W3:Y:S04]  /*92e0*/  @!P2 LDG.E R43, desc[UR10][R16.64] ;  /* 0x0000000a102ba981 */ /* 0x0002e8000c1e1900 */
[----:B------:R2:W3:Y:S01]  /*92f0*/  @!P2 LDG.E R42, desc[UR10][R44.64] ;  /* 0x0000000a2c2aa981 */ /* 0x0004e2000c1e1900 */
[----:B0-----:R-:W-:Y:S02]  /*9300*/  SHF.R.S32.HI R12, RZ, 0x1f, R28 ;  /* 0x0000001fff0c7819 */ /* 0x001fe4000001141c */
[----:B----4-:R-:W-:Y:S01]  /*9310*/  @!P3 SHF.R.U32.HI R10, RZ, 0x10, R27 ;  /* 0x00000010ff0ab819 */ /* 0x010fe2000001161b */
[----:B------:R-:W-:Y:S01]  /*9320*/  STL [R1+0x78], R27 ;  /* 0x0000781b01007387 */ /* 0x000fe20000100800 */
[----:B------:R-:W-:-:S02]  /*9330*/  ISETP.GE.OR.EX P2, PT, R12, UR7, P1, P0 ;  /* 0x000000070c007c0c */ /* 0x000fc40008f46700 */
[----:B------:R-:W-:Y:S01]  /*9340*/  @!P3 PRMT R13, R10, 0x7610, R13 ;  /* 0x000076100a0db816 */ /* 0x000fe2000000000d */
[----:B------:R0:W-:Y:S01]  /*9350*/  STL.S16 [R1+0x272], R40 ;  /* 0x0002722801007387 */ /* 0x0001e20000100600 */
[----:B------:R-:W-:-:S03]  /*9360*/  @!P3 PRMT R14, R27, 0x7610, R14 ;  /* 0x000076101b0eb816 */ /* 0x000fc6000000000e */
[----:B------:R4:W-:Y:S04]  /*9370*/  STL.S16 [R1+0x314], R13 ;  /* 0x0003140d01007387 */ /* 0x0009e80000100600 */
[----:B------:R-:W-:Y:S04]  /*9380*/  STL [R1+0x174], R26 ;  /* 0x0001741a01007387 */ /* 0x000fe80000100800 */
[----:B0-----:R-:W2:Y:S01]  /*9390*/  LDL.LU R40, [R1+0x220] ;  /* 0x0002200001287983 */ /* 0x001ea20000300800 */
[----:B----4-:R-:W-:-:S03]  /*93a0*/  @!P2 MOV R13, R5 ;  /* 0x00000005000da202 */ /* 0x010fc60000000f00 */
[----:B------:R-:W-:Y:S04]  /*93b0*/  STL.S16 [R1+0x334], RZ ;  /* 0x000334ff01007387 */ /* 0x000fe80000100600 */
[----:B------:R-:W-:Y:S04]  /*93c0*/  STL [R1+0x70], R31 ;  /* 0x0000701f01007387 */ /* 0x000fe80000100800 */
[----:B------:R-:W-:Y:S01]  /*93d0*/  STL [R1+0x68], R33 ;  /* 0x0000682101007387 */ /* 0x000fe20000100800 */
[----:B------:R-:W-:-:S03]  /*93e0*/  PRMT R32, RZ, 0x7610, R32 ;  /* 0x00007610ff207816 */ /* 0x000fc60000000020 */
[----:B------:R-:W-:Y:S04]  /*93f0*/  STL.S16 [R1+0x308], RZ ;  /* 0x000308ff01007387 */ /* 0x000fe80000100600 */
[----:B------:R-:W4:Y:S01]  /*9400*/  LDL.LU.64 R38, [R1+0x658] ;  /* 0x0006580001267983 */ /* 0x000f220000300a00 */
[----:B-----5:R-:W-:-:S04]  /*9410*/  @!P3 SHF.R.U32.HI R10, RZ, 0x10, R15 ;  /* 0x00000010ff0ab819 */ /* 0x020fc8000001160f */
[----:B------:R-:W-:-:S05]  /*9420*/  @!P3 PRMT R11, R10, 0x7610, R11 ;  /* 0x000076100a0bb816 */ /* 0x000fca000000000b */
[----:B------:R0:W-:Y:S02]  /*9430*/  STL.S16 [R1+0x316], R11 ;  /* 0x0003160b01007387 */ /* 0x0001e40000100600 */
[----:B0-----:R-:W0:Y:S02]  /*9440*/  @!P2 LDC.64 R10, c[0x0][0x288] ;  /* 0x0000a200ff0aab82 */ /* 0x001e240000000a00 */
[----:B0-----:R-:W-:Y:S01]  /*9450*/  @!P2 IMAD R27, R12, R10, RZ ;  /* 0x0000000a0c1ba224 */ /* 0x001fe200078e02ff */
[----:B------:R-:W-:-:S03]  /*9460*/  @!P2 MOV R12, R2 ;  /* 0x00000002000ca202 */ /* 0x000fc60000000f00 */
[C---:B------:R-:W-:Y:S02]  /*9470*/  @!P2 IMAD R11, R28.reuse, R11, R27 ;  /* 0x0000000b1c0ba224 */ /* 0x040fe400078e021b */
[----:B------:R-:W-:-:S05]  /*9480*/  @!P2 IMAD.WIDE.U32 R12, R28, R10, R12 ;  /* 0x0000000a1c0ca225 */ /* 0x000fca00078e000c */
[----:B------:R-:W-:-:S04]  /*9490*/  @!P2 IADD3 R11, R13, R11, RZ ;  /* 0x0000000b0d0ba210 */ /* 0x000fc80007ffe0ff */
[C---:B------:R-:W-:Y:S02]  /*94a0*/  @!P2 SHF.L.U64.HI R13, R12.reuse, 0x1, R11 ;  /* 0x000000010c0da819 */ /* 0x040fe4000001020b */
[----:B------:R-:W0:Y:S01]  /*94b0*/  @!P2 LDC.64 R10, c[0x0][0x230] ;  /* 0x00008c00ff0aab82 */ /* 0x000e220000000a00 */
[----:B------:R-:W-:-:S04]  /*94c0*/  @!P2 SHF.L.U32 R12, R12, 0x1, RZ ;  /* 0x000000010c0ca819 */ /* 0x000fc800000006ff */
[----:B0-----:R-:W-:-:S04]  /*94d0*/  @!P2 IADD3 R22, P0, R12, R10, RZ ;  /* 0x0000000a0c16a210 */ /* 0x001fc80007f1e0ff */
[C---:B------:R-:W-:Y:S02]  /*94e0*/  @!P2 IADD3.X R23, R13.reuse, R11, RZ, P0, !PT ;  /* 0x0000000b0d17a210 */ /* 0x040fe400007fe4ff */
[----:B------:R-:W0:Y:S03]  /*94f0*/  @!P2 LDC.64 R10, c[0x0][0x228] ;  /* 0x00008a00ff0aab82 */ /* 0x000e260000000a00 */
[----:B------:R0:W-:Y:S02]  /*9500*/  @!P2 STL.64 [R1+0x258], R22 ;  /* 0x000258160100a387 */ /* 0x0001e40000100a00 */
[----:B0-----:R-:W-:Y:S02]  /*9510*/  @!P2 IADD3 R22, P0, R12, R10, RZ ;  /* 0x0000000a0c16a210 */ /* 0x001fe40007f1e0ff */
[----:B------:R-:W5:Y:S02]  /*9520*/  LDL.S16 R10, [R1+0x310] ;  /* 0x00031000010a7983 */ /* 0x000f640000100600 */
[----:B------:R-:W-:-:S05]  /*9530*/  @!P2 IADD3.X R23, R13, R11, RZ, P0, !PT ;  /* 0x0000000b0d17a210 */ /* 0x000fca00007fe4ff */
[----:B------:R0:W-:Y:S04]  /*9540*/  @!P2 STL.64 [R1+0x260], R22 ;  /* 0x000260160100a387 */ /* 0x0001e80000100a00 */
[----:B0-----:R-:W3:Y:S01]  /*9550*/  LDL.LU.64 R22, [R1+0x638] ;  /* 0x0006380001167983 */ /* 0x001ee20000300a00 */
[----:B------:R-:W-:Y:S02]  /*9560*/  LOP3.LUT P6, RZ, R30, 0x800000, RZ, 0xc0, !PT ;  /* 0x008000001eff7812 */ /* 0x000fe400078cc0ff */
[----:B------:R-:W-:Y:S02]  /*9570*/  MOV R26, R25 ;  /* 0x00000019001a7202 */ /* 0x000fe40000000f00 */
[----:B------:R-:W4:Y:S01]  /*9580*/  LDL.LU R25, [R1+0x630] ;  /* 0x0006300001197983 */ /* 0x000f220000300800 */
[----:B-----5:R-:W-:-:S05]  /*9590*/  @!P3 PRMT R10, R15, 0x7610, R10 ;  /* 0x000076100f0ab816 */ /* 0x020fca000000000a */
[----:B------:R2:W-:Y:S03]  /*95a0*/  @!P3 STL.S16 [R1+0x310], R10 ;  /* 0x0003100a0100b387 */ /* 0x0005e60000100600 */
[----:B--2---:R-:W-:Y:S02]  /*95b0*/  @!P6 SHF.R.U32.HI R10, RZ, 0x10, R40 ;  /* 0x00000010ff0ae819 */ /* 0x004fe40000011628 */
[----:B---3--:R-:W-:-:S04]  /*95c0*/  PRMT R22, RZ, 0x7610, R22 ;  /* 0x00007610ff167816 */ /* 0x008fc80000000016 */
[----:B------:R-:W-:-:S05]  /*95d0*/  @!P6 PRMT R22, R10, 0x7610, R22 ;  /* 0x000076100a16e816 */ /* 0x000fca0000000016 */
[----:B------:R0:W-:Y:S04]  /*95e0*/  STL.S16 [R1+0x332], R22 ;  /* 0x0003321601007387 */ /* 0x0001e80000100600 */
[----:B0-----:R-:W2:Y:S01]  /*95f0*/  LDL.LU R22, [R1+0x620] ;  /* 0x0006200001167983 */ /* 0x001ea20000300800 */
[----:B------:R-:W-:Y:S02]  /*9600*/  @!P6 SHF.R.U32.HI R10, RZ, 0x10, R26 ;  /* 0x00000010ff0ae819 */ /* 0x000fe4000001161a */
[----:B-1----:R-:W-:Y:S02]  /*9610*/  MOV R16, R20 ;  /* 0x0000001400107202 */ /* 0x002fe40000000f00 */
[----:B------:R-:W-:Y:S02]  /*9620*/  MOV R17, R21 ;  /* 0x0000001500117202 */ /* 0x000fe40000000f00 */
[----:B------:R-:W3:Y:S01]  /*9630*/  LDL.LU.64 R20, [R1+0x380] ;  /* 0x0003800001147983 */ /* 0x000ee20000300a00 */
[----:B--2---:R-:W-:-:S04]  /*9640*/  PRMT R22, RZ, 0x7610, R22 ;  /* 0x00007610ff167816 */ /* 0x004fc80000000016 */
[----:B------:R-:W-:Y:S02]  /*9650*/  @!P6 PRMT R22, R10, 0x7610, R22 ;  /* 0x000076100a16e816 */ /* 0x000fe40000000016 */
[----:B------:R-:W-:-:S04]  /*9660*/  PRMT R10, RZ, 0x7610, R10 ;  /* 0x00007610ff0a7816 */ /* 0x000fc8000000000a */
[----:B----4-:R-:W-:Y:S01]  /*9670*/  PRMT R25, R10, 0x7610, R25 ;  /* 0x000076100a197816 */ /* 0x010fe20000000019 */
[----:B------:R0:W-:Y:S04]  /*9680*/  STL.S16 [R1+0x330], R10 ;  /* 0x0003300a01007387 */ /* 0x0001e80000100600 */
[----:B0-----:R-:W2:Y:S01]  /*9690*/  LDL.S16 R10, [R1+0x334] ;  /* 0x00033400010a7983 */ /* 0x001ea20000100600 */
[----:B------:R-:W-:-:S03]  /*96a0*/  LOP3.LUT P5, RZ, R29, 0x4000, RZ, 0xc0, !PT ;  /* 0x000040001dff7812 */ /* 0x000fc600078ac0ff */
[----:B------:R0:W-:Y:S04]  /*96b0*/  STL.S16 [R1+0x336], R22 ;  /* 0x0003361601007387 */ /* 0x0001e80000100600 */
[----:B0-----:R-:W4:Y:S01]  /*96c0*/  LDL.LU R22, [R1+0x61c] ;  /* 0x00061c0001167983 */ /* 0x001f220000300800 */
[----:B--2---:R-:W-:-:S05]  /*96d0*/  @!P6 PRMT R10, R26, 0x7610, R10 ;  /* 0x000076101a0ae816 */ /* 0x004fca000000000a */
[----:B------:R0:W-:Y:S02]  /*96e0*/  @!P6 STL.S16 [R1+0x334], R10 ;  /* 0x0003340a0100e387 */ /* 0x0001e40000100600 */
[----:B0-----:R-:W-:-:S06]  /*96f0*/  MOV R10, RZ ;  /* 0x000000ff000a7202 */ /* 0x001fcc0000000f00 */
[----:B---3--:R-:W2:Y:S04]  /*9700*/  @!P5 LDG.E R10, desc[UR10][R20.64] ;  /* 0x0000000a140ad981 */ /* 0x008ea8000c1e1900 */
[----:B------:R-:W3:Y:S01]  /*9710*/  LDL.LU.64 R20, [R1+0x610] ;  /* 0x0006100001147983 */ /* 0x000ee20000300a00 */
[----:B------:R-:W-:Y:S02]  /*9720*/  LOP3.LUT P4, RZ, R30, 0x400000, RZ, 0xc0, !PT ;  /* 0x004000001eff7812 */ /* 0x000fe4000788c0ff */
[----:B----4-:R-:W-:Y:S02]  /*9730*/  PRMT R22, RZ, 0x7610, R22 ;  /* 0x00007610ff167816 */ /* 0x010fe40000000016 */
[----:B------:R-:W-:Y:S02]  /*9740*/  @!P6 PRMT R25, R40, 0x7610, R25 ;  /* 0x000076102819e816 */ /* 0x000fe40000000019 */
[----:B------:R-:W-:-:S02]  /*9750*/  MOV R44, R18 ;  /* 0x00000012002c7202 */ /* 0x000fc40000000f00 */
[----:B------:R-:W-:Y:S01]  /*9760*/  MOV R45, R19 ;  /* 0x00000013002d7202 */ /* 0x000fe20000000f00 */
[----:B------:R0:W-:Y:S04]  /*9770*/  @!P6 STL.S16 [R1+0x330], R25 ;  /* 0x000330190100e387 */ /* 0x0001e80000100600 */
[----:B------:R-:W4:Y:S04]  /*9780*/  LDL.LU.64 R18, [R1+0x358] ;  /* 0x0003580001127983 */ /* 0x000f280000300a00 */
[----:B0-----:R-:W5:Y:S04]  /*9790*/  LDL.LU R25, [R1+0x618] ;  /* 0x0006180001197983 */ /* 0x001f680000300800 */
[----:B------:R-:W-:Y:S04]  /*97a0*/  STL.S16 [R1+0x312], R14 ;  /* 0x0003120e01007387 */ /* 0x000fe80000100600 */
[----:B------:R0:W-:Y:S04]  /*97b0*/  STL [R1+0x178], R15 ;  /* 0x0001780f01007387 */ /* 0x0001e80000100800 */
[----:B0-----:R-:W4:Y:S04]  /*97c0*/  LDL.LU.64 R14, [R1+0x328] ;  /* 0x00032800010e7983 */ /* 0x001f280000300a00 */
[----:B--2---:R3:W-:Y:S02]  /*97d0*/  STL [R1+0x220], R10 ;  /* 0x0002200a01007387 */ /* 0x0047e40000100800 */
[----:B---3--:R-:W-:-:S04]  /*97e0*/  @!P4 SHF.R.U32.HI R10, RZ, 0x10, R20 ;  /* 0x00000010ff0ac819 */ /* 0x008fc80000011614 */
[----:B------:R-:W-:-:S05]  /*97f0*/  @!P4 PRMT R22, R10, 0x7610, R22 ;  /* 0x000076100a16c816 */ /* 0x000fca0000000016 */
[----:B------:R0:W-:Y:S04]  /*9800*/  STL.S16 [R1+0x35a], R22 ;  /* 0x00035a1601007387 */ /* 0x0001e80000100600 */
[----:B0-----:R-:W2:Y:S01]  /*9810*/  LDL.LU R22, [R1+0x60c] ;  /* 0x00060c0001167983 */ /* 0x001ea20000300800 */
[----:B------:R-:W-:Y:S02]  /*9820*/  LOP3.LUT R30, R30, 0xfffffffe, RZ, 0xc0, !PT ;  /* 0xfffffffe1e1e7812 */ /* 0x000fe400078ec0ff */
[----:B-----5:R-:W-:Y:S02]  /*9830*/  PRMT R25, RZ, 0x7610, R25 ;  /* 0x00007610ff197816 */ /* 0x020fe40000000019 */
[----:B------:R-:W-:Y:S02]  /*9840*/  @P2 LOP3.LUT R30, R30, 0x1, RZ, 0xfc, !PT ;  /* 0x000000011e1e2812 */ /* 0x000fe400078efcff */
[----:B------:R-:W-:Y:S01]  /*9850*/  LOP3.LUT P2, RZ, R29, 0x2000, RZ, 0xc0, !PT ;  /* 0x000020001dff7812 */ /* 0x000fe2000784c0ff */
[----:B------:R-:W-:-:S10]  /*9860*/  HFMA2.MMA R31, -RZ, RZ, 0, 0 ;  /* 0x00000000ff1f7435 */ /* 0x000fd400000001ff */
[----:B----4-:R-:W3:Y:S04]  /*9870*/  @!P5 LDG.E R31, desc[UR10][R18.64] ;  /* 0x0000000a121fd981 */ /* 0x010ee8000c1e1900 */
[----:B------:R-:W4:Y:S01]  /*9880*/  LDL.LU.64 R18, [R1+0x628] ;  /* 0x0006280001127983 */ /* 0x000f220000300a00 */
[----:B--2---:R-:W-:-:S04]  /*9890*/  @!P4 SHF.R.U32.HI R10, RZ, 0x10, R22 ;  /* 0x00000010ff0ac819 */ /* 0x004fc80000011616 */
[----:B------:R-:W-:Y:S01]  /*98a0*/  @!P4 PRMT R25, R10, 0x7610, R25 ;  /* 0x000076100a19c816 */ /* 0x000fe20000000019 */
[----:B------:R-:W-:-:S10]  /*98b0*/  HFMA2.MMA R10, -RZ, RZ, 0, 0 ;  /* 0x00000000ff0a7435 */ /* 0x000fd400000001ff */
[----:B------:R-:W2:Y:S04]  /*98c0*/  @!P2 LDG.E R10, desc[UR10][R14.64] ;  /* 0x0000000a0e0aa981 */ /* 0x000ea8000c1e1900 */
[----:B------:R0:W-:Y:S04]  /*98d0*/  STL.S16 [R1+0x35e], R25 ;  /* 0x00035e1901007387 */ /* 0x0001e80000100600 */
[----:B------:R1:W-:Y:S04]  /*98e0*/  STL [R1+0x7c], R40 ;  /* 0x00007c2801007387 */ /* 0x0003e80000100800 */
[----:B0-----:R-:W5:Y:S04]  /*98f0*/  LDL.LU R25, [R1+0x608] ;  /* 0x0006080001197983 */ /* 0x001f680000300800 */
[----:B-1----:R-:W3:Y:S04]  /*9900*/  LDL.LU R40, [R1+0x230] ;  /* 0x0002300001287983 */ /* 0x002ee80000300800 */
[----:B--2---:R0:W-:Y:S02]  /*9910*/  STL [R1+0x224], R10 ;  /* 0x0002240a01007387 */ /* 0x0041e40000100800 */
[----:B0-----:R-:W-:-:S06]  /*9920*/  MOV R10, RZ ;  /* 0x000000ff000a7202 */ /* 0x001fcc0000000f00 */
[----:B------:R4:W2:Y:S02]  /*9930*/  @!P2 LDG.E R10, desc[UR10][R16.64] ;  /* 0x0000000a100aa981 */ /* 0x0008a4000c1e1900 */
[----:B----4-:R-:W-:Y:S02]  /*9940*/  MOV R16, R18 ;  /* 0x0000001200107202 */ /* 0x010fe40000000f00 */
[----:B------:R-:W-:Y:S02]  /*9950*/  MOV R17, R19 ;  /* 0x0000001300117202 */ /* 0x000fe40000000f00 */
[----:B------:R-:W4:Y:S01]  /*9960*/  LDL.LU.64 R18, [R1+0x378] ;  /* 0x0003780001127983 */ /* 0x000f220000300a00 */
[----:B------:R-:W-:Y:S02]  /*9970*/  LOP3.LUT P3, RZ, R30, 0x10000000, RZ, 0xc0, !PT ;  /* 0x100000001eff7812 */ /* 0x000fe4000786c0ff */
[----:B------:R-:W-:Y:S01]  /*9980*/  PRMT R33, RZ, 0x7610, R33 ;  /* 0x00007610ff217816 */ /* 0x000fe20000000021 */
[----:B------:R0:W-:Y:S03]  /*9990*/  STL [R1+0x80], R20 ;  /* 0x0000801401007387 */ /* 0x0001e60000100800 */
[----:B------:R-:W-:Y:S01]  /*99a0*/  @!P4 PRMT R33, R20, 0x7610, R33 ;  /* 0x000076101421c816 */ /* 0x000fe20000000021 */
[----:B------:R1:W-:Y:S01]  /*99b0*/  STL [R1+0x180], R22 ;  /* 0x0001801601007387 */ /* 0x0003e20000100800 */
[----:B------:R-:W-:-:S02]  /*99c0*/  @!P4 PRMT R32, R22, 0x7610, R32 ;  /* 0x000076101620c816 */ /* 0x000fc40000000020 */
[----:B0-----:R-:W-:Y:S02]  /*99d0*/  IADD3 R20, R0, 0x1d0, RZ ;  /* 0x000001d000147810 */ /* 0x001fe40007ffe0ff */
[----:B------:R-:W-:Y:S02]  /*99e0*/  PRMT R12, RZ, 0x7610, R12 ;  /* 0x00007610ff0c7816 */ /* 0x000fe4000000000c */
[----:B-1----:R-:W-:Y:S02]  /*99f0*/  SHF.R.S32.HI R22, RZ, 0x1f, R20 ;  /* 0x0000001fff167819 */ /* 0x002fe40000011414 */
[----:B------:R-:W-:-:S04]  /*9a00*/  ISETP.GE.U32.AND P2, PT, R20, UR6, PT ;  /* 0x0000000614007c0c */ /* 0x000fc8000bf46070 */
[----:B------:R-:W-:Y:S02]  /*9a10*/  ISETP.GE.OR.EX P2, PT, R22, UR7, P1, P2 ;  /* 0x0000000716007c0c */ /* 0x000fe40008f46720 */
[----:B------:R-:W-:Y:S02]  /*9a20*/  PRMT R11, RZ, 0x7610, R11 ;  /* 0x00007610ff0b7816 */ /* 0x000fe4000000000b */
[----:B------:R-:W-:-:S04]  /*9a30*/  PRMT R13, RZ, 0x7610, R13 ;  /* 0x00007610ff0d7816 */ /* 0x000fc8000000000d */
[----:B-----5:R-:W-:-:S05]  /*9a40*/  @!P3 PRMT R13, R25, 0x7610, R13 ;  /* 0x00007610190db816 */ /* 0x020fca000000000d */
[----:B------:R0:W-:Y:S02]  /*9a50*/  STL.S16 [R1+0x30a], R13 ;  /* 0x00030a0d01007387 */ /* 0x0001e40000100600 */
[----:B0-----:R-:W-:Y:S02]  /*9a60*/  @!P2 MOV R13, R5 ;  /* 0x00000005000da202 */ /* 0x001fe40000000f00 */
[----:B------:R0:W-:Y:S01]  /*9a70*/  STL [R1+0x17c], R26 ;  /* 0x00017c1a01007387 */ /* 0x0001e20000100800 */
[----:B------:R-:W-:-:S03]  /*9a80*/  LOP3.LUT P5, RZ, R29, 0x1000, RZ, 0xc0, !PT ;  /* 0x000010001dff7812 */ /* 0x000fc600078ac0ff */
[----:B0-----:R-:W5:Y:S04]  /*9a90*/  LDL.LU R26, [R1+0x5f8] ;  /* 0x0005f800011a7983 */ /* 0x001f680000300800 */
[----:B--2---:R0:W-:Y:S02]  /*9aa0*/  STL [R1+0x228], R10 ;  /* 0x0002280a01007387 */ /* 0x0041e40000100800 */
[----:B0-----:R-:W-:-:S04]  /*9ab0*/  @!P3 SHF.R.U32.HI R10, RZ, 0x10, R25 ;  /* 0x00000010ff0ab819 */ /* 0x001fc80000011619 */
[----:B------:R-:W-:Y:S02]  /*9ac0*/  @!P3 PRMT R12, R10, 0x7610, R12 ;  /* 0x000076100a0cb816 */ /* 0x000fe4000000000c */
[----:B---3--:R-:W-:-:S04]  /*9ad0*/  @!P3 SHF.R.U32.HI R10, RZ, 0x10, R40 ;  /* 0x00000010ff0ab819 */ /* 0x008fc80000011628 */
        /* <DEDUP_REMOVED lines=13> */
[C---:B------:R-:W-:Y:S02]  /*9bb0*/  @!P2 IADD3.X R15, R13.reuse, R11, RZ, P0, !PT ;  /* 0x0000000b0d0fa210 */ /* 0x040fe400007fe4ff */
[----:B------:R-:W0:Y:S03]  /*9bc0*/  @!P2 LDC.64 R10, c[0x0][0x228] ;  /* 0x00008a00ff0aab82 */ /* 0x000e260000000a00 */
[----:B------:R0:W-:Y:S01]  /*9bd0*/  @!P2 STL.64 [R1+0x248], R14 ;  /* 0x0002480e0100a387 */ /* 0x0001e20000100a00 */
[----:B------:R-:W-:Y:S02]  /*9be0*/  PRMT R20, RZ, 0x7610, R20 ;  /* 0x00007610ff147816 */ /* 0x000fe40000000014 */
[----:B0-----:R-:W-:Y:S02]  /*9bf0*/  @!P2 IADD3 R14, P0, R12, R10, RZ ;  /* 0x0000000a0c0ea210 */ /* 0x001fe40007f1e0ff */
[----:B------:R-:W2:Y:S02]  /*9c00*/  LDL.S16 R10, [R1+0x308] ;  /* 0x00030800010a7983 */ /* 0x000ea40000100600 */
[----:B------:R-:W-:-:S02]  /*9c10*/  @!P2 IADD3.X R15, R13, R11, RZ, P0, !PT ;  /* 0x0000000b0d0fa210 */ /* 0x000fc400007fe4ff */
[----:B------:R-:W-:Y:S01]  /*9c20*/  LOP3.LUT P0, RZ, R30, 0x8000000, RZ, 0xc0, !PT ;  /* 0x080000001eff7812 */ /* 0x000fe2000780c0ff */
[----:B------:R-:W-:Y:S04]  /*9c30*/  STL.S16 [R1+0x358], R33 ;  /* 0x0003582101007387 */ /* 0x000fe80000100600 */
[----:B------:R-:W-:Y:S04]  /*9c40*/  STL.S16 [R1+0x35c], R32 ;  /* 0x00035c2001007387 */ /* 0x000fe80000100600 */
[----:B------:R-:W-:Y:S04]  /*9c50*/  STL.64 [R1+0x598], R42 ;  /* 0x0005982a01007387 */ /* 0x000fe80000100a00 */
[----:B------:R-:W-:Y:S01]  /*9c60*/  @!P0 PRMT R20, R21, 0x7610, R20 ;  /* 0x0000761015148816 */ /* 0x000fe20000000014 */
[----:B------:R-:W3:Y:S04]  /*9c70*/  LDL.LU.64 R12, [R1+0x320] ;  /* 0x00032000010c7983 */ /* 0x000ee80000300a00 */
[----:B------:R0:W-:Y:S02]  /*9c80*/  STL.S16 [R1+0x32c], R20 ;  /* 0x00032c1401007387 */ /* 0x0001e40000100600 */
[----:B0-----:R-:W-:-:S06]  /*9c90*/  MOV R20, RZ ;  /* 0x000000ff00147202 */ /* 0x001fcc0000000f00 */
[----:B----4-:R0:W4:Y:S04]  /*9ca0*/  @!P5 LDG.E R20, desc[UR10][R18.64] ;  /* 0x0000000a1214d981 */ /* 0x010128000c1e1900 */
[----:B------:R-:W0:Y:S01]  /*9cb0*/  LDL.LU.64 R18, [R1+0x5e8] ;  /* 0x0005e80001127983 */ /* 0x000e220000300a00 */
[----:B------:R-:W-:Y:S02]  /*9cc0*/  MOV R32, R44 ;  /* 0x0000002c00207202 */ /* 0x000fe40000000f00 */
[----:B------:R-:W-:Y:S02]  /*9cd0*/  MOV R33, R45 ;  /* 0x0000002d00217202 */ /* 0x000fe40000000f00 */
[----:B------:R-:W3:Y:S01]  /*9ce0*/  LDL.LU.64 R44, [R1+0x350] ;  /* 0x00035000012c7983 */ /* 0x000ee20000300a00 */
[----:B------:R-:W-:-:S02]  /*9cf0*/  PRMT R43, RZ, 0x7610, R43 ;  /* 0x00007610ff2b7816 */ /* 0x000fc4000000002b */
[----:B------:R-:W-:Y:S02]  /*9d00*/  PRMT R42, RZ, 0x7610, R42 ;  /* 0x00007610ff2a7816 */ /* 0x000fe4000000002a */
[----:B------:R-:W-:Y:S01]  /*9d10*/  LOP3.LUT P4, RZ, R30, 0x4000000, RZ, 0xc0, !PT ;  /* 0x040000001eff7812 */ /* 0x000fe2000788c0ff */
[----:B------:R-:W-:Y:S01]  /*9d20*/  STL [R1+0x184], R40 ;  /* 0x0001842801007387 */ /* 0x000fe20000100800 */
[----:B--2---:R-:W-:-:S05]  /*9d30*/  @!P3 PRMT R10, R40, 0x7610, R10 ;  /* 0x00007610280ab816 */ /* 0x004fca000000000a */
[----:B------:R5:W-:Y:S02]  /*9d40*/  @!P3 STL.S16 [R1+0x308], R10 ;  /* 0x0003080a0100b387 */ /* 0x000be40000100600 */
[----:B-----5:R-:W-:-:S04]  /*9d50*/  @!P0 SHF.R.U32.HI R10, RZ, 0x10, R26 ;  /* 0x00000010ff0a8819 */ /* 0x020fc8000001161a */
[----:B------:R-:W-:Y:S02]  /*9d60*/  @!P0 PRMT R43, R10, 0x7610, R43 ;  /* 0x000076100a2b8816 */ /* 0x000fe4000000002b */
[----:B------:R-:W-:-:S04]  /*9d70*/  @!P0 SHF.R.U32.HI R10, RZ, 0x10, R21 ;  /* 0x00000010ff0a8819 */ /* 0x000fc80000011615 */
[----:B------:R-:W-:Y:S02]  /*9d80*/  @!P0 PRMT R42, R10, 0x7610, R42 ;  /* 0x000076100a2a8816 */ /* 0x000fe4000000002a */
[----:B------:R-:W-:-:S04]  /*9d90*/  PRMT R10, RZ, 0x7610, R10 ;  /* 0x00007610ff0a7816 */ /* 0x000fc8000000000a */
[----:B------:R-:W-:-:S05]  /*9da0*/  @!P0 PRMT R10, R26, 0x7610, R10 ;  /* 0x000076101a0a8816 */ /* 0x000fca000000000a */
[----:B------:R1:W-:Y:S01]  /*9db0*/  STL.S16 [R1+0x328], R10 ;  /* 0x0003280a01007387 */ /* 0x0003e20000100600 */
[----:B0-----:R-:W-:Y:S02]  /*9dc0*/  PRMT R18, RZ, 0x7610, R18 ;  /* 0x00007610ff127816 */ /* 0x001fe40000000012 */
[----:B-1----:R-:W-:-:S04]  /*9dd0*/  @!P4 SHF.R.U32.HI R10, RZ, 0x10, R19 ;  /* 0x00000010ff0ac819 */ /* 0x002fc80000011613 */
[----:B------:R-:W-:-:S05]  /*9de0*/  @!P4 PRMT R18, R10, 0x7610, R18 ;  /* 0x000076100a12c816 */ /* 0x000fca0000000012 */
[----:B------:R0:W-:Y:S04]  /*9df0*/  STL.S16 [R1+0x352], R18 ;  /* 0x0003521201007387 */ /* 0x0001e80000100600 */
[----:B0-----:R-:W2:Y:S04]  /*9e00*/  LDL.LU R18, [R1+0x5e0] ;  /* 0x0005e00001127983 */ /* 0x001ea80000300800 */
[----:B------:R-:W-:Y:S04]  /*9e10*/  STL.S16 [R1+0x32a], R43 ;  /* 0x00032a2b01007387 */ /* 0x000fe80000100600 */
[----:B------:R0:W-:Y:S04]  /*9e20*/  STL.S16 [R1+0x32e], R42 ;  /* 0x00032e2a01007387 */ /* 0x0001e80000100600 */
[----:B0-----:R-:W5:Y:S01]  /*9e30*/  LDL.LU.64 R42, [R1+0x300] ;  /* 0x00030000012a7983 */ /* 0x001f620000300a00 */
[----:B------:R-:W-:-:S10]  /*9e40*/  HFMA2.MMA R40, -RZ, RZ, 0, 0 ;  /* 0x00000000ff287435 */ /* 0x000fd400000001ff */
[----:B---3--:R-:W3:Y:S04]  /*9e50*/  @!P5 LDG.E R40, desc[UR10][R44.64] ;  /* 0x0000000a2c28d981 */ /* 0x008ee8000c1e1900 */
[----:B------:R-:W4:Y:S01]  /*9e60*/  LDL.LU.64 R44, [R1+0x5f0] ;  /* 0x0005f000012c7983 */ /* 0x000f220000300a00 */
[----:B------:R-:W-:Y:S02]  /*9e70*/  LOP3.LUT R29, R29, 0xffdfffff, RZ, 0xc0, !PT ;  /* 0xffdfffff1d1d7812 */ /* 0x000fe400078ec0ff */
[----:B------:R-:W-:Y:S02]  /*9e80*/  PRMT R22, RZ, 0x7610, R22 ;  /* 0x00007610ff167816 */ /* 0x000fe40000000016 */
[----:B------:R-:W-:Y:S01]  /*9e90*/  @P2 LOP3.LUT R29, R29, 0x200000, RZ, 0xfc, !PT ;  /* 0x002000001d1d2812 */ /* 0x000fe200078efcff */
[----:B------:R0:W-:Y:S03]  /*9ea0*/  STL [R1+0x188], R21 ;  /* 0x0001881501007387 */ /* 0x0001e60000100800 */
[----:B------:R-:W-:Y:S01]  /*9eb0*/  LOP3.LUT P3, RZ, R29, 0x800, RZ, 0xc0, !PT ;  /* 0x000008001dff7812 */ /* 0x000fe2000786c0ff */
[----:B------:R1:W-:Y:S01]  /*9ec0*/  STL [R1+0x88], R26 ;  /* 0x0000881a01007387 */ /* 0x0003e20000100800 */
[----:B------:R-:W-:Y:S01]  /*9ed0*/  LOP3.LUT P6, RZ, R30, 0x80000000, RZ, 0xc0, !PT ;  /* 0x800000001eff7812 */ /* 0x000fe200078cc0ff */
[----:B0-----:R-:W-:Y:S01]  /*9ee0*/  HFMA2.MMA R21, -RZ, RZ, 0, 0 ;  /* 0x00000000ff157435 */ /* 0x001fe200000001ff */
[----:B-1----:R-:W-:Y:S01]  /*9ef0*/  PRMT R26, RZ, 0x7610, R26 ;  /* 0x00007610ff1a7816 */ /* 0x002fe2000000001a */
[----:B------:R-:W-:Y:S01]  /*9f00*/  STL [R1+0x8c], R19 ;  /* 0x00008c1301007387 */ /* 0x000fe20000100800 */
[----:B------:R-:W-:-:S02]  /*9f10*/  PRMT R27, RZ, 0x7610, R27 ;  /* 0x00007610ff1b7816 */ /* 0x000fc4000000001b */
[----:B------:R-:W-:-:S05]  /*9f20*/  @!P4 PRMT R26, R19, 0x7610, R26 ;  /* 0x00007610131ac816 */ /* 0x000fca000000001a */
[----:B------:R0:W3:Y:S01]  /*9f30*/  @!P3 LDG.E R21, desc[UR10][R12.64] ;  /* 0x0000000a0c15b981 */ /* 0x0000e2000c1e1900 */
[----:B------:R-:W-:-:S03]  /*9f40*/  PRMT R11, RZ, 0x7610, R11 ;  /* 0x00007610ff0b7816 */ /* 0x000fc6000000000b */
[----:B------:R1:W-:Y:S01]  /*9f50*/  STL.64 [R1+0x5a8], R6 ;  /* 0x0005a80601007387 */ /* 0x0003e20000100a00 */
[----:B------:R-:W-:Y:S02]  /*9f60*/  @!P6 PRMT R11, R23, 0x7610, R11 ;  /* 0x00007610170be816 */ /* 0x000fe4000000000b */
[----:B-1----:R-:W-:Y:S02]  /*9f70*/  PRMT R7, RZ, 0x7610, R7 ;  /* 0x00007610ff077816 */ /* 0x002fe40000000007 */
[----:B------:R-:W-:Y:S01]  /*9f80*/  PRMT R6, RZ, 0x7610, R6 ;  /* 0x00007610ff067816 */ /* 0x000fe20000000006 */
[----:B------:R-:W-:Y:S04]  /*9f90*/  STL.S16 [R1+0x302], R11 ;  /* 0x0003020b01007387 */ /* 0x000fe80000100600 */
[----:B------:R1:W-:Y:S02]  /*9fa0*/  STL.S16 [R1+0x350], R26 ;  /* 0x0003501a01007387 */ /* 0x0003e40000100600 */
[----:B-1----:R-:W-:-:S02]  /*9fb0*/  MOV R26, R32 ;  /* 0x00000020001a7202 */ /* 0x002fc40000000f00 */
[----:B------:R-:W-:Y:S02]  /*9fc0*/  MOV R32, R16 ;  /* 0x0000001000207202 */ /* 0x000fe40000000f00 */
[----:B--2---:R-:W-:Y:S01]  /*9fd0*/  @!P4 PRMT R22, R18, 0x7610, R22 ;  /* 0x000076101216c816 */ /* 0x004fe20000000016 */
[----:B------:R1:W-:Y:S01]  /*9fe0*/  STL [R1+0x18c], R18 ;  /* 0x00018c1201007387 */ /* 0x0003e20000100800 */
[----:B------:R-:W-:-:S03]  /*9ff0*/  @!P4 SHF.R.U32.HI R10, RZ, 0x10, R18 ;  /* 0x00000010ff0ac819 */ /* 0x000fc60000011612 */
[----:B------:R2:W-:Y:S01]  /*a000*/  STL.S16 [R1+0x354], R22 ;  /* 0x0003541601007387 */ /* 0x0005e20000100600 */
[----:B-1----:R-:W-:Y:S02]  /*a010*/  IADD3 R18, R0, 0x1d8, RZ ;  /* 0x000001d800127810 */ /* 0x002fe40007ffe0ff */
[----:B--2---:R-:W-:Y:S02]  /*a020*/  MOV R22, RZ ;  /* 0x000000ff00167202 */ /* 0x004fe40000000f00 */
[----:B------:R-:W-:-:S04]  /*a030*/  SHF.R.S32.HI R19, RZ, 0x1f, R18 ;  /* 0x0000001fff137819 */ /* 0x000fc80000011412 */
[----:B-----5:R1:W2:Y:S01]  /*a040*/  @!P3 LDG.E R22, desc[UR10][R42.64] ;  /* 0x0000000a2a16b981 */ /* 0x0202a2000c1e1900 */
[----:B------:R-:W-:Y:S02]  /*a050*/  ISETP.GE.U32.AND P3, PT, R18, UR6, PT ;  /* 0x0000000612007c0c */ /* 0x000fe4000bf66070 */
[----:B------:R-:W-:Y:S02]  /*a060*/  @!P4 PRMT R27, R10, 0x7610, R27 ;  /* 0x000076100a1bc816 */ /* 0x000fe4000000001b */
[----:B------:R-:W-:Y:S02]  /*a070*/  ISETP.GE.OR.EX P3, PT, R19, UR7, P1, P3 ;  /* 0x0000000713007c0c */ /* 0x000fe40008f66730 */
[----:B------:R-:W-:-:S04]  /*a080*/  @!P6 SHF.R.U32.HI R10, RZ, 0x10, R23 ;  /* 0x00000010ff0ae819 */ /* 0x000fc80000011617 */
[----:B------:R-:W-:Y:S02]  /*a090*/  @!P6 PRMT R7, R10, 0x7610, R7 ;  /* 0x000076100a07e816 */ /* 0x000fe40000000007 */
[----:B------:R-:W-:-:S04]  /*a0a0*/  @!P6 SHF.R.U32.HI R10, RZ, 0x10, R24 ;  /* 0x00000010ff0ae819 */ /* 0x000fc80000011618 */
[----:B------:R-:W-:Y:S02]  /*a0b0*/  @!P6 PRMT R6, R10, 0x7610, R6 ;  /* 0x000076100a06e816 */ /* 0x000fe40000000006 */
[----:B------:R-:W5:Y:S01]  /*a0c0*/  @!P3 LDC.64 R10, c[0x0][0x288] ;  /* 0x0000a200ff0abb82 */ /* 0x000f620000000a00 */
[----:B0-----:R-:W-:Y:S02]  /*a0d0*/  @!P3 MOV R12, R2 ;  /* 0x00000002000cb202 */ /* 0x001fe40000000f00 */
[----:B------:R-:W-:Y:S01]  /*a0e0*/  @!P3 MOV R13, R5 ;  /* 0x00000005000db202 */ /* 0x000fe20000000f00 */
[-C--:B-----5:R-:W-:Y:S02]  /*a0f0*/  @!P3 IMAD R19, R19, R10.reuse, RZ ;  /* 0x0000000a1313b224 */ /* 0x0a0fe400078e02ff */
[----:B------:R-:W-:-:S04]  /*a100*/  @!P3 IMAD.WIDE.U32 R12, R18, R10, R12 ;  /* 0x0000000a120cb225 */ /* 0x000fc800078e000c */
[----:B------:R-:W-:Y:S01]  /*a110*/  @!P3 IMAD R11, R18, R11, R19 ;  /* 0x0000000b120bb224 */ /* 0x000fe200078e0213 */
[----:B------:R-:W-:Y:S04]  /*a120*/  STL.S16 [R1+0x306], R6 ;  /* 0x0003060601007387 */ /* 0x000fe80000100600 */
[----:B------:R-:W-:Y:S01]  /*a130*/  @!P3 IADD3 R11, R13, R11, RZ ;  /* 0x0000000b0d0bb210 */ /* 0x000fe20007ffe0ff */
[----:B------:R-:W-:Y:S03]  /*a140*/  STL.S16 [R1+0x304], R7 ;  /* 0x0003040701007387 */ /* 0x000fe60000100600 */
[C---:B------:R-:W-:Y:S02]  /*a150*/  @!P3 SHF.L.U64.HI R13, R12.reuse, 0x1, R11 ;  /* 0x000000010c0db819 */ /* 0x040fe4000001020b */
[----:B----4-:R-:W-:Y:S01]  /*a160*/  PRMT R44, RZ, 0x7610, R44 ;  /* 0x00007610ff2c7816 */ /* 0x010fe2000000002c */
[----:B------:R-:W1:Y:S01]  /*a170*/  @!P3 LDC.64 R10, c[0x0][0x230] ;  /* 0x00008c00ff0abb82 */ /* 0x000e620000000a00 */
[----:B------:R-:W-:Y:S01]  /*a180*/  @!P3 SHF.L.U32 R12, R12, 0x1, RZ ;  /* 0x000000010c0cb819 */ /* 0x000fe200000006ff */
[----:B------:R-:W-:Y:S01]  /*a190*/  STL.S16 [R1+0x356], R27 ;  /* 0x0003561b01007387 */ /* 0x000fe20000100600 */
[----:B------:R-:W-:-:S03]  /*a1a0*/  PRMT R28, RZ, 0x7610, R28 ;  /* 0x00007610ff1c7816 */ /* 0x000fc6000000001c */
[----:B------:R0:W-:Y:S04]  /*a1b0*/  @!P2 STL.64 [R1+0x250], R14 ;  /* 0x0002500e0100a387 */ /* 0x0001e80000100a00 */
[----:B------:R-:W4:Y:S01]  /*a1c0*/  LDL.LU.64 R18, [R1+0x348] ;  /* 0x0003480001127983 */ /* 0x000f220000300a00 */
[----:B-1----:R-:W-:-:S03]  /*a1d0*/  @!P3 IADD3 R42, P0, R12, R10, RZ ;  /* 0x0000000a0c2ab210 */ /* 0x002fc60007f1e0ff */
[----:B------:R-:W-:Y:S01]  /*a1e0*/  STL [R1+0x90], R23 ;  /* 0x0000901701007387 */ /* 0x000fe20000100800 */
[----:B------:R-:W-:-:S03]  /*a1f0*/  @!P3 IADD3.X R43, R13, R11, RZ, P0, !PT ;  /* 0x0000000b0d2bb210 */ /* 0x000fc600007fe4ff */
[----:B0-----:R-:W5:Y:S01]  /*a200*/  LDL.LU.64 R14, [R1+0x600] ;  /* 0x00060000010e7983 */ /* 0x001f620000300a00 */
[----:B------:R-:W0:Y:S02]  /*a210*/  @!P3 LDC.64 R10, c[0x0][0x228] ;  /* 0x00008a00ff0abb82 */ /* 0x000e240000000a00 */
[----:B0-----:R-:W-:-:S04]  /*a220*/  @!P3 IADD3 R6, P0, R12, R10, RZ ;  /* 0x0000000a0c06b210 */ /* 0x001fc80007f1e0ff */
[----:B------:R-:W-:Y:S02]  /*a230*/  @!P3 IADD3.X R7, R13, R11, RZ, P0, !PT ;  /* 0x0000000b0d07b210 */ /* 0x000fe400007fe4ff */
[----:B------:R-:W-:-:S13]  /*a240*/  LOP3.LUT P0, RZ, R30, 0x40000000, RZ, 0xc0, !PT ;  /* 0x400000001eff7812 */ /* 0x000fda000780c0ff */
[----:B------:R-:W-:-:S04]  /*a250*/  @!P0 SHF.R.U32.HI R10, RZ, 0x10, R39 ;  /* 0x00000010ff0a8819 */ /* 0x000fc80000011627 */
[----:B------:R-:W-:-:S05]  /*a260*/  @!P0 PRMT R44, R10, 0x7610, R44 ;  /* 0x000076100a2c8816 */ /* 0x000fca000000002c */
[----:B------:R0:W-:Y:S04]  /*a270*/  STL.S16 [R1+0x326], R44 ;  /* 0x0003262c01007387 */ /* 0x0001e80000100600 */
[----:B0-----:R-:W3:Y:S01]  /*a280*/  LDL.LU R44, [R1+0x5dc] ;  /* 0x0005dc00012c7983 */ /* 0x001ee20000300800 */
[----:B------:R-:W-:Y:S02]  /*a290*/  MOV R27, R33 ;  /* 0x00000021001b7202 */ /* 0x000fe40000000f00 */
[----:B------:R-:W-:Y:S02]  /*a2a0*/  MOV R33, R17 ;  /* 0x0000001100217202 */ /* 0x000fe40000000f00 */
[----:B------:R-:W2:Y:S01]  /*a2b0*/  LDL.LU.64 R16, [R1+0x370] ;  /* 0x0003700001107983 */ /* 0x000ea20000300a00 */
[----:B------:R-:W-:-:S02]  /*a2c0*/  LOP3.LUT P2, RZ, R29, 0x400, RZ, 0xc0, !PT ;  /* 0x000004001dff7812 */ /* 0x000fc4000784c0ff */
[----:B---3--:R-:W-:-:S05]  /*a2d0*/  @!P0 PRMT R28, R44, 0x7610, R28 ;  /* 0x000076102c1c8816 */ /* 0x008fca000000001c */
[----:B------:R0:W-:Y:S02]  /*a2e0*/  STL.S16 [R1+0x348], R28 ;  /* 0x0003481c01007387 */ /* 0x0001e40000100600 */
[----:B0-----:R-:W-:-:S10]  /*a2f0*/  HFMA2.MMA R28, -RZ, RZ, 0, 0 ;  /* 0x00000000ff1c7435 */ /* 0x001fd400000001ff */
[----:B--2---:R-:W2:Y:S04]  /*a300*/  @!P2 LDG.E R28, desc[UR10][R16.64] ;  /* 0x0000000a101ca981 */ /* 0x004ea8000c1e1900 */
[----:B------:R-:W3:Y:S01]  /*a310*/  LDL.LU.64 R16, [R1+0x5d0] ;  /* 0x0005d00001107983 */ /* 0x000ee20000300a00 */
[----:B------:R-:W-:-:S04]  /*a320*/  PRMT R23, RZ, 0x7610, R23 ;  /* 0x00007610ff177816 */ /* 0x000fc80000000017 */
[----:B------:R-:W-:Y:S02]  /*a330*/  @!P6 PRMT R23, R24, 0x7610, R23 ;  /* 0x000076101817e816 */ /* 0x000fe40000000017 */
[----:B------:R-:W-:-:S03]  /*a340*/  LOP3.LUT P5, RZ, R30, 0x20000000, RZ, 0xc0, !PT ;  /* 0x200000001eff7812 */ /* 0x000fc600078ac0ff */
[----:B------:R0:W-:Y:S01]  /*a350*/  STL.S16 [R1+0x300], R23 ;  /* 0x0003001701007387 */ /* 0x0001e20000100600 */
[----:B------:R-:W-:Y:S01]  /*a360*/  PRMT R45, RZ, 0x7610, R45 ;  /* 0x00007610ff2d7816 */ /* 0x000fe2000000002d */
[----:B0-----:R-:W-:Y:S01]  /*a370*/  HFMA2.MMA R23, -RZ, RZ, 0, 0 ;  /* 0x00000000ff177435 */ /* 0x001fe200000001ff */
[----:B------:R-:W-:Y:S02]  /*a380*/  @!P0 SHF.R.U32.HI R10, RZ, 0x10, R44 ;  /* 0x00000010ff0a8819 */ /* 0x000fe4000001162c */
[----:B------:R-:W-:Y:S02]  /*a390*/  PRMT R38, RZ, 0x7610, R38 ;  /* 0x00007610ff267816 */ /* 0x000fe40000000026 */
[----:B------:R-:W-:-:S05]  /*a3a0*/  @!P0 PRMT R45, R10, 0x7610, R45 ;  /* 0x000076100a2d8816 */ /* 0x000fca000000002d */
[----:B----4-:R0:W4:Y:S02]  /*a3b0*/  @!P2 LDG.E R23, desc[UR10][R18.64] ;  /* 0x0000000a1217a981 */ /* 0x010124000c1e1900 */
[----:B0-----:R-:W-:Y:S02]  /*a3c0*/  MOV R18, R26 ;  /* 0x0000001a00127202 */ /* 0x001fe40000000f00 */
[----:B------:R-:W-:Y:S02]  /*a3d0*/  MOV R19, R27 ;  /* 0x0000001b00137202 */ /* 0x000fe40000000f00 */
[----:B------:R-:W2:Y:S04]  /*a3e0*/  LDL.LU.64 R26, [R1+0x2e0] ;  /* 0x0002e000011a7983 */ /* 0x000ea80000300a00 */
[----:B------:R0:W-:Y:S04]  /*a3f0*/  STL.S16 [R1+0x34a], R45 ;  /* 0x00034a2d01007387 */ /* 0x0001e80000100600 */
[----:B0-----:R-:W4:Y:S01]  /*a400*/  LDL.LU R45, [R1+0x5d8] ;  /* 0x0005d800012d7983 */ /* 0x001f220000300800 */
[----:B---3--:R-:W-:-:S04]  /*a410*/  @!P5 SHF.R.U32.HI R10, RZ, 0x10, R17 ;  /* 0x00000010ff0ad819 */ /* 0x008fc80000011611 */
[----:B------:R-:W-:-:S05]  /*a420*/  @!P5 PRMT R38, R10, 0x7610, R38 ;  /* 0x000076100a26d816 */ /* 0x000fca0000000026 */
[----:B------:R0:W-:Y:S04]  /*a430*/  STL.S16 [R1+0x34e], R38 ;  /* 0x00034e2601007387 */ /* 0x0001e80000100600 */
[----:B0-----:R-:W3:Y:S01]  /*a440*/  LDL.LU R38, [R1+0x21c] ;  /* 0x00021c0001267983 */ /* 0x001ee20000300800 */
[----:B------:R-:W-:Y:S02]  /*a450*/  LOP3.LUT P4, RZ, R29, 0x8, RZ, 0xc0, !PT ;  /* 0x000000081dff7812 */ /* 0x000fe4000788c0ff */
[----:B-----5:R-:W-:Y:S02]  /*a460*/  PRMT R15, RZ, 0x7610, R15 ;  /* 0x00007610ff0f7816 */ /* 0x020fe4000000000f */
[----:B------:R-:W-:-:S04]  /*a470*/  @!P5 SHF.R.U32.HI R10, RZ, 0x10, R16 ;  /* 0x00000010ff0ad819 */ /* 0x000fc80000011610 */
[----:B------:R-:W-:Y:S02]  /*a480*/  @!P5 PRMT R15, R10, 0x7610, R15 ;  /* 0x000076100a0fd816 */ /* 0x000fe4000000000f */
[----:B------:R-:W-:Y:S02]  /*a490*/  MOV R10, RZ ;  /* 0x000000ff000a7202 */ /* 0x000fe40000000f00 */
[----:B------:R-:W-:Y:S02]  /*a4a0*/  LOP3.LUT R29, R29, 0xffbfffff, RZ, 0xc0, !PT ;  /* 0xffbfffff1d1d7812 */ /* 0x000fe400078ec0ff */
[----:B------:R-:W-:Y:S02]  /*a4b0*/  PRMT R11, RZ, 0x7610, R11 ;  /* 0x00007610ff0b7816 */ /* 0x000fe4000000000b */
[----:B------:R0:W5:Y:S01]  /*a4c0*/  @!P4 LDG.E R10, desc[UR10][R18.64] ;  /* 0x0000000a120ac981 */ /* 0x000162000c1e1900 */
[----:B------:R-:W-:Y:S02]  /*a4d0*/  @P3 LOP3.LUT R29, R29, 0x400000, RZ, 0xfc, !PT ;  /* 0x004000001d1d3812 */ /* 0x000fe400078efcff */
[----:B------:R-:W-:-:S02]  /*a4e0*/  @!P5 PRMT R11, R16, 0x7610, R11 ;  /* 0x00007610100bd816 */ /* 0x000fc4000000000b */
[----:B------:R-:W-:Y:S01]  /*a4f0*/  LOP3.LUT P3, RZ, R29, 0x4, RZ, 0xc0, !PT ;  /* 0x000000041dff7812 */ /* 0x000fe2000786c0ff */
[----:B0-----:R-:W-:Y:S02]  /*a500*/  HFMA2.MMA R19, -RZ, RZ, 0, 0 ;  /* 0x00000000ff137435 */ /* 0x001fe400000001ff */
[----:B------:R0:W-:Y:S01]  /*a510*/  STL.S16 [R1+0x364], R11 ;  /* 0x0003640b01007387 */ /* 0x0001e20000100600 */
[----:B------:R-:W-:-:S04]  /*a520*/  PRMT R12, RZ, 0x7610, R12 ;  /* 0x00007610ff0c7816 */ /* 0x000fc8000000000c */
[----:B------:R-:W-:-:S03]  /*a530*/  @!P5 PRMT R12, R17, 0x7610, R12 ;  /* 0x00007610110cd816 */ /* 0x000fc6000000000c */
[----:B--2---:R1:W2:Y:S01]  /*a540*/  @!P4 LDG.E R19, desc[UR10][R26.64] ;  /* 0x0000000a1a13c981 */ /* 0x0042a2000c1e1900 */
[----:B0-----:R-:W-:-:S04]  /*a550*/  IADD3 R11, R0, 0x1e0, RZ ;  /* 0x000001e0000b7810 */ /* 0x001fc80007ffe0ff */
[----:B------:R-:W-:Y:S02]  /*a560*/  SHF.R.S32.HI R18, RZ, 0x1f, R11 ;  /* 0x0000001fff127819 */ /* 0x000fe4000001140b */
[----:B------:R-:W-:Y:S01]  /*a570*/  ISETP.GE.U32.AND P4, PT, R11, UR6, PT ;  /* 0x000000060b007c0c */ /* 0x000fe2000bf86070 */
[----:B------:R0:W-:Y:S03]  /*a580*/  STL.64 [R1+0x5b8], R8 ;  /* 0x0005b80801007387 */ /* 0x0001e60000100a00 */
[----:B------:R-:W-:Y:S01]  /*a590*/  ISETP.GE.OR.EX P4, PT, R18, UR7, P1, P4 ;  /* 0x0000000712007c0c */ /* 0x000fe20008f86740 */
[----:B------:R4:W-:Y:S01]  /*a5a0*/  STL.S16 [R1+0x34c], R12 ;  /* 0x00034c0c01007387 */ /* 0x0009e20000100600 */
[----:B------:R-:W-:Y:S02]  /*a5b0*/  PRMT R13, RZ, 0x7610, R13 ;  /* 0x00007610ff0d7816 */ /* 0x000fe4000000000d */
[----:B0-----:R-:W-:-:S02]  /*a5c0*/  PRMT R9, RZ, 0x7610, R9 ;  /* 0x00007610ff097816 */ /* 0x001fc40000000009 */
[----:B----4-:R-:W-:Y:S01]  /*a5d0*/  @!P3 SHF.R.U32.HI R12, RZ, 0x10, R35 ;  /* 0x00000010ff0cb819 */ /* 0x010fe20000011623 */
[----:B------:R0:W-:Y:S01]  /*a5e0*/  STL [R1+0x5b0], R8 ;  /* 0x0005b00801007387 */ /* 0x0001e20000100800 */
[----:B------:R-:W-:Y:S02]  /*a5f0*/  @!P3 PRMT R13, R35, 0x7610, R13 ;  /* 0x00007610230db816 */ /* 0x000fe4000000000d */
[----:B------:R-:W-:-:S03]  /*a600*/  @!P3 PRMT R9, R12, 0x7610, R9 ;  /* 0x000076100c09b816 */ /* 0x000fc60000000009 */
[----:B------:R-:W-:Y:S01]  /*a610*/  STL.S16 [R1+0x2e2], R13 ;  /* 0x0002e20d01007387 */ /* 0x000fe20000100600 */
[----:B0-----:R-:W-:-:S03]  /*a620*/  PRMT R8, RZ, 0x7610, R8 ;  /* 0x00007610ff087816 */ /* 0x001fc60000000008 */
[----:B------:R0:W-:Y:S04]  /*a630*/  STL [R1+0x98], R17 ;  /* 0x0000981101007387 */ /* 0x0001e80000100800 */
[----:B------:R4:W-:Y:S01]  /*a640*/  STL [R1+0x198], R16 ;  /* 0x0001981001007387 */ /* 0x0009e20000100800 */
[----:B0-----:R-:W-:Y:S02]  /*a650*/  @!P4 MOV R17, R5 ;  /* 0x000000050011c202 */ /* 0x001fe40000000f00 */
[----:B----4-:R-:W-:Y:S02]  /*a660*/  @!P4 MOV R16, R2 ;  /* 0x000000020010c202 */ /* 0x010fe40000000f00 */
[----:B------:R-:W-:-:S04]  /*a670*/  PRMT R45, RZ, 0x7610, R45 ;  /* 0x00007610ff2d7816 */ /* 0x000fc8000000002d */
[----:B------:R-:W-:Y:S01]  /*a680*/  @!P0 PRMT R45, R39, 0x7610, R45 ;  /* 0x00007610272d8816 */ /* 0x000fe2000000002d */
[----:B------:R0:W-:Y:S04]  /*a690*/  STL [R1+0x194], R44 ;  /* 0x0001942c01007387 */ /* 0x0001e80000100800 */
[----:B------:R4:W-:Y:S01]  /*a6a0*/  STL.S16 [R1+0x324], R45 ;  /* 0x0003242d01007387 */ /* 0x0009e20000100600 */
[----:B---3--:R-:W-:-:S04]  /*a6b0*/  @!P3 SHF.R.U32.HI R12, RZ, 0x10, R38 ;  /* 0x00000010ff0cb819 */ /* 0x008fc80000011626 */
[----:B------:R-:W-:Y:S02]  /*a6c0*/  @!P3 PRMT R8, R12, 0x7610, R8 ;  /* 0x000076100c08b816 */ /* 0x000fe40000000008 */
[----:B------:R-:W3:Y:S02]  /*a6d0*/  @!P4 LDC.64 R12, c[0x0][0x288] ;  /* 0x0000a200ff0ccb82 */ /* 0x000ee40000000a00 */
[-C--:B---3--:R-:W-:Y:S02]  /*a6e0*/  @!P4 IMAD R18, R18, R12.reuse, RZ ;  /* 0x0000000c1212c224 */ /* 0x088fe400078e02ff */
[----:B------:R-:W-:-:S04]  /*a6f0*/  @!P4 IMAD.WIDE.U32 R16, R11, R12, R16 ;  /* 0x0000000c0b10c225 */ /* 0x000fc800078e0010 */
[----:B------:R-:W-:-:S05]  /*a700*/  @!P4 IMAD R13, R11, R13, R18 ;  /* 0x0000000d0b0dc224 */ /* 0x000fca00078e0212 */
[----:B------:R-:W-:Y:S02]  /*a710*/  @!P4 IADD3 R11, R17, R13, RZ ;  /* 0x0000000d110bc210 */ /* 0x000fe40007ffe0ff */
[----:B------:R-:W1:Y:S02]  /*a720*/  @!P4 LDC.64 R12, c[0x0][0x230] ;  /* 0x00008c00ff0ccb82 */ /* 0x000e640000000a00 */
[C---:B------:R-:W-:Y:S02]  /*a730*/  @!P4 SHF.L.U64.HI R11, R16.reuse, 0x1, R11 ;  /* 0x00000001100bc819 */ /* 0x040fe4000001020b */
[----:B------:R-:W-:-:S04]  /*a740*/  @!P4 SHF.L.U32 R16, R16, 0x1, RZ ;  /* 0x000000011010c819 */ /* 0x000fc800000006ff */
[----:B-1----:R-:W-:-:S04]  /*a750*/  @!P4 IADD3 R26, P0, R16, R12, RZ ;  /* 0x0000000c101ac210 */ /* 0x002fc80007f1e0ff */
[----:B------:R-:W-:Y:S02]  /*a760*/  @!P4 IADD3.X R27, R11, R13, RZ, P0, !PT ;  /* 0x0000000d0b1bc210 */ /* 0x000fe400007fe4ff */
[----:B------:R-:W0:Y:S02]  /*a770*/  @!P4 LDC.64 R12, c[0x0][0x228] ;  /* 0x00008a00ff0ccb82 */ /* 0x000e240000000a00 */
[----:B0-----:R-:W-:-:S04]  /*a780*/  @!P4 IADD3 R44, P0, R16, R12, RZ ;  /* 0x0000000c102cc210 */ /* 0x001fc80007f1e0ff */
[----:B----4-:R-:W-:Y:S01]  /*a790*/  @!P4 IADD3.X R45, R11, R13, RZ, P0, !PT ;  /* 0x0000000d0b2dc210 */ /* 0x010fe200007fe4ff */
[----:B------:R-:W-:Y:S04]  /*a7a0*/  STL [R1+0x4ec], R44 ;  /* 0x0004ec2c01007387 */ /* 0x000fe80000100800 */
[----:B------:R-:W-:Y:S04]  /*a7b0*/  STL [R1+0x4f0], R44 ;  /* 0x0004f02c01007387 */ /* 0x000fe80000100800 */
[----:B------:R-:W-:Y:S04]  /*a7c0*/  STL [R1+0x4e8], R45 ;  /* 0x0004e82d01007387 */ /* 0x000fe80000100800 */
[----:B------:R0:W-:Y:S04]  /*a7d0*/  STL.64 [R1+0x4f8], R44 ;  /* 0x0004f82c01007387 */ /* 0x0001e80000100a00 */
[----:B0-----:R-:W3:Y:S01]  /*a7e0*/  LDL.LU.64 R44, [R1+0x2d0] ;  /* 0x0002d000012c7983 */ /* 0x001ee20000300a00 */
[----:B------:R-:W-:-:S03]  /*a7f0*/  LOP3.LUT P0, RZ, R30, 0x2000000, RZ, 0xc0, !PT ;  /* 0x020000001eff7812 */ /* 0x000fc6000780c0ff */
[----:B------:R-:W-:Y:S04]  /*a800*/  STL.S16 [R1+0x2e0], RZ ;  /* 0x0002e0ff01007387 */ /* 0x000fe80000100600 */
[----:B------:R-:W4:Y:S01]  /*a810*/  LDL.S16 R11, [R1+0x2e0] ;  /* 0x0002e000010b7983 */ /* 0x000f220000100600 */
[----:B------:R-:W-:-:S03]  /*a820*/  HFMA2.MMA R12, -RZ, RZ, 0, 0 ;  /* 0x00000000ff0c7435 */ /* 0x000fc600000001ff */
[----:B------:R0:W-:Y:S04]  /*a830*/  STL.S16 [R1+0x366], R15 ;  /* 0x0003660f01007387 */ /* 0x0001e80000100600 */
[----:B0-----:R-:W5:Y:S04]  /*a840*/  LDL.LU R15, [R1+0x5c8] ;  /* 0x0005c800010f7983 */ /* 0x001f680000300800 */
[----:B---3--:R0:W3:Y:S01]  /*a850*/  @!P0 LDG.E R12, desc[UR10][R44.64] ;  /* 0x0000000a2c0c8981 */ /* 0x0080e2000c1e1900 */
[----:B------:R-:W-:Y:S02]  /*a860*/  LOP3.LUT P5, RZ, R29, 0x2, RZ, 0xc0, !PT ;  /* 0x000000021dff7812 */ /* 0x000fe400078ac0ff */
[----:B----4-:R-:W-:-:S02]  /*a870*/  @!P3 PRMT R11, R38, 0x7610, R11 ;  /* 0x00007610260bb816 */ /* 0x010fc4000000000b */
[----:B------:R-:W-:-:S03]  /*a880*/  PRMT R14, RZ, 0x7610, R14 ;  /* 0x00007610ff0e7816 */ /* 0x000fc6000000000e */
[----:B------:R5:W-:Y:S01]  /*a890*/  @!P3 STL.S16 [R1+0x2e0], R11 ;  /* 0x0002e00b0100b387 */ /* 0x000be20000100600 */
[----:B0-----:R-:W-:-:S05]  /*a8a0*/  MOV R44, R32 ;  /* 0x00000020002c7202 */ /* 0x001fca0000000f00 */
[----:B-----5:R-:W-:-:S04]  /*a8b0*/  @!P5 SHF.R.U32.HI R11, RZ, 0x10, R15 ;  /* 0x00000010ff0bd819 */ /* 0x020fc8000001160f */
[----:B------:R-:W-:Y:S01]  /*a8c0*/  @!P5 PRMT R14, R11, 0x7610, R14 ;  /* 0x000076100b0ed816 */ /* 0x000fe2000000000e */
[----:B------:R-:W-:Y:S01]  /*a8d0*/  STL.S16 [R1+0x2e4], R9 ;  /* 0x0002e40901007387 */ /* 0x000fe20000100600 */
[----:B------:R-:W-:-:S03]  /*a8e0*/  MOV R45, R33 ;  /* 0x00000021002d7202 */ /* 0x000fc60000000f00 */
[----:B------:R0:W-:Y:S04]  /*a8f0*/  STL.S16 [R1+0x2e6], R8 ;  /* 0x0002e60801007387 */ /* 0x0001e80000100600 */
[----:B------:R1:W-:Y:S04]  /*a900*/  STL [R1+0x19c], R38 ;  /* 0x00019c2601007387 */ /* 0x0003e80000100800 */
        /* <DEDUP_REMOVED lines=17> */
[----:B--2---:R-:W-:Y:S04]  /*aa20*/  STL [R1+0x550], R19 ;  /* 0x0005501301007387 */ /* 0x004fe80000100800 */
[----:B0-----:R-:W2:Y:S04]  /*aa30*/  LDL.LU.64 R8, [R1+0x2d8] ;  /* 0x0002d80001087983 */ /* 0x001ea80000300a00 */
[----:B-1----:R-:W4:Y:S04]  /*aa40*/  LDL.LU R38, [R1+0x5c4] ;  /* 0x0005c40001267983 */ /* 0x002f280000300800 */
[----:B------:R-:W5:Y:S04]  /*aa50*/  LDL.LU.64 R32, [R1+0x2c0] ;  /* 0x0002c00001207983 */ /* 0x000f680000300a00 */
[----:B------:R0:W-:Y:S04]  /*aa60*/  STL.S16 [R1+0x2d2], R14 ;  /* 0x0002d20e01007387 */ /* 0x0001e80000100600 */
[----:B---3--:R-:W-:Y:S04]  /*aa70*/  STL [R1+0x548], R12 ;  /* 0x0005480c01007387 */ /* 0x008fe80000100800 */
[----:B------:R-:W-:Y:S04]  /*aa80*/  STL [R1+0x54c], R12 ;  /* 0x00054c0c01007387 */ /* 0x000fe80000100800 */
[----:B0-----:R-:W3:Y:S01]  /*aa90*/  LDL.LU R14, [R1+0x5c0] ;  /* 0x0005c000010e7983 */ /* 0x001ee20000300800 */
[----:B------:R-:W-:-:S02]  /*aaa0*/  LOP3.LUT P6, RZ, R29, 0x2000000, RZ, 0xc0, !PT ;  /* 0x020000001dff7812 */ /* 0x000fc400078cc0ff */
[----:B------:R-:W-:Y:S01]  /*aab0*/  LOP3.LUT R29, R29, 0xffefffff, RZ, 0xc0, !PT ;  /* 0xffefffff1d1d7812 */ /* 0x000fe200078ec0ff */
[----:B------:R0:W-:Y:S01]  /*aac0*/  STL [R1+0x94], R39 ;  /* 0x0000942701007387 */ /* 0x0001e20000100800 */
[----:B------:R-:W-:Y:S02]  /*aad0*/  PRMT R41, RZ, 0x7610, R41 ;  /* 0x00007610ff297816 */ /* 0x000fe40000000029 */
[----:B------:R-:W-:Y:S02]  /*aae0*/  PRMT R36, RZ, 0x7610, R36 ;  /* 0x00007610ff247816 */ /* 0x000fe40000000024 */
[----:B------:R-:W-:Y:S02]  /*aaf0*/  @P4 LOP3.LUT R29, R29, 0x100000, RZ, 0xfc, !PT ;  /* 0x001000001d1d4812 */ /* 0x000fe400078efcff */
[----:B0-----:R-:W-:-:S04]  /*ab00*/  PRMT R39, RZ, 0x7610, R39 ;  /* 0x00007610ff277816 */ /* 0x001fc80000000027 */
[----:B------:R-:W-:Y:S01]  /*ab10*/  @!P5 PRMT R39, R15, 0x7610, R39 ;  /* 0x000076100f27d816 */ /* 0x000fe20000000027 */
[----:B------:R0:W-:Y:S01]  /*ab20*/  STL [R1+0xa0], R15 ;  /* 0x0000a00f01007387 */ /* 0x0001e20000100800 */
[----:B------:R-:W-:-:S03]  /*ab30*/  PRMT R13, RZ, 0x7610, R13 ;  /* 0x00007610ff0d7816 */ /* 0x000fc6000000000d */
[----:B------:R1:W-:Y:S01]  /*ab40*/  STL [R1+0x84], R25 ;  /* 0x0000841901007387 */ /* 0x0003e20000100800 */
[----:B0-----:R-:W-:Y:S01]  /*ab50*/  HFMA2.MMA R15, -RZ, RZ, 0, 0 ;  /* 0x00000000ff0f7435 */ /* 0x001fe200000001ff */
[----:B-1----:R-:W-:Y:S02]  /*ab60*/  PRMT R25, RZ, 0x7610, R25 ;  /* 0x00007610ff197816 */ /* 0x002fe40000000019 */
[----:B------:R0:W-:Y:S07]  /*ab70*/  STL [R1+0x1a4], R34 ;  /* 0x0001a42201007387 */ /* 0x0001ee0000100800 */
[----:B--2---:R-:W2:Y:S04]  /*ab80*/  @!P0 LDG.E R15, desc[UR10][R8.64] ;  /* 0x0000000a080f8981 */ /* 0x004ea8000c1e1900 */
[----:B------:R-:W2:Y:S01]  /*ab90*/  LDL.LU.64 R8, [R1+0x5b8] ;  /* 0x0005b80001087983 */ /* 0x000ea20000300a00 */
[----:B---3--:R-:W-:-:S02]  /*aba0*/  @!P5 SHF.R.U32.HI R11, RZ, 0x10, R14 ;  /* 0x00000010ff0bd819 */ /* 0x008fc4000001160e */
[----:B------:R-:W-:Y:S02]  /*abb0*/  @!P5 PRMT R36, R14, 0x7610, R36 ;  /* 0x000076100e24d816 */ /* 0x000fe40000000024 */
[----:B------:R-:W-:Y:S02]  /*abc0*/  @!P5 PRMT R41, R11, 0x7610, R41 ;  /* 0x000076100b29d816 */ /* 0x000fe40000000029 */
[----:B------:R-:W-:-:S13]  /*abd0*/  LOP3.LUT P5, RZ, R29, 0x1000000, RZ, 0xc0, !PT ;  /* 0x010000001dff7812 */ /* 0x000fda00078ac0ff */
[----:B----4-:R-:W-:Y:S02]  /*abe0*/  @!P5 SHF.R.U32.HI R11, RZ, 0x10, R38 ;  /* 0x00000010ff0bd819 */ /* 0x010fe40000011626 */
[----:B------:R-:W-:Y:S02]  /*abf0*/  @!P5 PRMT R13, R34, 0x7610, R13 ;  /* 0x00007610220dd816 */ /* 0x000fe4000000000d */
[----:B------:R-:W-:Y:S02]  /*ac00*/  @!P5 PRMT R25, R11, 0x7610, R25 ;  /* 0x000076100b19d816 */ /* 0x000fe40000000019 */
[----:B------:R-:W-:Y:S02]  /*ac10*/  @!P5 SHF.R.U32.HI R11, RZ, 0x10, R34 ;  /* 0x00000010ff0bd819 */ /* 0x000fe40000011622 */
[----:B0-----:R-:W3:Y:S01]  /*ac20*/  LDL.LU R34, [R1+0x210] ;  /* 0x0002100001227983 */ /* 0x001ee20000300800 */
[----:B------:R-:W-:Y:S02]  /*ac30*/  LOP3.LUT P3, RZ, R29, 0x40, RZ, 0xc0, !PT ;  /* 0x000000401dff7812 */ /* 0x000fe4000786c0ff */
[----:B------:R-:W-:Y:S01]  /*ac40*/  PRMT R18, RZ, 0x7610, R18 ;  /* 0x00007610ff127816 */ /* 0x000fe20000000012 */
[----:B------:R0:W-:Y:S01]  /*ac50*/  STL.S16 [R1+0x2dc], R13 ;  /* 0x0002dc0d01007387 */ /* 0x0001e20000100600 */
[----:B------:R-:W-:-:S02]  /*ac60*/  PRMT R16, RZ, 0x7610, R16 ;  /* 0x00007610ff107816 */ /* 0x000fc40000000010 */
[----:B------:R-:W-:Y:S01]  /*ac70*/  @!P5 PRMT R18, R11, 0x7610, R18 ;  /* 0x000076100b12d816 */ /* 0x000fe20000000012 */
[----:B------:R1:W-:Y:S01]  /*ac80*/  STL [R1+0x1a0], R14 ;  /* 0x0001a00e01007387 */ /* 0x0003e20000100800 */
[----:B------:R-:W-:Y:S02]  /*ac90*/  @!P5 PRMT R16, R38, 0x7610, R16 ;  /* 0x000076102610d816 */ /* 0x000fe40000000010 */
[----:B0-----:R-:W-:Y:S01]  /*aca0*/  IADD3 R13, R0, 0x1e8, RZ ;  /* 0x000001e8000d7810 */ /* 0x001fe20007ffe0ff */
[----:B------:R0:W-:Y:S03]  /*acb0*/  STL [R1+0x190], R24 ;  /* 0x0001901801007387 */ /* 0x0001e60000100800 */
[----:B-1----:R-:W-:Y:S02]  /*acc0*/  SHF.R.S32.HI R14, RZ, 0x1f, R13 ;  /* 0x0000001fff0e7819 */ /* 0x002fe4000001140d */
[----:B------:R-:W-:Y:S01]  /*acd0*/  ISETP.GE.U32.AND P5, PT, R13, UR6, PT ;  /* 0x000000060d007c0c */ /* 0x000fe2000bfa6070 */
[----:B------:R-:W-:Y:S01]  /*ace0*/  STL.S16 [R1+0x2d8], R16 ;  /* 0x0002d81001007387 */ /* 0x000fe20000100600 */
[----:B0-----:R-:W-:-:S02]  /*acf0*/  PRMT R24, RZ, 0x7610, R24 ;  /* 0x00007610ff187816 */ /* 0x001fc40000000018 */
[----:B------:R-:W-:Y:S02]  /*ad00*/  ISETP.GE.OR.EX P5, PT, R14, UR7, P1, P5 ;  /* 0x000000070e007c0c */ /* 0x000fe40008fa6750 */
[----:B------:R-:W-:Y:S02]  /*ad10*/  PRMT R17, RZ, 0x7610, R17 ;  /* 0x00007610ff117816 */ /* 0x000fe40000000011 */
[----:B------:R-:W-:Y:S02]  /*ad20*/  PRMT R21, RZ, 0x7610, R21 ;  /* 0x00007610ff157816 */ /* 0x000fe40000000015 */
[----:B------:R-:W-:Y:S01]  /*ad30*/  LOP3.LUT P4, RZ, R30, 0x8000, RZ, 0xc0, !PT ;  /* 0x000080001eff7812 */ /* 0x000fe2000788c0ff */
[----:B------:R-:W-:Y:S01]  /*ad40*/  HFMA2.MMA R11, -RZ, RZ, 0, 0 ;  /* 0x00000000ff0b7435 */ /* 0x000fe200000001ff */
[----:B------:R-:W-:Y:S04]  /*ad50*/  STL.S16 [R1+0x2d0], R39 ;  /* 0x0002d02701007387 */ /* 0x000fe80000100600 */
[----:B------:R0:W-:Y:S04]  /*ad60*/  STL [R1+0xa4], R38 ;  /* 0x0000a42601007387 */ /* 0x0001e80000100800 */
[----:B------:R1:W-:Y:S04]  /*ad70*/  STL.S16 [R1+0x2da], R25 ;  /* 0x0002da1901007387 */ /* 0x0003e80000100600 */
[----:B-----5:R4:W5:Y:S01]  /*ad80*/  @!P4 LDG.E R11, desc[UR10][R32.64] ;  /* 0x0000000a200bc981 */ /* 0x020962000c1e1900 */
[----:B0-----:R-:W0:Y:S01]  /*ad90*/  @!P5 LDC.64 R38, c[0x0][0x230] ;  /* 0x00008c00ff26db82 */ /* 0x001e220000000a00 */
[----:B-1----:R-:W-:-:S07]  /*ada0*/  @!P5 MOV R25, R5 ;  /* 0x000000050019d202 */ /* 0x002fce0000000f00 */
[----:B----4-:R-:W1:Y:S01]  /*adb0*/  @!P5 LDC.64 R32, c[0x0][0x228] ;  /* 0x00008a00ff20db82 */ /* 0x010e620000000a00 */
[----:B--2---:R-:W-:Y:S01]  /*adc0*/  @!P3 SHF.R.U32.HI R16, RZ, 0x10, R9 ;  /* 0x00000010ff10b819 */ /* 0x004fe20000011609 */
[----:B------:R-:W-:Y:S01]  /*add0*/  STL [R1+0xa8], R9 ;  /* 0x0000a80901007387 */ /* 0x000fe20000100800 */
[----:B------:R-:W-:Y:S02]  /*ade0*/  @!P3 PRMT R24, R9, 0x7610, R24 ;  /* 0x000076100918b816 */ /* 0x000fe40000000018 */
[----:B------:R-:W-:-:S03]  /*adf0*/  @!P3 PRMT R21, R16, 0x7610, R21 ;  /* 0x000076101015b816 */ /* 0x000fc60000000015 */
[----:B------:R2:W-:Y:S02]  /*ae00*/  STL.S16 [R1+0x2c2], R24 ;  /* 0x0002c21801007387 */ /* 0x0005e40000100600 */
[----:B--2---:R-:W-:Y:S02]  /*ae10*/  @!P5 MOV R24, R2 ;  /* 0x000000020018d202 */ /* 0x004fe40000000f00 */
[----:B------:R-:W-:Y:S04]  /*ae20*/  STL.S16 [R1+0x2c0], RZ ;  /* 0x0002c0ff01007387 */ /* 0x000fe80000100600 */
[----:B------:R2:W-:Y:S04]  /*ae30*/  STL.S16 [R1+0x2c4], R21 ;  /* 0x0002c41501007387 */ /* 0x0005e80000100600 */
[----:B------:R4:W-:Y:S04]  /*ae40*/  STL.S16 [R1+0x2d4], R36 ;  /* 0x0002d42401007387 */ /* 0x0009e80000100600 */
[----:B--2---:R-:W2:Y:S04]  /*ae50*/  LDL.LU R21, [R1+0x214] ;  /* 0x0002140001157983 */ /* 0x004ea80000300800 */
[----:B----4-:R-:W4:Y:S01]  /*ae60*/  LDL.LU R36, [R1+0x218] ;  /* 0x0002180001247983 */ /* 0x010f220000300800 */
[----:B---3--:R-:W-:-:S04]  /*ae70*/  @!P3 SHF.R.U32.HI R9, RZ, 0x10, R34 ;  /* 0x00000010ff09b819 */ /* 0x008fc80000011622 */
[----:B------:R-:W-:-:S05]  /*ae80*/  @!P3 PRMT R17, R9, 0x7610, R17 ;  /* 0x000076100911b816 */ /* 0x000fca0000000011 */
[----:B------:R3:W-:Y:S02]  /*ae90*/  STL.S16 [R1+0x2c6], R17 ;  /* 0x0002c61101007387 */ /* 0x0007e40000100600 */
[----:B---3--:R-:W3:Y:S02]  /*aea0*/  @!P5 LDC.64 R16, c[0x0][0x288] ;  /* 0x0000a200ff10db82 */ /* 0x008ee40000000a00 */
[-C--:B---3--:R-:W-:Y:S02]  /*aeb0*/  @!P5 IMAD R9, R14, R16.reuse, RZ ;  /* 0x000000100e09d224 */ /* 0x088fe400078e02ff */
[----:B------:R-:W-:-:S04]  /*aec0*/  @!P5 IMAD.WIDE.U32 R24, R13, R16, R24 ;  /* 0x000000100d18d225 */ /* 0x000fc800078e0018 */
[----:B------:R-:W-:-:S05]  /*aed0*/  @!P5 IMAD R9, R13, R17, R9 ;  /* 0x000000110d09d224 */ /* 0x000fca00078e0209 */
[----:B------:R-:W-:-:S04]  /*aee0*/  @!P5 IADD3 R9, R25, R9, RZ ;  /* 0x000000091909d210 */ /* 0x000fc80007ffe0ff */
[C---:B------:R-:W-:Y:S02]  /*aef0*/  @!P5 SHF.L.U64.HI R9, R24.reuse, 0x1, R9 ;  /* 0x000000011809d819 */ /* 0x040fe40000010209 */
[----:B------:R-:W-:-:S04]  /*af00*/  @!P5 SHF.L.U32 R24, R24, 0x1, RZ ;  /* 0x000000011818d819 */ /* 0x000fc800000006ff */
[----:B0-----:R-:W-:-:S04]  /*af10*/  @!P5 IADD3 R38, P0, R24, R38, RZ ;  /* 0x000000261826d210 */ /* 0x001fc80007f1e0ff */
[C---:B------:R-:W-:Y:S02]  /*af20*/  @!P5 IADD3.X R39, R9.reuse, R39, RZ, P0, !PT ;  /* 0x000000270927d210 */ /* 0x040fe400007fe4ff */
[----:B-1----:R-:W-:Y:S01]  /*af30*/  @!P5 IADD3 R32, P0, R24, R32, RZ ;  /* 0x000000201820d210 */ /* 0x002fe20007f1e0ff */
[----:B------:R0:W-:Y:S03]  /*af40*/  STL.S16 [R1+0x2de], R18 ;  /* 0x0002de1201007387 */ /* 0x0001e60000100600 */
[----:B------:R-:W-:Y:S02]  /*af50*/  @!P5 IADD3.X R33, R9, R33, RZ, P0, !PT ;  /* 0x000000210921d210 */ /* 0x000fe400007fe4ff */
[----:B------:R-:W-:Y:S01]  /*af60*/  PRMT R8, RZ, 0x7610, R8 ;  /* 0x00007610ff087816 */ /* 0x000fe20000000008 */
[----:B------:R-:W3:Y:S01]  /*af70*/  LDL.S16 R9, [R1+0x2c0] ;  /* 0x0002c00001097983 */ /* 0x000ee20000100600 */
[----:B0-----:R-:W-:-:S03]  /*af80*/  MOV R18, RZ ;  /* 0x000000ff00127202 */ /* 0x001fc60000000f00 */
[----:B------:R-:W-:Y:S04]  /*af90*/  STL [R1+0x4d0], R33 ;  /* 0x0004d02101007387 */ /* 0x000fe80000100800 */
[----:B------:R-:W-:Y:S04]  /*afa0*/  STL [R1+0x4e0], R38 ;  /* 0x0004e02601007387 */ /* 0x000fe80000100800 */
[----:B------:R0:W5:Y:S04]  /*afb0*/  @!P4 LDG.E R18, desc[UR10][R44.64] ;  /* 0x0000000a2c12c981 */ /* 0x000168000c1e1900 */
[----:B------:R1:W-:Y:S04]  /*afc0*/  STL.64 [R1+0x528], R32 ;  /* 0x0005282001007387 */ /* 0x0003e80000100a00 */
[----:B------:R-:W-:Y:S01]  /*afd0*/  STL [R1+0x4e4], R38 ;  /* 0x0004e42601007387 */ /* 0x000fe20000100800 */
[----:B0-----:R-:W-:-:S02]  /*afe0*/  MOV R44, R6 ;  /* 0x00000006002c7202 */ /* 0x001fc40000000f00 */
[----:B------:R-:W-:Y:S01]  /*aff0*/  MOV R45, R7 ;  /* 0x00000007002d7202 */ /* 0x000fe20000000f00 */
[----:B------:R-:W-:Y:S04]  /*b000*/  STL [R1+0x500], R38 ;  /* 0x0005002601007387 */ /* 0x000fe80000100800 */
[----:B------:R-:W5:Y:S01]  /*b010*/  LDL.LU.64 R6, [R1+0x2b8] ;  /* 0x0002b80001067983 */ /* 0x000f620000300a00 */
[----:B-1----:R-:W-:-:S03]  /*b020*/  PRMT R33, RZ, 0x7610, R33 ;  /* 0x00007610ff217816 */ /* 0x002fc60000000021 */
[----:B------:R-:W-:Y:S04]  /*b030*/  STL [R1+0x508], R38 ;  /* 0x0005082601007387 */ /* 0x000fe80000100800 */
[----:B------:R-:W-:Y:S04]  /*b040*/  STL [R1+0x50c], R38 ;  /* 0x00050c2601007387 */ /* 0x000fe80000100800 */
[----:B------:R-:W-:Y:S04]  /*b050*/  STL [R1+0x4dc], R39 ;  /* 0x0004dc2701007387 */ /* 0x000fe80000100800 */
[----:B------:R-:W-:Y:S04]  /*b060*/  STL [R1+0x504], R39 ;  /* 0x0005042701007387 */ /* 0x000fe80000100800 */
[----:B------:R0:W-:Y:S01]  /*b070*/  STL.64 [R1+0x510], R38 ;  /* 0x0005102601007387 */ /* 0x0001e20000100a00 */
[----:B------:R-:W-:Y:S01]  /*b080*/  PRMT R16, RZ, 0x7610, R16 ;  /* 0x00007610ff107816 */ /* 0x000fe20000000010 */
[----:B------:R-:W-:-:S02]  /*b090*/  HFMA2.MMA R17, -RZ, RZ, 0, 0 ;  /* 0x00000000ff117435 */ /* 0x000fc400000001ff */
[----:B------:R-:W5:Y:S04]  /*b0a0*/  LDL.LU.64 R24, [R1+0x2a8] ;  /* 0x0002a80001187983 */ /* 0x000f680000300a00 */
[----:B0-----:R-:W5:Y:S04]  /*b0b0*/  LDL.LU.64 R38, [R1+0x2b0] ;  /* 0x0002b00001267983 */ /* 0x001f680000300a00 */
[----:B------:R-:W-:Y:S01]  /*b0c0*/  STL.S16 [R1+0x2b0], RZ ;  /* 0x0002b0ff01007387 */ /* 0x000fe20000100600 */
[----:B---3--:R-:W-:-:S05]  /*b0d0*/  @!P3 PRMT R9, R34, 0x7610, R9 ;  /* 0x000076102209b816 */ /* 0x008fca0000000009 */
[----:B------:R2:W-:Y:S02]  /*b0e0*/  @!P3 STL.S16 [R1+0x2c0], R9 ;  /* 0x0002c0090100b387 */ /* 0x0005e40000100600 */
[----:B--2---:R-:W-:-:S04]  /*b0f0*/  @!P6 SHF.R.U32.HI R9, RZ, 0x10, R21 ;  /* 0x00000010ff09e819 */ /* 0x004fc80000011615 */
[----:B------:R-:W-:Y:S02]  /*b100*/  @!P6 PRMT R33, R9, 0x7610, R33 ;  /* 0x000076100921e816 */ /* 0x000fe40000000021 */
[----:B----4-:R-:W-:-:S04]  /*b110*/  @!P6 SHF.R.U32.HI R9, RZ, 0x10, R36 ;  /* 0x00000010ff09e819 */ /* 0x010fc80000011624 */
[----:B------:R-:W-:-:S05]  /*b120*/  @!P6 PRMT R8, R9, 0x7610, R8 ;  /* 0x000076100908e816 */ /* 0x000fca0000000008 */
[----:B------:R0:W-:Y:S04]  /*b130*/  STL.S16 [R1+0x2b6], R8 ;  /* 0x0002b60801007387 */ /* 0x0001e80000100600 */
[----:B0-----:R-:W2:Y:S01]  /*b140*/  LDL.S16 R8, [R1+0x2b0] ;  /* 0x0002b00001087983 */ /* 0x001ea20000100600 */
[C---:B------:R-:W-:Y:S02]  /*b150*/  LOP3.LUT P0, RZ, R29.reuse, 0x10, RZ, 0xc0, !PT ;  /* 0x000000101dff7812 */ /* 0x040fe4000780c0ff */
[----:B------:R-:W-:-:S04]  /*b160*/  LOP3.LUT R29, R29, 0xfffbffff, RZ, 0xc0, !PT ;  /* 0xfffbffff1d1d7812 */ /* 0x000fc800078ec0ff */
[----:B------:R-:W-:Y:S02]  /*b170*/  @P5 LOP3.LUT R29, R29, 0x40000, RZ, 0xfc, !PT ;  /* 0x000400001d1d5812 */ /* 0x000fe400078efcff */
[----:B------:R-:W-:Y:S01]  /*b180*/  LOP3.LUT P5, RZ, R30, 0x20, RZ, 0xc0, !PT ;  /* 0x000000201eff7812 */ /* 0x000fe200078ac0ff */
[----:B------:R0:W-:Y:S01]  /*b190*/  STL.S16 [R1+0x2b4], R16 ;  /* 0x0002b41001007387 */ /* 0x0001e20000100600 */
[----:B------:R-:W-:Y:S02]  /*b1a0*/  PRMT R9, R16, 0x7610, R9 ;  /* 0x0000761010097816 */ /* 0x000fe40000000009 */
[----:B0-----:R-:W-:-:S09]  /*b1b0*/  MOV R16, RZ ;  /* 0x000000ff00107202 */ /* 0x001fd20000000f00 */
[----:B-----5:R-:W3:Y:S04]  /*b1c0*/  @!P5 LDG.E R17, desc[UR10][R38.64] ;  /* 0x0000000a2611d981 */ /* 0x020ee8000c1e1900 */
[----:B------:R-:W3:Y:S04]  /*b1d0*/  @!P5 LDG.E R16, desc[UR10][R6.64] ;  /* 0x0000000a0610d981 */ /* 0x000ee8000c1e1900 */
[----:B------:R-:W4:Y:S04]  /*b1e0*/  LDL.LU.64 R38, [R1+0x2a0] ;  /* 0x0002a00001267983 */ /* 0x000f280000300a00 */
[----:B------:R-:W5:Y:S04]  /*b1f0*/  LDL.LU.64 R6, [R1+0x5a8] ;  /* 0x0005a80001067983 */ /* 0x000f680000300a00 */
[----:B------:R0:W-:Y:S01]  /*b200*/  STL [R1+0xac], R21 ;  /* 0x0000ac1501007387 */ /* 0x0001e20000100800 */
[----:B--2---:R-:W-:-:S03]  /*b210*/  @!P6 PRMT R8, R21, 0x7610, R8 ;  /* 0x000076101508e816 */ /* 0x004fc60000000008 */
[----:B0-----:R-:W2:Y:S04]  /*b220*/  LDL.LU R21, [R1+0x22c] ;  /* 0x00022c0001157983 */ /* 0x001ea80000300800 */
[----:B------:R0:W-:Y:S04]  /*b230*/  @!P6 STL.S16 [R1+0x2b0], R8 ;  /* 0x0002b0080100e387 */ /* 0x0001e80000100600 */
[----:B0-----:R-:W3:Y:S01]  /*b240*/  LDL.LU R8, [R1+0x5b0] ;  /* 0x0005b00001087983 */ /* 0x001ee20000300800 */
[----:B------:R-:W-:Y:S02]  /*b250*/  PRMT R14, RZ, 0x7610, R14 ;  /* 0x00007610ff0e7816 */ /* 0x000fe4000000000e */
[----:B------:R-:W-:-:S02]  /*b260*/  @!P6 PRMT R9, R36, 0x7610, R9 ;  /* 0x000076102409e816 */ /* 0x000fc40000000009 */
[----:B------:R-:W-:-:S03]  /*b270*/  PRMT R13, RZ, 0x7610, R13 ;  /* 0x00007610ff0d7816 */ /* 0x000fc6000000000d */
[----:B------:R0:W-:Y:S01]  /*b280*/  @!P6 STL.S16 [R1+0x2b4], R9 ;  /* 0x0002b4090100e387 */ /* 0x0001e20000100600 */
[----:B------:R-:W-:Y:S02]  /*b290*/  LOP3.LUT P6, RZ, R29, 0x800000, RZ, 0xc0, !PT ;  /* 0x008000001dff7812 */ /* 0x000fe400078cc0ff */
[----:B-----5:R-:W-:Y:S02]  /*b2a0*/  @!P0 PRMT R14, R6, 0x7610, R14 ;  /* 0x00007610060e8816 */ /* 0x020fe4000000000e */
[----:B------:R-:W-:-:S03]  /*b2b0*/  @!P0 PRMT R13, R7, 0x7610, R13 ;  /* 0x00007610070d8816 */ /* 0x000fc6000000000d */
[----:B------:R1:W-:Y:S01]  /*b2c0*/  STL.S16 [R1+0x2b8], R14 ;  /* 0x0002b80e01007387 */ /* 0x0003e20000100600 */
[----:B------:R-:W-:Y:S02]  /*b2d0*/  LOP3.LUT P3, RZ, R29, 0x200, RZ, 0xc0, !PT ;  /* 0x000002001dff7812 */ /* 0x000fe4000786c0ff */
[----:B0-----:R-:W-:Y:S01]  /*b2e0*/  @!P0 SHF.R.U32.HI R9, RZ, 0x10, R6 ;  /* 0x00000010ff098819 */ /* 0x001fe20000011606 */
[----:B------:R-:W-:Y:S01]  /*b2f0*/  STL [R1+0x4d4], R32 ;  /* 0x0004d42001007387 */ /* 0x000fe20000100800 */
[----:B-1----:R-:W-:-:S03]  /*b300*/  HFMA2.MMA R14, -RZ, RZ, 0, 0 ;  /* 0x00000000ff0e7435 */ /* 0x002fc600000001ff */
[----:B------:R-:W-:Y:S04]  /*b310*/  STL [R1+0x4d8], R32 ;  /* 0x0004d82001007387 */ /* 0x000fe80000100800 */
[----:B------:R-:W-:Y:S04]  /*b320*/  STL [R1+0x518], R32 ;  /* 0x0005182001007387 */ /* 0x000fe80000100800 */
[----:B------:R0:W-:Y:S04]  /*b330*/  STL [R1+0x51c], R32 ;  /* 0x00051c2001007387 */ /* 0x0001e80000100800 */
[----:B------:R1:W-:Y:S04]  /*b340*/  STL.S16 [R1+0x2bc], R13 ;  /* 0x0002bc0d01007387 */ /* 0x0003e80000100600 */
[----:B------:R5:W2:Y:S01]  /*b350*/  @!P6 LDG.E R14, desc[UR10][R24.64] ;  /* 0x0000000a180ee981 */ /* 0x000aa2000c1e1900 */
[----:B0-----:R-:W-:-:S02]  /*b360*/  PRMT R32, RZ, 0x7610, R32 ;  /* 0x00007610ff207816 */ /* 0x001fc40000000020 */
[----:B-1----:R-:W-:Y:S01]  /*b370*/  MOV R13, RZ ;  /* 0x000000ff000d7202 */ /* 0x002fe20000000f00 */
[----:B------:R0:W-:Y:S01]  /*b380*/  STL.64 [R1+0x558], R18 ;  /* 0x0005581201007387 */ /* 0x0001e20000100a00 */
[----:B------:R-:W-:Y:S02]  /*b390*/  @!P0 PRMT R32, R9, 0x7610, R32 ;  /* 0x0000761009208816 */ /* 0x000fe40000000020 */
[----:B-----5:R-:W-:Y:S02]  /*b3a0*/  IADD3 R24, R0, 0x1f0, RZ ;  /* 0x000001f000187810 */ /* 0x020fe40007ffe0ff */
[----:B------:R-:W-:Y:S01]  /*b3b0*/  @!P0 SHF.R.U32.HI R9, RZ, 0x10, R7 ;  /* 0x00000010ff098819 */ /* 0x000fe20000011607 */
[----:B----4-:R1:W4:Y:S01]  /*b3c0*/  @!P6 LDG.E R13, desc[UR10][R38.64] ;  /* 0x0000000a260de981 */ /* 0x010322000c1e1900 */
[----:B------:R-:W-:Y:S02]  /*b3d0*/  SHF.R.S32.HI R25, RZ, 0x1f, R24 ;  /* 0x0000001fff197819 */ /* 0x000fe40000011418 */
[----:B------:R-:W-:-:S02]  /*b3e0*/  ISETP.GE.U32.AND P6, PT, R24, UR6, PT ;  /* 0x0000000618007c0c */ /* 0x000fc4000bfc6070 */
[----:B0-----:R-:W-:Y:S01]  /*b3f0*/  PRMT R19, RZ, 0x7610, R19 ;  /* 0x00007610ff137816 */ /* 0x001fe20000000013 */
[----:B------:R-:W-:Y:S03]  /*b400*/  STL [R1+0xb0], R6 ;  /* 0x0000b00601007387 */ /* 0x000fe60000100800 */
[----:B------:R-:W-:Y:S02]  /*b410*/  @!P0 PRMT R19, R9, 0x7610, R19 ;  /* 0x0000761009138816 */ /* 0x000fe40000000013 */
[----:B------:R-:W-:Y:S02]  /*b420*/  PRMT R9, RZ, 0x7610, R9 ;  /* 0x00007610ff097816 */ /* 0x000fe40000000009 */
[----:B------:R-:W-:Y:S01]  /*b430*/  ISETP.GE.OR.EX P6, PT, R25, UR7, P1, P6 ;  /* 0x0000000719007c0c */ /* 0x000fe20008fc6760 */
[----:B------:R0:W-:Y:S02]  /*b440*/  STL [R1+0x1b0], R7 ;  /* 0x0001b00701007387 */ /* 0x0001e40000100800 */
[----:B0-----:R-:W-:-:S02]  /*b450*/  PRMT R7, RZ, 0x7610, R7 ;  /* 0x00007610ff077816 */ /* 0x001fc40000000007 */
[----:B------:R-:W-:Y:S04]  /*b460*/  STL [R1+0x530], R18 ;  /* 0x0005301201007387 */ /* 0x000fe80000100800 */
[----:B------:R0:W-:Y:S02]  /*b470*/  STL [R1+0x534], R18 ;  /* 0x0005341201007387 */ /* 0x0001e40000100800 */
[----:B0-----:R-:W-:Y:S02]  /*b480*/  PRMT R18, RZ, 0x7610, R18 ;  /* 0x00007610ff127816 */ /* 0x001fe40000000012 */
[----:B-1----:R-:W-:Y:S02]  /*b490*/  MOV R38, R44 ;  /* 0x0000002c00267202 */ /* 0x002fe40000000f00 */
[----:B------:R-:W-:-:S02]  /*b4a0*/  MOV R39, R45 ;  /* 0x0000002d00277202 */ /* 0x000fc40000000f00 */
[----:B------:R-:W-:Y:S02]  /*b4b0*/  MOV R44, R26 ;  /* 0x0000001a002c7202 */ /* 0x000fe40000000f00 */
[----:B------:R-:W-:Y:S02]  /*b4c0*/  MOV R45, R27 ;  /* 0x0000001b002d7202 */ /* 0x000fe40000000f00 */
[----:B------:R-:W0:Y:S01]  /*b4d0*/  @!P6 LDC.64 R26, c[0x0][0x228] ;  /* 0x00008a00ff1aeb82 */ /* 0x000e220000000a00 */
[----:B------:R-:W-:Y:S04]  /*b4e0*/  STL.S16 [R1+0x2a0], RZ ;  /* 0x0002a0ff01007387 */ /* 0x000fe80000100600 */
[----:B------:R1:W-:Y:S04]  /*b4f0*/  STL.S16 [R1+0x2d6], R41 ;  /* 0x0002d62901007387 */ /* 0x0003e80000100600 */
[----:B------:R5:W-:Y:S04]  /*b500*/  STL [R1+0x1ac], R36 ;  /* 0x0001ac2401007387 */ /* 0x000be80000100800 */
[----:B-1----:R-:W4:Y:S04]  /*b510*/  LDL.LU R41, [R1+0x5b4] ;  /* 0x0005b40001297983 */ /* 0x002f280000300800 */
[----:B-----5:R-:W5:Y:S04]  /*b520*/  LDL.LU R36, [R1+0x5a4] ;  /* 0x0005a40001247983 */ /* 0x020f680000300800 */
[----:B------:R1:W-:Y:S02]  /*b530*/  STL.S16 [R1+0x2be], R19 ;  /* 0x0002be1301007387 */ /* 0x0003e40000100600 */
[----:B-1----:R-:W-:-:S02]  /*b540*/  MOV R19, R43 ;  /* 0x0000002b00137202 */ /* 0x002fc40000000f00 */
[----:B---3--:R-:W-:-:S04]  /*b550*/  @!P3 SHF.R.U32.HI R6, RZ, 0x10, R8 ;  /* 0x00000010ff06b819 */ /* 0x008fc80000011608 */
[----:B------:R-:W-:Y:S02]  /*b560*/  @!P3 PRMT R9, R6, 0x7610, R9 ;  /* 0x000076100609b816 */ /* 0x000fe40000000009 */
[----:B--2---:R-:W-:-:S04]  /*b570*/  @!P3 SHF.R.U32.HI R6, RZ, 0x10, R21 ;  /* 0x00000010ff06b819 */ /* 0x004fc80000011615 */
[----:B------:R-:W-:-:S05]  /*b580*/  @!P3 PRMT R7, R6, 0x7610, R7 ;  /* 0x000076100607b816 */ /* 0x000fca0000000007 */
[----:B------:R1:W-:Y:S02]  /*b590*/  STL.S16 [R1+0x2a6], R7 ;  /* 0x0002a60701007387 */ /* 0x0003e40000100600 */
[----:B-1----:R-:W1:Y:S01]  /*b5a0*/  @!P6 LDC.64 R6, c[0x0][0x288] ;  /* 0x0000a200ff06eb82 */ /* 0x002e620000000a00 */
[----:B------:R-:W-:Y:S01]  /*b5b0*/  @!P3 PRMT R18, R8, 0x7610, R18 ;  /* 0x000076100812b816 */ /* 0x000fe20000000012 */
[----:B------:R2:W-:Y:S04]  /*b5c0*/  STL [R1+0xb4], R8 ;  /* 0x0000b40801007387 */ /* 0x0005e80000100800 */
[----:B------:R3:W-:Y:S01]  /*b5d0*/  STL.S16 [R1+0x2a4], R9 ;  /* 0x0002a40901007387 */ /* 0x0007e20000100600 */
[----:B--2---:R-:W-:Y:S02]  /*b5e0*/  @!P6 MOV R8, R2 ;  /* 0x000000020008e202 */ /* 0x004fe40000000f00 */
[----:B---3--:R-:W-:Y:S01]  /*b5f0*/  @!P6 MOV R9, R5 ;  /* 0x000000050009e202 */ /* 0x008fe20000000f00 */
[----:B-1----:R-:W-:-:S02]  /*b600*/  @!P6 IMAD R25, R25, R6, RZ ;  /* 0x000000061919e224 */ /* 0x002fc400078e02ff */
        /* <DEDUP_REMOVED lines=8> */
[----:B0-----:R-:W-:-:S04]  /*b690*/  @!P6 IADD3 R26, P0, R8, R26, RZ ;  /* 0x0000001a081ae210 */ /* 0x001fc80007f1e0ff */
[----:B------:R-:W-:Y:S02]  /*b6a0*/  @!P6 IADD3.X R27, R6, R27, RZ, P0, !PT ;  /* 0x0000001b061be210 */ /* 0x000fe400007fe4ff */
[----:B------:R-:W2:Y:S04]  /*b6b0*/  LDL.S16 R6, [R1+0x2a0] ;  /* 0x0002a00001067983 */ /* 0x000ea80000100600 */
[----:B------:R0:W-:Y:S02]  /*b6c0*/  STL.S16 [R1+0x2a2], R18 ;  /* 0x0002a21201007387 */ /* 0x0001e40000100600 */
[----:B0-----:R-:W-:Y:S02]  /*b6d0*/  MOV R18, R42 ;  /* 0x0000002a00127202 */ /* 0x001fe40000000f00 */
[----:B------:R-:W3:Y:S01]  /*b6e0*/  LDL.LU.64 R42, [R1+0x298] ;  /* 0x00029800012a7983 */ /* 0x000ee20000300a00 */
[----:B------:R-:W-:-:S02]  /*b6f0*/  LOP3.LUT P0, RZ, R29, 0x80, RZ, 0xc0, !PT ;  /* 0x000000801dff7812 */ /* 0x000fc4000780c0ff */
[----:B------:R-:W-:-:S04]  /*b700*/  LOP3.LUT R29, R29, 0xfffeffff, RZ, 0xc0, !PT ;  /* 0xfffeffff1d1d7812 */ /* 0x000fc800078ec0ff */
[----:B------:R-:W-:-:S04]  /*b710*/  @P6 LOP3.LUT R29, R29, 0x10000, RZ, 0xfc, !PT ;  /* 0x000100001d1d6812 */ /* 0x000fc800078efcff */
[----:B------:R-:W-:Y:S01]  /*b720*/  LOP3.LUT P6, RZ, R29, 0x100, RZ, 0xc0, !PT ;  /* 0x000001001dff7812 */ /* 0x000fe200078cc0ff */
[----:B------:R0:W-:Y:S01]  /*b730*/  STL [R1+0x9c], R35 ;  /* 0x00009c2301007387 */ /* 0x0001e20000100800 */
[----:B------:R-:W-:Y:S02]  /*b740*/  PRMT R20, RZ, 0x7610, R20 ;  /* 0x00007610ff147816 */ /* 0x000fe40000000014 */
[----:B------:R-:W-:Y:S01]  /*b750*/  LOP3.LUT P5, RZ, R30, 0x8, RZ, 0xc0, !PT ;  /* 0x000000081eff7812 */ /* 0x000fe200078ac0ff */
[----:B------:R1:W-:Y:S01]  /*b760*/  STL [R1+0x170], R37 ;  /* 0x0001702501007387 */ /* 0x0003e20000100800 */
[----:B0-----:R-:W-:-:S03]  /*b770*/  PRMT R35, RZ, 0x7610, R35 ;  /* 0x00007610ff237816 */ /* 0x001fc60000000023 */
[----:B------:R-:W-:Y:S04]  /*b780*/  STL.S16 [R1+0x2b2], R33 ;  /* 0x0002b22101007387 */ /* 0x000fe80000100600 */
[----:B-----5:R-:W-:Y:S01]  /*b790*/  @!P6 PRMT R35, R36, 0x7610, R35 ;  /* 0x000076102423e816 */ /* 0x020fe20000000023 */
[----:B------:R0:W-:Y:S01]  /*b7a0*/  STL.S16 [R1+0x2ba], R32 ;  /* 0x0002ba2001007387 */ /* 0x0001e20000100600 */
[----:B-1----:R-:W-:-:S03]  /*b7b0*/  PRMT R37, RZ, 0x7610, R37 ;  /* 0x00007610ff257816 */ /* 0x002fc60000000025 */
[----:B0-----:R-:W5:Y:S04]  /*b7c0*/  LDL.LU.64 R32, [R1+0x290] ;  /* 0x0002900001207983 */ /* 0x001f680000300a00 */
[----:B------:R0:W-:Y:S02]  /*b7d0*/  STL.S16 [R1+0x294], R35 ;  /* 0x0002942301007387 */ /* 0x0001e40000100600 */
[----:B0-----:R-:W-:Y:S02]  /*b7e0*/  MOV R35, RZ ;  /* 0x000000ff00237202 */ /* 0x001fe40000000f00 */
[----:B--2---:R-:W-:-:S05]  /*b7f0*/  @!P3 PRMT R6, R21, 0x7610, R6 ;  /* 0x000076101506b816 */ /* 0x004fca0000000006 */
[----:B------:R4:W-:Y:S02]  /*b800*/  @!P3 STL.S16 [R1+0x2a0], R6 ;  /* 0x0002a0060100b387 */ /* 0x0009e40000100600 */
[----:B----4-:R-:W-:Y:S02]  /*b810*/  @!P6 SHF.R.U32.HI R6, RZ, 0x10, R41 ;  /* 0x00000010ff06e819 */ /* 0x010fe40000011629 */
[----:B---3--:R-:W2:Y:S02]  /*b820*/  @!P5 LDG.E R35, desc[UR10][R42.64] ;  /* 0x0000000a2a23d981 */ /* 0x008ea4000c1e1900 */
[----:B------:R-:W-:Y:S02]  /*b830*/  @!P6 PRMT R20, R6, 0x7610, R20 ;  /* 0x000076100614e816 */ /* 0x000fe40000000014 */
[----:B------:R-:W-:-:S04]  /*b840*/  @!P6 SHF.R.U32.HI R6, RZ, 0x10, R36 ;  /* 0x00000010ff06e819 */ /* 0x000fc80000011624 */
[----:B------:R-:W-:Y:S01]  /*b850*/  @!P6 PRMT R37, R6, 0x7610, R37 ;  /* 0x000076100625e816 */ /* 0x000fe20000000025 */
[----:B------:R-:W3:Y:S04]  /*b860*/  LDL.LU.64 R42, [R1+0x598] ;  /* 0x00059800012a7983 */ /* 0x000ee80000300a00 */
[----:B------:R0:W-:Y:S04]  /*b870*/  STL.S16 [R1+0x296], R37 ;  /* 0x0002962501007387 */ /* 0x0001e80000100600 */
[----:B0-----:R-:W4:Y:S01]  /*b880*/  LDL.LU R37, [R1+0x5a0] ;  /* 0x0005a00001257983 */ /* 0x001f220000300800 */
[----:B------:R-:W-:-:S04]  /*b890*/  PRMT R6, RZ, 0x7610, R6 ;  /* 0x00007610ff067816 */ /* 0x000fc80000000006 */
[----:B------:R-:W-:-:S05]  /*b8a0*/  @!P6 PRMT R6, R41, 0x7610, R6 ;  /* 0x000076102906e816 */ /* 0x000fca0000000006 */
[----:B------:R-:W-:Y:S04]  /*b8b0*/  STL.S16 [R1+0x290], R6 ;  /* 0x0002900601007387 */ /* 0x000fe80000100600 */
[----:B------:R0:W-:Y:S02]  /*b8c0*/  STL.64 [R1+0x540], R16 ;  /* 0x0005401001007387 */ /* 0x0001e40000100a00 */
[----:B0-----:R-:W-:Y:S02]  /*b8d0*/  PRMT R17, RZ, 0x7610, R17 ;  /* 0x00007610ff117816 */ /* 0x001fe40000000011 */
[----:B------:R0:W-:Y:S02]  /*b8e0*/  STL [R1+0x1a8], R34 ;  /* 0x0001a82201007387 */ /* 0x0001e40000100800 */
[----:B0-----:R-:W-:-:S02]  /*b8f0*/  HFMA2.MMA R34, -RZ, RZ, 0, 0 ;  /* 0x00000000ff227435 */ /* 0x001fc400000001ff */
[----:B------:R-:W-:Y:S04]  /*b900*/  STL [R1+0x1b4], R21 ;  /* 0x0001b41501007387 */ /* 0x000fe80000100800 */
[----:B------:R0:W-:Y:S04]  /*b910*/  STL.S16 [R1+0x292], R20 ;  /* 0x0002921401007387 */ /* 0x0001e80000100600 */
[----:B-----5:R-:W5:Y:S04]  /*b920*/  @!P5 LDG.E R34, desc[UR10][R32.64] ;  /* 0x0000000a2022d981 */ /* 0x020f68000c1e1900 */
[----:B0-----:R-:W2:Y:S04]  /*b930*/  LDL.LU.64 R20, [R1+0x288] ;  /* 0x0002880001147983 */ /* 0x001ea80000300a00 */
[----:B------:R-:W5:Y:S01]  /*b940*/  LDL.LU.64 R32, [R1+0x280] ;  /* 0x0002800001207983 */ /* 0x000f620000300a00 */
[----:B---3--:R-:W-:-:S02]  /*b950*/  @!P0 SHF.R.U32.HI R6, RZ, 0x10, R43 ;  /* 0x00000010ff068819 */ /* 0x008fc4000001162b */
[----:B----4-:R-:W-:-:S04]  /*b960*/  PRMT R37, RZ, 0x7610, R37 ;  /* 0x00007610ff257816 */ /* 0x010fc80000000025 */
[----:B------:R-:W-:Y:S02]  /*b970*/  @!P0 PRMT R37, R6, 0x7610, R37 ;  /* 0x0000761006258816 */ /* 0x000fe40000000025 */
[----:B------:R-:W-:-:S04]  /*b980*/  @!P0 SHF.R.U32.HI R6, RZ, 0x10, R42 ;  /* 0x00000010ff068819 */ /* 0x000fc8000001162a */
[----:B------:R-:W-:Y:S02]  /*b990*/  @!P0 PRMT R17, R6, 0x7610, R17 ;  /* 0x0000761006118816 */ /* 0x000fe40000000011 */
[----:B------:R-:W-:Y:S01]  /*b9a0*/  PRMT R6, RZ, 0x7610, R6 ;  /* 0x00007610ff067816 */ /* 0x000fe20000000006 */
[----:B------:R0:W-:Y:S03]  /*b9b0*/  STL [R1+0x1bc], R42 ;  /* 0x0001bc2a01007387 */ /* 0x0001e60000100800 */
[----:B------:R-:W-:Y:S02]  /*b9c0*/  @!P0 PRMT R6, R42, 0x7610, R6 ;  /* 0x000076102a068816 */ /* 0x000fe40000000006 */
[----:B0-----:R-:W3:Y:S01]  /*b9d0*/  LDL.LU R42, [R1+0x220] ;  /* 0x00022000012a7983 */ /* 0x001ee20000300800 */
[----:B------:R-:W-:-:S04]  /*b9e0*/  LOP3.LUT R29, R29, 0xfff7ffff, RZ, 0xc0, !PT ;  /* 0xfff7ffff1d1d7812 */ /* 0x000fc800078ec0ff */
[----:B------:R-:W-:Y:S02]  /*b9f0*/  @P5 LOP3.LUT R29, R29, 0x80000, RZ, 0xfc, !PT ;  /* 0x000800001d1d5812 */ /* 0x000fe400078efcff */
[----:B------:R-:W-:Y:S02]  /*ba00*/  PRMT R8, RZ, 0x7610, R8 ;  /* 0x00007610ff087816 */ /* 0x000fe40000000008 */
[----:B------:R-:W-:Y:S01]  /*ba10*/  LOP3.LUT P5, RZ, R29, 0x4000, RZ, 0xc0, !PT ;  /* 0x000040001dff7812 */ /* 0x000fe200078ac0ff */
[----:B------:R0:W-:Y:S01]  /*ba20*/  STL [R1+0xb8], R41 ;  /* 0x0000b82901007387 */ /* 0x0001e20000100800 */
[----:B------:R-:W-:Y:S02]  /*ba30*/  @!P0 PRMT R8, R43, 0x7610, R8 ;  /* 0x000076102b088816 */ /* 0x000fe40000000008 */
[----:B------:R-:W-:Y:S01]  /*ba40*/  PRMT R9, RZ, 0x7610, R9 ;  /* 0x00007610ff097816 */ /* 0x000fe20000000009 */
[----:B------:R1:W-:Y:S01]  /*ba50*/  STL.S16 [R1+0x29c], R6 ;  /* 0x00029c0601007387 */ /* 0x0003e20000100600 */
[----:B0-----:R-:W-:-:S03]  /*ba60*/  IADD3 R41, R0, 0x1f8, RZ ;  /* 0x000001f800297810 */ /* 0x001fc60007ffe0ff */
[----:B------:R0:W-:Y:S01]  /*ba70*/  STL.S16 [R1+0x298], R8 ;  /* 0x0002980801007387 */ /* 0x0001e20000100600 */
[----:B------:R-:W-:-:S03]  /*ba80*/  ISETP.GE.U32.AND P0, PT, R41, UR6, PT ;  /* 0x0000000629007c0c */ /* 0x000fc6000bf06070 */
[----:B-1----:R-:W-:Y:S02]  /*ba90*/  @!P5 SHF.R.U32.HI R6, RZ, 0x10, R31 ;  /* 0x00000010ff06d819 */ /* 0x002fe4000001161f */
[----:B0-----:R-:W-:Y:S02]  /*baa0*/  SHF.R.S32.HI R8, RZ, 0x1f, R41 ;  /* 0x0000001fff087819 */ /* 0x001fe40000011429 */
[----:B------:R-:W-:Y:S02]  /*bab0*/  @!P5 PRMT R9, R6, 0x7610, R9 ;  /* 0x000076100609d816 */ /* 0x000fe40000000009 */
[----:B------:R-:W-:Y:S02]  /*bac0*/  ISETP.GE.OR.EX P0, PT, R8, UR7, P1, P0 ;  /* 0x0000000708007c0c */ /* 0x000fe40008f06700 */
[----:B------:R-:W-:Y:S02]  /*bad0*/  PRMT R7, RZ, 0x7610, R7 ;  /* 0x00007610ff077816 */ /* 0x000fe40000000007 */
[----:B------:R-:W-:Y:S01]  /*bae0*/  PRMT R16, RZ, 0x7610, R16 ;  /* 0x00007610ff107816 */ /* 0x000fe20000000010 */
[----:B------:R-:W-:Y:S01]  /*baf0*/  STL [R1+0xc0], R31 ;  /* 0x0000c01f01007387 */ /* 0x000fe20000100800 */
[----:B------:R-:W-:Y:S01]  /*bb00*/  LOP3.LUT P3, RZ, R30, 0x4, RZ, 0xc0, !PT ;  /* 0x000000041eff7812 */ /* 0x000fe2000786c0ff */
[----:B------:R-:W-:Y:S01]  /*bb10*/  ULDC.64 UR6, c[0x0][0x248] ;  /* 0x0000920000067ab9 */ /* 0x000fe20000000a00 */
[----:B------:R-:W-:Y:S01]  /*bb20*/  @!P5 PRMT R16, R31, 0x7610, R16 ;  /* 0x000076101f10d816 */ /* 0x000fe20000000010 */
[----:B------:R0:W-:Y:S04]  /*bb30*/  STL.S16 [R1+0x284], R9 ;  /* 0x0002840901007387 */ /* 0x0001e80000100600 */
[----:B0-----:R-:W-:Y:S01]  /*bb40*/  @!P0 MOV R9, R5 ;  /* 0x0000000500098202 */ /* 0x001fe20000000f00 */
[----:B------:R-:W-:Y:S04]  /*bb50*/  STL.S16 [R1+0x29a], R37 ;  /* 0x00029a2501007387 */ /* 0x000fe80000100600 */
[----:B------:R0:W-:Y:S02]  /*bb60*/  STL [R1+0x1b8], R36 ;  /* 0x0001b82401007387 */ /* 0x0001e40000100800 */
[----:B0-----:R-:W-:-:S06]  /*bb70*/  CS2R R36, SRZ ;  /* 0x0000000000247805 */ /* 0x001fcc000001ff00 */
[----:B--2---:R0:W2:Y:S04]  /*bb80*/  @!P3 LDG.E R36, desc[UR10][R20.64] ;  /* 0x0000000a1424b981 */ /* 0x0040a8000c1e1900 */
[----:B-----5:R-:W4:Y:S01]  /*bb90*/  @!P3 LDG.E R37, desc[UR10][R32.64] ;  /* 0x0000000a2025b981 */ /* 0x020f22000c1e1900 */
[C---:B------:R-:W-:Y:S02]  /*bba0*/  LOP3.LUT P3, RZ, R29.reuse, 0x2000, RZ, 0xc0, !PT ;  /* 0x000020001dff7812 */ /* 0x040fe4000786c0ff */
[----:B------:R-:W-:Y:S02]  /*bbb0*/  LOP3.LUT R29, R29, 0xffff7fff, RZ, 0xc0, !PT ;  /* 0xffff7fff1d1d7812 */ /* 0x000fe400078ec0ff */
[----:B------:R-:W-:Y:S01]  /*bbc0*/  PRMT R40, RZ, 0x7610, R40 ;  /* 0x00007610ff287816 */ /* 0x000fe20000000028 */
[----:B------:R1:W-:Y:S01]  /*bbd0*/  STL [R1+0xbc], R43 ;  /* 0x0000bc2b01007387 */ /* 0x0003e20000100800 */
[----:B------:R-:W-:-:S03]  /*bbe0*/  @P1 LOP3.LUT R29, R29, 0x8000, RZ, 0xfc, !PT ;  /* 0x000080001d1d1812 */ /* 0x000fc600078efcff */
[----:B------:R-:W-:Y:S04]  /*bbf0*/  STL.S16 [R1+0x280], RZ ;  /* 0x000280ff01007387 */ /* 0x000fe80000100600 */
[----:B------:R-:W0:Y:S04]  /*bc00*/  LDL.S16 R20, [R1+0x280] ;  /* 0x0002800001147983 */ /* 0x000e280000100600 */
[----:B-1----:R-:W5:Y:S04]  /*bc10*/  LDL.LU R43, [R1+0x228] ;  /* 0x00022800012b7983 */ /* 0x002f680000300800 */
[----:B------:R-:W2:Y:S01]  /*bc20*/  LDL.LU R21, [R1+0x594] ;  /* 0x0005940001157983 */ /* 0x000ea20000300800 */
[----:B---3--:R-:W-:-:S03]  /*bc30*/  @!P5 SHF.R.U32.HI R6, RZ, 0x10, R42 ;  /* 0x00000010ff06d819 */ /* 0x008fc6000001162a */
[----:B------:R-:W-:Y:S01]  /*bc40*/  STL.S16 [R1+0x2ac], RZ ;  /* 0x0002acff01007387 */ /* 0x000fe20000100600 */
[----:B------:R-:W-:-:S03]  /*bc50*/  @!P5 PRMT R7, R6, 0x7610, R7 ;  /* 0x000076100607d816 */ /* 0x000fc60000000007 */
[----:B------:R-:W3:Y:S04]  /*bc60*/  LDL.LU.64 R32, [R1+0x268] ;  /* 0x0002680001207983 */ /* 0x000ee80000300a00 */
[----:B------:R1:W-:Y:S02]  /*bc70*/  STL.S16 [R1+0x286], R7 ;  /* 0x0002860701007387 */ /* 0x0003e40000100600 */
[----:B-1----:R-:W1:Y:S02]  /*bc80*/  @!P0 LDC.64 R6, c[0x0][0x288] ;  /* 0x0000a200ff068b82 */ /* 0x002e640000000a00 */
[----:B-1----:R-:W-:Y:S01]  /*bc90*/  @!P0 IMAD R31, R8, R6, RZ ;  /* 0x00000006081f8224 */ /* 0x002fe200078e02ff */
[----:B------:R-:W-:-:S03]  /*bca0*/  @!P0 MOV R8, R2 ;  /* 0x0000000200088202 */ /* 0x000fc60000000f00 */
[C---:B------:R-:W-:Y:S02]  /*bcb0*/  @!P0 IMAD R7, R41.reuse, R7, R31 ;  /* 0x0000000729078224 */ /* 0x040fe400078e021f */
[----:B------:R-:W-:-:S05]  /*bcc0*/  @!P0 IMAD.WIDE.U32 R8, R41, R6, R8 ;  /* 0x0000000629088225 */ /* 0x000fca00078e0008 */
[----:B------:R-:W-:-:S04]  /*bcd0*/  @!P0 IADD3 R7, R9, R7, RZ ;  /* 0x0000000709078210 */ /* 0x000fc80007ffe0ff */
[C---:B------:R-:W-:Y:S02]  /*bce0*/  @!P0 SHF.L.U64.HI R31, R8.reuse, 0x1, R7 ;  /* 0x00000001081f8819 */ /* 0x040fe40000010207 */
[----:B------:R-:W1:Y:S01]  /*bcf0*/  @!P0 LDC.64 R6, c[0x0][0x230] ;  /* 0x00008c00ff068b82 */ /* 0x000e620000000a00 */
[----:B------:R-:W-:-:S07]  /*bd00*/  @!P0 SHF.L.U32 R41, R8, 0x1, RZ ;  /* 0x0000000108298819 */ /* 0x000fce00000006ff */
[----:B------:R-:W4:Y:S01]  /*bd10*/  @!P0 LDC.64 R8, c[0x0][0x228] ;  /* 0x00008a00ff088b82 */ /* 0x000f220000000a00 */
[----:B-1----:R-:W-:-:S04]  /*bd20*/  @!P0 IADD3 R6, P1, R41, R6, RZ ;  /* 0x0000000629068210 */ /* 0x002fc80007f3e0ff */
[----:B------:R-:W-:Y:S02]  /*bd30*/  @!P0 IADD3.X R7, R31, R7, RZ, P1, !PT ;  /* 0x000000071f078210 */ /* 0x000fe40000ffe4ff */
[----:B----4-:R-:W-:Y:S02]  /*bd40*/  @!P0 IADD3 R8, P1, R41, R8, RZ ;  /* 0x0000000829088210 */ /* 0x010fe40007f3e0ff */
[----:B------:R-:W4:Y:S02]  /*bd50*/  LDL.LU R41, [R1+0x224] ;  /* 0x0002240001297983 */ /* 0x000f240000300800 */
[----:B------:R-:W-:Y:S02]  /*bd60*/  @!P0 IADD3.X R9, R31, R9, RZ, P1, !PT ;  /* 0x000000091f098210 */ /* 0x000fe40000ffe4ff */
[----:B----4-:R-:W-:-:S04]  /*bd70*/  @!P3 SHF.R.U32.HI R31, RZ, 0x10, R41 ;  /* 0x00000010ff1fb819 */ /* 0x010fc80000011629 */
[----:B------:R-:W-:-:S05]  /*bd80*/  @!P3 PRMT R40, R31, 0x7610, R40 ;  /* 0x000076101f28b816 */ /* 0x000fca0000000028 */
[----:B------:R1:W-:Y:S04]  /*bd90*/  STL.S16 [R1+0x2aa], R40 ;  /* 0x0002aa2801007387 */ /* 0x0003e80000100600 */
[----:B-1----:R-:W4:Y:S01]  /*bda0*/  LDL.LU R40, [R1+0x58c] ;  /* 0x00058c0001287983 */ /* 0x002f220000300800 */
[----:B-----5:R-:W-:Y:S02]  /*bdb0*/  @!P3 SHF.R.U32.HI R31, RZ, 0x10, R43 ;  /* 0x00000010ff1fb819 */ /* 0x020fe4000001162b */
[----:B0-----:R-:W-:Y:S02]  /*bdc0*/  @!P5 PRMT R20, R42, 0x7610, R20 ;  /* 0x000076102a14d816 */ /* 0x001fe40000000014 */
[----:B--2---:R-:W-:-:S03]  /*bdd0*/  PRMT R21, RZ, 0x7610, R21 ;  /* 0x00007610ff157816 */ /* 0x004fc60000000015 */
[----:B------:R0:W-:Y:S04]  /*bde0*/  @!P5 STL.S16 [R1+0x280], R20 ;  /* 0x000280140100d387 */ /* 0x0001e80000100600 */
[----:B------:R1:W-:Y:S04]  /*bdf0*/  STL.S16 [R1+0x2a8], R21 ;  /* 0x0002a81501007387 */ /* 0x0003e80000100600 */
[----:B0-----:R-:W2:Y:S01]  /*be00*/  LDL.LU R20, [R1+0x590] ;  /* 0x0005900001147983 */ /* 0x001ea20000300800 */
[----:B----4-:R-:W-:-:S04]  /*be10*/  PRMT R40, RZ, 0x7610, R40 ;  /* 0x00007610ff287816 */ /* 0x010fc80000000028 */
[----:B------:R-:W-:-:S05]  /*be20*/  @!P3 PRMT R40, R31, 0x7610, R40 ;  /* 0x000076101f28b816 */ /* 0x000fca0000000028 */
[----:B------:R0:W-:Y:S01]  /*be30*/  STL.S16 [R1+0x2ae], R40 ;  /* 0x0002ae2801007387 */ /* 0x0001e20000100600 */
[----:B------:R-:W-:-:S03]  /*be40*/  PRMT R31, R21, 0x7610, R31 ;  /* 0x00007610151f7816 */ /* 0x000fc6000000001f */
[----:B-1----:R-:W4:Y:S04]  /*be50*/  LDL.S16 R21, [R1+0x2ac] ;  /* 0x0002ac0001157983 */ /* 0x002f280000100600 */
[----:B0-----:R-:W5:Y:S01]  /*be60*/  LDL.LU R40, [R1+0x588] ;  /* 0x0005880001287983 */ /* 0x001f620000300800 */
[----:B------:R-:W-:-:S04]  /*be70*/  LOP3.LUT R29, R29, 0xfffdffff, RZ, 0xc0, !PT ;  /* 0xfffdffff1d1d7812 */ /* 0x000fc800078ec0ff */
[----:B------:R-:W-:-:S04]  /*be80*/  @P0 LOP3.LUT R29, R29, 0x20000, RZ, 0xfc, !PT ;  /* 0x000200001d1d0812 */ /* 0x000fc800078efcff */
[----:B------:R-:W-:Y:S02]  /*be90*/  LOP3.LUT P0, RZ, R29, 0x1000, RZ, 0xc0, !PT ;  /* 0x000010001dff7812 */ /* 0x000fe4000780c0ff */
[----:B------:R-:W-:Y:S02]  /*bea0*/  @!P3 PRMT R31, R41, 0x7610, R31 ;  /* 0x00007610291fb816 */ /* 0x000fe4000000001f */
[----:B--2---:R-:W-:-:S03]  /*beb0*/  PRMT R20, RZ, 0x7610, R20 ;  /* 0x00007610ff147816 */ /* 0x004fc60000000014 */
[----:B------:R5:W-:Y:S01]  /*bec0*/  @!P3 STL.S16 [R1+0x2a8], R31 ;  /* 0x0002a81f0100b387 */ /* 0x000be20000100600 */
[----:B----4-:R-:W-:-:S05]  /*bed0*/  @!P3 PRMT R21, R43, 0x7610, R21 ;  /* 0x000076102b15b816 */ /* 0x010fca0000000015 */
[----:B-----5:R-:W-:-:S04]  /*bee0*/  @!P0 SHF.R.U32.HI R31, RZ, 0x10, R40 ;  /* 0x00000010ff1f8819 */ /* 0x020fc80000011628 */
[----:B------:R-:W-:Y:S01]  /*bef0*/  @!P0 PRMT R20, R31, 0x7610, R20 ;  /* 0x000076101f148816 */ /* 0x000fe20000000014 */
[----:B------:R0:W-:Y:S04]  /*bf00*/  @!P3 STL.S16 [R1+0x2ac], R21 ;  /* 0x0002ac150100b387 */ /* 0x0001e80000100600 */
[----:B------:R1:W-:Y:S04]  /*bf10*/  STL.S16 [R1+0x2ca], R20 ;  /* 0x0002ca1401007387 */ /* 0x0003e80000100600 */
[----:B0-----:R-:W2:Y:S04]  /*bf20*/  LDL.LU R21, [R1+0x584] ;  /* 0x0005840001157983 */ /* 0x001ea80000300800 */
[----:B-1----:R-:W4:Y:S01]  /*bf30*/  LDL.LU R20, [R1+0x580] ;  /* 0x0005800001147983 */ /* 0x002f220000300800 */
[----:B--2---:R-:W-:-:S02]  /*bf40*/  PRMT R21, RZ, 0x7610, R21 ;  /* 0x00007610ff157816 */ /* 0x004fc40000000015 */
[----:B----4-:R-:W-:-:S04]  /*bf50*/  @!P0 SHF.R.U32.HI R31, RZ, 0x10, R20 ;  /* 0x00000010ff1f8819 */ /* 0x010fc80000011614 */
[----:B------:R-:W-:-:S05]  /*bf60*/  @!P0 PRMT R21, R31, 0x7610, R21 ;  /* 0x000076101f158816 */ /* 0x000fca0000000015 */
[----:B------:R0:W-:Y:S04]  /*bf70*/  STL.S16 [R1+0x2ea], R21 ;  /* 0x0002ea1501007387 */ /* 0x0001e80000100600 */
[----:B0-----:R-:W2:Y:S01]  /*bf80*/  LDL.LU R21, [R1+0x57c] ;  /* 0x00057c0001157983 */ /* 0x001ea20000300800 */
[----:B------:R-:W-:Y:S02]  /*bf90*/  LOP3.LUT P5, RZ, R29, 0x800, RZ, 0xc0, !PT ;  /* 0x000008001dff7812 */ /* 0x000fe400078ac0ff */
[----:B--2---:R-:W-:-:S04]  /*bfa0*/  PRMT R21, RZ, 0x7610, R21 ;  /* 0x00007610ff157816 */ /* 0x004fc80000000015 */
[----:B------:R-:W-:-:S05]  /*bfb0*/  @!P0 PRMT R21, R40, 0x7610, R21 ;  /* 0x0000761028158816 */ /* 0x000fca0000000015 */
[----:B------:R0:W-:Y:S04]  /*bfc0*/  STL.S16 [R1+0x2c8], R21 ;  /* 0x0002c81501007387 */ /* 0x0001e80000100600 */
[----:B0-----:R-:W2:Y:S01]  /*bfd0*/  LDL.LU R21, [R1+0x578] ;  /* 0x0005780001157983 */ /* 0x001ea20000300800 */
[----:B------:R-:W-:-:S03]  /*bfe0*/  PRMT R22, RZ, 0x7610, R22 ;  /* 0x00007610ff167816 */ /* 0x000fc60000000016 */
[----:B------:R2:W-:Y:S02]  /*bff0*/  STL [R1+0x1c4], R43 ;  /* 0x0001c42b01007387 */ /* 0x0005e40000100800 */
[----:B--2---:R-:W-:-:S04]  /*c000*/  @!P5 SHF.R.U32.HI R43, RZ, 0x10, R21 ;  /* 0x00000010ff2bd819 */ /* 0x004fc80000011615 */
[----:B------:R-:W-:-:S05]  /*c010*/  @!P5 PRMT R22, R43, 0x7610, R22 ;  /* 0x000076102b16d816 */ /* 0x000fca0000000016 */
[----:B------:R0:W-:Y:S04]  /*c020*/  STL.S16 [R1+0x2ee], R22 ;  /* 0x0002ee1601007387 */ /* 0x0001e80000100600 */
[----:B0-----:R-:W2:Y:S01]  /*c030*/  LDL.LU R22, [R1+0x574] ;  /* 0x0005740001167983 */ /* 0x001ea20000300800 */
[----:B------:R-:W-:Y:S02]  /*c040*/  PRMT R23, RZ, 0x7610, R23 ;  /* 0x00007610ff177816 */ /* 0x000fe40000000017 */
[----:B--2---:R-:W-:-:S04]  /*c050*/  @!P5 SHF.R.U32.HI R43, RZ, 0x10, R22 ;  /* 0x00000010ff2bd819 */ /* 0x004fc80000011616 */
[----:B------:R-:W-:-:S05]  /*c060*/  @!P5 PRMT R23, R43, 0x7610, R23 ;  /* 0x000076102b17d816 */ /* 0x000fca0000000017 */
[----:B------:R0:W-:Y:S04]  /*c070*/  STL.S16 [R1+0x432], R23 ;  /* 0x0004321701007387 */ /* 0x0001e80000100600 */
[----:B0-----:R-:W2:Y:S02]  /*c080*/  LDL.LU R23, [R1+0x570] ;  /* 0x0005700001177983 */ /* 0x001ea40000300800 */
[----:B--2---:R-:W-:-:S04]  /*c090*/  PRMT R23, RZ, 0x7610, R23 ;  /* 0x00007610ff177816 */ /* 0x004fc80000000017 */
[----:B------:R-:W-:-:S05]  /*c0a0*/  @!P5 PRMT R23, R21, 0x7610, R23 ;  /* 0x000076101517d816 */ /* 0x000fca0000000017 */
[----:B------:R0:W-:Y:S04]  /*c0b0*/  STL.S16 [R1+0x2ec], R23 ;  /* 0x0002ec1701007387 */ /* 0x0001e80000100600 */
[----:B0-----:R-:W2:Y:S01]  /*c0c0*/  LDL.LU R23, [R1+0x56c] ;  /* 0x00056c0001177983 */ /* 0x001ea20000300800 */
[----:B------:R-:W-:-:S04]  /*c0d0*/  PRMT R43, RZ, 0x7610, R43 ;  /* 0x00007610ff2b7816 */ /* 0x000fc8000000002b */
[----:B------:R-:W-:Y:S02]  /*c0e0*/  @!P5 PRMT R43, R22, 0x7610, R43 ;  /* 0x00007610162bd816 */ /* 0x000fe4000000002b */
[----:B------:R-:W-:-:S03]  /*c0f0*/  PRMT R28, RZ, 0x7610, R28 ;  /* 0x00007610ff1c7816 */ /* 0x000fc6000000001c */
[----:B------:R-:W-:Y:S01]  /*c100*/  STL.S16 [R1+0x430], R43 ;  /* 0x0004302b01007387 */ /* 0x000fe20000100600 */
[----:B------:R-:W-:-:S03]  /*c110*/  LOP3.LUT P6, RZ, R30, 0x2, RZ, 0xc0, !PT ;  /* 0x000000021eff7812 */ /* 0x000fc600078cc0ff */
[----:B------:R0:W-:Y:S02]  /*c120*/  STL [R1+0x1c0], R42 ;  /* 0x0001c02a01007387 */ /* 0x0001e40000100800 */
[----:B0-----:R-:W-:-:S10]  /*c130*/  HFMA2.MMA R42, -RZ, RZ, 0, 0 ;  /* 0x00000000ff2a7435 */ /* 0x001fd400000001ff */
[----:B---3--:R0:W3:Y:S02]  /*c140*/  @!P6 LDG.E R42, desc[UR10][R32.64] ;  /* 0x0000000a202ae981 */ /* 0x0080e4000c1e1900 */
[----:B0-----:R-:W-:Y:S02]  /*c150*/  MOV R32, R18 ;  /* 0x0000001200207202 */ /* 0x001fe40000000f00 */
[----:B------:R-:W-:Y:S02]  /*c160*/  MOV R33, R19 ;  /* 0x0000001300217202 */ /* 0x000fe40000000f00 */
[----:B------:R-:W4:Y:S01]  /*c170*/  LDL.LU.64 R18, [R1+0x258] ;  /* 0x0002580001127983 */ /* 0x000f220000300a00 */
[----:B--2---:R-:W-:-:S04]  /*c180*/  @!P2 SHF.R.U32.HI R43, RZ, 0x10, R23 ;  /* 0x00000010ff2ba819 */ /* 0x004fc80000011617 */
[----:B------:R-:W-:-:S05]  /*c190*/  @!P2 PRMT R28, R43, 0x7610, R28 ;  /* 0x000076102b1ca816 */ /* 0x000fca000000001c */
[----:B------:R0:W-:Y:S04]  /*c1a0*/  STL.S16 [R1+0x436], R28 ;  /* 0x0004361c01007387 */ /* 0x0001e80000100600 */
[----:B0-----:R-:W2:Y:S01]  /*c1b0*/  LDL.LU R28, [R1+0x568] ;  /* 0x00056800011c7983 */ /* 0x001ea20000300800 */
[----:B------:R-:W-:Y:S02]  /*c1c0*/  PRMT R10, RZ, 0x7610, R10 ;  /* 0x00007610ff0a7816 */ /* 0x000fe4000000000a */
[----:B------:R-:W-:Y:S02]  /*c1d0*/  PRMT R31, RZ, 0x7610, R31 ;  /* 0x00007610ff1f7816 */ /* 0x000fe4000000001f */
[----:B------:R-:W-:Y:S02]  /*c1e0*/  LOP3.LUT P1, RZ, R30, 0x1, RZ, 0xc0, !PT ;  /* 0x000000011eff7812 */ /* 0x000fe4000782c0ff */
[----:B------:R-:W-:-:S05]  /*c1f0*/  @!P0 PRMT R31, R20, 0x7610, R31 ;  /* 0x00007610141f8816 */ /* 0x000fca000000001f */
[----:B------:R0:W-:Y:S02]  /*c200*/  STL.S16 [R1+0x2e8], R31 ;  /* 0x0002e81f01007387 */ /* 0x0001e40000100600 */
[----:B0-----:R-:W-:-:S06]  /*c210*/  MOV R31, RZ ;  /* 0x000000ff001f7202 */ /* 0x001fcc0000000f00 */
[----:B----4-:R-:W4:Y:S04]  /*c220*/  @!P1 LDG.E R31, desc[UR10][R18.64] ;  /* 0x0000000a121f9981 */ /* 0x010f28000c1e1900 */
[----:B------:R-:W5:Y:S01]  /*c230*/  LDL.LU.64 R18, [R1+0x248] ;  /* 0x0002480001127983 */ /* 0x000f620000300a00 */
[----:B--2---:R-:W-:-:S04]  /*c240*/  @!P2 SHF.R.U32.HI R43, RZ, 0x10, R28 ;  /* 0x00000010ff2ba819 */ /* 0x004fc8000001161c */
[----:B------:R-:W-:-:S05]  /*c250*/  @!P2 PRMT R10, R43, 0x7610, R10 ;  /* 0x000076102b0aa816 */ /* 0x000fca000000000a */
[----:B------:R0:W-:Y:S04]  /*c260*/  STL.S16 [R1+0x43a], R10 ;  /* 0x00043a0a01007387 */ /* 0x0001e80000100600 */
[----:B0-----:R-:W2:Y:S01]  /*c270*/  LDL.LU R10, [R1+0x564] ;  /* 0x00056400010a7983 */ /* 0x001ea20000300800 */
[----:B------:R-:W-:-:S04]  /*c280*/  PRMT R43, RZ, 0x7610, R43 ;  /* 0x00007610ff2b7816 */ /* 0x000fc8000000002b */
[----:B------:R-:W-:Y:S01]  /*c290*/  @!P2 PRMT R43, R28, 0x7610, R43 ;  /* 0x000076101c2ba816 */ /* 0x000fe2000000002b */
[----:B------:R0:W-:Y:S02]  /*c2a0*/  STL [R1+0x1c8], R20 ;  /* 0x0001c81401007387 */ /* 0x0001e40000100800 */
[----:B0-----:R-:W-:Y:S02]  /*c2b0*/  MOV R20, RZ ;  /* 0x000000ff00147202 */ /* 0x001fe40000000f00 */
[----:B--2---:R-:W-:-:S04]  /*c2c0*/  PRMT R10, RZ, 0x7610, R10 ;  /* 0x00007610ff0a7816 */ /* 0x004fc8000000000a */
[----:B------:R-:W-:Y:S02]  /*c2d0*/  @!P2 PRMT R10, R23, 0x7610, R10 ;  /* 0x00007610170aa816 */ /* 0x000fe4000000000a */
[----:B------:R-:W-:-:S03]  /*c2e0*/  LOP3.LUT P2, RZ, R29, 0x200000, RZ, 0xc0, !PT ;  /* 0x002000001dff7812 */ /* 0x000fc6000784c0ff */
[----:B------:R0:W-:Y:S10]  /*c2f0*/  STL.S16 [R1+0x434], R10 ;  /* 0x0004340a01007387 */ /* 0x0001f40000100600 */
[----:B-----5:R1:W2:Y:S04]  /*c300*/  @!P2 LDG.E R20, desc[UR10][R18.64] ;  /* 0x0000000a1214a981 */ /* 0x0202a8000c1e1900 */
[----:B0-----:R-:W5:Y:S04]  /*c310*/  LDL.LU R10, [R1+0x560] ;  /* 0x00056000010a7983 */ /* 0x001f680000300800 */
[----:B------:R-:W1:Y:S01]  /*c320*/  LDL.LU.64 R18, [R1+0x558] ;  /* 0x0005580001127983 */ /* 0x000e620000300a00 */
[----:B------:R-:W-:-:S03]  /*c330*/  LOP3.LUT P0, RZ, R29, 0x8, RZ, 0xc0, !PT ;  /* 0x000000081dff7812 */ /* 0x000fc6000780c0ff */
[----:B------:R5:W-:Y:S10]  /*c340*/  STL.S16 [R1+0x438], R43 ;  /* 0x0004382b01007387 */ /* 0x000bf40000100600 */
[----:B-----5:R-:W-:-:S02]  /*c350*/  @!P0 SHF.R.U32.HI R43, RZ, 0x10, R10 ;  /* 0x00000010ff2b8819 */ /* 0x020fc4000001160a */
[----:B-1----:R-:W-:-:S04]  /*c360*/  PRMT R19, RZ, 0x7610, R19 ;  /* 0x00007610ff137816 */ /* 0x002fc80000000013 */
[----:B------:R-:W-:-:S05]  /*c370*/  @!P0 PRMT R19, R43, 0x7610, R19 ;  /* 0x000076102b138816 */ /* 0x000fca0000000013 */
[----:B------:R0:W-:Y:S04]  /*c380*/  STL.S16 [R1+0x43e], R19 ;  /* 0x00043e1301007387 */ /* 0x0001e80000100600 */
[----:B0-----:R-:W5:Y:S01]  /*c390*/  LDL.LU R19, [R1+0x550] ;  /* 0x0005500001137983 */ /* 0x001f620000300800 */
[----:B------:R-:W-:Y:S02]  /*c3a0*/  PRMT R12, RZ, 0x7610, R12 ;  /* 0x00007610ff0c7816 */ /* 0x000fe4000000000c */
[----:B-----5:R-:W-:-:S04]  /*c3b0*/  @!P0 SHF.R.U32.HI R43, RZ, 0x10, R19 ;  /* 0x00000010ff2b8819 */ /* 0x020fc80000011613 */
[----:B------:R-:W-:-:S05]  /*c3c0*/  @!P0 PRMT R12, R43, 0x7610, R12 ;  /* 0x000076102b0c8816 */ /* 0x000fca000000000c */
[----:B------:R0:W-:Y:S04]  /*c3d0*/  STL.S16 [R1+0x442], R12 ;  /* 0x0004420c01007387 */ /* 0x0001e80000100600 */
[----:B0-----:R-:W5:Y:S01]  /*c3e0*/  LDL.LU R12, [R1+0x54c] ;  /* 0x00054c00010c7983 */ /* 0x001f620000300800 */
[----:B------:R-:W-:Y:S02]  /*c3f0*/  LOP3.LUT P5, RZ, R30, 0x2000000, RZ, 0xc0, !PT ;  /* 0x020000001eff7812 */ /* 0x000fe400078ac0ff */
[----:B-----5:R-:W-:-:S04]  /*c400*/  PRMT R12, RZ, 0x7610, R12 ;  /* 0x00007610ff0c7816 */ /* 0x020fc8000000000c */
[----:B------:R-:W-:-:S05]  /*c410*/  @!P0 PRMT R12, R10, 0x7610, R12 ;  /* 0x000076100a0c8816 */ /* 0x000fca000000000c */
[----:B------:R0:W-:Y:S04]  /*c420*/  STL.S16 [R1+0x43c], R12 ;  /* 0x00043c0c01007387 */ /* 0x0001e80000100600 */
[----:B0-----:R-:W5:Y:S01]  /*c430*/  LDL.LU R12, [R1+0x548] ;  /* 0x00054800010c7983 */ /* 0x001f620000300800 */
[----:B------:R-:W-:-:S04]  /*c440*/  PRMT R43, RZ, 0x7610, R43 ;  /* 0x00007610ff2b7816 */ /* 0x000fc8000000002b */
[----:B------:R-:W-:Y:S01]  /*c450*/  @!P0 PRMT R43, R19, 0x7610, R43 ;  /* 0x00007610132b8816 */ /* 0x000fe2000000002b */
[----:B------:R0:W-:Y:S04]  /*c460*/  STL [R1+0x538], R15 ;  /* 0x0005380f01007387 */ /* 0x0001e80000100800 */
[----:B------:R-:W-:Y:S01]  /*c470*/  STL.S16 [R1+0x440], R43 ;  /* 0x0004402b01007387 */ /* 0x000fe20000100600 */
[----:B0-----:R-:W-:-:S03]  /*c480*/  PRMT R15, RZ, 0x7610, R15 ;  /* 0x00007610ff0f7816 */ /* 0x001fc6000000000f */
[----:B------:R-:W-:Y:S04]  /*c490*/  STL.S16 [R1+0x29e], R17 ;  /* 0x00029e1101007387 */ /* 0x000fe80000100600 */
[----:B------:R0:W-:Y:S04]  /*c4a0*/  STL.S16 [R1+0x282], R16 ;  /* 0x0002821001007387 */ /* 0x0001e80000100600 */
[----:B0-----:R-:W3:Y:S01]  /*c4b0*/  LDL.LU.64 R16, [R1+0x278] ;  /* 0x0002780001107983 */ /* 0x001ee20000300a00 */
[----:B-----5:R-:W-:-:S04]  /*c4c0*/  @!P5 SHF.R.U32.HI R43, RZ, 0x10, R12 ;  /* 0x00000010ff2bd819 */ /* 0x020fc8000001160c */
[----:B------:R-:W-:-:S05]  /*c4d0*/  @!P5 PRMT R15, R43, 0x7610, R15 ;  /* 0x000076102b0fd816 */ /* 0x000fca000000000f */
[----:B------:R0:W-:Y:S04]  /*c4e0*/  STL.S16 [R1+0x446], R15 ;  /* 0x0004460f01007387 */ /* 0x0001e80000100600 */
[----:B0-----:R-:W5:Y:S01]  /*c4f0*/  LDL.LU R15, [R1+0x538] ;  /* 0x00053800010f7983 */ /* 0x001f620000300800 */
[----:B------:R-:W-:-:S03]  /*c500*/  PRMT R18, RZ, 0x7610, R18 ;  /* 0x00007610ff127816 */ /* 0x000fc60000000012 */
[----:B------:R0:W-:Y:S02]  /*c510*/  STL [R1+0xc4], R41 ;  /* 0x0000c42901007387 */ /* 0x0001e40000100800 */
[----:B0-----:R-:W-:-:S10]  /*c520*/  HFMA2.MMA R41, -RZ, RZ, 0, 0 ;  /* 0x00000000ff297435 */ /* 0x001fd400000001ff */
[----:B---3--:R-:W3:Y:S04]  /*c530*/  @!P6 LDG.E R41, desc[UR10][R16.64] ;  /* 0x0000000a1029e981 */ /* 0x008ee8000c1e1900 */
[----:B------:R-:W4:Y:S01]  /*c540*/  LDL.LU.64 R16, [R1+0x260] ;  /* 0x0002600001107983 */ /* 0x000f220000300a00 */
[----:B-----5:R-:W-:-:S04]  /*c550*/  @!P5 SHF.R.U32.HI R43, RZ, 0x10, R15 ;  /* 0x00000010ff2bd819 */ /* 0x020fc8000001160f */
[----:B------:R-:W-:-:S05]  /*c560*/  @!P5 PRMT R18, R43, 0x7610, R18 ;  /* 0x000076102b12d816 */ /* 0x000fca0000000012 */
[----:B------:R0:W-:Y:S04]  /*c570*/  STL.S16 [R1+0x44a], R18 ;  /* 0x00044a1201007387 */ /* 0x0001e80000100600 */
[----:B0-----:R-:W5:Y:S04]  /*c580*/  LDL.LU R18, [R1+0x534] ;  /* 0x0005340001127983 */ /* 0x001f680000300800 */
[----:B------:R0:W-:Y:S02]  /*c590*/  STL [R1+0xc8], R40 ;  /* 0x0000c82801007387 */ /* 0x0001e40000100800 */
[----:B0-----:R-:W-:-:S10]  /*c5a0*/  HFMA2.MMA R40, -RZ, RZ, 0, 0 ;  /* 0x00000000ff287435 */ /* 0x001fd400000001ff */
[----:B----4-:R-:W4:Y:S04]  /*c5b0*/  @!P1 LDG.E R40, desc[UR10][R16.64] ;  /* 0x0000000a10289981 */ /* 0x010f28000c1e1900 */
[----:B------:R-:W2:Y:S01]  /*c5c0*/  LDL.LU.64 R16, [R1+0x250] ;  /* 0x0002500001107983 */ /* 0x000ea20000300a00 */
[----:B-----5:R-:W-:-:S04]  /*c5d0*/  PRMT R18, RZ, 0x7610, R18 ;  /* 0x00007610ff127816 */ /* 0x020fc80000000012 */
[----:B------:R-:W-:-:S05]  /*c5e0*/  @!P5 PRMT R18, R12, 0x7610, R18 ;  /* 0x000076100c12d816 */ /* 0x000fca0000000012 */
[----:B------:R0:W-:Y:S04]  /*c5f0*/  STL.S16 [R1+0x444], R18 ;  /* 0x0004441201007387 */ /* 0x0001e80000100600 */
[----:B0-----:R-:W5:Y:S01]  /*c600*/  LDL.LU R18, [R1+0x530] ;  /* 0x0005300001127983 */ /* 0x001f620000300800 */
[----:B------:R-:W-:Y:S02]  /*c610*/  PRMT R43, RZ, 0x7610, R43 ;  /* 0x00007610ff2b7816 */ /* 0x000fe4000000002b */
[----:B------:R-:W-:Y:S02]  /*c620*/  LOP3.LUT P3, RZ, R29, 0x400000, RZ, 0xc0, !PT ;  /* 0x004000001dff7812 */ /* 0x000fe4000786c0ff */
[----:B------:R-:W-:Y:S01]  /*c630*/  @!P5 PRMT R43, R15, 0x7610, R43 ;  /* 0x000076100f2bd816 */ /* 0x000fe2000000002b */
[----:B------:R0:W-:Y:S04]  /*c640*/  STL [R1+0x520], R11 ;  /* 0x0005200b01007387 */ /* 0x0001e80000100800 */
[----:B------:R-:W-:Y:S04]  /*c650*/  STL.S16 [R1+0x448], R43 ;  /* 0x0004482b01007387 */ /* 0x000fe80000100600 */
[----:B------:R1:W-:Y:S01]  /*c660*/  STL [R1+0x1cc], R22 ;  /* 0x0001cc1601007387 */ /* 0x0003e20000100800 */
[----:B0-----:R-:W-:-:S02]  /*c670*/  PRMT R11, RZ, 0x7610, R11 ;  /* 0x00007610ff0b7816 */ /* 0x001fc4000000000b */
[----:B-1----:R-:W-:Y:S01]  /*c680*/  MOV R22, RZ ;  /* 0x000000ff00167202 */ /* 0x002fe20000000f00 */
[----:B------:R0:W-:Y:S05]  /*c690*/  STL [R1+0xcc], R21 ;  /* 0x0000cc1501007387 */ /* 0x0001ea0000100800 */
[----:B------:R1:W4:Y:S04]  /*c6a0*/  @!P3 LDG.E R22, desc[UR10][R32.64] ;  /* 0x0000000a2016b981 */ /* 0x000328000c1e1900 */
[----:B------:R3:W-:Y:S01]  /*c6b0*/  STL [R1+0xd0], R23 ;  /* 0x0000d01701007387 */ /* 0x0007e20000100800 */
[----:B0-----:R-:W-:-:S03]  /*c6c0*/  HFMA2.MMA R21, -RZ, RZ, 0, 0 ;  /* 0x00000000ff157435 */ /* 0x001fc600000001ff */
[----:B------:R-:W1:Y:S01]  /*c6d0*/  LDL.LU.64 R32, [R1+0x528] ;  /* 0x0005280001207983 */ /* 0x000e620000300a00 */
[----:B---3--:R-:W-:-:S06]  /*c6e0*/  HFMA2.MMA R23, -RZ, RZ, 0, 0 ;  /* 0x00000000ff177435 */ /* 0x008fcc00000001ff */
[----:B--2---:R-:W2:Y:S04]  /*c6f0*/  @!P2 LDG.E R21, desc[UR10][R16.64] ;  /* 0x0000000a1015a981 */ /* 0x004ea8000c1e1900 */
[----:B------:R0:W3:Y:S04]  /*c700*/  @!P3 LDG.E R23, desc[UR10][R38.64] ;  /* 0x0000000a2617b981 */ /* 0x0000e8000c1e1900 */
[----:B------:R-:W4:Y:S04]  /*c710*/  LDL.LU.64 R16, [R1+0x540] ;  /* 0x0005400001107983 */ /* 0x000f280000300a00 */
[----:B------:R-:W0:Y:S01]  /*c720*/  LDL.LU.64 R38, [R1+0x510] ;  /* 0x0005100001267983 */ /* 0x000e220000300a00 */
[----:B-----5:R-:W-:-:S04]  /*c730*/  @!P4 SHF.R.U32.HI R43, RZ, 0x10, R18 ;  /* 0x00000010ff2bc819 */ /* 0x020fc80000011612 */
[----:B------:R-:W-:-:S05]  /*c740*/  @!P4 PRMT R11, R43, 0x7610, R11 ;  /* 0x000076102b0bc816 */ /* 0x000fca000000000b */
[----:B------:R5:W-:Y:S04]  /*c750*/  STL.S16 [R1+0x44e], R11 ;  /* 0x00044e0b01007387 */ /* 0x000be80000100600 */
[----:B-----5:R-:W5:Y:S01]  /*c760*/  LDL.LU R11, [R1+0x520] ;  /* 0x00052000010b7983 */ /* 0x020f620000300800 */
[----:B------:R-:W-:Y:S02]  /*c770*/  LOP3.LUT P0, RZ, R30, 0x20, RZ, 0xc0, !PT ;  /* 0x000000201eff7812 */ /* 0x000fe4000780c0ff */
[----:B-1----:R-:W-:Y:S02]  /*c780*/  PRMT R32, RZ, 0x7610, R32 ;  /* 0x00007610ff207816 */ /* 0x002fe40000000020 */
[----:B0-----:R-:W-:Y:S02]  /*c790*/  PRMT R38, RZ, 0x7610, R38 ;  /* 0x00007610ff267816 */ /* 0x001fe40000000026 */
[----:B-----5:R-:W-:-:S04]  /*c7a0*/  @!P4 SHF.R.U32.HI R43, RZ, 0x10, R11 ;  /* 0x00000010ff2bc819 */ /* 0x020fc8000001160b */
[----:B------:R-:W-:Y:S02]  /*c7b0*/  @!P4 PRMT R32, R43, 0x7610, R32 ;  /* 0x000076102b20c816 */ /* 0x000fe40000000020 */
[----:B------:R-:W-:-:S04]  /*c7c0*/  PRMT R43, RZ, 0x7610, R43 ;  /* 0x00007610ff2b7816 */ /* 0x000fc8000000002b */
[----:B------:R-:W-:-:S05]  /*c7d0*/  @!P4 PRMT R43, R11, 0x7610, R43 ;  /* 0x000076100b2bc816 */ /* 0x000fca000000002b */
[----:B------:R4:W-:Y:S04]  /*c7e0*/  STL.S16 [R1+0x450], R43 ;  /* 0x0004502b01007387 */ /* 0x0009e80000100600 */
[----:B------:R0:W-:Y:S01]  /*c7f0*/  STL.S16 [R1+0x452], R32 ;  /* 0x0004522001007387 */ /* 0x0001e20000100600 */
[----:B----4-:R-:W-:-:S04]  /*c800*/  @!P0 SHF.R.U32.HI R43, RZ, 0x10, R17 ;  /* 0x00000010ff2b8819 */ /* 0x010fc80000011611 */
[----:B------:R-:W-:Y:S01]  /*c810*/  @!P0 PRMT R38, R43, 0x7610, R38 ;  /* 0x000076102b268816 */ /* 0x000fe20000000026 */
[----:B0-----:R-:W4:Y:S04]  /*c820*/  LDL.LU R32, [R1+0x51c] ;  /* 0x00051c0001207983 */ /* 0x001f280000300800 */
[----:B------:R0:W-:Y:S04]  /*c830*/  STL.S16 [R1+0x456], R38 ;  /* 0x0004562601007387 */ /* 0x0001e80000100600 */
[----:B0-----:R-:W5:Y:S01]  /*c840*/  LDL.LU R38, [R1+0x50c] ;  /* 0x00050c0001267983 */ /* 0x001f620000300800 */
[----:B------:R-:W-:-:S03]  /*c850*/  @!P0 SHF.R.U32.HI R43, RZ, 0x10, R16 ;  /* 0x00000010ff2b8819 */ /* 0x000fc60000011610 */
[----:B------:R0:W-:Y:S02]  /*c860*/  STL [R1+0x1d0], R28 ;  /* 0x0001d01c01007387 */ /* 0x0001e40000100800 */
[----:B0-----:R-:W-:Y:S02]  /*c870*/  MOV R28, RZ ;  /* 0x000000ff001c7202 */ /* 0x001fe40000000f00 */
[----:B----4-:R-:W-:-:S04]  /*c880*/  PRMT R32, RZ, 0x7610, R32 ;  /* 0x00007610ff207816 */ /* 0x010fc80000000020 */
[----:B------:R-:W-:Y:S02]  /*c890*/  @!P4 PRMT R32, R18, 0x7610, R32 ;  /* 0x000076101220c816 */ /* 0x000fe40000000020 */
[----:B------:R-:W-:Y:S02]  /*c8a0*/  LOP3.LUT P4, RZ, R29, 0x100000, RZ, 0xc0, !PT ;  /* 0x001000001dff7812 */ /* 0x000fe4000788c0ff */
[----:B-----5:R-:W-:-:S04]  /*c8b0*/  PRMT R38, RZ, 0x7610, R38 ;  /* 0x00007610ff267816 */ /* 0x020fc80000000026 */
[----:B------:R-:W-:-:S07]  /*c8c0*/  @!P0 PRMT R38, R43, 0x7610, R38 ;  /* 0x000076102b268816 */ /* 0x000fce0000000026 */
[----:B------:R0:W4:Y:S04]  /*c8d0*/  @!P4 LDG.E R28, desc[UR10][R44.64] ;  /* 0x0000000a2c1cc981 */ /* 0x000128000c1e1900 */
[----:B------:R1:W-:Y:S04]  /*c8e0*/  STL.S16 [R1+0x45a], R38 ;  /* 0x00045a2601007387 */ /* 0x0003e80000100600 */
[----:B------:R-:W0:Y:S04]  /*c8f0*/  LDL.LU.64 R44, [R1+0x4f8] ;  /* 0x0004f800012c7983 */ /* 0x000e280000300a00 */
[----:B-1----:R-:W5:Y:S01]  /*c900*/  LDL.LU R38, [R1+0x508] ;  /* 0x0005080001267983 */ /* 0x002f620000300800 */
[----:B------:R-:W-:-:S02]  /*c910*/  LOP3.LUT P5, RZ, R30, 0x10, RZ, 0xc0, !PT ;  /* 0x000000101eff7812 */ /* 0x000fc400078ac0ff */
[----:B------:R-:W-:-:S04]  /*c920*/  PRMT R39, RZ, 0x7610, R39 ;  /* 0x00007610ff277816 */ /* 0x000fc80000000027 */
[----:B------:R-:W-:Y:S02]  /*c930*/  @!P0 PRMT R39, R17, 0x7610, R39 ;  /* 0x0000761011278816 */ /* 0x000fe40000000027 */
[----:B-----5:R-:W-:Y:S02]  /*c940*/  PRMT R38, RZ, 0x7610, R38 ;  /* 0x00007610ff267816 */ /* 0x020fe40000000026 */
[----:B0-----:R-:W-:Y:S02]  /*c950*/  PRMT R44, RZ, 0x7610, R44 ;  /* 0x00007610ff2c7816 */ /* 0x001fe4000000002c */
[----:B------:R-:W-:Y:S02]  /*c960*/  @!P0 PRMT R38, R16, 0x7610, R38 ;  /* 0x0000761010268816 */ /* 0x000fe40000000026 */
[----:B------:R-:W-:Y:S02]  /*c970*/  LOP3.LUT P0, RZ, R30, 0x4, RZ, 0xc0, !PT ;  /* 0x000000041eff7812 */ /* 0x000fe4000780c0ff */
[----:B------:R-:W-:-:S04]  /*c980*/  @!P5 SHF.R.U32.HI R30, RZ, 0x10, R14 ;  /* 0x00000010ff1ed819 */ /* 0x000fc8000001160e */
[----:B------:R-:W-:-:S05]  /*c990*/  @!P5 PRMT R44, R30, 0x7610, R44 ;  /* 0x000076101e2cd816 */ /* 0x000fca000000002c */
[----:B------:R0:W-:Y:S04]  /*c9a0*/  STL.S16 [R1+0x45e], R44 ;  /* 0x00045e2c01007387 */ /* 0x0001e80000100600 */
[----:B0-----:R-:W5:Y:S04]  /*c9b0*/  LDL.LU R44, [R1+0x4f0] ;  /* 0x0004f000012c7983 */ /* 0x001f680000300800 */
[----:B------:R0:W-:Y:S04]  /*c9c0*/  STL.S16 [R1+0x458], R38 ;  /* 0x0004582601007387 */ /* 0x0001e80000100600 */
[----:B0-----:R-:W2:Y:S01]  /*c9d0*/  LDL.LU R38, [R1+0x500] ;  /* 0x0005000001267983 */ /* 0x001ea20000300800 */
[----:B------:R-:W-:-:S02]  /*c9e0*/  @!P5 SHF.R.U32.HI R30, RZ, 0x10, R13 ;  /* 0x00000010ff1ed819 */ /* 0x000fc4000001160d */
[----:B------:R-:W-:-:S04]  /*c9f0*/  PRMT R45, RZ, 0x7610, R45 ;  /* 0x00007610ff2d7816 */ /* 0x000fc8000000002d */
[----:B------:R-:W-:Y:S01]  /*ca00*/  @!P5 PRMT R45, R14, 0x7610, R45 ;  /* 0x000076100e2dd816 */ /* 0x000fe2000000002d */
[----:B------:R0:W-:Y:S04]  /*ca10*/  STL.S16 [R1+0x44c], R32 ;  /* 0x00044c2001007387 */ /* 0x0001e80000100600 */
[----:B0-----:R-:W3:Y:S01]  /*ca20*/  LDL.LU R32, [R1+0x518] ;  /* 0x0005180001207983 */ /* 0x001ee20000300800 */
[----:B-----5:R-:W-:-:S04]  /*ca30*/  PRMT R44, RZ, 0x7610, R44 ;  /* 0x00007610ff2c7816 */ /* 0x020fc8000000002c */
[----:B------:R-:W-:Y:S02]  /*ca40*/  @!P5 PRMT R44, R30, 0x7610, R44 ;  /* 0x000076101e2cd816 */ /* 0x000fe4000000002c */
[----:B------:R-:W-:-:S04]  /*ca50*/  PRMT R30, RZ, 0x7610, R30 ;  /* 0x00007610ff1e7816 */ /* 0x000fc8000000001e */
[----:B------:R-:W-:Y:S02]  /*ca60*/  @!P5 PRMT R30, R13, 0x7610, R30 ;  /* 0x000076100d1ed816 */ /* 0x000fe4000000001e */
[----:B------:R-:W-:Y:S02]  /*ca70*/  LOP3.LUT P5, RZ, R29, 0x80000, RZ, 0xc0, !PT ;  /* 0x000800001dff7812 */ /* 0x000fe400078ac0ff */
[----:B--2---:R-:W-:Y:S01]  /*ca80*/  PRMT R38, RZ, 0x7610, R38 ;  /* 0x00007610ff267816 */ /* 0x004fe20000000026 */
[----:B------:R0:W-:Y:S10]  /*ca90*/  STL.S16 [R1+0x460], R30 ;  /* 0x0004601e01007387 */ /* 0x0001f40000100600 */
[----:B0-----:R-:W-:-:S04]  /*caa0*/  @!P5 SHF.R.U32.HI R30, RZ, 0x10, R34 ;  /* 0x00000010ff1ed819 */ /* 0x001fc80000011622 */
[----:B------:R-:W-:-:S05]  /*cab0*/  @!P5 PRMT R38, R30, 0x7610, R38 ;  /* 0x000076101e26d816 */ /* 0x000fca0000000026 */
[----:B------:R0:W-:Y:S04]  /*cac0*/  STL.S16 [R1+0x466], R38 ;  /* 0x0004662601007387 */ /* 0x0001e80000100600 */
[----:B0-----:R-:W2:Y:S01]  /*cad0*/  LDL.LU R38, [R1+0x4e4] ;  /* 0x0004e40001267983 */ /* 0x001ea20000300800 */
[----:B------:R-:W-:Y:S02]  /*cae0*/  @!P5 SHF.R.U32.HI R30, RZ, 0x10, R35 ;  /* 0x00000010ff1ed819 */ /* 0x000fe40000011623 */
[----:B---3--:R-:W-:Y:S02]  /*caf0*/  PRMT R32, RZ, 0x7610, R32 ;  /* 0x00007610ff207816 */ /* 0x008fe40000000020 */
[----:B--2---:R-:W-:-:S04]  /*cb00*/  PRMT R38, RZ, 0x7610, R38 ;  /* 0x00007610ff267816 */ /* 0x004fc80000000026 */
[----:B------:R-:W-:Y:S02]  /*cb10*/  @!P5 PRMT R38, R30, 0x7610, R38 ;  /* 0x000076101e26d816 */ /* 0x000fe40000000026 */
[----:B------:R-:W-:-:S04]  /*cb20*/  PRMT R30, RZ, 0x7610, R30 ;  /* 0x00007610ff1e7816 */ /* 0x000fc8000000001e */
[----:B------:R-:W-:-:S05]  /*cb30*/  @!P5 PRMT R30, R35, 0x7610, R30 ;  /* 0x00007610231ed816 */ /* 0x000fca000000001e */
[----:B------:R0:W-:Y:S02]  /*cb40*/  STL.S16 [R1+0x468], R30 ;  /* 0x0004681e01007387 */ /* 0x0001e40000100600 */
[----:B0-----:R-:W-:-:S04]  /*cb50*/  @!P0 SHF.R.U32.HI R30, RZ, 0x10, R36 ;  /* 0x00000010ff1e8819 */ /* 0x001fc80000011624 */
[----:B------:R-:W-:-:S05]  /*cb60*/  @!P0 PRMT R32, R30, 0x7610, R32 ;  /* 0x000076101e208816 */ /* 0x000fca0000000020 */
[----:B------:R0:W-:Y:S04]  /*cb70*/  STL.S16 [R1+0x46e], R32 ;  /* 0x00046e2001007387 */ /* 0x0001e80000100600 */
[----:B0-----:R-:W2:Y:S01]  /*cb80*/  LDL.LU R32, [R1+0x4d8] ;  /* 0x0004d80001207983 */ /* 0x001ea20000300800 */
[----:B------:R-:W-:-:S03]  /*cb90*/  @!P0 SHF.R.U32.HI R30, RZ, 0x10, R37 ;  /* 0x00000010ff1e8819 */ /* 0x000fc60000011625 */
[----:B------:R-:W-:Y:S04]  /*cba0*/  STL [R1+0x4c4], R24 ;  /* 0x0004c41801007387 */ /* 0x000fe80000100800 */
[----:B------:R-:W-:Y:S04]  /*cbb0*/  STL [R1+0x4c8], R24 ;  /* 0x0004c81801007387 */ /* 0x000fe80000100800 */
[----:B------:R0:W-:Y:S02]  /*cbc0*/  STL [R1+0x4cc], R24 ;  /* 0x0004cc1801007387 */ /* 0x0001e40000100800 */
[----:B0-----:R-:W-:-:S02]  /*cbd0*/  PRMT R24, RZ, 0x7610, R24 ;  /* 0x00007610ff187816 */ /* 0x001fc40000000018 */
        /* <DEDUP_REMOVED lines=9> */
[----:B------:R-:W-:Y:S02]  /*cc70*/  @!P6 SHF.R.U32.HI R30, RZ, 0x10, R41 ;  /* 0x00000010ff1ee819 */ /* 0x000fe40000011629 */
[----:B--2---:R-:W-:-:S04]  /*cc80*/  PRMT R24, RZ, 0x7610, R24 ;  /* 0x00007610ff187816 */ /* 0x004fc80000000018 */
[----:B------:R-:W-:-:S05]  /*cc90*/  @!P6 PRMT R24, R30, 0x7610, R24 ;  /* 0x000076101e18e816 */ /* 0x000fca0000000018 */
[----:B------:R0:W-:Y:S04]  /*cca0*/  STL.S16 [R1+0x47a], R24 ;  /* 0x00047a1801007387 */ /* 0x0001e80000100600 */
[----:B0-----:R-:W2:Y:S04]  /*ccb0*/  LDL.LU R24, [R1+0x4c8] ;  /* 0x0004c80001187983 */ /* 0x001ea80000300800 */
[----:B------:R0:W-:Y:S04]  /*ccc0*/  STL [R1+0x4c0], R25 ;  /* 0x0004c01901007387 */ /* 0x0001e80000100800 */
[----:B------:R1:W-:Y:S01]  /*ccd0*/  STL.S16 [R1+0x454], R39 ;  /* 0x0004542701007387 */ /* 0x0003e20000100600 */
[----:B0-----:R-:W-:-:S04]  /*cce0*/  PRMT R25, RZ, 0x7610, R25 ;  /* 0x00007610ff197816 */ /* 0x001fc80000000019 */
[----:B------:R-:W-:Y:S01]  /*ccf0*/  @!P6 PRMT R25, R41, 0x7610, R25 ;  /* 0x000076102919e816 */ /* 0x000fe20000000019 */
[----:B-1----:R-:W3:Y:S04]  /*cd00*/  LDL.LU R39, [R1+0x504] ;  /* 0x0005040001277983 */ /* 0x002ee80000300800 */
[----:B------:R0:W-:Y:S04]  /*cd10*/  STL.S16 [R1+0x478], R25 ;  /* 0x0004781901007387 */ /* 0x0001e80000100600 */
[----:B0-----:R-:W5:Y:S04]  /*cd20*/  LDL.LU R25, [R1+0x4c0] ;  /* 0x0004c00001197983 */ /* 0x001f680000300800 */
[----:B------:R0:W-:Y:S04]  /*cd30*/  STL.S16 [R1+0x462], R44 ;  /* 0x0004622c01007387 */ /* 0x0001e80000100600 */
[----:B------:R1:W-:Y:S04]  /*cd40*/  STL.S16 [R1+0x45c], R45 ;  /* 0x00045c2d01007387 */ /* 0x0003e80000100600 */
[----:B0-----:R-:W4:Y:S04]  /*cd50*/  LDL.LU R44, [R1+0x4ec] ;  /* 0x0004ec00012c7983 */ /* 0x001f280000300800 */
[----:B-1----:R-:W4:Y:S01]  /*cd60*/  LDL.LU R45, [R1+0x4e8] ;  /* 0x0004e800012d7983 */ /* 0x002f220000300800 */
[----:B--2---:R-:W-:-:S04]  /*cd70*/  PRMT R24, RZ, 0x7610, R24 ;  /* 0x00007610ff187816 */ /* 0x004fc80000000018 */
[----:B------:R-:W-:-:S05]  /*cd80*/  @!P6 PRMT R24, R42, 0x7610, R24 ;  /* 0x000076102a18e816 */ /* 0x000fca0000000018 */
[----:B------:R0:W-:Y:S04]  /*cd90*/  STL.S16 [R1+0x474], R24 ;  /* 0x0004741801007387 */ /* 0x0001e80000100600 */
[----:B0-----:R-:W5:Y:S01]  /*cda0*/  LDL.LU R24, [R1+0x4c4] ;  /* 0x0004c40001187983 */ /* 0x001f620000300800 */
[----:B------:R-:W-:-:S03]  /*cdb0*/  LOP3.LUT P6, RZ, R29, 0x10000, RZ, 0xc0, !PT ;  /* 0x000100001dff7812 */ /* 0x000fc600078cc0ff */
[----:B------:R0:W-:Y:S01]  /*cdc0*/  STL [R1+0x1d8], R15 ;  /* 0x0001d80f01007387 */ /* 0x0001e20000100800 */
[----:B---3--:R-:W-:Y:S02]  /*cdd0*/  PRMT R39, RZ, 0x7610, R39 ;  /* 0x00007610ff277816 */ /* 0x008fe40000000027 */
[----:B------:R-:W-:Y:S01]  /*cde0*/  PRMT R33, RZ, 0x7610, R33 ;  /* 0x00007610ff217816 */ /* 0x000fe20000000021 */
[----:B------:R1:W-:Y:S01]  /*cdf0*/  STL [R1+0x4bc], R27 ;  /* 0x0004bc1b01007387 */ /* 0x0003e20000100800 */
[----:B0-----:R-:W-:Y:S02]  /*ce00*/  MOV R15, RZ ;  /* 0x000000ff000f7202 */ /* 0x001fe40000000f00 */
[----:B------:R-:W-:Y:S02]  /*ce10*/  @!P5 PRMT R39, R34, 0x7610, R39 ;  /* 0x000076102227d816 */ /* 0x000fe40000000027 */
[----:B-1----:R-:W-:Y:S01]  /*ce20*/  PRMT R27, RZ, 0x7610, R27 ;  /* 0x00007610ff1b7816 */ /* 0x002fe2000000001b */
[----:B------:R0:W-:Y:S01]  /*ce30*/  STL.S16 [R1+0x46a], R38 ;  /* 0x00046a2601007387 */ /* 0x0001e20000100600 */
[----:B------:R-:W-:-:S03]  /*ce40*/  @!P0 PRMT R33, R36, 0x7610, R33 ;  /* 0x0000761024218816 */ /* 0x000fc60000000021 */
[----:B------:R1:W-:Y:S04]  /*ce50*/  STL.S16 [R1+0x464], R39 ;  /* 0x0004642701007387 */ /* 0x0003e80000100600 */
[----:B0-----:R-:W2:Y:S04]  /*ce60*/  LDL.LU R38, [R1+0x4e0] ;  /* 0x0004e00001267983 */ /* 0x001ea80000300800 */
[----:B-1----:R-:W2:Y:S04]  /*ce70*/  LDL.LU R39, [R1+0x4dc] ;  /* 0x0004dc0001277983 */ /* 0x002ea80000300800 */
[----:B------:R0:W-:Y:S04]  /*ce80*/  STL.S16 [R1+0x472], R32 ;  /* 0x0004722001007387 */ /* 0x0001e80000100600 */
[----:B------:R1:W-:Y:S04]  /*ce90*/  STL.S16 [R1+0x46c], R33 ;  /* 0x00046c2101007387 */ /* 0x0003e80000100600 */
[----:B0-----:R-:W3:Y:S04]  /*cea0*/  LDL.LU R32, [R1+0x4d4] ;  /* 0x0004d40001207983 */ /* 0x001ee80000300800 */
[----:B-1----:R-:W3:Y:S04]  /*ceb0*/  LDL.LU R33, [R1+0x4d0] ;  /* 0x0004d00001217983 */ /* 0x002ee80000300800 */
[----:B------:R0:W-:Y:S01]  /*cec0*/  STL [R1+0xd4], R10 ;  /* 0x0000d40a01007387 */ /* 0x0001e20000100800 */
[----:B------:R-:W-:Y:S01]  /*ced0*/  LOP3.LUT P0, RZ, R29, 0x20000, RZ, 0xc0, !PT ;  /* 0x000200001dff7812 */ /* 0x000fe2000780c0ff */
[----:B0-----:R-:W-:Y:S01]  /*cee0*/  HFMA2.MMA R10, -RZ, RZ, 0, 0 ;  /* 0x00000000ff0a7435 */ /* 0x001fe200000001ff */
[----:B------:R-:W-:-:S09]  /*cef0*/  UIMAD.WIDE UR6, UR5, 0x8, UR6 ;  /* 0x00000008050678a5 */ /* 0x000fd2000f8e0206 */
[----:B----4-:R-:W4:Y:S04]  /*cf00*/  @!P4 LDG.E R10, desc[UR10][R44.64] ;  /* 0x0000000a2c0ac981 */ /* 0x010f28000c1e1900 */
[----:B-----5:R0:W5:Y:S02]  /*cf10*/  @!P6 LDG.E R15, desc[UR10][R24.64] ;  /* 0x0000000a180fe981 */ /* 0x020164000c1e1900 */
[----:B0-----:R-:W-:-:S04]  /*cf20*/  @!P1 SHF.R.U32.HI R24, RZ, 0x10, R31 ;  /* 0x00000010ff189819 */ /* 0x001fc8000001161f */
[----:B------:R-:W-:-:S05]  /*cf30*/  @!P1 PRMT R27, R24, 0x7610, R27 ;  /* 0x00007610181b9816 */ /* 0x000fca000000001b */
[----:B------:R0:W-:Y:S04]  /*cf40*/  STL.S16 [R1+0x47e], R27 ;  /* 0x00047e1b01007387 */ /* 0x0001e80000100600 */
[----:B0-----:R-:W4:Y:S01]  /*cf50*/  LDL.LU R27, [R1+0x4bc] ;  /* 0x0004bc00011b7983 */ /* 0x001f220000300800 */
[----:B------:R-:W-:Y:S02]  /*cf60*/  PRMT R25, RZ, 0x7610, R25 ;  /* 0x00007610ff197816 */ /* 0x000fe40000000019 */
[----:B------:R-:W-:Y:S02]  /*cf70*/  PRMT R45, RZ, 0x7610, R45 ;  /* 0x00007610ff2d7816 */ /* 0x000fe4000000002d */
[----:B------:R-:W-:Y:S02]  /*cf80*/  @!P1 PRMT R25, R40, 0x7610, R25 ;  /* 0x0000761028199816 */ /* 0x000fe40000000019 */
[----:B------:R-:W-:-:S03]  /*cf90*/  @!P1 SHF.R.U32.HI R24, RZ, 0x10, R40 ;  /* 0x00000010ff189819 */ /* 0x000fc60000011628 */
[----:B------:R0:W-:Y:S01]  /*cfa0*/  STL.S16 [R1+0x480], R25 ;  /* 0x0004801901007387 */ /* 0x0001e20000100600 */
[----:B------:R-:W-:Y:S02]  /*cfb0*/  @!P1 PRMT R45, R24, 0x7610, R45 ;  /* 0x00007610182d9816 */ /* 0x000fe4000000002d */
[----:B0-----:R-:W-:-:S06]  /*cfc0*/  CS2R R24, SRZ ;  /* 0x0000000000187805 */ /* 0x001fcc000001ff00 */
[----:B------:R0:W5:Y:S01]  /*cfd0*/  @!P0 LDG.E R25, desc[UR10][R6.64] ;  /* 0x0000000a06198981 */ /* 0x000162000c1e1900 */
[----:B------:R-:W-:-:S03]  /*cfe0*/  LOP3.LUT P5, RZ, R29, 0x40000, RZ, 0xc0, !PT ;  /* 0x000400001dff7812 */ /* 0x000fc600078ac0ff */
[----:B------:R1:W-:Y:S04]  /*cff0*/  STL [R1+0x1d4], R19 ;  /* 0x0001d41301007387 */ /* 0x0003e80000100800 */
[----:B------:R2:W-:Y:S01]  /*d000*/  STL [R1+0xd8], R12 ;  /* 0x0000d80c01007387 */ /* 0x0005e20000100800 */
[----:B0-----:R-:W-:Y:S02]  /*d010*/  MOV R6, UR6 ;  /* 0x0000000600067c02 */ /* 0x001fe40008000f00 */
[----:B------:R-:W-:Y:S01]  /*d020*/  MOV R7, UR7 ;  /* 0x0000000700077c02 */ /* 0x000fe20008000f00 */
[----:B------:R0:W-:Y:S04]  /*d030*/  STL [R1+0xdc], R18 ;  /* 0x0000dc1201007387 */ /* 0x0001e80000100800 */
[----:B------:R-:W5:Y:S04]  /*d040*/  @!P0 LDG.E R24, desc[UR10][R8.64] ;  /* 0x0000000a08188981 */ /* 0x000f68000c1e1900 */
[----:B------:R-:W5:Y:S01]  /*d050*/  LDG.E.64 R6, desc[UR10][R6.64] ;  /* 0x0000000a06067981 */ /* 0x000f62000c1e1b00 */
[----:B-1----:R-:W-:Y:S01]  /*d060*/  MOV R19, RZ ;  /* 0x000000ff00137202 */ /* 0x002fe20000000f00 */
[----:B--2---:R-:W-:-:S02]  /*d070*/  HFMA2.MMA R12, -RZ, RZ, 0, 0 ;  /* 0x00000000ff0c7435 */ /* 0x004fc400000001ff */
[----:B0-----:R-:W-:-:S03]  /*d080*/  HFMA2.MMA R18, -RZ, RZ, 0, 0 ;  /* 0x00000000ff127435 */ /* 0x001fc600000001ff */
[----:B------:R0:W2:Y:S05]  /*d090*/  @!P5 LDG.E R19, desc[UR10][R38.64] ;  /* 0x0000000a2613d981 */ /* 0x0000aa000c1e1900 */
[----:B---3--:R1:W3:Y:S04]  /*d0a0*/  @!P5 LDG.E R12, desc[UR10][R32.64] ;  /* 0x0000000a200cd981 */ /* 0x0082e8000c1e1900 */
[----:B----4-:R4:W3:Y:S01]  /*d0b0*/  @!P6 LDG.E R18, desc[UR10][R26.64] ;  /* 0x0000000a1a12e981 */ /* 0x0108e2000c1e1900 */
[----:B------:R-:W-:-:S02]  /*d0c0*/  PRMT R43, RZ, 0x7610, R43 ;  /* 0x00007610ff2b7816 */ /* 0x000fc4000000002b */
[----:B0-----:R-:W-:Y:S02]  /*d0d0*/  PRMT R39, RZ, 0x7610, R39 ;  /* 0x00007610ff277816 */ /* 0x001fe40000000027 */
[----:B------:R-:W-:Y:S02]  /*d0e0*/  PRMT R38, RZ, 0x7610, R38 ;  /* 0x00007610ff267816 */ /* 0x000fe40000000026 */
[----:B-1----:R-:W-:Y:S02]  /*d0f0*/  PRMT R33, RZ, 0x7610, R33 ;  /* 0x00007610ff217816 */ /* 0x002fe40000000021 */
[----:B------:R-:W-:Y:S02]  /*d100*/  @!P2 SHF.R.U32.HI R8, RZ, 0x10, R21 ;  /* 0x00000010ff08a819 */ /* 0x000fe40000011615 */
[----:B------:R-:W-:Y:S02]  /*d110*/  @!P2 PRMT R39, R20, 0x7610, R39 ;  /* 0x000076101427a816 */ /* 0x000fe40000000027 */
[----:B------:R-:W-:-:S02]  /*d120*/  @!P2 PRMT R38, R21, 0x7610, R38 ;  /* 0x000076101526a816 */ /* 0x000fc40000000026 */
[----:B------:R-:W-:Y:S02]  /*d130*/  @!P2 PRMT R33, R8, 0x7610, R33 ;  /* 0x000076100821a816 */ /* 0x000fe40000000021 */
[----:B-----5:R-:W-:-:S13]  /*d140*/  R2UR UR16, R6 ;  /* 0x00000000061072ca */ /* 0x020fda00000e0000 */
[----:B------:R-:W-:-:S05]  /*d150*/  MOV R6, UR16 ;  /* 0x0000001000067c02 */ /* 0x000fca0008000f00 */
[----:B------:R-:W-:Y:S01]  /*d160*/  FFMA.FTZ R6, -R6, UR16, R7 ;  /* 0x0000001006067c23 */ /* 0x000fe20008010107 */
[----:B------:R-:W-:-:S04]  /*d170*/  @!P2 SHF.R.U32.HI R7, RZ, 0x10, R20 ;  /* 0x00000010ff07a819 */ /* 0x000fc80000011614 */
[----:B------:R-:W-:Y:S02]  /*d180*/  @!P2 PRMT R43, R7, 0x7610, R43 ;  /* 0x00007610072ba816 */ /* 0x000fe4000000002b */
[----:B------:R-:W-:-:S13]  /*d190*/  FSETP.GTU.FTZ.AND P2, PT, R6, RZ, PT ;  /* 0x000000ff0600720b */ /* 0x000fda0003f5c000 */
[----:B------:R-:W-:Y:S01]  /*d1a0*/  VOTEU.ANY UP0, P2 ;  /* 0x00000000003f7886 */ /* 0x000fe20001000100 */
[----:B------:R-:W-:Y:S02]  /*d1b0*/  PLOP3.LUT P2, PT, PT, PT, UP0, 0x80, 0x0 ;  /* 0x000000000000781c */ /* 0x000fe40003f4f008 */
[----:B------:R-:W-:Y:S02]  /*d1c0*/  PRMT R44, RZ, 0x7610, R44 ;  /* 0x00007610ff2c7816 */ /* 0x000fe4000000002c */
[----:B------:R-:W-:Y:S01]  /*d1d0*/  @UP0 ULDC UR6, c[0x0][0x250] ;  /* 0x0000940000060ab9 */ /* 0x000fe20000000800 */
[----:B------:R0:W-:Y:S01]  /*d1e0*/  STL [R1+0xf4], R31 ;  /* 0x0000f41f01007387 */ /* 0x0001e20000100800 */
[----:B------:R-:W-:Y:S02]  /*d1f0*/  @!P1 PRMT R44, R31, 0x7610, R44 ;  /* 0x000076101f2c9816 */ /* 0x000fe4000000002c */
[----:B------:R-:W-:-:S05]  /*d200*/  @!P3 SHF.R.U32.HI R7, RZ, 0x10, R22 ;  /* 0x00000010ff07b819 */ /* 0x000fca0000011616 */
[----:B------:R-:W-:Y:S01]  /*d210*/  @P2 FADD.FTZ R6, R6, UR6 ;  /* 0x0000000606062e21 */ /* 0x000fe20008010000 */
[----:B0-----:R-:W-:-:S05]  /*d220*/  PRMT R31, RZ, 0x7610, R31 ;  /* 0x00007610ff1f7816 */ /* 0x001fca000000001f */
[----:B------:R-:W0:Y:S01]  /*d230*/  @P2 MUFU.RSQ R6, R6 ;  /* 0x0000000600062308 */ /* 0x000e220000001400 */
[----:B------:R-:W-:Y:S02]  /*d240*/  @!P3 PRMT R31, R7, 0x7610, R31 ;  /* 0x00007610071fb816 */ /* 0x000fe4000000001f */
[----:B------:R-:W-:Y:S02]  /*d250*/  PRMT R32, RZ, 0x7610, R32 ;  /* 0x00007610ff207816 */ /* 0x000fe40000000020 */
[----:B------:R-:W-:Y:S02]  /*d260*/  PRMT R30, RZ, 0x7610, R30 ;  /* 0x00007610ff1e7816 */ /* 0x000fe4000000001e */
[----:B----4-:R-:W-:Y:S02]  /*d270*/  PRMT R26, RZ, 0x7610, R26 ;  /* 0x00007610ff1a7816 */ /* 0x010fe4000000001a */
[----:B------:R-:W-:Y:S01]  /*d280*/  @!P4 SHF.R.U32.HI R7, RZ, 0x10, R28 ;  /* 0x00000010ff07c819 */ /* 0x000fe2000001161c */
[----:B------:R1:W-:Y:S01]  /*d290*/  STL [R1+0xfc], R22 ;  /* 0x0000fc1601007387 */ /* 0x0003e20000100800 */
[----:B------:R-:W-:-:S02]  /*d2a0*/  LOP3.LUT P1, RZ, R29, 0x8000, RZ, 0xc0, !PT ;  /* 0x000080001dff7812 */ /* 0x000fc4000782c0ff */
[----:B------:R-:W-:Y:S01]  /*d2b0*/  @!P3 PRMT R32, R22, 0x7610, R32 ;  /* 0x000076101620b816 */ /* 0x000fe20000000020 */
[----:B------:R4:W-:Y:S01]  /*d2c0*/  STL [R1+0x1fc], R23 ;  /* 0x0001fc1701007387 */ /* 0x0009e20000100800 */
[----:B------:R-:W-:Y:S02]  /*d2d0*/  @!P3 PRMT R30, R23, 0x7610, R30 ;  /* 0x00007610171eb816 */ /* 0x000fe4000000001e */
[----:B------:R-:W-:Y:S02]  /*d2e0*/  @!P4 PRMT R26, R7, 0x7610, R26 ;  /* 0x00007610071ac816 */ /* 0x000fe4000000001a */
[----:B------:R-:W-:Y:S02]  /*d2f0*/  PRMT R29, RZ, 0x7610, R29 ;  /* 0x00007610ff1d7816 */ /* 0x000fe4000000001d */
[----:B-1----:R-:W-:Y:S02]  /*d300*/  PRMT R22, RZ, 0x7610, R22 ;  /* 0x00007610ff167816 */ /* 0x002fe40000000016 */
[----:B------:R-:W-:-:S02]  /*d310*/  @!P4 SHF.R.U32.HI R7, RZ, 0x10, R10 ;  /* 0x00000010ff07c819 */ /* 0x000fc4000001160a */
[----:B----4-:R-:W-:Y:S01]  /*d320*/  @!P3 SHF.R.U32.HI R23, RZ, 0x10, R23 ;  /* 0x00000010ff17b819 */ /* 0x010fe20000011617 */
[----:B------:R1:W-:Y:S01]  /*d330*/  STL [R1+0xe0], R17 ;  /* 0x0000e01101007387 */ /* 0x0003e20000100800 */
[----:B------:R-:W-:Y:S02]  /*d340*/  @!P4 PRMT R22, R7, 0x7610, R22 ;  /* 0x000076100716c816 */ /* 0x000fe40000000016 */
[----:B------:R-:W-:Y:S01]  /*d350*/  @!P3 PRMT R29, R23, 0x7610, R29 ;  /* 0x00007610171db816 */ /* 0x000fe2000000001d */
[----:B------:R4:W-:Y:S01]  /*d360*/  STL [R1+0xf8], R20 ;  /* 0x0000f81401007387 */ /* 0x0009e20000100800 */
[----:B------:R-:W-:Y:S02]  /*d370*/  PRMT R23, RZ, 0x7610, R23 ;  /* 0x00007610ff177816 */ /* 0x000fe40000000017 */
[----:B--2---:R-:W-:Y:S02]  /*d380*/  @!P5 SHF.R.U32.HI R7, RZ, 0x10, R19 ;  /* 0x00000010ff07d819 */ /* 0x004fe40000011613 */
[----:B-1----:R-:W-:Y:S01]  /*d390*/  PRMT R17, RZ, 0x7610, R17 ;  /* 0x00007610ff117816 */ /* 0x002fe20000000011 */
[----:B------:R1:W-:Y:S01]  /*d3a0*/  STL [R1+0x1dc], R11 ;  /* 0x0001dc0b01007387 */ /* 0x0003e20000100800 */
[----:B----4-:R-:W-:-:S03]  /*d3b0*/  PRMT R20, RZ, 0x7610, R20 ;  /* 0x00007610ff147816 */ /* 0x010fc60000000014 */
[----:B------:R2:W-:Y:S01]  /*d3c0*/  STL [R1+0x1f8], R21 ;  /* 0x0001f81501007387 */ /* 0x0005e20000100800 */
[----:B------:R-:W-:Y:S02]  /*d3d0*/  @!P4 PRMT R23, R10, 0x7610, R23 ;  /* 0x000076100a17c816 */ /* 0x000fe40000000017 */
[----:B------:R-:W-:Y:S01]  /*d3e0*/  @!P5 PRMT R20, R7, 0x7610, R20 ;  /* 0x000076100714d816 */ /* 0x000fe20000000014 */
[----:B------:R4:W-:Y:S01]  /*d3f0*/  STL [R1+0x1e0], R16 ;  /* 0x0001e01001007387 */ /* 0x0009e20000100800 */
[----:B---3--:R-:W-:Y:S02]  /*d400*/  @!P5 PRMT R17, R12, 0x7610, R17 ;  /* 0x000076100c11d816 */ /* 0x008fe40000000011 */
[----:B0-----:R-:W-:Y:S01]  /*d410*/  @P2 R2UR UR6, R6 ;  /* 0x00000000060622ca */ /* 0x001fe200000e0000 */
[----:B------:R0:W-:Y:S01]  /*d420*/  STL [R1+0xe4], R14 ;  /* 0x0000e40e01007387 */ /* 0x0001e20000100800 */
[----:B-1----:R-:W-:Y:S02]  /*d430*/  PRMT R11, RZ, 0x7610, R11 ;  /* 0x00007610ff0b7816 */ /* 0x002fe4000000000b */
[----:B--2---:R-:W-:Y:S01]  /*d440*/  PRMT R21, RZ, 0x7610, R21 ;  /* 0x00007610ff157816 */ /* 0x004fe20000000015 */
[----:B------:R1:W-:Y:S01]  /*d450*/  STL [R1+0x1e4], R13 ;  /* 0x0001e40d01007387 */ /* 0x0003e20000100800 */
[----:B------:R-:W-:-:S02]  /*d460*/  PRMT R27, RZ, 0x7610, R27 ;  /* 0x00007610ff1b7816 */ /* 0x000fc4000000001b */
[----:B----4-:R-:W-:Y:S01]  /*d470*/  PRMT R16, RZ, 0x7610, R16 ;  /* 0x00007610ff107816 */ /* 0x010fe20000000010 */
[----:B------:R2:W-:Y:S01]  /*d480*/  STL [R1+0x200], R10 ;  /* 0x0002000a01007387 */ /* 0x0005e20000100800 */
[----:B------:R-:W-:Y:S02]  /*d490*/  @!P6 SHF.R.U32.HI R7, RZ, 0x10, R15 ;  /* 0x00000010ff07e819 */ /* 0x000fe4000001160f */
[----:B0-----:R-:W-:Y:S01]  /*d4a0*/  PRMT R14, RZ, 0x7610, R14 ;  /* 0x00007610ff0e7816 */ /* 0x001fe2000000000e */
[----:B------:R0:W-:Y:S01]  /*d4b0*/  STL [R1+0x204], R12 ;  /* 0x0002040c01007387 */ /* 0x0001e20000100800 */
[----:B-1----:R-:W-:Y:S02]  /*d4c0*/  PRMT R13, RZ, 0x7610, R13 ;  /* 0x00007610ff0d7816 */ /* 0x002fe4000000000d */
[----:B--2---:R-:W-:Y:S01]  /*d4d0*/  PRMT R10, RZ, 0x7610, R10 ;  /* 0x00007610ff0a7816 */ /* 0x004fe2000000000a */
[----:B------:R1:W-:Y:S01]  /*d4e0*/  STL [R1+0x104], R19 ;  /* 0x0001041301007387 */ /* 0x0003e20000100800 */
[----:B0-----:R-:W-:-:S02]  /*d4f0*/  @!P5 SHF.R.U32.HI R12, RZ, 0x10, R12 ;  /* 0x00000010ff0cd819 */ /* 0x001fc4000001160c */
[----:B------:R-:W-:Y:S02]  /*d500*/  @!P5 PRMT R21, R19, 0x7610, R21 ;  /* 0x000076101315d816 */ /* 0x000fe40000000015 */
[----:B------:R-:W-:Y:S02]  /*d510*/  @!P4 PRMT R27, R28, 0x7610, R27 ;  /* 0x000076101c1bc816 */ /* 0x000fe4000000001b */
[----:B------:R-:W-:Y:S02]  /*d520*/  @!P5 PRMT R16, R12, 0x7610, R16 ;  /* 0x000076100c10d816 */ /* 0x000fe40000000010 */
[----:B------:R-:W-:Y:S02]  /*d530*/  @!P6 PRMT R14, R15, 0x7610, R14 ;  /* 0x000076100f0ee816 */ /* 0x000fe4000000000e */
[----:B------:R-:W-:Y:S02]  /*d540*/  @!P6 PRMT R13, R7, 0x7610, R13 ;  /* 0x00007610070de816 */ /* 0x000fe4000000000d */
[----:B-1----:R-:W-:Y:S01]  /*d550*/  PRMT R19, RZ, 0x7610, R19 ;  /* 0x00007610ff137816 */ /* 0x002fe20000000013 */
[----:B------:R-:W-:Y:S04]  /*d560*/  STL.S16 [R1+0x486], R45 ;  /* 0x0004862d01007387 */ /* 0x000fe80000100600 */
[----:B------:R-:W-:Y:S04]  /*d570*/  STL.S16 [R1+0x47c], R44 ;  /* 0x00047c2c01007387 */ /* 0x000fe80000100600 */
[----:B------:R-:W-:Y:S04]  /*d580*/  STL [R1+0xe8], R34 ;  /* 0x0000e82201007387 */ /* 0x000fe80000100800 */
[----:B------:R-:W-:Y:S04]  /*d590*/  STL [R1+0x1e8], R35 ;  /* 0x0001e82301007387 */ /* 0x000fe80000100800 */
[----:B------:R-:W-:Y:S04]  /*d5a0*/  STL [R1+0xec], R36 ;  /* 0x0000ec2401007387 */ /* 0x000fe80000100800 */
[----:B------:R-:W-:Y:S04]  /*d5b0*/  STL [R1+0x1ec], R37 ;  /* 0x0001ec2501007387 */ /* 0x000fe80000100800 */
[----:B------:R-:W-:Y:S04]  /*d5c0*/  STL [R1+0xf0], R42 ;  /* 0x0000f02a01007387 */ /* 0x000fe80000100800 */
[----:B------:R-:W-:Y:S04]  /*d5d0*/  STL [R1+0x1f0], R41 ;  /* 0x0001f02901007387 */ /* 0x000fe80000100800 */
[----:B------:R-:W-:Y:S04]  /*d5e0*/  STL.S16 [R1+0x484], R43 ;  /* 0x0004842b01007387 */ /* 0x000fe80000100600 */
[----:B------:R-:W-:Y:S04]  /*d5f0*/  STL.S16 [R1+0x482], R39 ;  /* 0x0004822701007387 */ /* 0x000fe80000100600 */
[----:B------:R-:W-:Y:S04]  /*d600*/  STL [R1+0x1f4], R40 ;  /* 0x0001f42801007387 */ /* 0x000fe80000100800 */
[----:B------:R-:W-:Y:S04]  /*d610*/  STL.S16 [R1+0x488], R38 ;  /* 0x0004882601007387 */ /* 0x000fe80000100600 */
[----:B------:R-:W-:Y:S04]  /*d620*/  STL.S16 [R1+0x48a], R33 ;  /* 0x00048a2101007387 */ /* 0x000fe80000100600 */
[----:B------:R-:W-:Y:S04]  /*d630*/  STL.S16 [R1+0x48c], R32 ;  /* 0x00048c2001007387 */ /* 0x000fe80000100600 */
        /* <DEDUP_REMOVED lines=11> */
[----:B------:R-:W-:Y:S01]  /*d6f0*/  STL [R1+0x108], R15 ;  /* 0x0001080f01007387 */ /* 0x000fe20000100800 */
[----:B------:R-:W-:-:S03]  /*d700*/  @!P6 SHF.R.U32.HI R6, RZ, 0x10, R18 ;  /* 0x00000010ff06e819 */ /* 0x000fc60000011612 */
[----:B------:R0:W-:Y:S01]  /*d710*/  STL [R1+0x208], R18 ;  /* 0x0002081201007387 */ /* 0x0001e20000100800 */
[----:B------:R-:W-:Y:S02]  /*d720*/  @!P6 PRMT R11, R18, 0x7610, R11 ;  /* 0x00007610120be816 */ /* 0x000fe4000000000b */
[----:B------:R-:W-:Y:S01]  /*d730*/  @!P6 PRMT R10, R6, 0x7610, R10 ;  /* 0x00007610060ae816 */ /* 0x000fe2000000000a */
[----:B------:R-:W-:Y:S01]  /*d740*/  STL.S16 [R1+0x4a0], R16 ;  /* 0x0004a01001007387 */ /* 0x000fe20000100600 */
[----:B0-----:R-:W-:-:S03]  /*d750*/  PRMT R18, RZ, 0x7610, R18 ;  /* 0x00007610ff127816 */ /* 0x001fc60000000012 */
[----:B------:R-:W-:Y:S04]  /*d760*/  STL.S16 [R1+0x4a4], R14 ;  /* 0x0004a40e01007387 */ /* 0x000fe80000100600 */
[----:B------:R-:W-:Y:S04]  /*d770*/  STL [R1+0x10c], R25 ;  /* 0x00010c1901007387 */ /* 0x000fe80000100800 */
[----:B------:R-:W-:Y:S04]  /*d780*/  STL.S16 [R1+0x4a6], R13 ;  /* 0x0004a60d01007387 */ /* 0x000fe80000100600 */
[----:B------:R-:W-:Y:S04]  /*d790*/  STL [R1+0x20c], R24 ;  /* 0x00020c1801007387 */ /* 0x000fe80000100800 */
[----:B------:R-:W-:Y:S04]  /*d7a0*/  STL.S16 [R1+0x4a8], R11 ;  /* 0x0004a80b01007387 */ /* 0x000fe80000100600 */
[----:B------:R-:W-:Y:S04]  /*d7b0*/  STL.S16 [R1+0x4aa], R10 ;  /* 0x0004aa0a01007387 */ /* 0x000fe80000100600 */
[----:B------:R-:W-:Y:S04]  /*d7c0*/  STL.S16 [R1+0x4b0], R19 ;  /* 0x0004b01301007387 */ /* 0x000fe80000100600 */
[----:B------:R-:W-:Y:S01]  /*d7d0*/  STL.S16 [R1+0x4b2], R18 ;  /* 0x0004b21201007387 */ /* 0x000fe20000100600 */
[----:B------:R-:W-:-:S02]  /*d7e0*/  PRMT R8, RZ, 0x7610, R8 ;  /* 0x00007610ff087816 */ /* 0x000fc40000000008 */
[----:B------:R-:W-:Y:S02]  /*d7f0*/  PRMT R9, RZ, 0x7610, R9 ;  /* 0x00007610ff097816 */ /* 0x000fe40000000009 */
[----:B------:R-:W-:Y:S02]  /*d800*/  @!P0 SHF.R.U32.HI R7, RZ, 0x10, R25 ;  /* 0x00000010ff078819 */ /* 0x000fe40000011619 */
[----:B------:R-:W-:Y:S02]  /*d810*/  @!P0 PRMT R9, R25, 0x7610, R9 ;  /* 0x0000761019098816 */ /* 0x000fe40000000009 */
[----:B------:R-:W-:Y:S01]  /*d820*/  @!P0 PRMT R8, R7, 0x7610, R8 ;  /* 0x0000761007088816 */ /* 0x000fe20000000008 */
[----:B------:R-:W-:Y:S01]  /*d830*/  UMOV UR12, 0x3f800000 ;  /* 0x3f800000000c7882 */ /* 0x000fe20000000000 */
[----:B------:R-:W-:Y:S01]  /*d840*/  @UP0 UMOV UR12, UR6 ;  /* 0x00000006000c0c82 */ /* 0x000fe20008000000 */
[----:B------:R-:W-:Y:S01]  /*d850*/  BSSY B0, `(.L_x_1492) ;  /* 0x0000012000007945 */ /* 0x000fe20003800000 */
[----:B------:R-:W-:Y:S01]  /*d860*/  STL.S16 [R1+0x4ac], R9 ;  /* 0x0004ac0901007387 */ /* 0x000fe20000100600 */
[----:B------:R-:W-:-:S03]  /*d870*/  CS2R R6, SRZ ;  /* 0x0000000000067805 */ /* 0x000fc6000001ff00 */
[----:B------:R0:W-:Y:S02]  /*d880*/  STL.S16 [R1+0x4ae], R8 ;  /* 0x0004ae0801007387 */ /* 0x0001e40000100600 */
[----:B0-----:R-:W-:Y:S01]  /*d890*/  CS2R R8, SRZ ;  /* 0x0000000000087805 */ /* 0x001fe2000001ff00 */
        /* <DEDUP_REMOVED lines=13> */
.L_x_1493:
[----:B------:R-:W-:Y:S05]  /*d970*/  BSYNC B0 ;  /* 0x0000000000007941 */ /* 0x000fea0003800000 */
.L_x_1492:
[----:B0-----:R-:W2:Y:S01]  /*d980*/  LDL.S16 R10, [R1+0x404] ;  /* 0x00040400010a7983 */ /* 0x001ea20000100600 */
[----:B------:R-:W-:Y:S01]  /*d990*/  PRMT R16, R19, 0x7610, R16 ;  /* 0x0000761013107816 */ /* 0x000fe20000000010 */
[----:B------:R-:W-:Y:S01]  /*d9a0*/  ULDC.U8 UR15, c[0x0][0x2a4] ;  /* 0x0000a900000f7ab9 */ /* 0x000fe20000000000 */
[----:B--2---:R-:W-:Y:S02]  /*d9b0*/  PRMT R25, R10, 0x7610, R25 ;  /* 0x000076100a197816 */ /* 0x004fe40000000019 */
[----:B------:R-:W2:Y:S01]  /*d9c0*/  LDL.S16 R10, [R1+0x40a] ;  /* 0x00040a00010a7983 */ /* 0x000ea20000100600 */
[----:B------:R-:W-:Y:S02]  /*d9d0*/  @!P0 PRMT R16, R24, 0x7610, R16 ;  /* 0x0000761018108816 */ /* 0x000fe40000000010 */
[----:B------:R-:W-:Y:S02]  /*d9e0*/  PRMT R23, R25, 0x7610, R23 ;  /* 0x0000761019177816 */ /* 0x000fe40000000017 */
[----:B--2---:R-:W-:-:S02]  /*d9f0*/  PRMT R22, R10, 0x7610, R22 ;  /* 0x000076100a167816 */ /* 0x004fc40000000016 */
[----:B------:R-:W2:Y:S01]  /*da00*/  LDL.LU.S16 R10, [R1+0x406] ;  /* 0x00040600010a7983 */ /* 0x000ea20000300600 */
[----:B------:R-:W-:Y:S02]  /*da10*/  PRMT R21, R23, 0x7610, R21 ;  /* 0x0000761017157816 */ /* 0x000fe40000000015 */
[----:B------:R-:W-:Y:S01]  /*da20*/  PRMT R20, R22, 0x7610, R20 ;  /* 0x0000761016147816 */ /* 0x000fe20000000014 */
[----:B------:R-:W-:Y:S01]  /*da30*/  @!P0 STL.S16 [R1+0x4b0], R16 ;  /* 0x0004b01001008387 */ /* 0x000fe20000100600 */
[----:B--2---:R-:W-:-:S03]  /*da40*/  PRMT R17, R10, 0x7610, R17 ;  /* 0x000076100a117816 */ /* 0x004fc60000000011 */
[----:B------:R-:W2:Y:S01]  /*da50*/  LDL.LU.S16 R10, [R1+0x408] ;  /* 0x00040800010a7983 */ /* 0x000ea20000300600 */
[----:B------:R-:W-:Y:S02]  /*da60*/  PRMT R11, R21, 0x7610, R11 ;  /* 0x00007610150b7816 */ /* 0x000fe4000000000b */
[----:B------:R-:W-:Y:S02]  /*da70*/  ISETP.NE.AND P2, PT, RZ, UR15, PT ;  /* 0x0000000fff007c0c */ /* 0x000fe4000bf45270 */
[----:B------:R-:W-:Y:S01]  /*da80*/  PRMT R12, R20, 0x7610, R12 ;  /* 0x00007610140c7816 */ /* 0x000fe2000000000c */
[----:B------:R-:W-:Y:S01]  /*da90*/  HADD2.F32 R11, -RZ, R11.H0_H0 ;  /* 0x2000000bff0b7230 */ /* 0x000fe20000004100 */
[----:B------:R-:W-:Y:S02]  /*daa0*/  PRMT R14, R18, 0x7610, R14 ;  /* 0x00007610120e7816 */ /* 0x000fe4000000000e */
[----:B------:R-:W-:Y:S01]  /*dab0*/  PRMT R15, R17, 0x7610, R15 ;  /* 0x00007610110f7816 */ /* 0x000fe2000000000f */
[----:B------:R-:W-:-:S02]  /*dac0*/  HADD2.F32 R12, -RZ, R12.H0_H0 ;  /* 0x2000000cff0c7230 */ /* 0x000fc40000004100 */
[----:B------:R-:W-:Y:S01]  /*dad0*/  FADD.FTZ R11, R11, -UR16 ;  /* 0x800000100b0b7e21 */ /* 0x000fe20008010000 */
[----:B--2---:R-:W-:Y:S02]  /*dae0*/  PRMT R13, R10, 0x7610, R13 ;  /* 0x000076100a0d7816 */ /* 0x004fe4000000000d */
[----:B------:R-:W-:-:S03]  /*daf0*/  @!P0 SHF.R.U32.HI R10, RZ, 0x10, R24 ;  /* 0x00000010ff0a8819 */ /* 0x000fc60000011618 */
[----:B------:R-:W-:Y:S01]  /*db00*/  HADD2.F32 R13, -RZ, R13.H0_H0 ;  /* 0x2000000dff0d7230 */ /* 0x000fe20000004100 */
[----:B------:R-:W-:Y:S01]  /*db10*/  @!P0 PRMT R14, R10, 0x7610, R14 ;  /* 0x000076100a0e8816 */ /* 0x000fe2000000000e */
[----:B------:R-:W-:-:S04]  /*db20*/  HADD2.F32 R10, -RZ, R15.H0_H0 ;  /* 0x2000000fff0a7230 */ /* 0x000fc80000004100 */
[----:B------:R0:W-:Y:S02]  /*db30*/  @!P0 STL.S16 [R1+0x4b2], R14 ;  /* 0x0004b20e01008387 */ /* 0x0001e40000100600 */
[----:B0-----:R-:W-:Y:S01]  /*db40*/  FADD.FTZ R14, R12, -UR16 ;  /* 0x800000100c0e7e21 */ /* 0x001fe20008010000 */
[----:B------:R-:W-:-:S03]  /*db50*/  FMUL.FTZ R12, R11, UR12 ;  /* 0x0000000c0b0c7c20 */ /* 0x000fc60008410000 */
        /* <DEDUP_REMOVED lines=20> */
.L_x_1494:
[----:B------:R-:W2:Y:S02]  /*dca0*/  LDL.S16 R14, [R1+0x3fc] ;  /* 0x0003fc00010e7983 */ /* 0x000ea40000100600 */
[----:B--2---:R-:W-:Y:S02]  /*dcb0*/  PRMT R24, R14, 0x7610, R24 ;  /* 0x000076100e187816 */ /* 0x004fe40000000018 */
[----:B------:R-:W2:Y:S02]  /*dcc0*/  LDL.S16 R14, [R1+0x402] ;  /* 0x00040200010e7983 */ /* 0x000ea40000100600 */
[----:B------:R-:W-:Y:S02]  /*dcd0*/  PRMT R23, R24, 0x7610, R23 ;  /* 0x0000761018177816 */ /* 0x000fe40000000017 */
[----:B--2---:R-:W-:Y:S02]  /*dce0*/  PRMT R22, R14, 0x7610, R22 ;  /* 0x000076100e167816 */ /* 0x004fe40000000016 */
[----:B------:R-:W2:Y:S01]  /*dcf0*/  LDL.LU.S16 R14, [R1+0x3fe] ;  /* 0x0003fe00010e7983 */ /* 0x000ea20000300600 */
[----:B------:R-:W-:-:S02]  /*dd00*/  PRMT R21, R23, 0x7610, R21 ;  /* 0x0000761017157816 */ /* 0x000fc40000000015 */
[----:B------:R-:W-:Y:S02]  /*dd10*/  PRMT R20, R22, 0x7610, R20 ;  /* 0x0000761016147816 */ /* 0x000fe40000000014 */
[----:B--2---:R-:W-:Y:S02]  /*dd20*/  PRMT R18, R14, 0x7610, R18 ;  /* 0x000076100e127816 */ /* 0x004fe40000000012 */
[----:B------:R-:W2:Y:S01]  /*dd30*/  LDL.LU.S16 R14, [R1+0x400] ;  /* 0x00040000010e7983 */ /* 0x000ea20000300600 */
[----:B------:R-:W-:Y:S02]  /*dd40*/  PRMT R16, R21, 0x7610, R16 ;  /* 0x0000761015107816 */ /* 0x000fe40000000010 */
[----:B------:R-:W-:Y:S02]  /*dd50*/  PRMT R15, R20, 0x7610, R15 ;  /* 0x00007610140f7816 */ /* 0x000fe4000000000f */
[----:B------:R-:W-:Y:S01]  /*dd60*/  PRMT R19, R18, 0x7610, R19 ;  /* 0x0000761012137816 */ /* 0x000fe20000000013 */
[----:B------:R-:W-:-:S02]  /*dd70*/  HADD2.F32 R18, -RZ, R16.H0_H0 ;  /* 0x20000010ff127230 */ /* 0x000fc40000004100 */
[----:B-----5:R-:W-:Y:S01]  /*dd80*/  FMUL.FTZ R16, R13, R7 ;  /* 0x000000070d107220 */ /* 0x020fe20000410000 */
[----:B------:R-:W-:Y:S02]  /*dd90*/  HADD2.F32 R15, -RZ, R15.H0_H0 ;  /* 0x2000000fff0f7230 */ /* 0x000fe40000004100 */
[----:B------:R-:W-:-:S03]  /*dda0*/  FADD.FTZ R18, R18, -UR16 ;  /* 0x8000001012127e21 */ /* 0x000fc60008010000 */
[----:B------:R-:W-:Y:S01]  /*ddb0*/  FADD.FTZ R15, R15, -UR16 ;  /* 0x800000100f0f7e21 */ /* 0x000fe20008010000 */
[----:B------:R-:W-:-:S03]  /*ddc0*/  FMUL.FTZ R18, R18, UR12 ;  /* 0x0000000c12127c20 */ /* 0x000fc60008410000 */
[----:B------:R-:W-:Y:S01]  /*ddd0*/  FMUL.FTZ R15, R15, UR12 ;  /* 0x0000000c0f0f7c20 */ /* 0x000fe20008410000 */
[----:B--2---:R-:W-:Y:S01]  /*dde0*/  PRMT R17, R14, 0x7610, R17 ;  /* 0x000076100e117816 */ /* 0x004fe20000000011 */
[----:B------:R-:W-:-:S04]  /*ddf0*/  FMUL.FTZ R14, R10, R6 ;  /* 0x000000060a0e7220 */ /* 0x000fc80000410000 */
[C---:B------:R-:W-:Y:S01]  /*de00*/  FFMA.FTZ R14, R12.reuse, R14, RZ ;  /* 0x0000000e0c0e7223 */ /* 0x040fe200000100ff */
[----:B------:R-:W-:Y:S02]  /*de10*/  HADD2.F32 R17, -RZ, R17.H0_H0 ;  /* 0x20000011ff117230 */ /* 0x000fe40000004100 */
[----:B------:R-:W-:Y:S01]  /*de20*/  FFMA.FTZ R12, R12, R10, RZ ;  /* 0x0000000a0c0c7223 */ /* 0x000fe200000100ff */
[----:B------:R-:W-:Y:S01]  /*de30*/  FFMA.FTZ R14, R11, R16, R14 ;  /* 0x000000100b0e7223 */ /* 0x000fe2000001000e */
[----:B------:R-:W-:Y:S01]  /*de40*/  HADD2.F32 R16, -RZ, R19.H0_H0 ;  /* 0x20000013ff107230 */ /* 0x000fe20000004100 */
        /* <DEDUP_REMOVED lines=19> */
.L_x_1495:
[----:B------:R-:W2:Y:S02]  /*df80*/  LDL.S16 R19, [R1+0x40e] ;  /* 0x00040e0001137983 */ /* 0x000ea40000100600 */
[----:B--2---:R-:W-:Y:S02]  /*df90*/  PRMT R29, R19, 0x7610, R29 ;  /* 0x00007610131d7816 */ /* 0x004fe4000000001d */
[----:B------:R-:W2:Y:S01]  /*dfa0*/  LDL.S16 R19, [R1+0x410] ;  /* 0x0004100001137983 */ /* 0x000ea20000100600 */
[----:B------:R-:W-:Y:S01]  /*dfb0*/  FFMA.FTZ R12, R18, R16, R12 ;  /* 0x00000010120c7223 */ /* 0x000fe2000001000c */
[----:B------:R-:W-:Y:S02]  /*dfc0*/  PRMT R28, R29, 0x7610, R28 ;  /* 0x000076101d1c7816 */ /* 0x000fe4000000001c */
[----:B--2---:R-:W-:Y:S02]  /*dfd0*/  PRMT R27, R19, 0x7610, R27 ;  /* 0x00007610131b7816 */ /* 0x004fe4000000001b */
[----:B------:R-:W2:Y:S01]  /*dfe0*/  LDL.S16 R19, [R1+0x3fa] ;  /* 0x0003fa0001137983 */ /* 0x000ea20000100600 */
[----:B------:R-:W-:-:S02]  /*dff0*/  PRMT R26, R28, 0x7610, R26 ;  /* 0x000076101c1a7816 */ /* 0x000fc4000000001a */
[----:B------:R-:W-:Y:S02]  /*e000*/  PRMT R25, R27, 0x7610, R25 ;  /* 0x000076101b197816 */ /* 0x000fe40000000019 */
[----:B--2---:R-:W-:Y:S02]  /*e010*/  PRMT R24, R19, 0x7610, R24 ;  /* 0x0000761013187816 */ /* 0x004fe40000000018 */
[----:B------:R-:W2:Y:S01]  /*e020*/  LDL.LU.S16 R19, [R1+0x40c] ;  /* 0x00040c0001137983 */ /* 0x000ea20000300600 */
[----:B------:R-:W-:Y:S01]  /*e030*/  FFMA.FTZ R11, R11, R13, RZ ;  /* 0x0000000d0b0b7223 */ /* 0x000fe200000100ff */
[----:B------:R-:W-:Y:S02]  /*e040*/  PRMT R23, R26, 0x7610, R23 ;  /* 0x000076101a177816 */ /* 0x000fe40000000017 */
[----:B------:R-:W-:Y:S01]  /*e050*/  PRMT R22, R25, 0x7610, R22 ;  /* 0x0000761019167816 */ /* 0x000fe20000000016 */
[----:B------:R-:W-:Y:S01]  /*e060*/  FFMA.FTZ R11, R15, R17, R11 ;  /* 0x000000110f0b7223 */ /* 0x000fe2000001000b */
[----:B------:R-:W-:-:S02]  /*e070*/  PRMT R21, R24, 0x7610, R21 ;  /* 0x0000761018157816 */ /* 0x000fc40000000015 */
[----:B--2---:R-:W-:Y:S01]  /*e080*/  PRMT R20, R19, 0x7610, R20 ;  /* 0x0000761013147816 */ /* 0x004fe20000000014 */
[----:B------:R-:W-:-:S04]  /*e090*/  FMUL.FTZ R19, R16, R6 ;  /* 0x0000000610137220 */ /* 0x000fc80000410000 */
[----:B------:R-:W-:Y:S01]  /*e0a0*/  FFMA.FTZ R14, R18, R19, R14 ;  /* 0x00000013120e7223 */ /* 0x000fe2000001000e */
[----:B------:R-:W-:Y:S01]  /*e0b0*/  FADD.FTZ R18, RZ, R10 ;  /* 0x0000000aff127221 */ /* 0x000fe20000010000 */
[----:B------:R-:W-:-:S03]  /*e0c0*/  FFMA.FTZ R10, R10, R6, RZ ;  /* 0x000000060a0a7223 */ /* 0x000fc600000100ff */
[----:B------:R-:W-:Y:S01]  /*e0d0*/  FADD.FTZ R16, R18, R16 ;  /* 0x0000001012107221 */ /* 0x000fe20000010000 */
[-C--:B------:R-:W-:Y:S01]  /*e0e0*/  FFMA.FTZ R10, R13, R7.reuse, R10 ;  /* 0x000000070d0a7223 */ /* 0x080fe2000001000a */
[----:B------:R-:W-:Y:S01]  /*e0f0*/  FADD.FTZ R13, RZ, R13 ;  /* 0x0000000dff0d7221 */ /* 0x000fe20000010000 */
[----:B------:R-:W-:Y:S02]  /*e100*/  FMUL.FTZ R18, R17, R7 ;  /* 0x0000000711127220 */ /* 0x000fe40000410000 */
[----:B------:R-:W-:Y:S01]  /*e110*/  FADD.FTZ R10, R10, R19 ;  /* 0x000000130a0a7221 */ /* 0x000fe20000010000 */
[----:B------:R-:W-:Y:S01]  /*e120*/  FADD.FTZ R13, R13, R17 ;  /* 0x000000110d0d7221 */ /* 0x000fe20000010000 */
[----:B------:R-:W-:Y:S01]  /*e130*/  FFMA.FTZ R14, R15, R18, R14 ;  /* 0x000000120f0e7223 */ /* 0x000fe2000001000e */
[----:B------:R-:W-:Y:S02]  /*e140*/  HADD2.F32 R15, -RZ, R23.H0_H0 ;  /* 0x20000017ff0f7230 */ /* 0x000fe40000004100 */
[----:B------:R-:W-:Y:S01]  /*e150*/  FADD.FTZ R10, R18, R10 ;  /* 0x0000000a120a7221 */ /* 0x000fe20000010000 */
[----:B------:R-:W-:-:S02]  /*e160*/  HADD2.F32 R17, -RZ, R22.H0_H0 ;  /* 0x20000016ff117230 */ /* 0x000fc40000004100 */
[----:B------:R-:W-:Y:S02]  /*e170*/  HADD2.F32 R23, -RZ, R20.H0_H0 ;  /* 0x20000014ff177230 */ /* 0x000fe40000004100 */
[----:B------:R-:W-:Y:S01]  /*e180*/  FADD.FTZ R15, R15, -UR16 ;  /* 0x800000100f0f7e21 */ /* 0x000fe20008010000 */
[----:B------:R-:W-:Y:S01]  /*e190*/  FADD.FTZ R18, R17, -UR16 ;  /* 0x8000001011127e21 */ /* 0x000fe20008010000 */
        /* <DEDUP_REMOVED lines=22> */
.L_x_1496:
[----:B------:R-:W2:Y:S02]  /*e300*/  LDL.S16 R19, [R1+0x3f4] ;  /* 0x0003f40001137983 */ /* 0x000ea40000100600 */
[----:B--2---:R-:W-:Y:S02]  /*e310*/  PRMT R30, R19, 0x7610, R30 ;  /* 0x00007610131e7816 */ /* 0x004fe4000000001e */
[----:B------:R-:W2:Y:S02]  /*e320*/  LDL.LU.S16 R19, [R1+0x3f8] ;  /* 0x0003f80001137983 */ /* 0x000ea40000300600 */
[----:B------:R-:W-:Y:S02]  /*e330*/  PRMT R29, R30, 0x7610, R29 ;  /* 0x000076101e1d7816 */ /* 0x000fe4000000001d */
[----:B--2---:R-:W-:Y:S02]  /*e340*/  PRMT R28, R19, 0x7610, R28 ;  /* 0x00007610131c7816 */ /* 0x004fe4000000001c */
[----:B------:R-:W2:Y:S01]  /*e350*/  LDL.LU.S16 R19, [R1+0x3f6] ;  /* 0x0003f60001137983 */ /* 0x000ea20000300600 */
[----:B------:R-:W-:-:S02]  /*e360*/  PRMT R27, R29, 0x7610, R27 ;  /* 0x000076101d1b7816 */ /* 0x000fc4000000001b */
[----:B------:R-:W-:Y:S02]  /*e370*/  PRMT R26, R28, 0x7610, R26 ;  /* 0x000076101c1a7816 */ /* 0x000fe4000000001a */
[----:B--2---:R-:W-:Y:S02]  /*e380*/  PRMT R24, R19, 0x7610, R24 ;  /* 0x0000761013187816 */ /* 0x004fe40000000018 */
[----:B------:R-:W2:Y:S01]  /*e390*/  LDL.S16 R19, [R1+0x414] ;  /* 0x0004140001137983 */ /* 0x000ea20000100600 */
[----:B------:R-:W-:Y:S01]  /*e3a0*/  PRMT R25, R27, 0x7610, R25 ;  /* 0x000076101b197816 */ /* 0x000fe20000000019 */
[----:B------:R-:W-:Y:S01]  /*e3b0*/  FFMA.FTZ R12, R15, R17, R12 ;  /* 0x000000110f0c7223 */ /* 0x000fe2000001000c */
[----:B------:R-:W-:Y:S01]  /*e3c0*/  PRMT R22, R26, 0x7610, R22 ;  /* 0x000076101a167816 */ /* 0x000fe20000000016 */
[----:B------:R-:W-:Y:S01]  /*e3d0*/  FFMA.FTZ R11, R18, R23, R11 ;  /* 0x00000017120b7223 */ /* 0x000fe2000001000b */
[----:B------:R-:W-:Y:S01]  /*e3e0*/  PRMT R21, R24, 0x7610, R21 ;  /* 0x0000761018157816 */ /* 0x000fe20000000015 */
[----:B------:R-:W-:Y:S01]  /*e3f0*/  FADD.FTZ R24, R16, R17 ;  /* 0x0000001110187221 */ /* 0x000fe20000010000 */
[----:B------:R-:W-:Y:S01]  /*e400*/  HADD2.F32 R16, -RZ, R25.H0_H0 ;  /* 0x20000019ff107230 */ /* 0x000fe20000004100 */
[----:B--2---:R-:W-:Y:S01]  /*e410*/  PRMT R20, R19, 0x7610, R20 ;  /* 0x0000761013147816 */ /* 0x004fe20000000014 */
[----:B------:R-:W-:Y:S01]  /*e420*/  FMUL.FTZ R19, R17, R6 ;  /* 0x0000000611137220 */ /* 0x000fe20000410000 */
[----:B------:R-:W-:-:S03]  /*e430*/  HADD2.F32 R17, -RZ, R22.H0_H0 ;  /* 0x20000016ff117230 */ /* 0x000fc60000004100 */
[----:B------:R-:W-:Y:S01]  /*e440*/  FFMA.FTZ R14, R15, R19, R14 ;  /* 0x000000130f0e7223 */ /* 0x000fe2000001000e */
[----:B------:R-:W-:Y:S01]  /*e450*/  FADD.FTZ R19, R10, R19 ;  /* 0x000000130a137221 */ /* 0x000fe20000010000 */
[----:B------:R-:W-:Y:S01]  /*e460*/  FMUL.FTZ R15, R23, R7 ;  /* 0x00000007170f7220 */ /* 0x000fe20000410000 */
[----:B------:R-:W-:-:S03]  /*e470*/  FADD.FTZ R17, R17, -UR16 ;  /* 0x8000001011117e21 */ /* 0x000fc60008010000 */
[----:B------:R-:W-:Y:S01]  /*e480*/  FFMA.FTZ R10, R18, R15, R14 ;  /* 0x0000000f120a7223 */ /* 0x000fe2000001000e */
[----:B------:R-:W-:Y:S01]  /*e490*/  FADD.FTZ R19, R15, R19 ;  /* 0x000000130f137221 */ /* 0x000fe20000010000 */
[----:B------:R-:W-:Y:S01]  /*e4a0*/  FADD.FTZ R15, R16, -UR16 ;  /* 0x80000010100f7e21 */ /* 0x000fe20008010000 */
[----:B------:R-:W-:Y:S02]  /*e4b0*/  HADD2.F32 R18, -RZ, R20.H0_H0 ;  /* 0x20000014ff127230 */ /* 0x000fe40000004100 */
[----:B------:R-:W-:Y:S01]  /*e4c0*/  FMUL.FTZ R20, R17, UR12 ;  /* 0x0000000c11147c20 */ /* 0x000fe20008410000 */
[----:B------:R-:W-:Y:S02]  /*e4d0*/  HADD2.F32 R14, -RZ, R21.H0_H0 ;  /* 0x20000015ff0e7230 */ /* 0x000fe40000004100 */
        /* <DEDUP_REMOVED lines=20> */
.L_x_1497:
[----:B------:R-:W2:Y:S02]  /*e620*/  LDL.S16 R16, [R1+0x3f2] ;  /* 0x0003f20001107983 */ /* 0x000ea40000100600 */
[----:B--2---:R-:W-:Y:S02]  /*e630*/  PRMT R31, R16, 0x7610, R31 ;  /* 0x00007610101f7816 */ /* 0x004fe4000000001f */
[----:B------:R-:W2:Y:S02]  /*e640*/  LDL.LU.S16 R16, [R1+0x416] ;  /* 0x0004160001107983 */ /* 0x000ea40000300600 */
[----:B------:R-:W-:Y:S02]  /*e650*/  PRMT R30, R31, 0x7610, R30 ;  /* 0x000076101f1e7816 */ /* 0x000fe4000000001e */
[----:B--2---:R-:W-:Y:S02]  /*e660*/  PRMT R29, R16, 0x7610, R29 ;  /* 0x00007610101d7816 */ /* 0x004fe4000000001d */
[----:B------:R-:W2:Y:S01]  /*e670*/  LDL.S16 R16, [R1+0x418] ;  /* 0x0004180001107983 */ /* 0x000ea20000100600 */
[----:B------:R-:W-:-:S02]  /*e680*/  PRMT R28, R30, 0x7610, R28 ;  /* 0x000076101e1c7816 */ /* 0x000fc4000000001c */
[----:B------:R-:W-:Y:S02]  /*e690*/  PRMT R27, R29, 0x7610, R27 ;  /* 0x000076101d1b7816 */ /* 0x000fe4000000001b */
[----:B--2---:R-:W-:Y:S02]  /*e6a0*/  PRMT R17, R16, 0x7610, R17 ;  /* 0x0000761010117816 */ /* 0x004fe40000000011 */
[----:B------:R-:W2:Y:S01]  /*e6b0*/  LDL.LU.S16 R16, [R1+0x41a] ;  /* 0x00041a0001107983 */ /* 0x000ea20000300600 */
[----:B------:R-:W-:Y:S01]  /*e6c0*/  PRMT R26, R28, 0x7610, R26 ;  /* 0x000076101c1a7816 */ /* 0x000fe2000000001a */
[----:B------:R-:W-:Y:S01]  /*e6d0*/  FADD.FTZ R23, R13, R23 ;  /* 0x000000170d177221 */ /* 0x000fe20000010000 */
[----:B------:R-:W-:Y:S01]  /*e6e0*/  PRMT R25, R17, 0x7610, R25 ;  /* 0x0000761011197816 */ /* 0x000fe20000000019 */
[----:B------:R-:W-:Y:S01]  /*e6f0*/  FMUL.FTZ R17, R14, R6 ;  /* 0x000000060e117220 */ /* 0x000fe20000410000 */
[----:B------:R-:W-:Y:S01]  /*e700*/  PRMT R21, R27, 0x7610, R21 ;  /* 0x000076101b157816 */ /* 0x000fe20000000015 */
[----:B------:R-:W-:-:S02]  /*e710*/  HADD2.F32 R13, -RZ, R26.H0_H0 ;  /* 0x2000001aff0d7230 */ /* 0x000fc40000004100 */
[C---:B------:R-:W-:Y:S01]  /*e720*/  FFMA.FTZ R10, R15.reuse, R17, R10 ;  /* 0x000000110f0a7223 */ /* 0x040fe2000001000a */
[----:B--2---:R-:W-:Y:S01]  /*e730*/  PRMT R22, R16, 0x7610, R22 ;  /* 0x0000761010167816 */ /* 0x004fe20000000016 */
[----:B------:R-:W-:Y:S01]  /*e740*/  FFMA.FTZ R16, R15, R14, R12 ;  /* 0x0000000e0f107223 */ /* 0x000fe2000001000c */
[----:B------:R-:W-:Y:S01]  /*e750*/  FADD.FTZ R15, R19, R17 ;  /* 0x00000011130f7221 */ /* 0x000fe20000010000 */
[----:B------:R-:W-:Y:S01]  /*e760*/  FMUL.FTZ R17, R18, R7 ;  /* 0x0000000712117220 */ /* 0x000fe20000410000 */
[----:B------:R-:W-:Y:S02]  /*e770*/  HADD2.F32 R19, -RZ, R21.H0_H0 ;  /* 0x20000015ff137230 */ /* 0x000fe40000004100 */
[----:B------:R-:W-:Y:S01]  /*e780*/  FADD.FTZ R21, R13, -UR16 ;  /* 0x800000100d157e21 */ /* 0x000fe20008010000 */
[----:B------:R-:W-:Y:S02]  /*e790*/  HADD2.F32 R13, -RZ, R25.H0_H0 ;  /* 0x20000019ff0d7230 */ /* 0x000fe40000004100 */
[----:B------:R-:W-:Y:S01]  /*e7a0*/  FFMA.FTZ R12, R20, R17, R10 ;  /* 0x00000011140c7223 */ /* 0x000fe2000001000a */
[----:B------:R-:W-:Y:S01]  /*e7b0*/  FADD.FTZ R15, R17, R15 ;  /* 0x0000000f110f7221 */ /* 0x000fe20000010000 */
[----:B------:R-:W-:Y:S01]  /*e7c0*/  FADD.FTZ R10, R19, -UR16 ;  /* 0x80000010130a7e21 */ /* 0x000fe20008010000 */
[----:B------:R-:W-:-:S02]  /*e7d0*/  HADD2.F32 R17, -RZ, R22.H0_H0 ;  /* 0x20000016ff117230 */ /* 0x000fc40000004100 */
        /* <DEDUP_REMOVED lines=21> */
.L_x_1498:
[----:B------:R-:W2:Y:S02]  /*e930*/  LDL.LU.S16 R19, [R1+0x412] ;  /* 0x0004120001137983 */ /* 0x000ea40000300600 */
        /* <DEDUP_REMOVED lines=9> */
[----:B------:R-:W-:Y:S01]  /*e9d0*/  PRMT R27, R30, 0x7610, R27 ;  /* 0x000076101e1b7816 */ /* 0x000fe2000000001b */
[----:B------:R-:W-:Y:S01]  /*e9e0*/  FFMA.FTZ R20, R20, R18, R11 ;  /* 0x0000001214147223 */ /* 0x000fe2000001000b */
[----:B------:R-:W-:Y:S01]  /*e9f0*/  PRMT R22, R29, 0x7610, R22 ;  /* 0x000076101d167816 */ /* 0x000fe20000000016 */
[----:B------:R-:W-:Y:S01]  /*ea00*/  FADD.FTZ R24, R24, R14 ;  /* 0x0000000e18187221 */ /* 0x000fe20000010000 */
[----:B------:R-:W-:Y:S01]  /*ea10*/  PRMT R26, R28, 0x7610, R26 ;  /* 0x000076101c1a7816 */ /* 0x000fe2000000001a */
[----:B------:R-:W-:-:S02]  /*ea20*/  HADD2.F32 R11, -RZ, R27.H0_H0 ;  /* 0x2000001bff0b7230 */ /* 0x000fc40000004100 */
[----:B------:R-:W-:-:S03]  /*ea30*/  FMUL.FTZ R14, R17, R7 ;  /* 0x00000007110e7220 */ /* 0x000fc60000410000 */
[----:B------:R-:W-:Y:S01]  /*ea40*/  FADD.FTZ R11, R11, -UR16 ;  /* 0x800000100b0b7e21 */ /* 0x000fe20008010000 */
[----:B--2---:R-:W-:Y:S01]  /*ea50*/  PRMT R25, R19, 0x7610, R25 ;  /* 0x0000761013197816 */ /* 0x004fe20000000019 */
[----:B------:R-:W-:-:S04]  /*ea60*/  FMUL.FTZ R19, R13, R6 ;  /* 0x000000060d137220 */ /* 0x000fc80000410000 */
[----:B------:R-:W-:Y:S01]  /*ea70*/  FFMA.FTZ R12, R21, R19, R12 ;  /* 0x00000013150c7223 */ /* 0x000fe2000001000c */
[----:B------:R-:W-:Y:S01]  /*ea80*/  FADD.FTZ R19, R15, R19 ;  /* 0x000000130f137221 */ /* 0x000fe20000010000 */
[----:B------:R-:W-:Y:S02]  /*ea90*/  HADD2.F32 R15, -RZ, R22.H0_H0 ;  /* 0x20000016ff0f7230 */ /* 0x000fe40000004100 */
[----:B------:R-:W-:Y:S01]  /*eaa0*/  FFMA.FTZ R12, R10, R14, R12 ;  /* 0x0000000e0a0c7223 */ /* 0x000fe2000001000c */
[----:B------:R-:W-:Y:S01]  /*eab0*/  FADD.FTZ R19, R14, R19 ;  /* 0x000000130e137221 */ /* 0x000fe20000010000 */
[----:B------:R-:W-:Y:S02]  /*eac0*/  HADD2.F32 R14, -RZ, R26.H0_H0 ;  /* 0x2000001aff0e7230 */ /* 0x000fe40000004100 */
[----:B------:R-:W-:Y:S01]  /*ead0*/  FADD.FTZ R22, R15, -UR16 ;  /* 0x800000100f167e21 */ /* 0x000fe20008010000 */
[----:B------:R-:W-:Y:S01]  /*eae0*/  FMUL.FTZ R15, R11, UR12 ;  /* 0x0000000c0b0f7c20 */ /* 0x000fe20008410000 */
[----:B------:R-:W-:-:S02]  /*eaf0*/  HADD2.F32 R30, -RZ, R25.H0_H0 ;  /* 0x20000019ff1e7230 */ /* 0x000fc40000004100 */
        /* <DEDUP_REMOVED lines=20> */
.L_x_1499:
        /* <DEDUP_REMOVED lines=15> */
[----:B------:R-:W-:-:S02]  /*ed30*/  FMUL.FTZ R23, R30, R7 ;  /* 0x000000071e177220 */ /* 0x000fc40000410000 */
[----:B------:R-:W-:-:S05]  /*ed40*/  HADD2.F32 R25, -RZ, R25.H0_H0 ;  /* 0x20000019ff197230 */ /* 0x000fca0000004100 */
[----:B------:R-:W-:Y:S01]  /*ed50*/  FADD.FTZ R25, R25, -UR16 ;  /* 0x8000001019197e21 */ /* 0x000fe20008010000 */
[----:B--2---:R-:W-:Y:S01]  /*ed60*/  PRMT R26, R22, 0x7610, R26 ;  /* 0x00007610161a7816 */ /* 0x004fe2000000001a */
[----:B------:R-:W-:-:S04]  /*ed70*/  FMUL.FTZ R22, R14, R6 ;  /* 0x000000060e167220 */ /* 0x000fc80000410000 */
[----:B------:R-:W-:Y:S01]  /*ed80*/  FFMA.FTZ R12, R15, R22, R12 ;  /* 0x000000160f0c7223 */ /* 0x000fe2000001000c */
[----:B------:R-:W-:Y:S01]  /*ed90*/  FADD.FTZ R21, R19, R22 ;  /* 0x0000001613157221 */ /* 0x000fe20000010000 */
[----:B------:R-:W-:Y:S02]  /*eda0*/  HADD2.F32 R22, -RZ, R28.H0_H0 ;  /* 0x2000001cff167230 */ /* 0x000fe40000004100 */
[----:B------:R-:W-:Y:S01]  /*edb0*/  FFMA.FTZ R19, R11, R23, R12 ;  /* 0x000000170b137223 */ /* 0x000fe2000001000c */
[----:B------:R-:W-:Y:S02]  /*edc0*/  HADD2.F32 R28, -RZ, R27.H0_H0 ;  /* 0x2000001bff1c7230 */ /* 0x000fe40000004100 */
[----:B------:R-:W-:Y:S01]  /*edd0*/  FADD.FTZ R21, R23, R21 ;  /* 0x0000001517157221 */ /* 0x000fe20000010000 */
        /* <DEDUP_REMOVED lines=23> */
.L_x_1500:
[----:B------:R-:W2:Y:S04]  /*ef50*/  LDL.S16 R22, [R1+0x3e0] ;  /* 0x0003e00001167983 */ /* 0x000ea80000100600 */
[----:B------:R-:W3:Y:S04]  /*ef60*/  LDL.S16 R29, [R1+0x3e4] ;  /* 0x0003e400011d7983 */ /* 0x000ee80000100600 */
[----:B------:R-:W4:Y:S04]  /*ef70*/  LDL.LU.S16 R25, [R1+0x3e6] ;  /* 0x0003e60001197983 */ /* 0x000f280000300600 */
[----:B------:R-:W5:Y:S01]  /*ef80*/  LDL.S16 R23, [R1+0x420] ;  /* 0x0004200001177983 */ /* 0x000f620000100600 */
[----:B------:R-:W-:Y:S01]  /*ef90*/  FADD.FTZ R24, R24, R13 ;  /* 0x0000000d18187221 */ /* 0x000fe20000010000 */
[----:B------:R-:W-:Y:S01]  /*efa0*/  FFMA.FTZ R20, R10, R17, R20 ;  /* 0x000000110a147223 */ /* 0x000fe20000010014 */
[----:B------:R-:W-:Y:S01]  /*efb0*/  FMUL.FTZ R13, R12, R7 ;  /* 0x000000070c0d7220 */ /* 0x000fe20000410000 */
[----:B--2---:R-:W-:Y:S01]  /*efc0*/  PRMT R31, R22, 0x7610, R31 ;  /* 0x00007610161f7816 */ /* 0x004fe2000000001f */
[----:B------:R-:W-:-:S04]  /*efd0*/  FMUL.FTZ R22, R28, R6 ;  /* 0x000000061c167220 */ /* 0x000fc80000410000 */
[----:B------:R-:W-:Y:S01]  /*efe0*/  FFMA.FTZ R19, R26, R22, R19 ;  /* 0x000000161a137223 */ /* 0x000fe20000010013 */
[----:B------:R-:W-:Y:S01]  /*eff0*/  FADD.FTZ R21, R21, R22 ;  /* 0x0000001615157221 */ /* 0x000fe20000010000 */
[----:B------:R-:W-:Y:S02]  /*f000*/  HADD2.F32 R10, -RZ, R31.H0_H0 ;  /* 0x2000001fff0a7230 */ /* 0x000fe40000004100 */
[----:B---3--:R-:W-:Y:S02]  /*f010*/  HADD2.F32 R22, -RZ, R29.H0_H0 ;  /* 0x2000001dff167230 */ /* 0x008fe40000004100 */
[----:B------:R-:W-:Y:S01]  /*f020*/  FFMA.FTZ R19, R27, R13, R19 ;  /* 0x0000000d1b137223 */ /* 0x000fe20000010013 */
[----:B------:R-:W-:Y:S01]  /*f030*/  FADD.FTZ R21, R13, R21 ;  /* 0x000000150d157221 */ /* 0x000fe20000010000 */
[----:B------:R-:W-:Y:S01]  /*f040*/  FADD.FTZ R10, R10, -UR16 ;  /* 0x800000100a0a7e21 */ /* 0x000fe20008010000 */
[----:B------:R-:W-:Y:S01]  /*f050*/  FADD.FTZ R13, R22, -UR16 ;  /* 0x80000010160d7e21 */ /* 0x000fe20008010000 */
[----:B----4-:R-:W-:-:S02]  /*f060*/  HADD2.F32 R41, -RZ, R25.H0_H0 ;  /* 0x20000019ff297230 */ /* 0x010fc40000004100 */
[----:B------:R-:W-:Y:S01]  /*f070*/  FMUL.FTZ R10, R10, UR12 ;  /* 0x0000000c0a0a7c20 */ /* 0x000fe20008410000 */
[----:B-----5:R-:W-:Y:S02]  /*f080*/  HADD2.F32 R40, -RZ, R23.H0_H0 ;  /* 0x20000017ff287230 */ /* 0x020fe40000004100 */
        /* <DEDUP_REMOVED lines=20> */
.L_x_1501:
[----:B------:R-:W2:Y:S04]  /*f1d0*/  LDL.LU.S16 R31, [R1+0x3e2] ;  /* 0x0003e200011f7983 */ /* 0x000ea80000300600 */
[----:B------:R-:W3:Y:S04]  /*f1e0*/  LDL.LU.S16 R29, [R1+0x422] ;  /* 0x00042200011d7983 */ /* 0x000ee80000300600 */
[----:B------:R-:W4:Y:S04]  /*f1f0*/  LDL.S16 R23, [R1+0x3ca] ;  /* 0x0003ca0001177983 */ /* 0x000f280000100600 */
[----:B------:R-:W5:Y:S01]  /*f200*/  LDL.S16 R25, [R1+0x424] ;  /* 0x0004240001197983 */ /* 0x000f620000100600 */
        /* <DEDUP_REMOVED lines=8> */
[----:B--2---:R-:W-:Y:S02]  /*f290*/  HADD2.F32 R16, -RZ, R31.H0_H0 ;  /* 0x2000001fff107230 */ /* 0x004fe40000004100 */
[----:B---3--:R-:W-:-:S03]  /*f2a0*/  HADD2.F32 R22, -RZ, R29.H0_H0 ;  /* 0x2000001dff167230 */ /* 0x008fc60000004100 */
[----:B------:R-:W-:Y:S01]  /*f2b0*/  FADD.FTZ R16, R16, -UR16 ;  /* 0x8000001010107e21 */ /* 0x000fe20008010000 */
[----:B----4-:R-:W-:Y:S02]  /*f2c0*/  HADD2.F32 R23, -RZ, R23.H0_H0 ;  /* 0x20000017ff177230 */ /* 0x010fe40000004100 */
[----:B------:R-:W-:Y:S01]  /*f2d0*/  FADD.FTZ R22, R22, -UR16 ;  /* 0x8000001016167e21 */ /* 0x000fe20008010000 */
        /* <DEDUP_REMOVED lines=22> */
.L_x_1502:
[----:B------:R-:W2:Y:S04]  /*f440*/  LDL.S16 R32, [R1+0x3c4] ;  /* 0x0003c40001207983 */ /* 0x000ea80000100600 */
[----:B------:R-:W3:Y:S04]  /*f450*/  LDL.S16 R31, [R1+0x3cc] ;  /* 0x0003cc00011f7983 */ /* 0x000ee80000100600 */
[----:B------:R-:W4:Y:S04]  /*f460*/  LDL.LU.S16 R29, [R1+0x3c6] ;  /* 0x0003c600011d7983 */ /* 0x000f280000300600 */
[----:B------:R-:W5:Y:S01]  /*f470*/  LDL.LU.S16 R25, [R1+0x3ce] ;  /* 0x0003ce0001197983 */ /* 0x000f620000300600 */
[----:B------:R-:W-:Y:S01]  /*f480*/  FADD.FTZ R14, R24, R14 ;  /* 0x0000000e180e7221 */ /* 0x000fe20000010000 */
[----:B------:R-:W-:Y:S01]  /*f490*/  FFMA.FTZ R11, R11, R30, R20 ;  /* 0x0000001e0b0b7223 */ /* 0x000fe20000010014 */
[----:B------:R-:W-:-:S04]  /*f4a0*/  FMUL.FTZ R21, R23, R6 ;  /* 0x0000000617157220 */ /* 0x000fc80000410000 */
        /* <DEDUP_REMOVED lines=32> */
.L_x_1503:
[----:B------:R-:W2:Y:S04]  /*f6b0*/  LDL.LU.S16 R31, [R1+0x3c8] ;  /* 0x0003c800011f7983 */ /* 0x000ea80000300600 */
[----:B------:R-:W3:Y:S04]  /*f6c0*/  LDL.S16 R25, [R1+0x3da] ;  /* 0x0003da0001197983 */ /* 0x000ee80000100600 */
[----:B------:R-:W4:Y:S04]  /*f6d0*/  LDL.LU.S16 R21, [R1+0x3de] ;  /* 0x0003de0001157983 */ /* 0x000f280000300600 */
[----:B------:R-:W5:Y:S01]  /*f6e0*/  LDL.S16 R29, [R1+0x3dc] ;  /* 0x0003dc00011d7983 */ /* 0x000f620000100600 */
[----:B------:R-:W-:Y:S01]  /*f6f0*/  FMUL.FTZ R20, R39, R6 ;  /* 0x0000000627147220 */ /* 0x000fe20000410000 */
[----:B------:R-:W-:-:S03]  /*f700*/  FFMA.FTZ R26, R26, R28, R15 ;  /* 0x0000001c1a1a7223 */ /* 0x000fc6000001000f */
[----:B------:R-:W-:Y:S01]  /*f710*/  FFMA.FTZ R18, R24, R20, R18 ;  /* 0x0000001418127223 */ /* 0x000fe20000010012 */
[----:B------:R-:W-:Y:S01]  /*f720*/  FADD.FTZ R19, R19, R20 ;  /* 0x0000001413137221 */ /* 0x000fe20000010000 */
[----:B------:R-:W-:Y:S01]  /*f730*/  FADD.FTZ R30, R17, R30 ;  /* 0x0000001e111e7221 */ /* 0x000fe20000010000 */
[----:B------:R-:W-:-:S04]  /*f740*/  FMUL.FTZ R17, R37, R7 ;  /* 0x0000000725117220 */ /* 0x000fc80000410000 */
[----:B------:R-:W-:Y:S01]  /*f750*/  FFMA.FTZ R18, R38, R17, R18 ;  /* 0x0000001126127223 */ /* 0x000fe20000010012 */
[----:B------:R-:W-:Y:S01]  /*f760*/  FADD.FTZ R19, R17, R19 ;  /* 0x0000001311137221 */ /* 0x000fe20000010000 */
[----:B--2---:R-:W-:Y:S02]  /*f770*/  HADD2.F32 R15, -RZ, R31.H0_H0 ;  /* 0x2000001fff0f7230 */ /* 0x004fe40000004100 */
[----:B---3--:R-:W-:-:S03]  /*f780*/  HADD2.F32 R20, -RZ, R25.H0_H0 ;  /* 0x20000019ff147230 */ /* 0x008fc60000004100 */
[----:B------:R-:W-:Y:S02]  /*f790*/  FADD.FTZ R15, R15, -UR16 ;  /* 0x800000100f0f7e21 */ /* 0x000fe40008010000 */
[----:B------:R-:W-:Y:S01]  /*f7a0*/  FADD.FTZ R25, R20, -UR16 ;  /* 0x8000001014197e21 */ /* 0x000fe20008010000 */
[----:B----4-:R-:W-:Y:S02]  /*f7b0*/  HADD2.F32 R20, -RZ, R21.H0_H0 ;  /* 0x20000015ff147230 */ /* 0x010fe40000004100 */
        /* <DEDUP_REMOVED lines=22> */
.L_x_1504:
[----:B------:R-:W2:Y:S04]  /*f920*/  LDL.LU.S16 R33, [R1+0x3d8] ;  /* 0x0003d80001217983 */ /* 0x000ea80000300600 */
[----:B------:R-:W3:Y:S04]  /*f930*/  LDL.LU.S16 R29, [R1+0x426] ;  /* 0x00042600011d7983 */ /* 0x000ee80000300600 */
[----:B------:R-:W4:Y:S04]  /*f940*/  LDL.S16 R32, [R1+0x3c0] ;  /* 0x0003c00001207983 */ /* 0x000f280000100600 */
[----:B------:R-:W5:Y:S01]  /*f950*/  LDL.S16 R31, [R1+0x428] ;  /* 0x00042800011f7983 */ /* 0x000f620000100600 */
[----:B------:R-:W-:Y:S01]  /*f960*/  FMUL.FTZ R25, R17, R6 ;  /* 0x0000000611197220 */ /* 0x000fe20000410000 */
[----:B------:R-:W-:Y:S01]  /*f970*/  FFMA.FTZ R27, R27, R12, R11 ;  /* 0x0000000c1b1b7223 */ /* 0x000fe2000001000b */
[----:B------:R-:W-:Y:S01]  /*f980*/  FADD.FTZ R28, R14, R28 ;  /* 0x0000001c0e1c7221 */ /* 0x000fe20000010000 */
[----:B------:R-:W-:Y:S01]  /*f990*/  FMUL.FTZ R14, R20, R7 ;  /* 0x00000007140e7220 */ /* 0x000fe20000410000 */
[----:B------:R-:W-:Y:S01]  /*f9a0*/  FFMA.FTZ R18, R21, R25, R18 ;  /* 0x0000001915127223 */ /* 0x000fe20000010012 */
[----:B------:R-:W-:-:S03]  /*f9b0*/  FADD.FTZ R25, R19, R25 ;  /* 0x0000001913197221 */ /* 0x000fc60000010000 */
        /* <DEDUP_REMOVED lines=29> */
.L_x_1505:
[----:B------:R-:W2:Y:S04]  /*fb90*/  LDL.S16 R34, [R1+0x3b8] ;  /* 0x0003b80001227983 */ /* 0x000ea80000100600 */
[----:B------:R-:W3:Y:S04]  /*fba0*/  LDL.S16 R31, [R1+0x3be] ;  /* 0x0003be00011f7983 */ /* 0x000ee80000100600 */
[----:B------:R-:W4:Y:S04]  /*fbb0*/  LDL.LU.S16 R33, [R1+0x3ba] ;  /* 0x0003ba0001217983 */ /* 0x000f280000300600 */
[----:B------:R-:W5:Y:S01]  /*fbc0*/  LDL.LU.S16 R32, [R1+0x3c2] ;  /* 0x0003c20001207983 */ /* 0x000f620000300600 */
[----:B------:R-:W-:Y:S01]  /*fbd0*/  FMUL.FTZ R29, R14, R6 ;  /* 0x000000060e1d7220 */ /* 0x000fe20000410000 */
[----:B------:R-:W-:Y:S01]  /*fbe0*/  FADD.FTZ R12, R30, R12 ;  /* 0x0000000c1e0c7221 */ /* 0x000fe20000010000 */
[----:B------:R-:W-:Y:S01]  /*fbf0*/  FFMA.FTZ R10, R10, R41, R26 ;  /* 0x000000290a0a7223 */ /* 0x000fe2000001001a */
        /* <DEDUP_REMOVED lines=32> */
.L_x_1506:
[----:B------:R-:W2:Y:S04]  /*fe00*/  LDL.LU.S16 R42, [R1+0x3bc] ;  /* 0x0003bc00012a7983 */ /* 0x000ea80000300600 */
[----:B------:R-:W3:Y:S04]  /*fe10*/  LDL.S16 R34, [R1+0x3d0] ;  /* 0x0003d00001227983 */ /* 0x000ee80000100600 */
[----:B------:R-:W4:Y:S04]  /*fe20*/  LDL.LU.S16 R33, [R1+0x3d2] ;  /* 0x0003d20001217983 */ /* 0x000f280000300600 */
[----:B------:R-:W5:Y:S01]  /*fe30*/  LDL.S16 R32, [R1+0x3d4] ;  /* 0x0003d40001207983 */ /* 0x000f620000100600 */
        /* <DEDUP_REMOVED lines=35> */
.L_x_1507:
[----:B------:R-:W2:Y:S04]  /*10070*/  LDL.S16 R45, [R1+0x3a0] ;  /* 0x0003a000012d7983 */ /* 0x000ea80000100600 */
        /* <DEDUP_REMOVED lines=38> */
.L_x_1508:
[----:B------:R-:W-:Y:S01]  /*102e0*/  FADD.FTZ R23, R41, R23 ;  /* 0x0000001729177221 */ /* 0x000fe20000010000 */
[----:B------:R-:W2:Y:S04]  /*102f0*/  LDL.LU.S16 R45, [R1+0x3a4] ;  /* 0x0003a400012d7983 */ /* 0x000ea80000300600 */
[----:B------:R-:W3:Y:S01]  /*10300*/  LDL.LU.S16 R41, [R1+0x276] ;  /* 0x0002760001297983 */ /* 0x000ee20000300600 */
[----:B------:R-:W-:-:S03]  /*10310*/  FMUL.FTZ R34, R32, R6 ;  /* 0x0000000620227220 */ /* 0x000fc60000410000 */
[----:B------:R-:W4:Y:S01]  /*10320*/  LDL.S16 R42, [R1+0x3aa] ;  /* 0x0003aa00012a7983 */ /* 0x000f220000100600 */
[----:B------:R-:W-:Y:S01]  /*10330*/  FFMA.FTZ R10, R29, R34, R10 ;  /* 0x000000221d0a7223 */ /* 0x000fe2000001000a */
[----:B------:R-:W-:Y:S01]  /*10340*/  FADD.FTZ R12, R12, R34 ;  /* 0x000000220c0c7221 */ /* 0x000fe20000010000 */
[----:B------:R-:W-:-:S04]  /*10350*/  FMUL.FTZ R34, R44, R7 ;  /* 0x000000072c227220 */ /* 0x000fc80000410000 */
[----:B------:R-:W-:Y:S01]  /*10360*/  FFMA.FTZ R10, R30, R34, R10 ;  /* 0x000000221e0a7223 */ /* 0x000fe2000001000a */
[----:B------:R-:W-:Y:S02]  /*10370*/  FADD.FTZ R12, R34, R12 ;  /* 0x0000000c220c7221 */ /* 0x000fe40000010000 */
[----:B------:R-:W5:Y:S01]  /*10380*/  LDL.LU.S16 R34, [R1+0x3a8] ;  /* 0x0003a80001227983 */ /* 0x000f620000300600 */
[----:B------:R-:W-:Y:S01]  /*10390*/  FFMA.FTZ R22, R22, R36, R13 ;  /* 0x0000002416167223 */ /* 0x000fe2000001000d */
[----:B---3--:R-:W-:Y:S02]  /*103a0*/  HADD2.F32 R13, -RZ, R41.H0_H0 ;  /* 0x20000029ff0d7230 */ /* 0x008fe40000004100 */
[----:B--2---:R-:W-:-:S03]  /*103b0*/  HADD2.F32 R41, -RZ, R45.H0_H0 ;  /* 0x2000002dff297230 */ /* 0x004fc60000004100 */
[----:B------:R-:W-:Y:S02]  /*103c0*/  FADD.FTZ R13, R13, -UR16 ;  /* 0x800000100d0d7e21 */ /* 0x000fe40008010000 */
[----:B------:R-:W-:Y:S02]  /*103d0*/  FADD.FTZ R45, R41, -UR16 ;  /* 0x80000010292d7e21 */ /* 0x000fe40008010000 */
[----:B------:R-:W-:Y:S02]  /*103e0*/  FMUL.FTZ R41, R13, UR12 ;  /* 0x0000000c0d297c20 */ /* 0x000fe40008410000 */
[----:B------:R-:W-:-:S05]  /*103f0*/  FMUL.FTZ R13, R45, UR12 ;  /* 0x0000000c2d0d7c20 */ /* 0x000fca0008410000 */
[----:B------:R0:W-:Y:S01]  /*10400*/  STL [R1+0x210], R13 ;  /* 0x0002100d01007387 */ /* 0x0001e20000100800 */
[----:B-----5:R-:W-:Y:S02]  /*10410*/  HADD2.F32 R34, -RZ, R34.H0_H0 ;  /* 0x20000022ff227230 */ /* 0x020fe40000004100 */
[----:B----4-:R-:W-:Y:S01]  /*10420*/  HADD2.F32 R42, -RZ, R42.H0_H0 ;  /* 0x2000002aff2a7230 */ /* 0x010fe20000004100 */
        /* <DEDUP_REMOVED lines=20> */
.L_x_1509:
[----:B------:R-:W-:Y:S01]  /*10570*/  FFMA.FTZ R24, R24, R39, R16 ;  /* 0x0000002718187223 */ /* 0x000fe20000010010 */
[----:B------:R-:W2:Y:S01]  /*10580*/  LDL R45, [R1+0x210] ;  /* 0x00021000012d7983 */ /* 0x000ea20000100800 */
[----:B0-----:R-:W-:Y:S01]  /*10590*/  FMUL.FTZ R13, R34, R6 ;  /* 0x00000006220d7220 */ /* 0x001fe20000410000 */
[----:B------:R-:W-:Y:S02]  /*105a0*/  FADD.FTZ R36, R40, R36 ;  /* 0x0000002428247221 */ /* 0x000fe40000010000 */
[----:B------:R-:W3:Y:S01]  /*105b0*/  LDL.S16 R16, [R1+0x3ae] ;  /* 0x0003ae0001107983 */ /* 0x000ee20000100600 */
[----:B------:R-:W-:Y:S01]  /*105c0*/  FFMA.FTZ R10, R41, R13, R10 ;  /* 0x0000000d290a7223 */ /* 0x000fe2000001000a */
[----:B------:R-:W-:Y:S02]  /*105d0*/  FADD.FTZ R12, R12, R13 ;  /* 0x0000000d0c0c7221 */ /* 0x000fe40000010000 */
[----:B------:R-:W4:Y:S01]  /*105e0*/  LDL.LU.S16 R13, [R1+0x3ac] ;  /* 0x0003ac00010d7983 */ /* 0x000f220000300600 */
[----:B------:R-:W-:-:S04]  /*105f0*/  FMUL.FTZ R40, R42, R7 ;  /* 0x000000072a287220 */ /* 0x000fc80000410000 */
[----:B------:R-:W-:Y:S01]  /*10600*/  FADD.FTZ R12, R40, R12 ;  /* 0x0000000c280c7221 */ /* 0x000fe20000010000 */
[----:B--2---:R-:W-:Y:S02]  /*10610*/  FFMA.FTZ R10, R45, R40, R10 ;  /* 0x000000282d0a7223 */ /* 0x004fe4000001000a */
[----:B------:R-:W2:Y:S01]  /*10620*/  LDL.S16 R40, [R1+0x3b2] ;  /* 0x0003b20001287983 */ /* 0x000ea20000100600 */
[----:B---3--:R-:W-:Y:S02]  /*10630*/  HADD2.F32 R16, -RZ, R16.H0_H0 ;  /* 0x20000010ff107230 */ /* 0x008fe40000004100 */
[----:B----4-:R-:W-:-:S03]  /*10640*/  HADD2.F32 R13, -RZ, R13.H0_H0 ;  /* 0x2000000dff0d7230 */ /* 0x010fc60000004100 */
[----:B------:R-:W-:Y:S02]  /*10650*/  FADD.FTZ R45, R16, -UR16 ;  /* 0x80000010102d7e21 */ /* 0x000fe40008010000 */
[----:B------:R-:W3:Y:S01]  /*10660*/  LDL.LU.S16 R16, [R1+0x3b0] ;  /* 0x0003b00001107983 */ /* 0x000ee20000300600 */
[----:B------:R-:W-:Y:S01]  /*10670*/  FADD.FTZ R13, R13, -UR16 ;  /* 0x800000100d0d7e21 */ /* 0x000fe20008010000 */
[----:B------:R-:W-:-:S03]  /*10680*/  FMUL.FTZ R45, R45, UR12 ;  /* 0x0000000c2d2d7c20 */ /* 0x000fc60008410000 */
[----:B------:R-:W-:Y:S02]  /*10690*/  FMUL.FTZ R13, R13, UR12 ;  /* 0x0000000c0d0d7c20 */ /* 0x000fe40008410000 */
[----:B------:R0:W-:Y:S04]  /*106a0*/  STL [R1+0x22c], R45 ;  /* 0x00022c2d01007387 */ /* 0x0001e80000100800 */
[----:B------:R0:W-:Y:S01]  /*106b0*/  STL [R1+0x220], R13 ;  /* 0x0002200d01007387 */ /* 0x0001e20000100800 */
[----:B--2---:R-:W-:Y:S02]  /*106c0*/  HADD2.F32 R40, -RZ, R40.H0_H0 ;  /* 0x20000028ff287230 */ /* 0x004fe40000004100 */
[----:B---3--:R-:W-:Y:S01]  /*106d0*/  HADD2.F32 R16, -RZ, R16.H0_H0 ;  /* 0x20000010ff107230 */ /* 0x008fe20000004100 */
        /* <DEDUP_REMOVED lines=20> */
.L_x_1510:
[----:B------:R-:W-:Y:S01]  /*10820*/  FADD.FTZ R23, R23, R39 ;  /* 0x0000002717177221 */ /* 0x000fe20000010000 */
[----:B------:R-:W2:Y:S01]  /*10830*/  LDL R45, [R1+0x22c] ;  /* 0x00022c00012d7983 */ /* 0x000ea20000100800 */
[----:B------:R-:W-:-:S03]  /*10840*/  FMUL.FTZ R13, R16, R6 ;  /* 0x00000006100d7220 */ /* 0x000fc60000410000 */
[----:B------:R-:W3:Y:S01]  /*10850*/  LDL R39, [R1+0x220] ;  /* 0x0002200001277983 */ /* 0x000ee20000100800 */
[----:B------:R-:W-:-:S03]  /*10860*/  FFMA.FTZ R22, R38, R37, R22 ;  /* 0x0000002526167223 */ /* 0x000fc60000010016 */
[----:B------:R-:W4:Y:S01]  /*10870*/  LDL.LU.S16 R38, [R1+0x3d6] ;  /* 0x0003d60001267983 */ /* 0x000f220000300600 */
[----:B------:R-:W-:Y:S01]  /*10880*/  FADD.FTZ R12, R12, R13 ;  /* 0x0000000d0c0c7221 */ /* 0x000fe20000010000 */
[----:B---3--:R-:W-:Y:S02]  /*10890*/  FFMA.FTZ R10, R39, R13, R10 ;  /* 0x0000000d270a7223 */ /* 0x008fe4000001000a */
[----:B------:R-:W3:Y:S01]  /*108a0*/  LDL.S16 R13, [R1+0x3b6] ;  /* 0x0003b600010d7983 */ /* 0x000ee20000100600 */
[----:B------:R-:W-:Y:S01]  /*108b0*/  FMUL.FTZ R39, R40, R7 ;  /* 0x0000000728277220 */ /* 0x000fe20000410000 */
[----:B----4-:R-:W-:-:S03]  /*108c0*/  HADD2.F32 R38, -RZ, R38.H0_H0 ;  /* 0x20000026ff267230 */ /* 0x010fc60000004100 */
[----:B--2---:R-:W-:Y:S01]  /*108d0*/  FFMA.FTZ R10, R45, R39, R10 ;  /* 0x000000272d0a7223 */ /* 0x004fe2000001000a */
[----:B------:R-:W-:Y:S01]  /*108e0*/  FADD.FTZ R12, R39, R12 ;  /* 0x0000000c270c7221 */ /* 0x000fe20000010000 */
[----:B------:R-:W-:Y:S01]  /*108f0*/  FADD.FTZ R45, R38, -UR16 ;  /* 0x80000010262d7e21 */ /* 0x000fe20008010000 */
[----:B------:R-:W2:Y:S04]  /*10900*/  LDL.LU.S16 R39, [R1+0x3b4] ;  /* 0x0003b40001277983 */ /* 0x000ea80000300600 */
[----:B------:R-:W4:Y:S01]  /*10910*/  LDL.LU.S16 R38, [R1+0x42a] ;  /* 0x00042a0001267983 */ /* 0x000f220000300600 */
[----:B------:R-:W-:-:S05]  /*10920*/  FMUL.FTZ R45, R45, UR12 ;  /* 0x0000000c2d2d7c20 */ /* 0x000fca0008410000 */
[----:B------:R0:W-:Y:S01]  /*10930*/  STL [R1+0x234], R45 ;  /* 0x0002342d01007387 */ /* 0x0001e20000100800 */
[----:B---3--:R-:W-:-:S05]  /*10940*/  HADD2.F32 R13, -RZ, R13.H0_H0 ;  /* 0x2000000dff0d7230 */ /* 0x008fca0000004100 */
[----:B------:R-:W-:-:S04]  /*10950*/  FADD.FTZ R13, R13, -UR16 ;  /* 0x800000100d0d7e21 */ /* 0x000fc80008010000 */
[----:B------:R-:W-:-:S05]  /*10960*/  FMUL.FTZ R13, R13, UR12 ;  /* 0x0000000c0d0d7c20 */ /* 0x000fca0008410000 */
[----:B------:R0:W-:Y:S01]  /*10970*/  STL [R1+0x228], R13 ;  /* 0x0002280d01007387 */ /* 0x0001e20000100800 */
[----:B--2---:R-:W-:Y:S02]  /*10980*/  HADD2.F32 R39, -RZ, R39.H0_H0 ;  /* 0x20000027ff277230 */ /* 0x004fe40000004100 */
        /* <DEDUP_REMOVED lines=21> */
.L_x_1511:
[----:B------:R-:W-:Y:S01]  /*10ae0*/  FADD.FTZ R36, R36, R37 ;  /* 0x0000002524247221 */ /* 0x000fe20000010000 */
[----:B0-----:R-:W2:Y:S01]  /*10af0*/  LDL R45, [R1+0x234] ;  /* 0x00023400012d7983 */ /* 0x001ea20000100800 */
[----:B------:R-:W-:-:S03]  /*10b00*/  FMUL.FTZ R13, R39, R6 ;  /* 0x00000006270d7220 */ /* 0x000fc60000410000 */
[----:B------:R-:W3:Y:S01]  /*10b10*/  LDL R37, [R1+0x228] ;  /* 0x0002280001257983 */ /* 0x000ee20000100800 */
[----:B------:R-:W-:-:S03]  /*10b20*/  FFMA.FTZ R24, R21, R17, R24 ;  /* 0x0000001115187223 */ /* 0x000fc60000010018 */
[----:B------:R-:W4:Y:S01]  /*10b30*/  LDL.S16 R21, [R1+0x342] ;  /* 0x0003420001157983 */ /* 0x000f220000100600 */
[----:B------:R-:W-:Y:S01]  /*10b40*/  FADD.FTZ R12, R12, R13 ;  /* 0x0000000d0c0c7221 */ /* 0x000fe20000010000 */
[----:B---3--:R-:W-:Y:S02]  /*10b50*/  FFMA.FTZ R10, R37, R13, R10 ;  /* 0x0000000d250a7223 */ /* 0x008fe4000001000a */
[----:B------:R-:W3:Y:S01]  /*10b60*/  LDL.LU.S16 R13, [R1+0x340] ;  /* 0x00034000010d7983 */ /* 0x000ee20000300600 */
[----:B------:R-:W-:Y:S01]  /*10b70*/  FMUL.FTZ R37, R38, R7 ;  /* 0x0000000726257220 */ /* 0x000fe20000410000 */
[----:B----4-:R-:W-:-:S03]  /*10b80*/  HADD2.F32 R21, -RZ, R21.H0_H0 ;  /* 0x20000015ff157230 */ /* 0x010fc60000004100 */
[----:B--2---:R-:W-:Y:S01]  /*10b90*/  FFMA.FTZ R10, R45, R37, R10 ;  /* 0x000000252d0a7223 */ /* 0x004fe2000001000a */
[----:B------:R-:W-:Y:S01]  /*10ba0*/  FADD.FTZ R12, R37, R12 ;  /* 0x0000000c250c7221 */ /* 0x000fe20000010000 */
[----:B------:R-:W-:Y:S01]  /*10bb0*/  FADD.FTZ R45, R21, -UR16 ;  /* 0x80000010152d7e21 */ /* 0x000fe20008010000 */
[----:B------:R-:W2:Y:S04]  /*10bc0*/  LDL.S16 R37, [R1+0x344] ;  /* 0x0003440001257983 */ /* 0x000ea80000100600 */
        /* <DEDUP_REMOVED lines=29> */
.L_x_1512:
[----:B------:R-:W-:Y:S01]  /*10da0*/  FFMA.FTZ R22, R15, R20, R22 ;  /* 0x000000140f167223 */ /* 0x000fe20000010016 */
[----:B0-----:R-:W2:Y:S01]  /*10db0*/  LDL R45, [R1+0x23c] ;  /* 0x00023c00012d7983 */ /* 0x001ea20000100800 */
[----:B------:R-:W-:Y:S01]  /*10dc0*/  FMUL.FTZ R13, R37, R6 ;  /* 0x00000006250d7220 */ /* 0x000fe20000410000 */
[----:B------:R-:W-:Y:S02]  /*10dd0*/  FADD.FTZ R23, R23, R17 ;  /* 0x0000001117177221 */ /* 0x000fe40000010000 */
[----:B------:R-:W3:Y:S04]  /*10de0*/  LDL R15, [R1+0x230] ;  /* 0x00023000010f7983 */ /* 0x000ee80000100800 */
[----:B------:R-:W4:Y:S01]  /*10df0*/  LDL.S16 R17, [R1+0x398] ;  /* 0x0003980001117983 */ /* 0x000f220000100600 */
[----:B---3--:R-:W-:Y:S01]  /*10e00*/  FFMA.FTZ R10, R15, R13, R10 ;  /* 0x0000000d0f0a7223 */ /* 0x008fe2000001000a */
[----:B------:R-:W-:-:S02]  /*10e10*/  FADD.FTZ R15, R12, R13 ;  /* 0x0000000d0c0f7221 */ /* 0x000fc40000010000 */
[----:B------:R-:W3:Y:S01]  /*10e20*/  LDL.LU.S16 R12, [R1+0x39a] ;  /* 0x00039a00010c7983 */ /* 0x000ee20000300600 */
[----:B------:R-:W-:-:S04]  /*10e30*/  FMUL.FTZ R13, R21, R7 ;  /* 0x00000007150d7220 */ /* 0x000fc80000410000 */
[----:B--2---:R-:W-:Y:S01]  /*10e40*/  FFMA.FTZ R10, R45, R13, R10 ;  /* 0x0000000d2d0a7223 */ /* 0x004fe2000001000a */
[----:B------:R-:W-:Y:S02]  /*10e50*/  FADD.FTZ R15, R13, R15 ;  /* 0x0000000f0d0f7221 */ /* 0x000fe40000010000 */
[----:B------:R-:W2:Y:S01]  /*10e60*/  LDL.S16 R13, [R1+0x39e] ;  /* 0x00039e00010d7983 */ /* 0x000ea20000100600 */
[----:B----4-:R-:W-:-:S05]  /*10e70*/  HADD2.F32 R17, -RZ, R17.H0_H0 ;  /* 0x20000011ff117230 */ /* 0x010fca0000004100 */
[----:B------:R-:W-:-:S04]  /*10e80*/  FADD.FTZ R17, R17, -UR16 ;  /* 0x8000001011117e21 */ /* 0x000fc80008010000 */
[----:B------:R-:W-:Y:S01]  /*10e90*/  FMUL.FTZ R17, R17, UR12 ;  /* 0x0000000c11117c20 */ /* 0x000fe20008410000 */
[----:B---3--:R-:W-:-:S05]  /*10ea0*/  HADD2.F32 R12, -RZ, R12.H0_H0 ;  /* 0x2000000cff0c7230 */ /* 0x008fca0000004100 */
[----:B------:R-:W-:Y:S02]  /*10eb0*/  FADD.FTZ R45, R12, -UR16 ;  /* 0x800000100c2d7e21 */ /* 0x000fe40008010000 */
[----:B------:R-:W3:Y:S02]  /*10ec0*/  LDL.LU.S16 R12, [R1+0x39c] ;  /* 0x00039c00010c7983 */ /* 0x000ee40000300600 */
[----:B------:R-:W-:Y:S02]  /*10ed0*/  FMUL.FTZ R45, R45, UR12 ;  /* 0x0000000c2d2d7c20 */ /* 0x000fe40008410000 */
[----:B------:R0:W-:Y:S04]  /*10ee0*/  STL [R1+0x238], R17 ;  /* 0x0002381101007387 */ /* 0x0001e80000100800 */
[----:B------:R0:W-:Y:S01]  /*10ef0*/  STL [R1+0x240], R45 ;  /* 0x0002402d01007387 */ /* 0x0001e20000100800 */
[----:B--2---:R-:W-:-:S02]  /*10f00*/  HADD2.F32 R13, -RZ, R13.H0_H0 ;  /* 0x2000000dff0d7230 */ /* 0x004fc40000004100 */
        /* <DEDUP_REMOVED lines=21> */
.L_x_1513:
[----:B------:R-:W-:Y:S01]  /*11060*/  FFMA.FTZ R24, R19, R14, R24 ;  /* 0x0000000e13187223 */ /* 0x000fe20000010018 */
[----:B------:R-:W2:Y:S04]  /*11070*/  LDL.S16 R45, [R1+0x2f2] ;  /* 0x0002f200012d7983 */ /* 0x000ea80000100600 */
[----:B------:R-:W3:Y:S04]  /*11080*/  LDL R19, [R1+0x238] ;  /* 0x0002380001137983 */ /* 0x000ee80000100800 */
[----:B------:R0:W-:Y:S04]  /*11090*/  STL [R1+0x4bc], R0 ;  /* 0x0004bc0001007387 */ /* 0x0001e80000100800 */
[----:B0-----:R-:W4:Y:S01]  /*110a0*/  LDL R0, [R1+0x240] ;  /* 0x0002400001007983 */ /* 0x001f220000100800 */
[----:B------:R-:W-:Y:S01]  /*110b0*/  FADD.FTZ R36, R36, R20 ;  /* 0x0000001424247221 */ /* 0x000fe20000010000 */
[----:B------:R-:W-:-:S02]  /*110c0*/  FMUL.FTZ R17, R12, R6 ;  /* 0x000000060c117220 */ /* 0x000fc40000410000 */
[----:B------:R-:W2:Y:S02]  /*110d0*/  LDL.S16 R20, [R1+0x2f4] ;  /* 0x0002f40001147983 */ /* 0x000ea40000100600 */
[----:B------:R-:W-:Y:S01]  /*110e0*/  FADD.FTZ R15, R15, R17 ;  /* 0x000000110f0f7221 */ /* 0x000fe20000010000 */
[----:B---3--:R-:W-:Y:S01]  /*110f0*/  FFMA.FTZ R10, R19, R17, R10 ;  /* 0x00000011130a7223 */ /* 0x008fe2000001000a */
[----:B------:R-:W-:Y:S01]  /*11100*/  FMUL.FTZ R19, R13, R7 ;  /* 0x000000070d137220 */ /* 0x000fe20000410000 */
[----:B------:R-:W3:Y:S03]  /*11110*/  LDL.LU.S16 R17, [R1+0x2f6] ;  /* 0x0002f60001117983 */ /* 0x000ee60000300600 */
[----:B----4-:R-:W-:Y:S01]  /*11120*/  FFMA.FTZ R10, R0, R19, R10 ;  /* 0x00000013000a7223 */ /* 0x010fe2000001000a */
[----:B------:R-:W-:Y:S01]  /*11130*/  FADD.FTZ R19, R19, R15 ;  /* 0x0000000f13137221 */ /* 0x000fe20000010000 */
[----:B------:R0:W5:Y:S04]  /*11140*/  LDL.LU R0, [R1+0x4bc] ;  /* 0x0004bc0001007983 */ /* 0x0001680000300800 */
[----:B------:R-:W4:Y:S01]  /*11150*/  LDL.LU.S16 R15, [R1+0x2f0] ;  /* 0x0002f000010f7983 */ /* 0x000f220000300600 */
[----:B--2---:R-:W-:-:S02]  /*11160*/  HADD2.F32 R45, -RZ, R45.H0_H0 ;  /* 0x2000002dff2d7230 */ /* 0x004fc40000004100 */
[----:B------:R-:W-:-:S03]  /*11170*/  HADD2.F32 R20, -RZ, R20.H0_H0 ;  /* 0x20000014ff147230 */ /* 0x000fc60000004100 */
[----:B------:R-:W-:Y:S02]  /*11180*/  FADD.FTZ R45, R45, -UR16 ;  /* 0x800000102d2d7e21 */ /* 0x000fe40008010000 */
[----:B------:R-:W-:Y:S02]  /*11190*/  FADD.FTZ R20, R20, -UR16 ;  /* 0x8000001014147e21 */ /* 0x000fe40008010000 */
[----:B------:R-:W-:Y:S02]  /*111a0*/  FMUL.FTZ R45, R45, UR12 ;  /* 0x0000000c2d2d7c20 */ /* 0x000fe40008410000 */
[----:B------:R-:W-:-:S03]  /*111b0*/  FMUL.FTZ R20, R20, UR12 ;  /* 0x0000000c14147c20 */ /* 0x000fc60008410000 */
[----:B------:R0:W-:Y:S04]  /*111c0*/  STL [R1+0x21c], R45 ;  /* 0x00021c2d01007387 */ /* 0x0001e80000100800 */
[----:B------:R0:W-:Y:S01]  /*111d0*/  STL [R1+0x224], R20 ;  /* 0x0002241401007387 */ /* 0x0001e20000100800 */
[----:B---3--:R-:W-:Y:S02]  /*111e0*/  HADD2.F32 R17, -RZ, R17.H0_H0 ;  /* 0x20000011ff117230 */ /* 0x008fe40000004100 */
[----:B----4-:R-:W-:Y:S01]  /*111f0*/  HADD2.F32 R15, -RZ, R15.H0_H0 ;  /* 0x2000000fff0f7230 */ /* 0x010fe20000004100 */
        /* <DEDUP_REMOVED lines=20> */
.L_x_1514:
[----:B------:R-:W-:Y:S01]  /*11340*/  FFMA.FTZ R11, R11, R43, R22 ;  /* 0x0000002b0b0b7223 */ /* 0x000fe20000010016 */
[----:B------:R-:W2:Y:S04]  /*11350*/  LDL.S16 R45, [R1+0x2f8] ;  /* 0x0002f800012d7983 */ /* 0x000ea80000100600 */
[----:B------:R-:W3:Y:S04]  /*11360*/  LDL R22, [R1+0x21c] ;  /* 0x00021c0001167983 */ /* 0x000ee80000100800 */
[----:B-----5:R0:W-:Y:S04]  /*11370*/  STL [R1+0x4bc], R0 ;  /* 0x0004bc0001007387 */ /* 0x0201e80000100800 */
[----:B0-----:R-:W4:Y:S01]  /*11380*/  LDL R0, [R1+0x224] ;  /* 0x0002240001007983 */ /* 0x001f220000100800 */
[----:B------:R-:W-:Y:S01]  /*11390*/  FADD.FTZ R14, R23, R14 ;  /* 0x0000000e170e7221 */ /* 0x000fe20000010000 */
[----:B------:R-:W-:-:S02]  /*113a0*/  FMUL.FTZ R20, R15, R6 ;  /* 0x000000060f147220 */ /* 0x000fc40000410000 */
[----:B------:R-:W2:Y:S02]  /*113b0*/  LDL.LU.S16 R23, [R1+0x2fa] ;  /* 0x0002fa0001177983 */ /* 0x000ea40000300600 */
[----:B------:R-:W-:Y:S01]  /*113c0*/  FADD.FTZ R19, R19, R20 ;  /* 0x0000001413137221 */ /* 0x000fe20000010000 */
[----:B---3--:R-:W-:Y:S01]  /*113d0*/  FFMA.FTZ R10, R22, R20, R10 ;  /* 0x00000014160a7223 */ /* 0x008fe2000001000a */
[----:B------:R-:W-:Y:S01]  /*113e0*/  FMUL.FTZ R22, R17, R7 ;  /* 0x0000000711167220 */ /* 0x000fe20000410000 */
[----:B------:R-:W3:Y:S03]  /*113f0*/  LDL.S16 R20, [R1+0x2fe] ;  /* 0x0002fe0001147983 */ /* 0x000ee60000100600 */
        /* <DEDUP_REMOVED lines=34> */
.L_x_1515:
[----:B------:R-:W-:Y:S01]  /*11620*/  FADD.FTZ R43, R36, R43 ;  /* 0x0000002b242b7221 */ /* 0x000fe20000010000 */
[----:B------:R-:W2:Y:S01]  /*11630*/  LDL R45, [R1+0x244] ;  /* 0x00024400012d7983 */ /* 0x000ea20000100800 */
[----:B------:R-:W-:-:S03]  /*11640*/  FMUL.FTZ R23, R19, R6 ;  /* 0x0000000613177220 */ /* 0x000fc60000410000 */
[----:B------:R-:W3:Y:S01]  /*11650*/  LDL R36, [R1+0x218] ;  /* 0x0002180001247983 */ /* 0x000ee20000100800 */
[----:B------:R-:W-:-:S03]  /*11660*/  FFMA.FTZ R18, R18, R26, R24 ;  /* 0x0000001a12127223 */ /* 0x000fc60000010018 */
[----:B------:R-:W4:Y:S01]  /*11670*/  LDL.S16 R24, [R1+0x368] ;  /* 0x0003680001187983 */ /* 0x000f220000100600 */
[----:B---3--:R-:W-:Y:S01]  /*11680*/  FFMA.FTZ R10, R36, R23, R10 ;  /* 0x00000017240a7223 */ /* 0x008fe2000001000a */
[----:B------:R-:W-:Y:S02]  /*11690*/  FADD.FTZ R23, R22, R23 ;  /* 0x0000001716177221 */ /* 0x000fe40000010000 */
[----:B------:R-:W3:Y:S01]  /*116a0*/  LDL.LU.S16 R22, [R1+0x36a] ;  /* 0x00036a0001167983 */ /* 0x000ee20000300600 */
[----:B------:R-:W-:Y:S01]  /*116b0*/  FMUL.FTZ R36, R20, R7 ;  /* 0x0000000714247220 */ /* 0x000fe20000410000 */
[----:B----4-:R-:W-:-:S03]  /*116c0*/  HADD2.F32 R24, -RZ, R24.H0_H0 ;  /* 0x20000018ff187230 */ /* 0x010fc60000004100 */
[----:B--2---:R-:W-:Y:S01]  /*116d0*/  FFMA.FTZ R10, R45, R36, R10 ;  /* 0x000000242d0a7223 */ /* 0x004fe2000001000a */
[----:B------:R-:W-:Y:S02]  /*116e0*/  FADD.FTZ R23, R36, R23 ;  /* 0x0000001724177221 */ /* 0x000fe40000010000 */
[----:B------:R-:W2:Y:S01]  /*116f0*/  LDL.S16 R36, [R1+0x36c] ;  /* 0x00036c0001247983 */ /* 0x000ea20000100600 */
        /* <DEDUP_REMOVED lines=30> */
.L_x_1516:
[----:B------:R-:W-:Y:S01]  /*118e0*/  FFMA.FTZ R11, R25, R35, R11 ;  /* 0x00000023190b7223 */ /* 0x000fe2000001000b */
[----:B------:R-:W2:Y:S01]  /*118f0*/  LDL R45, [R1+0x24c] ;  /* 0x00024c00012d7983 */ /* 0x000ea20000100800 */
[----:B------:R-:W-:Y:S01]  /*11900*/  FMUL.FTZ R24, R36, R6 ;  /* 0x0000000624187220 */ /* 0x000fe20000410000 */
[----:B------:R-:W-:Y:S02]  /*11910*/  FADD.FTZ R14, R14, R26 ;  /* 0x0000001a0e0e7221 */ /* 0x000fe40000010000 */
[----:B------:R-:W3:Y:S04]  /*11920*/  LDL R25, [R1+0x248] ;  /* 0x0002480001197983 */ /* 0x000ee80000100800 */
[----:B------:R-:W4:Y:S01]  /*11930*/  LDL.S16 R26, [R1+0x31a] ;  /* 0x00031a00011a7983 */ /* 0x000f220000100600 */
[----:B---3--:R-:W-:Y:S01]  /*11940*/  FFMA.FTZ R10, R25, R24, R10 ;  /* 0x00000018190a7223 */ /* 0x008fe2000001000a */
[----:B------:R-:W-:-:S02]  /*11950*/  FADD.FTZ R25, R23, R24 ;  /* 0x0000001817197221 */ /* 0x000fc40000010000 */
[----:B------:R-:W3:Y:S01]  /*11960*/  LDL.S16 R23, [R1+0x31c] ;  /* 0x00031c0001177983 */ /* 0x000ee20000100600 */
[----:B------:R-:W-:-:S04]  /*11970*/  FMUL.FTZ R24, R22, R7 ;  /* 0x0000000716187220 */ /* 0x000fc80000410000 */
[----:B--2---:R-:W-:Y:S01]  /*11980*/  FFMA.FTZ R10, R45, R24, R10 ;  /* 0x000000182d0a7223 */ /* 0x004fe2000001000a */
[----:B------:R-:W-:Y:S02]  /*11990*/  FADD.FTZ R25, R24, R25 ;  /* 0x0000001918197221 */ /* 0x000fe40000010000 */
[----:B------:R-:W2:Y:S01]  /*119a0*/  LDL.LU.S16 R24, [R1+0x318] ;  /* 0x0003180001187983 */ /* 0x000ea20000300600 */
        /* <DEDUP_REMOVED lines=31> */
.L_x_1517:
        /* <DEDUP_REMOVED lines=44> */
.L_x_1518:
        /* <DEDUP_REMOVED lines=44> */
.L_x_1519:
        /* <DEDUP_REMOVED lines=8> */
[----:B------:R-:W3:Y:S01]  /*121a0*/  LDL.S16 R27, [R1+0x314] ;  /* 0x00031400011b7983 */ /* 0x000ee20000100600 */
[----:B------:R-:W-:Y:S01]  /*121b0*/  FMUL.FTZ R31, R33, R7 ;  /* 0x00000007211f7220 */ /* 0x000fe20000410000 */
[----:B----4-:R-:W-:-:S03]  /*121c0*/  HADD2.F32 R29, -RZ, R29.H0_H0 ;  /* 0x2000001dff1d7230 */ /* 0x010fc60000004100 */
[----:B--2---:R-:W-:Y:S01]  /*121d0*/  FFMA.FTZ R10, R45, R31, R10 ;  /* 0x0000001f2d0a7223 */ /* 0x004fe2000001000a */
[----:B------:R-:W-:Y:S02]  /*121e0*/  FADD.FTZ R28, R31, R28 ;  /* 0x0000001c1f1c7221 */ /* 0x000fe40000010000 */
[----:B------:R-:W2:Y:S01]  /*121f0*/  LDL.LU.S16 R31, [R1+0x316] ;  /* 0x00031600011f7983 */ /* 0x000ea20000300600 */
        /* <DEDUP_REMOVED lines=30> */
.L_x_1520:
        /* <DEDUP_REMOVED lines=44> */
.L_x_1521:
[----:B------:R-:W-:Y:S01]  /*126a0*/  FADD.FTZ R43, R43, R44 ;  /* 0x0000002c2b2b7221 */ /* 0x000fe20000010000 */
[----:B------:R-:W2:Y:S01]  /*126b0*/  LDL R45, [R1+0x274] ;  /* 0x00027400012d7983 */ /* 0x000ea20000100800 */
[----:B------:R-:W-:-:S03]  /*126c0*/  FMUL.FTZ R32, R28, R6 ;  /* 0x000000061c207220 */ /* 0x000fc60000410000 */
[----:B------:R-:W3:Y:S01]  /*126d0*/  LDL R44, [R1+0x270] ;  /* 0x00027000012c7983 */ /* 0x000ee20000100800 */
[----:B------:R-:W-:Y:S01]  /*126e0*/  FFMA.FTZ R18, R41, R34, R18 ;  /* 0x0000002229127223 */ /* 0x000fe20000010012 */
[----:B------:R-:W-:Y:S02]  /*126f0*/  FADD.FTZ R41, R30, R32 ;  /* 0x000000201e297221 */ /* 0x000fe40000010000 */
[----:B------:R-:W4:Y:S01]  /*12700*/  LDL.LU.S16 R30, [R1+0x35a] ;  /* 0x00035a00011e7983 */ /* 0x000f220000300600 */
[----:B---3--:R-:W-:-:S03]  /*12710*/  FFMA.FTZ R10, R44, R32, R10 ;  /* 0x000000202c0a7223 */ /* 0x008fc6000001000a */
[----:B------:R-:W3:Y:S01]  /*12720*/  LDL.S16 R32, [R1+0x358] ;  /* 0x0003580001207983 */ /* 0x000ee20000100600 */
[----:B------:R-:W-:Y:S01]  /*12730*/  FMUL.FTZ R44, R29, R7 ;  /* 0x000000071d2c7220 */ /* 0x000fe20000410000 */
[----:B----4-:R-:W-:-:S03]  /*12740*/  HADD2.F32 R30, -RZ, R30.H0_H0 ;  /* 0x2000001eff1e7230 */ /* 0x010fc60000004100 */
[----:B--2---:R-:W-:Y:S01]  /*12750*/  FFMA.FTZ R45, R45, R44, R10 ;  /* 0x0000002c2d2d7223 */ /* 0x004fe2000001000a */
[----:B------:R-:W-:Y:S01]  /*12760*/  FADD.FTZ R41, R44, R41 ;  /* 0x000000292c297221 */ /* 0x000fe20000010000 */
[----:B------:R-:W-:Y:S02]  /*12770*/  FADD.FTZ R44, R30, -UR16 ;  /* 0x800000101e2c7e21 */ /* 0x000fe40008010000 */
[----:B------:R-:W2:Y:S02]  /*12780*/  LDL.LU.S16 R30, [R1+0x35c] ;  /* 0x00035c00011e7983 */ /* 0x000ea40000300600 */
[----:B------:R-:W-:Y:S01]  /*12790*/  FMUL.FTZ R44, R44, UR12 ;  /* 0x0000000c2c2c7c20 */ /* 0x000fe20008410000 */
[----:B---3--:R-:W-:-:S05]  /*127a0*/  HADD2.F32 R32, -RZ, R32.H0_H0 ;  /* 0x20000020ff207230 */ /* 0x008fca0000004100 */
[----:B------:R-:W-:Y:S02]  /*127b0*/  FADD.FTZ R10, R32, -UR16 ;  /* 0x80000010200a7e21 */ /* 0x000fe40008010000 */
[----:B------:R-:W3:Y:S02]  /*127c0*/  LDL.S16 R32, [R1+0x35e] ;  /* 0x00035e0001207983 */ /* 0x000ee40000100600 */
        /* <DEDUP_REMOVED lines=25> */
.L_x_1522:
[----:B------:R0:W-:Y:S04]  /*12960*/  STL [R1+0x4c0], R2 ;  /* 0x0004c00201007387 */ /* 0x0001e80000100800 */
[----:B------:R-:W2:Y:S04]  /*12970*/  LDL.S16 R44, [R1+0x30c] ;  /* 0x00030c00012c7983 */ /* 0x000ea80000100600 */
[----:B0-----:R-:W3:Y:S04]  /*12980*/  LDL.LU R2, [R1+0x210] ;  /* 0x0002100001027983 */ /* 0x001ee80000300800 */
[----:B-----5:R0:W-:Y:S04]  /*12990*/  STL [R1+0x4bc], R0 ;  /* 0x0004bc0001007387 */ /* 0x0201e80000100800 */
[----:B0-----:R-:W4:Y:S01]  /*129a0*/  LDL R0, [R1+0x27c] ;  /* 0x00027c0001007983 */ /* 0x001f220000100800 */
[----:B---3--:R-:W-:Y:S01]  /*129b0*/  FFMA.FTZ R11, R2, R42, R11 ;  /* 0x0000002a020b7223 */ /* 0x008fe2000001000b */
[----:B------:R-:W-:Y:S01]  /*129c0*/  FMUL.FTZ R10, R30, R6 ;  /* 0x000000061e0a7220 */ /* 0x000fe20000410000 */
[----:B------:R-:W-:Y:S01]  /*129d0*/  FADD.FTZ R14, R14, R34 ;  /* 0x000000220e0e7221 */ /* 0x000fe20000010000 */
[----:B------:R0:W5:Y:S04]  /*129e0*/  LDL.LU R2, [R1+0x4c0] ;  /* 0x0004c00001027983 */ /* 0x0001680000300800 */
[----:B------:R1:W-:Y:S01]  /*129f0*/  STL [R1+0x214], R11 ;  /* 0x0002140b01007387 */ /* 0x0003e20000100800 */
[----:B------:R-:W-:-:S03]  /*12a00*/  FADD.FTZ R41, R41, R10 ;  /* 0x0000000a29297221 */ /* 0x000fc60000010000 */
[----:B------:R-:W3:Y:S04]  /*12a10*/  LDL.S16 R34, [R1+0x308] ;  /* 0x0003080001227983 */ /* 0x000ee80000100600 */
[----:B-1----:R-:W2:Y:S02]  /*12a20*/  LDL R11, [R1+0x278] ;  /* 0x00027800010b7983 */ /* 0x002ea40000100800 */
[----:B--2---:R-:W-:Y:S02]  /*12a30*/  FFMA.FTZ R45, R11, R10, R45 ;  /* 0x0000000a0b2d7223 */ /* 0x004fe4000001002d */
[----:B------:R-:W2:Y:S01]  /*12a40*/  LDL.LU.S16 R10, [R1+0x30a] ;  /* 0x00030a00010a7983 */ /* 0x000ea20000300600 */
[----:B------:R-:W-:-:S04]  /*12a50*/  FMUL.FTZ R11, R32, R7 ;  /* 0x00000007200b7220 */ /* 0x000fc80000410000 */
[----:B----4-:R-:W-:Y:S01]  /*12a60*/  FFMA.FTZ R45, R0, R11, R45 ;  /* 0x0000000b002d7223 */ /* 0x010fe2000001002d */
[----:B------:R-:W-:Y:S01]  /*12a70*/  FADD.FTZ R41, R11, R41 ;  /* 0x000000290b297221 */ /* 0x000fe20000010000 */
[----:B------:R0:W5:Y:S04]  /*12a80*/  LDL.LU R0, [R1+0x4bc] ;  /* 0x0004bc0001007983 */ /* 0x0001680000300800 */
[----:B------:R-:W4:Y:S01]  /*12a90*/  LDL.LU.S16 R11, [R1+0x30e] ;  /* 0x00030e00010b7983 */ /* 0x000f220000300600 */
[----:B------:R-:W-:-:S05]  /*12aa0*/  HADD2.F32 R44, -RZ, R44.H0_H0 ;  /* 0x2000002cff2c7230 */ /* 0x000fca0000004100 */
[----:B------:R-:W-:-:S04]  /*12ab0*/  FADD.FTZ R44, R44, -UR16 ;  /* 0x800000102c2c7e21 */ /* 0x000fc80008010000 */
[----:B------:R-:W-:-:S05]  /*12ac0*/  FMUL.FTZ R44, R44, UR12 ;  /* 0x0000000c2c2c7c20 */ /* 0x000fca0008410000 */
[----:B------:R0:W-:Y:S01]  /*12ad0*/  STL [R1+0x28c], R44 ;  /* 0x00028c2c01007387 */ /* 0x0001e20000100800 */
[----:B---3--:R-:W-:Y:S02]  /*12ae0*/  HADD2.F32 R34, -RZ, R34.H0_H0 ;  /* 0x20000022ff227230 */ /* 0x008fe40000004100 */
[----:B--2---:R-:W-:-:S05]  /*12af0*/  HADD2.F32 R10, -RZ, R10.H0_H0 ;  /* 0x2000000aff0a7230 */ /* 0x004fca0000004100 */
[----:B------:R-:W-:-:S04]  /*12b00*/  FADD.FTZ R10, R10, -UR16 ;  /* 0x800000100a0a7e21 */ /* 0x000fc80008010000 */
[----:B------:R-:W-:-:S05]  /*12b10*/  FMUL.FTZ R10, R10, UR12 ;  /* 0x0000000c0a0a7c20 */ /* 0x000fca0008410000 */
[----:B------:R0:W-:Y:S01]  /*12b20*/  STL [R1+0x288], R10 ;  /* 0x0002880a01007387 */ /* 0x0001e20000100800 */
        /* <DEDUP_REMOVED lines=21> */
.L_x_1523:
[----:B------:R-:W-:Y:S01]  /*12c80*/  FADD.FTZ R42, R43, R42 ;  /* 0x0000002a2b2a7221 */ /* 0x000fe20000010000 */
[----:B-----5:R1:W-:Y:S04]  /*12c90*/  STL [R1+0x4bc], R0 ;  /* 0x0004bc0001007387 */ /* 0x0203e80000100800 */
[----:B------:R-:W2:Y:S01]  /*12ca0*/  LDL R43, [R1+0x288] ;  /* 0x00028800012b7983 */ /* 0x000ea20000100800 */
[----:B0-----:R-:W-:-:S03]  /*12cb0*/  FMUL.FTZ R10, R34, R6 ;  /* 0x00000006220a7220 */ /* 0x001fc60000410000 */
[----:B------:R0:W-:Y:S01]  /*12cc0*/  STL [R1+0x4c0], R2 ;  /* 0x0004c00201007387 */ /* 0x0001e20000100800 */
[----:B------:R-:W-:-:S03]  /*12cd0*/  FADD.FTZ R41, R41, R10 ;  /* 0x0000000a29297221 */ /* 0x000fc60000010000 */
[----:B-1----:R-:W3:Y:S04]  /*12ce0*/  LDL R0, [R1+0x28c] ;  /* 0x00028c0001007983 */ /* 0x002ee80000100800 */
[----:B------:R-:W4:Y:S04]  /*12cf0*/  LDL.S16 R44, [R1+0x32e] ;  /* 0x00032e00012c7983 */ /* 0x000f280000100600 */
[----:B0-----:R-:W4:Y:S04]  /*12d00*/  LDL.LU R2, [R1+0x220] ;  /* 0x0002200001027983 */ /* 0x001f280000300800 */
[----:B------:R0:W-:Y:S04]  /*12d10*/  STL [R1+0x210], R42 ;  /* 0x0002102a01007387 */ /* 0x0001e80000100800 */
[----:B0-----:R-:W4:Y:S01]  /*12d20*/  LDL.S16 R42, [R1+0x32a] ;  /* 0x00032a00012a7983 */ /* 0x001f220000100600 */
[----:B--2---:R-:W-:-:S03]  /*12d30*/  FFMA.FTZ R45, R43, R10, R45 ;  /* 0x0000000a2b2d7223 */ /* 0x004fc6000001002d */
[----:B------:R-:W2:Y:S01]  /*12d40*/  LDL.LU.S16 R10, [R1+0x328] ;  /* 0x00032800010a7983 */ /* 0x000ea20000300600 */
[----:B------:R-:W-:-:S04]  /*12d50*/  FMUL.FTZ R43, R11, R7 ;  /* 0x000000070b2b7220 */ /* 0x000fc80000410000 */
[----:B------:R-:W-:Y:S01]  /*12d60*/  FADD.FTZ R41, R43, R41 ;  /* 0x000000292b297221 */ /* 0x000fe20000010000 */
[----:B---3--:R-:W-:Y:S02]  /*12d70*/  FFMA.FTZ R45, R0, R43, R45 ;  /* 0x0000002b002d7223 */ /* 0x008fe4000001002d */
[----:B------:R0:W5:Y:S01]  /*12d80*/  LDL.LU R0, [R1+0x4bc] ;  /* 0x0004bc0001007983 */ /* 0x0001620000300800 */
[----:B----4-:R-:W-:-:S03]  /*12d90*/  FFMA.FTZ R18, R2, R16, R18 ;  /* 0x0000001002127223 */ /* 0x010fc60000010012 */
[----:B------:R0:W5:Y:S01]  /*12da0*/  LDL.LU R2, [R1+0x4c0] ;  /* 0x0004c00001027983 */ /* 0x0001620000300800 */
[----:B------:R-:W-:Y:S02]  /*12db0*/  HADD2.F32 R44, -RZ, R44.H0_H0 ;  /* 0x2000002cff2c7230 */ /* 0x000fe40000004100 */
[----:B------:R-:W-:Y:S02]  /*12dc0*/  HADD2.F32 R42, -RZ, R42.H0_H0 ;  /* 0x2000002aff2a7230 */ /* 0x000fe40000004100 */
[----:B--2---:R-:W-:-:S05]  /*12dd0*/  HADD2.F32 R10, -RZ, R10.H0_H0 ;  /* 0x2000000aff0a7230 */ /* 0x004fca0000004100 */
[----:B------:R-:W-:Y:S02]  /*12de0*/  FADD.FTZ R43, R10, -UR16 ;  /* 0x800000100a2b7e21 */ /* 0x000fe40008010000 */
[----:B------:R-:W2:Y:S01]  /*12df0*/  LDL.LU.S16 R10, [R1+0x32c] ;  /* 0x00032c00010a7983 */ /* 0x000ea20000300600 */
[----:B------:R-:W-:Y:S01]  /*12e00*/  FADD.FTZ R42, R42, -UR16 ;  /* 0x800000102a2a7e21 */ /* 0x000fe20008010000 */
[----:B------:R-:W-:Y:S02]  /*12e10*/  FMUL.FTZ R43, R43, UR12 ;  /* 0x0000000c2b2b7c20 */ /* 0x000fe40008410000 */
[----:B------:R1:W-:Y:S04]  /*12e20*/  STL [R1+0x220], R44 ;  /* 0x0002202c01007387 */ /* 0x0003e80000100800 */
[----:B------:R0:W-:Y:S01]  /*12e30*/  STL [R1+0x378], R43 ;  /* 0x0003782b01007387 */ /* 0x0001e20000100800 */
[----:B-1----:R-:W-:-:S05]  /*12e40*/  FMUL.FTZ R44, R42, UR12 ;  /* 0x0000000c2a2c7c20 */ /* 0x002fca0008410000 */
[----:B------:R0:W-:Y:S01]  /*12e50*/  STL [R1+0x388], R44 ;  /* 0x0003882c01007387 */ /* 0x0001e20000100800 */
[----:B--2---:R-:W-:Y:S01]  /*12e60*/  HADD2.F32 R10, -RZ, R10.H0_H0 ;  /* 0x2000000aff0a7230 */ /* 0x004fe20000004100 */
        /* <DEDUP_REMOVED lines=11> */
[----:B------:R-:W-:-:S06]  /*12f20*/  FMUL.FTZ R42, R43, -1.4426950216293334961 ;  /* 0xbfb8aa3b2b2a7820 */ /* 0x000fcc0000410000 */
[----:B------:R-:W0:Y:S02]  /*12f30*/  MUFU.EX2 R42, R42 ;  /* 0x0000002a002a7308 */ /* 0x000e240000000800 */
[----:B0-----:R-:W-:-:S06]  /*12f40*/  FADD.FTZ R42, R42, 1 ;  /* 0x3f8000002a2a7421 */ /* 0x001fcc0000010000 */
[----:B------:R0:W1:Y:S02]  /*12f50*/  MUFU.RCP R44, R42 ;  /* 0x0000002a002c7308 */ /* 0x0000640000001000 */
[----:B0-----:R-:W1:Y:S02]  /*12f60*/  LDL.LU R42, [R1+0x220] ;  /* 0x00022000012a7983 */ /* 0x001e640000300800 */
[----:B-1----:R-:W-:Y:S01]  /*12f70*/  FMUL.FTZ R42, R42, R44 ;  /* 0x0000002c2a2a7220 */ /* 0x002fe20000410000 */
[----:B------:R-:W-:-:S04]  /*12f80*/  FADD.FTZ R44, -R44, 1 ;  /* 0x3f8000002c2c7421 */ /* 0x000fc80000010100 */
[----:B------:R-:W-:-:S04]  /*12f90*/  FFMA.FTZ R44, R43, R44, 1 ;  /* 0x3f8000002b2c7423 */ /* 0x000fc8000001002c */
[----:B------:R-:W-:-:S05]  /*12fa0*/  FMUL.FTZ R42, R42, R44 ;  /* 0x0000002c2a2a7220 */ /* 0x000fca0000410000 */
[----:B------:R0:W-:Y:S02]  /*12fb0*/  STL [R1+0x220], R42 ;  /* 0x0002202a01007387 */ /* 0x0001e40000100800 */
.L_x_1524:
[----:B------:R1:W-:Y:S04]  /*12fc0*/  STL [R1+0x4c4], R3 ;  /* 0x0004c40301007387 */ /* 0x0003e80000100800 */
[----:B------:R2:W-:Y:S04]  /*12fd0*/  STL [R1+0x4c8], R4 ;  /* 0x0004c80401007387 */ /* 0x0005e80000100800 */
[----:B------:R-:W3:Y:S04]  /*12fe0*/  LDL.S16 R43, [R1+0x350] ;  /* 0x00035000012b7983 */ /* 0x000ee80000100600 */
[----:B-1----:R-:W4:Y:S01]  /*12ff0*/  LDL R3, [R1+0x378] ;  /* 0x0003780001037983 */ /* 0x002f220000100800 */
[----:B0-----:R-:W-:-:S03]  /*13000*/  FMUL.FTZ R42, R10, R6 ;  /* 0x000000060a2a7220 */ /* 0x001fc60000410000 */
[----:B-----5:R0:W-:Y:S01]  /*13010*/  STL [R1+0x4c0], R2 ;  /* 0x0004c00201007387 */ /* 0x0201e20000100800 */
[----:B------:R-:W-:-:S03]  /*13020*/  FADD.FTZ R41, R41, R42 ;  /* 0x0000002a29297221 */ /* 0x000fc60000010000 */
[----:B------:R1:W-:Y:S01]  /*13030*/  STL [R1+0x4bc], R0 ;  /* 0x0004bc0001007387 */ /* 0x0003e20000100800 */
[----:B------:R-:W-:-:S03]  /*13040*/  FADD.FTZ R16, R14, R16 ;  /* 0x000000100e107221 */ /* 0x000fc60000010000 */
[----:B--2---:R-:W2:Y:S04]  /*13050*/  LDL.LU R4, [R1+0x214] ;  /* 0x0002140001047983 */ /* 0x004ea80000300800 */
[----:B0-----:R-:W3:Y:S04]  /*13060*/  LDL R2, [R1+0x388] ;  /* 0x0003880001027983 */ /* 0x001ee80000100800 */
[----:B-1----:R-:W2:Y:S04]  /*13070*/  LDL.S16 R0, [R1+0x354] ;  /* 0x0003540001007983 */ /* 0x002ea80000100600 */
[----:B------:R-:W3:Y:S04]  /*13080*/  LDL.LU R14, [R1+0x22c] ;  /* 0x00022c00010e7983 */ /* 0x000ee80000300800 */
[----:B------:R-:W3:Y:S01]  /*13090*/  LDL.LU.S16 R44, [R1+0x352] ;  /* 0x00035200012c7983 */ /* 0x000ee20000300600 */
[----:B----4-:R-:W-:-:S03]  /*130a0*/  FFMA.FTZ R45, R3, R42, R45 ;  /* 0x0000002a032d7223 */ /* 0x010fc6000001002d */
[----:B------:R-:W4:Y:S04]  /*130b0*/  LDL R42, [R1+0x220] ;  /* 0x00022000012a7983 */ /* 0x000f280000100800 */
[----:B------:R0:W5:Y:S01]  /*130c0*/  LDL.LU R3, [R1+0x4c4] ;  /* 0x0004c40001037983 */ /* 0x0001620000300800 */
[----:B--2---:R-:W-:Y:S02]  /*130d0*/  HADD2.F32 R0, -RZ, R0.H0_H0 ;  /* 0x20000000ff007230 */ /* 0x004fe40000004100 */
[----:B---3--:R-:W-:-:S03]  /*130e0*/  FFMA.FTZ R14, R14, R40, R4 ;  /* 0x000000280e0e7223 */ /* 0x008fc60000010004 */
[----:B------:R1:W-:Y:S04]  /*130f0*/  STL [R1+0x22c], R0 ;  /* 0x00022c0001007387 */ /* 0x0003e80000100800 */
[----:B------:R0:W5:Y:S04]  /*13100*/  LDL.LU R4, [R1+0x4c8] ;  /* 0x0004c80001047983 */ /* 0x0001680000300800 */
[----:B-1----:R0:W5:Y:S01]  /*13110*/  LDL.LU R0, [R1+0x4bc] ;  /* 0x0004bc0001007983 */ /* 0x0021620000300800 */
[----:B----4-:R-:W-:-:S04]  /*13120*/  FMUL.FTZ R42, R42, R7 ;  /* 0x000000072a2a7220 */ /* 0x010fc80000410000 */
[----:B------:R-:W-:Y:S01]  /*13130*/  FFMA.FTZ R45, R2, R42, R45 ;  /* 0x0000002a022d7223 */ /* 0x000fe2000001002d */
[----:B------:R-:W-:Y:S01]  /*13140*/  FADD.FTZ R41, R42, R41 ;  /* 0x000000292a297221 */ /* 0x000fe20000010000 */
[----:B------:R0:W5:Y:S04]  /*13150*/  LDL.LU R2, [R1+0x4c0] ;  /* 0x0004c00001027983 */ /* 0x0001680000300800 */
[----:B------:R-:W2:Y:S01]  /*13160*/  LDL.LU.S16 R42, [R1+0x356] ;  /* 0x00035600012a7983 */ /* 0x000ea20000300600 */
[----:B------:R-:W-:Y:S02]  /*13170*/  HADD2.F32 R43, -RZ, R43.H0_H0 ;  /* 0x2000002bff2b7230 */ /* 0x000fe40000004100 */
[----:B------:R-:W-:-:S03]  /*13180*/  HADD2.F32 R44, -RZ, R44.H0_H0 ;  /* 0x2000002cff2c7230 */ /* 0x000fc60000004100 */
[----:B------:R-:W-:Y:S02]  /*13190*/  FADD.FTZ R43, R43, -UR16 ;  /* 0x800000102b2b7e21 */ /* 0x000fe40008010000 */
[----:B------:R-:W-:Y:S01]  /*131a0*/  FADD.FTZ R44, R44, -UR16 ;  /* 0x800000102c2c7e21 */ /* 0x000fe20008010000 */
[----:B--2---:R-:W-:-:S05]  /*131b0*/  HADD2.F32 R42, -RZ, R42.H0_H0 ;  /* 0x2000002aff2a7230 */ /* 0x004fca0000004100 */
[----:B------:R1:W-:Y:S02]  /*131c0*/  STL [R1+0x31c], R42 ;  /* 0x00031c2a01007387 */ /* 0x0003e40000100800 */
[----:B-1----:R-:W-:Y:S01]  /*131d0*/  FMUL.FTZ R42, R43, UR12 ;  /* 0x0000000c2b2a7c20 */ /* 0x002fe20008410000 */
[----:B------:R-:W-:-:S04]  /*131e0*/  FMUL.FTZ R43, R44, UR12 ;  /* 0x0000000c2c2b7c20 */ /* 0x000fc80008410000 */
[----:B------:R0:W-:Y:S04]  /*131f0*/  STL [R1+0x390], R42 ;  /* 0x0003902a01007387 */ /* 0x0001e80000100800 */
[----:B------:R0:W-:Y:S01]  /*13200*/  STL [R1+0x39c], R43 ;  /* 0x00039c2b01007387 */ /* 0x0001e20000100800 */
[----:B------:R-:W-:Y:S05]  /*13210*/  @!P2 BRA `(.L_x_1525) ;  /* 0x00000000005ca947 */ /* 0x000fea0003800000 */
[----:B0-----:R-:W-:-:S04]  /*13220*/  FFMA.FTZ R43, R42, R6, R8 ;  /* 0x000000062a2b7223 */ /* 0x001fc80000010008 */
        /* <DEDUP_REMOVED lines=22> */
.L_x_1525:
[----:B01----:R-:W2:Y:S04]  /*13390*/  LDL R42, [R1+0x22c] ;  /* 0x00022c00012a7983 */ /* 0x003ea80000100800 */
[----:B-----5:R0:W-:Y:S04]  /*133a0*/  STL [R1+0x4c4], R3 ;  /* 0x0004c40301007387 */ /* 0x0201e80000100800 */
[----:B------:R1:W-:Y:S04]  /*133b0*/  STL [R1+0x4cc], R5 ;  /* 0x0004cc0501007387 */ /* 0x0003e80000100800 */
[----:B------:R-:W-:Y:S04]  /*133c0*/  STL [R1+0x4c8], R4 ;  /* 0x0004c80401007387 */ /* 0x000fe80000100800 */
[----:B0-----:R-:W3:Y:S04]  /*133d0*/  LDL R3, [R1+0x390] ;  /* 0x0003900001037983 */ /* 0x001ee80000100800 */
[----:B------:R0:W-:Y:S04]  /*133e0*/  STL [R1+0x4c0], R2 ;  /* 0x0004c00201007387 */ /* 0x0001e80000100800 */
[----:B------:R4:W-:Y:S04]  /*133f0*/  STL [R1+0x4bc], R0 ;  /* 0x0004bc0001007387 */ /* 0x0009e80000100800 */
[----:B-1----:R-:W3:Y:S04]  /*13400*/  LDL.LU R5, [R1+0x210] ;  /* 0x0002100001057983 */ /* 0x002ee80000300800 */
[----:B0-----:R-:W3:Y:S04]  /*13410*/  LDL R2, [R1+0x39c] ;  /* 0x00039c0001027983 */ /* 0x001ee80000100800 */
[----:B----4-:R-:W4:Y:S04]  /*13420*/  LDL.LU.S16 R0, [R1+0x300] ;  /* 0x0003000001007983 */ /* 0x010f280000300600 */
[----:B------:R-:W4:Y:S04]  /*13430*/  LDL.LU R4, [R1+0x228] ;  /* 0x0002280001047983 */ /* 0x000f280000300800 */
[----:B------:R-:W4:Y:S04]  /*13440*/  LDL.S16 R43, [R1+0x302] ;  /* 0x00030200012b7983 */ /* 0x000f280000100600 */
[----:B------:R-:W4:Y:S01]  /*13450*/  LDL.S16 R44, [R1+0x304] ;  /* 0x00030400012c7983 */ /* 0x000f220000100600 */
[----:B--2---:R-:W-:-:S04]  /*13460*/  FMUL.FTZ R42, R42, R6 ;  /* 0x000000062a2a7220 */ /* 0x004fc80000410000 */
[----:B------:R-:W-:Y:S01]  /*13470*/  FADD.FTZ R41, R41, R42 ;  /* 0x0000002a29297221 */ /* 0x000fe20000010000 */
[----:B---3--:R-:W-:Y:S02]  /*13480*/  FFMA.FTZ R45, R3, R42, R45 ;  /* 0x0000002a032d7223 */ /* 0x008fe4000001002d */
[----:B------:R-:W2:Y:S04]  /*13490*/  LDL R42, [R1+0x31c] ;  /* 0x00031c00012a7983 */ /* 0x000ea80000100800 */
[----:B------:R0:W5:Y:S01]  /*134a0*/  LDL.LU R3, [R1+0x4c4] ;  /* 0x0004c40001037983 */ /* 0x0001620000300800 */
[----:B------:R-:W-:-:S03]  /*134b0*/  FADD.FTZ R40, R5, R40 ;  /* 0x0000002805287221 */ /* 0x000fc60000010000 */
[----:B------:R0:W5:Y:S01]  /*134c0*/  LDL.LU R5, [R1+0x4cc] ;  /* 0x0004cc0001057983 */ /* 0x0001620000300800 */
[----:B----4-:R-:W-:Y:S02]  /*134d0*/  HADD2.F32 R0, -RZ, R0.H0_H0 ;  /* 0x20000000ff007230 */ /* 0x010fe40000004100 */
[----:B------:R-:W-:-:S03]  /*134e0*/  FFMA.FTZ R18, R4, R39, R18 ;  /* 0x0000002704127223 */ /* 0x000fc60000010012 */
[----:B------:R1:W-:Y:S04]  /*134f0*/  STL [R1+0x320], R0 ;  /* 0x0003200001007387 */ /* 0x0003e80000100800 */
[----:B------:R0:W5:Y:S04]  /*13500*/  LDL.LU R4, [R1+0x4c8] ;  /* 0x0004c80001047983 */ /* 0x0001680000300800 */
[----:B-1----:R0:W5:Y:S01]  /*13510*/  LDL.LU R0, [R1+0x4bc] ;  /* 0x0004bc0001007983 */ /* 0x0021620000300800 */
[----:B--2---:R-:W-:-:S04]  /*13520*/  FMUL.FTZ R42, R42, R7 ;  /* 0x000000072a2a7220 */ /* 0x004fc80000410000 */
        /* <DEDUP_REMOVED lines=38> */
.L_x_1526:
[----:B01----:R-:W2:Y:S01]  /*13790*/  LDL R42, [R1+0x320] ;  /* 0x00032000012a7983 */ /* 0x003ea20000100800 */
[----:B------:R-:W-:-:S03]  /*137a0*/  FADD.FTZ R16, R16, R39 ;  /* 0x0000002710107221 */ /* 0x000fc60000010000 */
[----:B-----5:R0:W-:Y:S04]  /*137b0*/  STL [R1+0x4c0], R2 ;  /* 0x0004c00201007387 */ /* 0x0201e80000100800 */
[----:B------:R-:W3:Y:S04]  /*137c0*/  LDL R39, [R1+0x334] ;  /* 0x0003340001277983 */ /* 0x000ee80000100800 */
[----:B------:R1:W-:Y:S04]  /*137d0*/  STL [R1+0x4bc], R0 ;  /* 0x0004bc0001007387 */ /* 0x0003e80000100800 */
[----:B0-----:R-:W4:Y:S04]  /*137e0*/  LDL R2, [R1+0x3a0] ;  /* 0x0003a00001027983 */ /* 0x001f280000100800 */
[----:B------:R0:W-:Y:S04]  /*137f0*/  STL [R1+0x4c4], R3 ;  /* 0x0004c40301007387 */ /* 0x0001e80000100800 */
[----:B-1----:R-:W4:Y:S04]  /*13800*/  LDL R0, [R1+0x3ac] ;  /* 0x0003ac0001007983 */ /* 0x002f280000100800 */
[----:B------:R-:W4:Y:S04]  /*13810*/  LDL.S16 R43, [R1+0x326] ;  /* 0x00032600012b7983 */ /* 0x000f280000100600 */
[----:B0-----:R-:W4:Y:S04]  /*13820*/  LDL.LU R3, [R1+0x234] ;  /* 0x0002340001037983 */ /* 0x001f280000300800 */
[----:B------:R-:W4:Y:S01]  /*13830*/  LDL.S16 R44, [R1+0x348] ;  /* 0x00034800012c7983 */ /* 0x000f220000100600 */
[----:B--2---:R-:W-:-:S04]  /*13840*/  FMUL.FTZ R42, R42, R6 ;  /* 0x000000062a2a7220 */ /* 0x004fc80000410000 */
[----:B------:R-:W-:Y:S01]  /*13850*/  FADD.FTZ R41, R41, R42 ;  /* 0x0000002a29297221 */ /* 0x000fe20000010000 */
[----:B---3--:R-:W-:-:S04]  /*13860*/  FMUL.FTZ R39, R39, R7 ;  /* 0x0000000727277220 */ /* 0x008fc80000410000 */
[----:B------:R-:W-:Y:S01]  /*13870*/  FADD.FTZ R41, R39, R41 ;  /* 0x0000002927297221 */ /* 0x000fe20000010000 */
[----:B----4-:R-:W-:Y:S02]  /*13880*/  FFMA.FTZ R45, R2, R42, R45 ;  /* 0x0000002a022d7223 */ /* 0x010fe4000001002d */
[----:B------:R-:W2:Y:S04]  /*13890*/  LDL.LU.S16 R42, [R1+0x324] ;  /* 0x00032400012a7983 */ /* 0x000ea80000300600 */
[----:B------:R0:W5:Y:S01]  /*138a0*/  LDL.LU R2, [R1+0x4c0] ;  /* 0x0004c00001027983 */ /* 0x0001620000300800 */
[----:B------:R-:W-:-:S03]  /*138b0*/  FFMA.FTZ R45, R0, R39, R45 ;  /* 0x00000027002d7223 */ /* 0x000fc6000001002d */
[----:B------:R-:W3:Y:S04]  /*138c0*/  LDL.LU.S16 R39, [R1+0x34a] ;  /* 0x00034a0001277983 */ /* 0x000ee80000300600 */
[----:B------:R0:W5:Y:S01]  /*138d0*/  LDL.LU R0, [R1+0x4bc] ;  /* 0x0004bc0001007983 */ /* 0x0001620000300800 */
[----:B------:R-:W-:-:S03]  /*138e0*/  FFMA.FTZ R14, R3, R38, R14 ;  /* 0x00000026030e7223 */ /* 0x000fc6000001000e */
[----:B------:R0:W5:Y:S01]  /*138f0*/  LDL.LU R3, [R1+0x4c4] ;  /* 0x0004c40001037983 */ /* 0x0001620000300800 */
[----:B------:R-:W-:-:S05]  /*13900*/  HADD2.F32 R43, -RZ, R43.H0_H0 ;  /* 0x2000002bff2b7230 */ /* 0x000fca0000004100 */
[----:B------:R-:W-:Y:S01]  /*13910*/  FADD.FTZ R43, R43, -UR16 ;  /* 0x800000102b2b7e21 */ /* 0x000fe20008010000 */
[----:B------:R-:W-:-:S05]  /*13920*/  HADD2.F32 R44, -RZ, R44.H0_H0 ;  /* 0x2000002cff2c7230 */ /* 0x000fca0000004100 */
[----:B------:R-:W-:Y:S01]  /*13930*/  STL [R1+0x324], R44 ;  /* 0x0003242c01007387 */ /* 0x000fe20000100800 */
[----:B--2---:R-:W-:-:S05]  /*13940*/  HADD2.F32 R42, -RZ, R42.H0_H0 ;  /* 0x2000002aff2a7230 */ /* 0x004fca0000004100 */
[----:B------:R-:W-:Y:S01]  /*13950*/  FADD.FTZ R42, R42, -UR16 ;  /* 0x800000102a2a7e21 */ /* 0x000fe20008010000 */
[----:B---3--:R-:W-:-:S05]  /*13960*/  HADD2.F32 R39, -RZ, R39.H0_H0 ;  /* 0x20000027ff277230 */ /* 0x008fca0000004100 */
        /* <DEDUP_REMOVED lines=22> */
[----:B------:R0:W2:Y:S02]  /*13ad0*/  MUFU.RCP R43, R39 ;  /* 0x00000027002b7308 */ /* 0x0000a40000001000 */
[----:B0-----:R-:W2:Y:S02]  /*13ae0*/  LDL.LU R39, [R1+0x328] ;  /* 0x0003280001277983 */ /* 0x001ea40000300800 */
[----:B--2---:R-:W-:Y:S01]  /*13af0*/  FMUL.FTZ R39, R39, R43 ;  /* 0x0000002b27277220 */ /* 0x004fe20000410000 */
[----:B------:R-:W-:-:S04]  /*13b00*/  FADD.FTZ R43, -R43, 1 ;  /* 0x3f8000002b2b7421 */ /* 0x000fc80000010100 */
[----:B------:R-:W-:-:S04]  /*13b10*/  FFMA.FTZ R43, R42, R43, 1 ;  /* 0x3f8000002a2b7423 */ /* 0x000fc8000001002b */
[----:B------:R-:W-:-:S05]  /*13b20*/  FMUL.FTZ R39, R39, R43 ;  /* 0x0000002b27277220 */ /* 0x000fca0000410000 */
[----:B------:R1:W-:Y:S02]  /*13b30*/  STL [R1+0x328], R39 ;  /* 0x0003282701007387 */ /* 0x0003e40000100800 */
.L_x_1527:
[----:B-----5:R2:W-:Y:S01]  /*13b40*/  STL [R1+0x4c0], R2 ;  /* 0x0004c00201007387 */ /* 0x0205e20000100800 */
[----:B01----:R-:W-:Y:S01]  /*13b50*/  MOV R39, R44 ;  /* 0x0000002c00277202 */ /* 0x003fe20000000f00 */
[----:B------:R-:W-:Y:S02]  /*13b60*/  FADD.FTZ R40, R40, R38 ;  /* 0x0000002628287221 */ /* 0x000fe40000010000 */
[----:B------:R-:W3:Y:S04]  /*13b70*/  LDL R38, [R1+0x328] ;  /* 0x0003280001267983 */ /* 0x000ee80000100800 */
[----:B------:R0:W-:Y:S04]  /*13b80*/  STL [R1+0x4c4], R3 ;  /* 0x0004c40301007387 */ /* 0x0001e80000100800 */
[----:B--2---:R-:W2:Y:S04]  /*13b90*/  LDL R2, [R1+0x3b0] ;  /* 0x0003b00001027983 */ /* 0x004ea80000100800 */
[----:B------:R1:W-:Y:S04]  /*13ba0*/  STL [R1+0x4bc], R0 ;  /* 0x0004bc0001007387 */ /* 0x0003e80000100800 */
[----:B0-----:R-:W4:Y:S04]  /*13bb0*/  LDL.LU R3, [R1+0x230] ;  /* 0x0002300001037983 */ /* 0x001f280000300800 */
[----:B------:R-:W4:Y:S04]  /*13bc0*/  LDL.S16 R42, [R1+0x34e] ;  /* 0x00034e00012a7983 */ /* 0x000f280000100600 */
[----:B-1----:R-:W4:Y:S01]  /*13bd0*/  LDL R0, [R1+0x3b4] ;  /* 0x0003b40001007983 */ /* 0x002f220000100800 */
[----:B------:R-:W-:-:S03]  /*13be0*/  FMUL.FTZ R39, R39, R6 ;  /* 0x0000000627277220 */ /* 0x000fc60000410000 */
[----:B------:R-:W4:Y:S01]  /*13bf0*/  LDL.LU.S16 R44, [R1+0x366] ;  /* 0x00036600012c7983 */ /* 0x000f220000300600 */
[----:B------:R-:W-:-:S03]  /*13c00*/  FADD.FTZ R41, R41, R39 ;  /* 0x0000002729297221 */ /* 0x000fc60000010000 */
[----:B------:R-:W4:Y:S01]  /*13c10*/  LDL.S16 R43, [R1+0x364] ;  /* 0x00036400012b7983 */ /* 0x000f220000100600 */
[----:B--2---:R-:W-:-:S03]  /*13c20*/  FFMA.FTZ R45, R2, R39, R45 ;  /* 0x00000027022d7223 */ /* 0x004fc6000001002d */
[----:B------:R-:W2:Y:S01]  /*13c30*/  LDL.LU.S16 R39, [R1+0x34c] ;  /* 0x00034c0001277983 */ /* 0x000ea20000300600 */
[----:B---3--:R-:W-:-:S03]  /*13c40*/  FMUL.FTZ R38, R38, R7 ;  /* 0x0000000726267220 */ /* 0x008fc60000410000 */
[----:B------:R0:W5:Y:S01]  /*13c50*/  LDL.LU R2, [R1+0x4c0] ;  /* 0x0004c00001027983 */ /* 0x0001620000300800 */
[----:B----4-:R-:W-:-:S03]  /*13c60*/  FFMA.FTZ R18, R3, R37, R18 ;  /* 0x0000002503127223 */ /* 0x010fc60000010012 */
[----:B------:R0:W5:Y:S01]  /*13c70*/  LDL.LU R3, [R1+0x4c4] ;  /* 0x0004c40001037983 */ /* 0x0001620000300800 */
[----:B------:R-:W-:-:S03]  /*13c80*/  FFMA.FTZ R45, R0, R38, R45 ;  /* 0x00000026002d7223 */ /* 0x000fc6000001002d */
[----:B------:R0:W5:Y:S01]  /*13c90*/  LDL.LU R0, [R1+0x4bc] ;  /* 0x0004bc0001007983 */ /* 0x0001620000300800 */
[----:B------:R-:W-:Y:S02]  /*13ca0*/  HADD2.F32 R42, -RZ, R42.H0_H0 ;  /* 0x2000002aff2a7230 */ /* 0x000fe40000004100 */
[----:B------:R-:W-:-:S03]  /*13cb0*/  HADD2.F32 R44, -RZ, R44.H0_H0 ;  /* 0x2000002cff2c7230 */ /* 0x000fc60000004100 */
[----:B------:R-:W-:Y:S01]  /*13cc0*/  FADD.FTZ R42, R42, -UR16 ;  /* 0x800000102a2a7e21 */ /* 0x000fe20008010000 */
[----:B------:R-:W-:Y:S01]  /*13cd0*/  FADD.FTZ R41, R38, R41 ;  /* 0x0000002926297221 */ /* 0x000fe20000010000 */
[----:B------:R1:W-:Y:S01]  /*13ce0*/  STL [R1+0x318], R44 ;  /* 0x0003182c01007387 */ /* 0x0003e20000100800 */
[----:B------:R-:W-:Y:S02]  /*13cf0*/  HADD2.F32 R43, -RZ, R43.H0_H0 ;  /* 0x2000002bff2b7230 */ /* 0x000fe40000004100 */
[----:B-1----:R-:W-:-:S03]  /*13d00*/  FMUL.FTZ R44, R42, UR12 ;  /* 0x0000000c2a2c7c20 */ /* 0x002fc60008410000 */
[----:B------:R0:W-:Y:S04]  /*13d10*/  STL [R1+0x314], R43 ;  /* 0x0003142b01007387 */ /* 0x0001e80000100800 */
[----:B------:R0:W-:Y:S01]  /*13d20*/  STL [R1+0x3a8], R44 ;  /* 0x0003a82c01007387 */ /* 0x0001e20000100800 */
[----:B--2---:R-:W-:-:S05]  /*13d30*/  HADD2.F32 R39, -RZ, R39.H0_H0 ;  /* 0x20000027ff277230 */ /* 0x004fca0000004100 */
[----:B------:R-:W-:-:S04]  /*13d40*/  FADD.FTZ R39, R39, -UR16 ;  /* 0x8000001027277e21 */ /* 0x000fc80008010000 */
        /* <DEDUP_REMOVED lines=24> */
.L_x_1528:
[----:B-----5:R2:W-:Y:S01]  /*13ed0*/  STL [R1+0x4bc], R0 ;  /* 0x0004bc0001007387 */ /* 0x0205e20000100800 */
[----:B01----:R-:W-:-:S03]  /*13ee0*/  MOV R38, R43 ;  /* 0x0000002b00267202 */ /* 0x003fc60000000f00 */
[----:B------:R0:W-:Y:S01]  /*13ef0*/  STL [R1+0x4c0], R2 ;  /* 0x0004c00201007387 */ /* 0x0001e20000100800 */
[----:B------:R-:W-:-:S03]  /*13f00*/  FADD.FTZ R16, R16, R37 ;  /* 0x0000002510107221 */ /* 0x000fc60000010000 */
[----:B------:R-:W3:Y:S04]  /*13f10*/  LDL.S16 R39, [R1+0x2e4] ;  /* 0x0002e40001277983 */ /* 0x000ee80000100600 */
[----:B--2---:R-:W2:Y:S04]  /*13f20*/  LDL R0, [R1+0x3a4] ;  /* 0x0003a40001007983 */ /* 0x004ea80000100800 */
[----:B0-----:R-:W4:Y:S01]  /*13f30*/  LDL.LU R2, [R1+0x23c] ;  /* 0x00023c0001027983 */ /* 0x001f220000300800 */
[----:B------:R-:W-:-:S03]  /*13f40*/  FMUL.FTZ R38, R38, R6 ;  /* 0x0000000626267220 */ /* 0x000fc60000410000 */
[----:B------:R-:W3:Y:S01]  /*13f50*/  LDL R37, [R1+0x318] ;  /* 0x0003180001257983 */ /* 0x000ee20000100800 */
[----:B------:R-:W-:-:S03]  /*13f60*/  FADD.FTZ R41, R41, R38 ;  /* 0x0000002629297221 */ /* 0x000fc60000010000 */
[----:B------:R-:W3:Y:S04]  /*13f70*/  LDL.S16 R42, [R1+0x2e0] ;  /* 0x0002e000012a7983 */ /* 0x000ee80000100600 */
[----:B------:R-:W3:Y:S01]  /*13f80*/  LDL.LU.S16 R43, [R1+0x2e6] ;  /* 0x0002e600012b7983 */ /* 0x000ee20000300600 */
[----:B--2---:R-:W-:-:S03]  /*13f90*/  FFMA.FTZ R45, R0, R38, R45 ;  /* 0x00000026002d7223 */ /* 0x004fc6000001002d */
[----:B------:R-:W2:Y:S01]  /*13fa0*/  LDL.LU.S16 R38, [R1+0x2e2] ;  /* 0x0002e20001267983 */ /* 0x000ea20000300600 */
[----:B----4-:R-:W-:-:S03]  /*13fb0*/  FFMA.FTZ R14, R2, R21, R14 ;  /* 0x00000015020e7223 */ /* 0x010fc6000001000e */
[----:B------:R0:W5:Y:S04]  /*13fc0*/  LDL.LU R2, [R1+0x4c0] ;  /* 0x0004c00001027983 */ /* 0x0001680000300800 */
[----:B------:R0:W5:Y:S01]  /*13fd0*/  LDL.LU R0, [R1+0x4bc] ;  /* 0x0004bc0001007983 */ /* 0x0001620000300800 */
[----:B---3--:R-:W-:Y:S02]  /*13fe0*/  HADD2.F32 R39, -RZ, R39.H0_H0 ;  /* 0x20000027ff277230 */ /* 0x008fe40000004100 */
[----:B------:R-:W-:-:S03]  /*13ff0*/  FMUL.FTZ R37, R37, R7 ;  /* 0x0000000725257220 */ /* 0x000fc60000410000 */
[----:B------:R-:W-:Y:S01]  /*14000*/  FADD.FTZ R39, R39, -UR16 ;  /* 0x8000001027277e21 */ /* 0x000fe20008010000 */
[----:B------:R-:W-:Y:S01]  /*14010*/  FFMA.FTZ R45, R44, R37, R45 ;  /* 0x000000252c2d7223 */ /* 0x000fe2000001002d */
[----:B------:R-:W-:Y:S01]  /*14020*/  FADD.FTZ R41, R37, R41 ;  /* 0x0000002925297221 */ /* 0x000fe20000010000 */
[----:B------:R-:W-:Y:S02]  /*14030*/  HADD2.F32 R42, -RZ, R42.H0_H0 ;  /* 0x2000002aff2a7230 */ /* 0x000fe40000004100 */
[----:B------:R-:W-:Y:S01]  /*14040*/  FMUL.FTZ R44, R39, UR12 ;  /* 0x0000000c272c7c20 */ /* 0x000fe20008410000 */
[----:B------:R-:W-:Y:S02]  /*14050*/  HADD2.F32 R43, -RZ, R43.H0_H0 ;  /* 0x2000002bff2b7230 */ /* 0x000fe40000004100 */
[----:B------:R0:W-:Y:S04]  /*14060*/  STL [R1+0x304], R42 ;  /* 0x0003042a01007387 */ /* 0x0001e80000100800 */
        /* <DEDUP_REMOVED lines=27> */
.L_x_1529:
[----:B------:R-:W-:Y:S01]  /*14220*/  FADD.FTZ R40, R40, R21 ;  /* 0x0000001528287221 */ /* 0x000fe20000010000 */
[----:B-----5:R2:W-:Y:S01]  /*14230*/  STL [R1+0x4bc], R0 ;  /* 0x0004bc0001007387 */ /* 0x0205e20000100800 */
[----:B01----:R-:W-:-:S03]  /*14240*/  MOV R37, R42 ;  /* 0x0000002a00257202 */ /* 0x003fc60000000f00 */
[----:B------:R-:W3:Y:S04]  /*14250*/  LDL R21, [R1+0x394] ;  /* 0x0003940001157983 */ /* 0x000ee80000100800 */
[----:B------:R-:W4:Y:S04]  /*14260*/  LDL.S16 R38, [R1+0x2d0] ;  /* 0x0002d00001267983 */ /* 0x000f280000100600 */
[----:B--2---:R-:W2:Y:S01]  /*14270*/  LDL.LU R0, [R1+0x238] ;  /* 0x0002380001007983 */ /* 0x004ea20000300800 */
[----:B------:R-:W-:-:S03]  /*14280*/  FMUL.FTZ R37, R37, R6 ;  /* 0x0000000625257220 */ /* 0x000fc60000410000 */
[----:B------:R-:W4:Y:S04]  /*14290*/  LDL.LU.S16 R39, [R1+0x2d2] ;  /* 0x0002d20001277983 */ /* 0x000f280000300600 */
[----:B------:R-:W4:Y:S04]  /*142a0*/  LDL.S16 R42, [R1+0x2d4] ;  /* 0x0002d400012a7983 */ /* 0x000f280000100600 */
[----:B------:R-:W4:Y:S01]  /*142b0*/  LDL.LU.S16 R43, [R1+0x2d6] ;  /* 0x0002d600012b7983 */ /* 0x000f220000300600 */
[----:B---3--:R-:W-:Y:S01]  /*142c0*/  FFMA.FTZ R45, R21, R37, R45 ;  /* 0x00000025152d7223 */ /* 0x008fe2000001002d */
[----:B------:R-:W-:-:S02]  /*142d0*/  FADD.FTZ R21, R41, R37 ;  /* 0x0000002529157221 */ /* 0x000fc40000010000 */
[----:B------:R-:W3:Y:S01]  /*142e0*/  LDL R37, [R1+0x308] ;  /* 0x0003080001257983 */ /* 0x000ee20000100800 */
[----:B--2---:R-:W-:-:S03]  /*142f0*/  FFMA.FTZ R18, R0, R12, R18 ;  /* 0x0000000c00127223 */ /* 0x004fc60000010012 */
[----:B------:R0:W5:Y:S01]  /*14300*/  LDL.LU R0, [R1+0x4bc] ;  /* 0x0004bc0001007983 */ /* 0x0001620000300800 */
[----:B----4-:R-:W-:Y:S02]  /*14310*/  HADD2.F32 R38, -RZ, R38.H0_H0 ;  /* 0x20000026ff267230 */ /* 0x010fe40000004100 */
[----:B------:R-:W-:-:S03]  /*14320*/  HADD2.F32 R39, -RZ, R39.H0_H0 ;  /* 0x20000027ff277230 */ /* 0x000fc60000004100 */
[----:B------:R-:W-:Y:S02]  /*14330*/  FADD.FTZ R38, R38, -UR16 ;  /* 0x8000001026267e21 */ /* 0x000fe40008010000 */
[----:B------:R-:W-:Y:S01]  /*14340*/  FADD.FTZ R39, R39, -UR16 ;  /* 0x8000001027277e21 */ /* 0x000fe20008010000 */
[----:B------:R-:W-:Y:S02]  /*14350*/  HADD2.F32 R42, -RZ, R42.H0_H0 ;  /* 0x2000002aff2a7230 */ /* 0x000fe40000004100 */
[----:B------:R-:W-:Y:S01]  /*14360*/  FMUL.FTZ R38, R38, UR12 ;  /* 0x0000000c26267c20 */ /* 0x000fe20008410000 */
[----:B------:R-:W-:Y:S02]  /*14370*/  HADD2.F32 R43, -RZ, R43.H0_H0 ;  /* 0x2000002bff2b7230 */ /* 0x000fe40000004100 */
[----:B------:R0:W-:Y:S04]  /*14380*/  STL [R1+0x210], R42 ;  /* 0x0002102a01007387 */ /* 0x0001e80000100800 */
[----:B------:R0:W-:Y:S04]  /*14390*/  STL [R1+0x2f8], R43 ;  /* 0x0002f82b01007387 */ /* 0x0001e80000100800 */
[----:B------:R0:W-:Y:S01]  /*143a0*/  STL [R1+0x384], R38 ;  /* 0x0003842601007387 */ /* 0x0001e20000100800 */
[----:B---3--:R-:W-:-:S04]  /*143b0*/  FMUL.FTZ R41, R37, R7 ;  /* 0x0000000725297220 */ /* 0x008fc80000410000 */
[----:B------:R-:W-:Y:S01]  /*143c0*/  FFMA.FTZ R37, R44, R41, R45 ;  /* 0x000000292c257223 */ /* 0x000fe2000001002d */
[----:B------:R-:W-:-:S05]  /*143d0*/  FMUL.FTZ R44, R39, UR12 ;  /* 0x0000000c272c7c20 */ /* 0x000fca0008410000 */
[----:B------:R0:W-:Y:S01]  /*143e0*/  STL [R1+0x38c], R44 ;  /* 0x00038c2c01007387 */ /* 0x0001e20000100800 */
[----:B------:R-:W-:Y:S01]  /*143f0*/  FADD.FTZ R21, R41, R21 ;  /* 0x0000001529157221 */ /* 0x000fe20000010000 */
        /* <DEDUP_REMOVED lines=21> */
.L_x_1530:
[----:B------:R-:W2:Y:S01]  /*14550*/  LDL.LU R39, [R1+0x240] ;  /* 0x0002400001277983 */ /* 0x000ea20000300800 */
[----:B------:R-:W-:Y:S01]  /*14560*/  FADD.FTZ R16, R16, R12 ;  /* 0x0000000c10107221 */ /* 0x000fe20000010000 */
[----:B01----:R-:W-:Y:S02]  /*14570*/  MOV R38, R42 ;  /* 0x0000002a00267202 */ /* 0x003fe40000000f00 */
[----:B------:R-:W3:Y:S04]  /*14580*/  LDL R41, [R1+0x2f8] ;  /* 0x0002f80001297983 */ /* 0x000ee80000100800 */
[----:B------:R-:W4:Y:S04]  /*14590*/  LDL.LU.S16 R12, [R1+0x2d8] ;  /* 0x0002d800010c7983 */ /* 0x000f280000300600 */
[----:B------:R-:W4:Y:S04]  /*145a0*/  LDL.S16 R45, [R1+0x2da] ;  /* 0x0002da00012d7983 */ /* 0x000f280000100600 */
[----:B------:R-:W4:Y:S04]  /*145b0*/  LDL.LU.S16 R42, [R1+0x2de] ;  /* 0x0002de00012a7983 */ /* 0x000f280000300600 */
[----:B------:R-:W4:Y:S01]  /*145c0*/  LDL.S16 R43, [R1+0x2dc] ;  /* 0x0002dc00012b7983 */ /* 0x000f220000100600 */
[----:B--2---:R-:W-:-:S03]  /*145d0*/  FFMA.FTZ R39, R39, R13, R14 ;  /* 0x0000000d27277223 */ /* 0x004fc6000001000e */
[----:B------:R-:W2:Y:S01]  /*145e0*/  LDL R14, [R1+0x384] ;  /* 0x00038400010e7983 */ /* 0x000ea20000100800 */
[----:B------:R-:W-:Y:S01]  /*145f0*/  FMUL.FTZ R38, R38, R6 ;  /* 0x0000000626267220 */ /* 0x000fe20000410000 */
[----:B---3--:R-:W-:-:S03]  /*14600*/  FMUL.FTZ R41, R41, R7 ;  /* 0x0000000729297220 */ /* 0x008fc60000410000 */
[----:B--2---:R-:W-:Y:S01]  /*14610*/  FFMA.FTZ R37, R14, R38, R37 ;  /* 0x000000260e257223 */ /* 0x004fe20000010025 */
[----:B------:R-:W-:Y:S01]  /*14620*/  FADD.FTZ R14, R21, R38 ;  /* 0x00000026150e7221 */ /* 0x000fe20000010000 */
[----:B----4-:R-:W-:Y:S02]  /*14630*/  HADD2.F32 R38, -RZ, R12.H0_H0 ;  /* 0x2000000cff267230 */ /* 0x010fe40000004100 */
[----:B------:R-:W-:Y:S02]  /*14640*/  HADD2.F32 R12, -RZ, R45.H0_H0 ;  /* 0x2000002dff0c7230 */ /* 0x000fe40000004100 */
[----:B------:R-:W-:Y:S01]  /*14650*/  FFMA.FTZ R21, R44, R41, R37 ;  /* 0x000000292c157223 */ /* 0x000fe20000010025 */
[----:B------:R-:W-:Y:S02]  /*14660*/  FADD.FTZ R37, R38, -UR16 ;  /* 0x8000001026257e21 */ /* 0x000fe40008010000 */
[----:B------:R-:W-:Y:S01]  /*14670*/  FADD.FTZ R38, R12, -UR16 ;  /* 0x800000100c267e21 */ /* 0x000fe20008010000 */
[----:B------:R-:W-:Y:S01]  /*14680*/  FADD.FTZ R14, R41, R14 ;  /* 0x0000000e290e7221 */ /* 0x000fe20000010000 */
[----:B------:R-:W-:-:S02]  /*14690*/  HADD2.F32 R41, -RZ, R42.H0_H0 ;  /* 0x2000002aff297230 */ /* 0x000fc40000004100 */
[----:B------:R-:W-:Y:S01]  /*146a0*/  FMUL.FTZ R37, R37, UR12 ;  /* 0x0000000c25257c20 */ /* 0x000fe20008410000 */
[----:B------:R-:W-:Y:S02]  /*146b0*/  FMUL.FTZ R44, R38, UR12 ;  /* 0x0000000c262c7c20 */ /* 0x000fe40008410000 */
[----:B------:R0:W-:Y:S04]  /*146c0*/  STL [R1+0x2e0], R41 ;  /* 0x0002e02901007387 */ /* 0x0001e80000100800 */
[----:B------:R0:W-:Y:S04]  /*146d0*/  STL [R1+0x380], R44 ;  /* 0x0003802c01007387 */ /* 0x0001e80000100800 */
[----:B------:R0:W-:Y:S01]  /*146e0*/  STL [R1+0x37c], R37 ;  /* 0x00037c2501007387 */ /* 0x0001e20000100800 */
[----:B------:R-:W-:Y:S01]  /*146f0*/  HADD2.F32 R12, -RZ, R43.H0_H0 ;  /* 0x2000002bff0c7230 */ /* 0x000fe20000004100 */
        /* <DEDUP_REMOVED lines=20> */
.L_x_1531:
[----:B-----5:R2:W-:Y:S04]  /*14840*/  STL [R1+0x4bc], R0 ;  /* 0x0004bc0001007387 */ /* 0x0205e80000100800 */
[----:B------:R-:W3:Y:S04]  /*14850*/  LDL.S16 R45, [R1+0x2c2] ;  /* 0x0002c200012d7983 */ /* 0x000ee80000100600 */
[----:B0-----:R-:W4:Y:S04]  /*14860*/  LDL.S16 R41, [R1+0x2c4] ;  /* 0x0002c40001297983 */ /* 0x001f280000100600 */
[----:B--2---:R-:W2:Y:S01]  /*14870*/  LDL.LU R0, [R1+0x21c] ;  /* 0x00021c0001007983 */ /* 0x004ea20000300800 */
[----:B-1----:R-:W-:-:S03]  /*14880*/  FADD.FTZ R37, R40, R13 ;  /* 0x0000000d28257221 */ /* 0x002fc60000010000 */
[----:B------:R-:W3:Y:S04]  /*14890*/  LDL R40, [R1+0x37c] ;  /* 0x00037c0001287983 */ /* 0x000ee80000100800 */
[----:B------:R-:W4:Y:S04]  /*148a0*/  LDL R13, [R1+0x2e0] ;  /* 0x0002e000010d7983 */ /* 0x000f280000100800 */
[----:B------:R-:W4:Y:S04]  /*148b0*/  LDL.LU.S16 R42, [R1+0x2c6] ;  /* 0x0002c600012a7983 */ /* 0x000f280000300600 */
[----:B------:R-:W4:Y:S01]  /*148c0*/  LDL.LU.S16 R43, [R1+0x2c0] ;  /* 0x0002c000012b7983 */ /* 0x000f220000300600 */
[----:B------:R-:W-:-:S04]  /*148d0*/  FMUL.FTZ R38, R12, R6 ;  /* 0x000000060c267220 */ /* 0x000fc80000410000 */
[----:B------:R-:W-:Y:S01]  /*148e0*/  FADD.FTZ R14, R14, R38 ;  /* 0x000000260e0e7221 */ /* 0x000fe20000010000 */
[----:B--2---:R-:W-:Y:S02]  /*148f0*/  FFMA.FTZ R18, R0, R15, R18 ;  /* 0x0000000f00127223 */ /* 0x004fe40000010012 */
[----:B------:R0:W5:Y:S01]  /*14900*/  LDL.LU R0, [R1+0x4bc] ;  /* 0x0004bc0001007983 */ /* 0x0001620000300800 */
[----:B---3--:R-:W-:Y:S01]  /*14910*/  FFMA.FTZ R21, R40, R38, R21 ;  /* 0x0000002628157223 */ /* 0x008fe20000010015 */
[----:B------:R-:W-:Y:S02]  /*14920*/  HADD2.F32 R38, -RZ, R45.H0_H0 ;  /* 0x2000002dff267230 */ /* 0x000fe40000004100 */
[----:B----4-:R-:W-:Y:S01]  /*14930*/  FMUL.FTZ R40, R13, R7 ;  /* 0x000000070d287220 */ /* 0x010fe20000410000 */
[----:B------:R-:W-:Y:S02]  /*14940*/  HADD2.F32 R13, -RZ, R41.H0_H0 ;  /* 0x20000029ff0d7230 */ /* 0x000fe40000004100 */
[----:B------:R-:W-:Y:S01]  /*14950*/  FADD.FTZ R38, R38, -UR16 ;  /* 0x8000001026267e21 */ /* 0x000fe20008010000 */
[----:B------:R-:W-:-:S02]  /*14960*/  FFMA.FTZ R21, R44, R40, R21 ;  /* 0x000000282c157223 */ /* 0x000fc40000010015 */
[----:B------:R-:W-:Y:S01]  /*14970*/  FADD.FTZ R41, R13, -UR16 ;  /* 0x800000100d297e21 */ /* 0x000fe20008010000 */
[----:B------:R-:W-:Y:S01]  /*14980*/  FADD.FTZ R40, R40, R14 ;  /* 0x0000000e28287221 */ /* 0x000fe20000010000 */
[----:B------:R-:W-:Y:S02]  /*14990*/  HADD2.F32 R14, -RZ, R42.H0_H0 ;  /* 0x2000002aff0e7230 */ /* 0x000fe40000004100 */
[----:B------:R-:W-:Y:S01]  /*149a0*/  FMUL.FTZ R38, R38, UR12 ;  /* 0x0000000c26267c20 */ /* 0x000fe20008410000 */
[----:B------:R-:W-:-:S04]  /*149b0*/  FMUL.FTZ R42, R41, UR12 ;  /* 0x0000000c292a7c20 */ /* 0x000fc80008410000 */
        /* <DEDUP_REMOVED lines=22> */
.L_x_1532:
[----:B-----5:R1:W-:Y:S04]  /*14b20*/  STL [R1+0x4bc], R0 ;  /* 0x0004bc0001007387 */ /* 0x0203e80000100800 */
[----:B------:R-:W2:Y:S04]  /*14b30*/  LDL.S16 R45, [R1+0x2b2] ;  /* 0x0002b200012d7983 */ /* 0x000ea80000100600 */
[----:B------:R-:W3:Y:S04]  /*14b40*/  LDL.S16 R44, [R1+0x2b4] ;  /* 0x0002b400012c7983 */ /* 0x000ee80000100600 */
[----:B-1----:R-:W4:Y:S01]  /*14b50*/  LDL.LU R0, [R1+0x224] ;  /* 0x0002240001007983 */ /* 0x002f220000300800 */
[----:B0-----:R-:W-:-:S03]  /*14b60*/  FADD.FTZ R38, R16, R15 ;  /* 0x0000000f10267221 */ /* 0x001fc60000010000 */
[----:B------:R-:W2:Y:S04]  /*14b70*/  LDL R16, [R1+0x370] ;  /* 0x0003700001107983 */ /* 0x000ea80000100800 */
[----:B------:R-:W3:Y:S04]  /*14b80*/  LDL.LU.S16 R15, [R1+0x2b0] ;  /* 0x0002b000010f7983 */ /* 0x000ee80000300600 */
[----:B------:R-:W3:Y:S01]  /*14b90*/  LDL.LU.S16 R43, [R1+0x2b6] ;  /* 0x0002b600012b7983 */ /* 0x000ee20000300600 */
[----:B------:R-:W-:Y:S01]  /*14ba0*/  FMUL.FTZ R41, R13, R6 ;  /* 0x000000060d297220 */ /* 0x000fe20000410000 */
[----:B----4-:R-:W-:-:S02]  /*14bb0*/  FFMA.FTZ R39, R0, R17, R39 ;  /* 0x0000001100277223 */ /* 0x010fc40000010027 */
[----:B------:R0:W5:Y:S01]  /*14bc0*/  LDL.LU R0, [R1+0x4bc] ;  /* 0x0004bc0001007983 */ /* 0x0001620000300800 */
[----:B--2---:R-:W-:Y:S01]  /*14bd0*/  FFMA.FTZ R21, R16, R41, R21 ;  /* 0x0000002910157223 */ /* 0x004fe20000010015 */
[----:B------:R-:W-:Y:S01]  /*14be0*/  FADD.FTZ R41, R40, R41 ;  /* 0x0000002928297221 */ /* 0x000fe20000010000 */
[----:B------:R-:W-:Y:S01]  /*14bf0*/  FMUL.FTZ R16, R14, R7 ;  /* 0x000000070e107220 */ /* 0x000fe20000410000 */
[----:B---3--:R-:W-:Y:S02]  /*14c00*/  HADD2.F32 R40, -RZ, R15.H0_H0 ;  /* 0x2000000fff287230 */ /* 0x008fe40000004100 */
[----:B------:R-:W-:Y:S02]  /*14c10*/  HADD2.F32 R15, -RZ, R45.H0_H0 ;  /* 0x2000002dff0f7230 */ /* 0x000fe40000004100 */
[----:B------:R-:W-:Y:S01]  /*14c20*/  FFMA.FTZ R21, R42, R16, R21 ;  /* 0x000000102a157223 */ /* 0x000fe20000010015 */
[----:B------:R-:W-:Y:S02]  /*14c30*/  FADD.FTZ R40, R40, -UR16 ;  /* 0x8000001028287e21 */ /* 0x000fe40008010000 */
[----:B------:R-:W-:Y:S01]  /*14c40*/  FADD.FTZ R42, R15, -UR16 ;  /* 0x800000100f2a7e21 */ /* 0x000fe20008010000 */
[----:B------:R-:W-:Y:S01]  /*14c50*/  FADD.FTZ R41, R16, R41 ;  /* 0x0000002910297221 */ /* 0x000fe20000010000 */
[----:B------:R-:W-:-:S02]  /*14c60*/  HADD2.F32 R15, -RZ, R44.H0_H0 ;  /* 0x2000002cff0f7230 */ /* 0x000fc40000004100 */
[----:B------:R-:W-:Y:S02]  /*14c70*/  HADD2.F32 R16, -RZ, R43.H0_H0 ;  /* 0x2000002bff107230 */ /* 0x000fe40000004100 */
[----:B------:R-:W-:Y:S01]  /*14c80*/  FMUL.FTZ R43, R40, UR12 ;  /* 0x0000000c282b7c20 */ /* 0x000fe20008410000 */
[----:B------:R-:W-:-:S04]  /*14c90*/  FMUL.FTZ R44, R42, UR12 ;  /* 0x0000000c2a2c7c20 */ /* 0x000fc80008410000 */
        /* <DEDUP_REMOVED lines=21> */
.L_x_1533:
[----:B------:R-:W2:Y:S01]  /*14df0*/  LDL.LU R40, [R1+0x218] ;  /* 0x0002180001287983 */ /* 0x000ea20000300800 */
[----:B------:R-:W-:Y:S01]  /*14e00*/  FMUL.FTZ R42, R15, R6 ;  /* 0x000000060f2a7220 */ /* 0x000fe20000410000 */
[----:B------:R-:W-:Y:S02]  /*14e10*/  FADD.FTZ R37, R37, R17 ;  /* 0x0000001125257221 */ /* 0x000fe40000010000 */
[----:B------:R-:W3:Y:S01]  /*14e20*/  LDL.S16 R17, [R1+0x2ba] ;  /* 0x0002ba0001117983 */ /* 0x000ee20000100600 */
[----:B------:R-:W-:-:S03]  /*14e30*/  FFMA.FTZ R21, R43, R42, R21 ;  /* 0x0000002a2b157223 */ /* 0x000fc60000010015 */
[----:B0-----:R-:W4:Y:S04]  /*14e40*/  LDL.LU.S16 R44, [R1+0x2be] ;  /* 0x0002be00012c7983 */ /* 0x001f280000300600 */
[----:B------:R-:W4:Y:S01]  /*14e50*/  LDL.S16 R45, [R1+0x2bc] ;  /* 0x0002bc00012d7983 */ /* 0x000f220000100600 */
[----:B--2---:R-:W-:Y:S01]  /*14e60*/  FFMA.FTZ R40, R40, R19, R18 ;  /* 0x0000001328287223 */ /* 0x004fe20000010012 */
[----:B------:R-:W-:Y:S02]  /*14e70*/  FADD.FTZ R18, R41, R42 ;  /* 0x0000002a29127221 */ /* 0x000fe40000010000 */
[----:B------:R-:W2:Y:S04]  /*14e80*/  LDL.LU.S16 R41, [R1+0x2b8] ;  /* 0x0002b80001297983 */ /* 0x000ea80000300600 */
[----:B------:R-:W4:Y:S01]  /*14e90*/  LDL R42, [R1+0x36c] ;  /* 0x00036c00012a7983 */ /* 0x000f220000100800 */
[----:B------:R-:W-:Y:S01]  /*14ea0*/  FMUL.FTZ R43, R16, R7 ;  /* 0x00000007102b7220 */ /* 0x000fe20000410000 */
[----:B---3--:R-:W-:-:S02]  /*14eb0*/  HADD2.F32 R17, -RZ, R17.H0_H0 ;  /* 0x20000011ff117230 */ /* 0x008fc40000004100 */
[----:B--2---:R-:W-:Y:S02]  /*14ec0*/  HADD2.F32 R41, -RZ, R41.H0_H0 ;  /* 0x20000029ff297230 */ /* 0x004fe40000004100 */
[----:B----4-:R-:W-:Y:S01]  /*14ed0*/  FFMA.FTZ R42, R42, R43, R21 ;  /* 0x0000002b2a2a7223 */ /* 0x010fe20000010015 */
[----:B------:R-:W-:Y:S02]  /*14ee0*/  FADD.FTZ R21, R43, R18 ;  /* 0x000000122b157221 */ /* 0x000fe40000010000 */
[----:B------:R-:W-:Y:S01]  /*14ef0*/  FADD.FTZ R41, R41, -UR16 ;  /* 0x8000001029297e21 */ /* 0x000fe20008010000 */
[----:B------:R-:W-:Y:S01]  /*14f00*/  FADD.FTZ R43, R17, -UR16 ;  /* 0x80000010112b7e21 */ /* 0x000fe20008010000 */
        /* <DEDUP_REMOVED lines=25> */
.L_x_1534:
[----:B------:R-:W2:Y:S04]  /*150a0*/  LDL R43, [R1+0x360] ;  /* 0x00036000012b7983 */ /* 0x000ea80000100800 */
[----:B------:R1:W-:Y:S04]  /*150b0*/  STL [R1+0x4c0], R2 ;  /* 0x0004c00201007387 */ /* 0x0003e80000100800 */
[----:B-----5:R3:W-:Y:S04]  /*150c0*/  STL [R1+0x4bc], R0 ;  /* 0x0004bc0001007387 */ /* 0x0207e80000100800 */
[----:B------:R-:W4:Y:S04]  /*150d0*/  LDL.S16 R45, [R1+0x2a0] ;  /* 0x0002a000012d7983 */ /* 0x000f280000100600 */
[----:B-1----:R-:W4:Y:S04]  /*150e0*/  LDL.LU R2, [R1+0x244] ;  /* 0x0002440001027983 */ /* 0x002f280000300800 */
[----:B---3--:R-:W3:Y:S01]  /*150f0*/  LDL R0, [R1+0x364] ;  /* 0x0003640001007983 */ /* 0x008ee20000100800 */
[----:B0-----:R-:W-:Y:S01]  /*15100*/  FMUL.FTZ R41, R17, R6 ;  /* 0x0000000611297220 */ /* 0x001fe20000410000 */
[----:B------:R-:W-:-:S02]  /*15110*/  FADD.FTZ R38, R38, R19 ;  /* 0x0000001326267221 */ /* 0x000fc40000010000 */
[----:B------:R-:W3:Y:S01]  /*15120*/  LDL.LU.S16 R19, [R1+0x2a4] ;  /* 0x0002a40001137983 */ /* 0x000ee20000300600 */
[----:B------:R-:W-:-:S03]  /*15130*/  FADD.FTZ R21, R21, R41 ;  /* 0x0000002915157221 */ /* 0x000fc60000010000 */
[----:B------:R-:W3:Y:S01]  /*15140*/  LDL.S16 R44, [R1+0x2a6] ;  /* 0x0002a600012c7983 */ /* 0x000ee20000100600 */
[----:B--2---:R-:W-:-:S03]  /*15150*/  FFMA.FTZ R42, R43, R41, R42 ;  /* 0x000000292b2a7223 */ /* 0x004fc6000001002a */
[----:B------:R-:W2:Y:S01]  /*15160*/  LDL.LU.S16 R41, [R1+0x2a2] ;  /* 0x0002a20001297983 */ /* 0x000ea20000300600 */
[----:B------:R-:W-:Y:S01]  /*15170*/  FMUL.FTZ R43, R18, R7 ;  /* 0x00000007122b7220 */ /* 0x000fe20000410000 */
[----:B----4-:R-:W-:Y:S02]  /*15180*/  FFMA.FTZ R39, R2, R20, R39 ;  /* 0x0000001402277223 */ /* 0x010fe40000010027 */
[----:B------:R0:W5:Y:S01]  /*15190*/  LDL.LU R2, [R1+0x4c0] ;  /* 0x0004c00001027983 */ /* 0x0001620000300800 */
[----:B---3--:R-:W-:-:S03]  /*151a0*/  FFMA.FTZ R42, R0, R43, R42 ;  /* 0x0000002b002a7223 */ /* 0x008fc6000001002a */
[----:B------:R0:W5:Y:S01]  /*151b0*/  LDL.LU R0, [R1+0x4bc] ;  /* 0x0004bc0001007983 */ /* 0x0001620000300800 */
[----:B------:R-:W-:Y:S02]  /*151c0*/  HADD2.F32 R19, -RZ, R19.H0_H0 ;  /* 0x20000013ff137230 */ /* 0x000fe40000004100 */
[----:B------:R-:W-:-:S03]  /*151d0*/  FADD.FTZ R21, R43, R21 ;  /* 0x000000152b157221 */ /* 0x000fc60000010000 */
[----:B------:R-:W-:Y:S01]  /*151e0*/  FADD.FTZ R43, R19, -UR16 ;  /* 0x80000010132b7e21 */ /* 0x000fe20008010000 */
[----:B------:R-:W-:Y:S02]  /*151f0*/  HADD2.F32 R19, -RZ, R45.H0_H0 ;  /* 0x2000002dff137230 */ /* 0x000fe40000004100 */
[----:B------:R-:W-:Y:S02]  /*15200*/  HADD2.F32 R44, -RZ, R44.H0_H0 ;  /* 0x2000002cff2c7230 */ /* 0x000fe40000004100 */
[----:B------:R-:W-:-:S03]  /*15210*/  FMUL.FTZ R45, R43, UR12 ;  /* 0x0000000c2b2d7c20 */ /* 0x000fc60008410000 */
[----:B------:R0:W-:Y:S04]  /*15220*/  STL [R1+0x2d8], R44 ;  /* 0x0002d82c01007387 */ /* 0x0001e80000100800 */
[----:B------:R0:W-:Y:S01]  /*15230*/  STL [R1+0x35c], R45 ;  /* 0x00035c2d01007387 */ /* 0x0001e20000100800 */
[----:B--2---:R-:W-:-:S05]  /*15240*/  HADD2.F32 R41, -RZ, R41.H0_H0 ;  /* 0x20000029ff297230 */ /* 0x004fca0000004100 */
        /* <DEDUP_REMOVED lines=23> */
.L_x_1535:
[----:B-----5:R2:W-:Y:S04]  /*153c0*/  STL [R1+0x4bc], R0 ;  /* 0x0004bc0001007387 */ /* 0x0205e80000100800 */
[----:B0-----:R-:W3:Y:S04]  /*153d0*/  LDL R44, [R1+0x2d8] ;  /* 0x0002d800012c7983 */ /* 0x001ee80000100800 */
[----:B------:R-:W4:Y:S04]  /*153e0*/  LDL R43, [R1+0x35c] ;  /* 0x00035c00012b7983 */ /* 0x000f280000100800 */
[----:B--2---:R-:W2:Y:S01]  /*153f0*/  LDL R0, [R1+0x358] ;  /* 0x0003580001007983 */ /* 0x004ea20000100800 */
[----:B-1----:R-:W-:-:S03]  /*15400*/  FMUL.FTZ R41, R19, R6 ;  /* 0x0000000613297220 */ /* 0x002fc60000410000 */
[----:B------:R0:W-:Y:S04]  /*15410*/  STL [R1+0x4c0], R2 ;  /* 0x0004c00201007387 */ /* 0x0001e80000100800 */
[----:B------:R-:W4:Y:S04]  /*15420*/  LDL.S16 R45, [R1+0x296] ;  /* 0x00029600012d7983 */ /* 0x000f280000100600 */
[----:B0-----:R-:W4:Y:S01]  /*15430*/  LDL.LU R2, [R1+0x248] ;  /* 0x0002480001027983 */ /* 0x001f220000300800 */
[----:B--2---:R-:W-:Y:S01]  /*15440*/  FFMA.FTZ R42, R0, R41, R42 ;  /* 0x00000029002a7223 */ /* 0x004fe2000001002a */
[----:B------:R-:W-:Y:S01]  /*15450*/  FADD.FTZ R41, R21, R41 ;  /* 0x0000002915297221 */ /* 0x000fe20000010000 */
[----:B------:R-:W-:Y:S01]  /*15460*/  FADD.FTZ R37, R37, R20 ;  /* 0x0000001425257221 */ /* 0x000fe20000010000 */
[----:B------:R-:W2:Y:S01]  /*15470*/  LDL.LU.S16 R21, [R1+0x290] ;  /* 0x0002900001157983 */ /* 0x000ea20000300600 */
[----:B---3--:R-:W-:-:S03]  /*15480*/  FMUL.FTZ R44, R44, R7 ;  /* 0x000000072c2c7220 */ /* 0x008fc60000410000 */
[----:B------:R-:W3:Y:S01]  /*15490*/  LDL.S16 R20, [R1+0x292] ;  /* 0x0002920001147983 */ /* 0x000ee20000100600 */
[----:B----4-:R-:W-:-:S03]  /*154a0*/  FFMA.FTZ R43, R43, R44, R42 ;  /* 0x0000002c2b2b7223 */ /* 0x010fc6000001002a */
[----:B------:R0:W5:Y:S01]  /*154b0*/  LDL.LU R0, [R1+0x4bc] ;  /* 0x0004bc0001007983 */ /* 0x0001620000300800 */
[----:B------:R-:W-:-:S03]  /*154c0*/  FFMA.FTZ R40, R2, R36, R40 ;  /* 0x0000002402287223 */ /* 0x000fc60000010028 */
[----:B------:R0:W5:Y:S01]  /*154d0*/  LDL.LU R2, [R1+0x4c0] ;  /* 0x0004c00001027983 */ /* 0x0001620000300800 */
[----:B--2---:R-:W-:-:S05]  /*154e0*/  HADD2.F32 R21, -RZ, R21.H0_H0 ;  /* 0x20000015ff157230 */ /* 0x004fca0000004100 */
[----:B------:R-:W-:Y:S02]  /*154f0*/  FADD.FTZ R42, R21, -UR16 ;  /* 0x80000010152a7e21 */ /* 0x000fe40008010000 */
[----:B------:R-:W2:Y:S01]  /*15500*/  LDL.LU.S16 R21, [R1+0x294] ;  /* 0x0002940001157983 */ /* 0x000ea20000300600 */
[----:B---3--:R-:W-:Y:S02]  /*15510*/  HADD2.F32 R20, -RZ, R20.H0_H0 ;  /* 0x20000014ff147230 */ /* 0x008fe40000004100 */
[----:B------:R-:W-:-:S03]  /*15520*/  FADD.FTZ R41, R44, R41 ;  /* 0x000000292c297221 */ /* 0x000fc60000010000 */
[----:B------:R-:W-:Y:S01]  /*15530*/  FADD.FTZ R44, R20, -UR16 ;  /* 0x80000010142c7e21 */ /* 0x000fe20008010000 */
[----:B------:R-:W-:-:S05]  /*15540*/  FMUL.FTZ R42, R42, UR12 ;  /* 0x0000000c2a2a7c20 */ /* 0x000fca0008410000 */
[----:B------:R0:W-:Y:S01]  /*15550*/  STL [R1+0x350], R42 ;  /* 0x0003502a01007387 */ /* 0x0001e20000100800 */
[----:B--2---:R-:W-:Y:S02]  /*15560*/  HADD2.F32 R20, -RZ, R21.H0_H0 ;  /* 0x20000015ff147230 */ /* 0x004fe40000004100 */
[----:B------:R-:W-:Y:S02]  /*15570*/  HADD2.F32 R21, -RZ, R45.H0_H0 ;  /* 0x2000002dff157230 */ /* 0x000fe40000004100 */
        /* <DEDUP_REMOVED lines=21> */
.L_x_1536:
[----:B------:R-:W-:Y:S01]  /*156d0*/  FADD.FTZ R38, R38, R36 ;  /* 0x0000002426267221 */ /* 0x000fe20000010000 */
[----:B------:R-:W2:Y:S04]  /*156e0*/  LDL R44, [R1+0x350] ;  /* 0x00035000012c7983 */ /* 0x000ea80000100800 */
[----:B------:R-:W3:Y:S04]  /*156f0*/  LDL.LU R36, [R1+0x24c] ;  /* 0x00024c0001247983 */ /* 0x000ee80000300800 */
[----:B-----5:R1:W-:Y:S04]  /*15700*/  STL [R1+0x4bc], R0 ;  /* 0x0004bc0001007387 */ /* 0x0203e80000100800 */
[----:B0-----:R-:W4:Y:S04]  /*15710*/  LDL.S16 R45, [R1+0x29c] ;  /* 0x00029c00012d7983 */ /* 0x001f280000100600 */
[----:B-1----:R-:W4:Y:S01]  /*15720*/  LDL R0, [R1+0x354] ;  /* 0x0003540001007983 */ /* 0x002f220000100800 */
[----:B------:R-:W-:-:S04]  /*15730*/  FMUL.FTZ R42, R20, R6 ;  /* 0x00000006142a7220 */ /* 0x000fc80000410000 */
[----:B------:R-:W-:Y:S01]  /*15740*/  FADD.FTZ R41, R41, R42 ;  /* 0x0000002a29297221 */ /* 0x000fe20000010000 */
[----:B---3--:R-:W-:Y:S01]  /*15750*/  FFMA.FTZ R39, R36, R22, R39 ;  /* 0x0000001624277223 */ /* 0x008fe20000010027 */
[----:B--2---:R-:W-:Y:S02]  /*15760*/  FFMA.FTZ R36, R44, R42, R43 ;  /* 0x0000002a2c247223 */ /* 0x004fe4000001002b */
[----:B------:R-:W2:Y:S01]  /*15770*/  LDL.S16 R43, [R1+0x29a] ;  /* 0x00029a00012b7983 */ /* 0x000ea20000100600 */
[----:B------:R-:W-:-:S03]  /*15780*/  FMUL.FTZ R44, R21, R7 ;  /* 0x00000007152c7220 */ /* 0x000fc60000410000 */
[----:B------:R-:W3:Y:S01]  /*15790*/  LDL.LU.S16 R42, [R1+0x298] ;  /* 0x00029800012a7983 */ /* 0x000ee20000300600 */
[----:B------:R-:W-:Y:S01]  /*157a0*/  FADD.FTZ R41, R44, R41 ;  /* 0x000000292c297221 */ /* 0x000fe20000010000 */
[----:B----4-:R-:W-:Y:S02]  /*157b0*/  FFMA.FTZ R36, R0, R44, R36 ;  /* 0x0000002c00247223 */ /* 0x010fe40000010024 */
[----:B------:R-:W4:Y:S04]  /*157c0*/  LDL.LU.S16 R44, [R1+0x29e] ;  /* 0x00029e00012c7983 */ /* 0x000f280000300600 */
[----:B------:R0:W5:Y:S01]  /*157d0*/  LDL.LU R0, [R1+0x4bc] ;  /* 0x0004bc0001007983 */ /* 0x0001620000300800 */
[----:B------:R-:W-:-:S05]  /*157e0*/  HADD2.F32 R45, -RZ, R45.H0_H0 ;  /* 0x2000002dff2d7230 */ /* 0x000fca0000004100 */
[----:B------:R0:W-:Y:S01]  /*157f0*/  STL [R1+0x2c0], R45 ;  /* 0x0002c02d01007387 */ /* 0x0001e20000100800 */
[----:B--2---:R-:W-:Y:S02]  /*15800*/  HADD2.F32 R43, -RZ, R43.H0_H0 ;  /* 0x2000002bff2b7230 */ /* 0x004fe40000004100 */
[----:B---3--:R-:W-:-:S03]  /*15810*/  HADD2.F32 R42, -RZ, R42.H0_H0 ;  /* 0x2000002aff2a7230 */ /* 0x008fc60000004100 */
[----:B------:R-:W-:Y:S02]  /*15820*/  FADD.FTZ R43, R43, -UR16 ;  /* 0x800000102b2b7e21 */ /* 0x000fe40008010000 */
[----:B------:R-:W-:Y:S02]  /*15830*/  FADD.FTZ R42, R42, -UR16 ;  /* 0x800000102a2a7e21 */ /* 0x000fe40008010000 */
[----:B------:R-:W-:Y:S01]  /*15840*/  FMUL.FTZ R43, R43, UR12 ;  /* 0x0000000c2b2b7c20 */ /* 0x000fe20008410000 */
[----:B----4-:R-:W-:Y:S02]  /*15850*/  HADD2.F32 R44, -RZ, R44.H0_H0 ;  /* 0x2000002cff2c7230 */ /* 0x010fe40000004100 */
[----:B------:R-:W-:Y:S02]  /*15860*/  FMUL.FTZ R42, R42, UR12 ;  /* 0x0000000c2a2a7c20 */ /* 0x000fe40008410000 */
[----:B------:R0:W-:Y:S04]  /*15870*/  STL [R1+0x34c], R43 ;  /* 0x00034c2b01007387 */ /* 0x0001e80000100800 */
        /* <DEDUP_REMOVED lines=26> */
.L_x_1537:
[----:B0-----:R-:W2:Y:S01]  /*15a20*/  LDL R43, [R1+0x348] ;  /* 0x00034800012b7983 */ /* 0x001ea20000100800 */
[----:B-1----:R-:W-:-:S03]  /*15a30*/  MOV R42, R45 ;  /* 0x0000002d002a7202 */ /* 0x002fc60000000f00 */
[----:B------:R-:W3:Y:S02]  /*15a40*/  LDL R44, [R1+0x2cc] ;  /* 0x0002cc00012c7983 */ /* 0x000ee40000100800 */
[----:B------:R-:W-:Y:S02]  /*15a50*/  FMUL.FTZ R42, R42, R6 ;  /* 0x000000062a2a7220 */ /* 0x000fe40000410000 */
[----:B-----5:R0:W-:Y:S01]  /*15a60*/  STL [R1+0x4bc], R0 ;  /* 0x0004bc0001007387 */ /* 0x0201e20000100800 */
[----:B------:R-:W-:-:S03]  /*15a70*/  FADD.FTZ R37, R37, R22 ;  /* 0x0000001625257221 */ /* 0x000fc60000010000 */
[----:B------:R-:W4:Y:S04]  /*15a80*/  LDL.S16 R22, [R1+0x284] ;  /* 0x0002840001167983 */ /* 0x000f280000100600 */
[----:B------:R-:W4:Y:S04]  /*15a90*/  LDL.S16 R45, [R1+0x280] ;  /* 0x00028000012d7983 */ /* 0x000f280000100600 */
[----:B0-----:R-:W4:Y:S01]  /*15aa0*/  LDL.LU R0, [R1+0x250] ;  /* 0x0002500001007983 */ /* 0x001f220000300800 */
[----:B--2---:R-:W-:Y:S01]  /*15ab0*/  FFMA.FTZ R36, R43, R42, R36 ;  /* 0x0000002a2b247223 */ /* 0x004fe20000010024 */
[----:B------:R-:W-:-:S02]  /*15ac0*/  FADD.FTZ R43, R41, R42 ;  /* 0x0000002a292b7221 */ /* 0x000fc40000010000 */
[----:B------:R-:W2:Y:S04]  /*15ad0*/  LDL R42, [R1+0x34c] ;  /* 0x00034c00012a7983 */ /* 0x000ea80000100800 */
[----:B------:R-:W2:Y:S01]  /*15ae0*/  LDL.LU.S16 R41, [R1+0x282] ;  /* 0x0002820001297983 */ /* 0x000ea20000300600 */
[----:B---3--:R-:W-:Y:S01]  /*15af0*/  FMUL.FTZ R44, R44, R7 ;  /* 0x000000072c2c7220 */ /* 0x008fe20000410000 */
[----:B----4-:R-:W-:Y:S02]  /*15b00*/  FFMA.FTZ R40, R0, R24, R40 ;  /* 0x0000001800287223 */ /* 0x010fe40000010028 */
[----:B------:R0:W5:Y:S01]  /*15b10*/  LDL.LU R0, [R1+0x4bc] ;  /* 0x0004bc0001007983 */ /* 0x0001620000300800 */
[----:B------:R-:W-:Y:S02]  /*15b20*/  HADD2.F32 R22, -RZ, R22.H0_H0 ;  /* 0x20000016ff167230 */ /* 0x000fe40000004100 */
[----:B------:R-:W-:-:S02]  /*15b30*/  HADD2.F32 R45, -RZ, R45.H0_H0 ;  /* 0x2000002dff2d7230 */ /* 0x000fc40000004100 */
[----:B--2---:R-:W-:Y:S01]  /*15b40*/  FFMA.FTZ R42, R42, R44, R36 ;  /* 0x0000002c2a2a7223 */ /* 0x004fe20000010024 */
[----:B------:R-:W-:Y:S02]  /*15b50*/  FADD.FTZ R36, R44, R43 ;  /* 0x0000002b2c247221 */ /* 0x000fe40000010000 */
[----:B------:R-:W2:Y:S01]  /*15b60*/  LDL.LU.S16 R44, [R1+0x286] ;  /* 0x00028600012c7983 */ /* 0x000ea20000300600 */
[----:B------:R-:W-:Y:S02]  /*15b70*/  HADD2.F32 R41, -RZ, R41.H0_H0 ;  /* 0x20000029ff297230 */ /* 0x000fe40000004100 */
[----:B------:R-:W-:-:S03]  /*15b80*/  FADD.FTZ R43, R22, -UR16 ;  /* 0x80000010162b7e21 */ /* 0x000fc60008010000 */
[----:B------:R-:W-:Y:S01]  /*15b90*/  FADD.FTZ R41, R41, -UR16 ;  /* 0x8000001029297e21 */ /* 0x000fe20008010000 */
[----:B------:R-:W-:-:S03]  /*15ba0*/  FMUL.FTZ R43, R43, UR12 ;  /* 0x0000000c2b2b7c20 */ /* 0x000fc60008410000 */
[----:B------:R-:W-:Y:S01]  /*15bb0*/  FMUL.FTZ R41, R41, UR12 ;  /* 0x0000000c29297c20 */ /* 0x000fe20008410000 */
[----:B------:R0:W-:Y:S04]  /*15bc0*/  STL [R1+0x238], R45 ;  /* 0x0002382d01007387 */ /* 0x0001e80000100800 */
[----:B------:R0:W-:Y:S04]  /*15bd0*/  STL [R1+0x340], R41 ;  /* 0x0003402901007387 */ /* 0x0001e80000100800 */
        /* <DEDUP_REMOVED lines=17> */
[----:B------:R-:W1:Y:S02]  /*15cf0*/  MUFU.EX2 R43, R43 ;  /* 0x0000002b002b7308 */ /* 0x000e640000000800 */
[----:B-1----:R-:W-:-:S06]  /*15d00*/  FADD.FTZ R43, R43, 1 ;  /* 0x3f8000002b2b7421 */ /* 0x002fcc0000010000 */
[----:B------:R-:W1:Y:S02]  /*15d10*/  MUFU.RCP R43, R43 ;  /* 0x0000002b002b7308 */ /* 0x000e640000001000 */
[----:B-1----:R-:W-:Y:S01]  /*15d20*/  FMUL.FTZ R22, R22, R43 ;  /* 0x0000002b16167220 */ /* 0x002fe20000410000 */
[----:B------:R-:W-:-:S04]  /*15d30*/  FADD.FTZ R43, -R43, 1 ;  /* 0x3f8000002b2b7421 */ /* 0x000fc80000010100 */
[----:B------:R-:W-:-:S04]  /*15d40*/  FFMA.FTZ R43, R41, R43, 1 ;  /* 0x3f800000292b7423 */ /* 0x000fc8000001002b */
[----:B0-----:R-:W-:-:S07]  /*15d50*/  FMUL.FTZ R22, R22, R43 ;  /* 0x0000002b16167220 */ /* 0x001fce0000410000 */
.L_x_1538:
[----:B------:R-:W-:Y:S01]  /*15d60*/  FADD.FTZ R38, R38, R24 ;  /* 0x0000001826267221 */ /* 0x000fe20000010000 */
[----:B------:R-:W2:Y:S01]  /*15d70*/  LDL R43, [R1+0x340] ;  /* 0x00034000012b7983 */ /* 0x000ea20000100800 */
[----:B------:R-:W-:-:S03]  /*15d80*/  MOV R41, R45 ;  /* 0x0000002d00297202 */ /* 0x000fc60000000f00 */
[----:B------:R-:W3:Y:S04]  /*15d90*/  LDL.LU R24, [R1+0x254] ;  /* 0x0002540001187983 */ /* 0x000ee80000300800 */
[----:B-----5:R0:W-:Y:S04]  /*15da0*/  STL [R1+0x4bc], R0 ;  /* 0x0004bc0001007387 */ /* 0x0201e80000100800 */
[----:B------:R-:W4:Y:S04]  /*15db0*/  LDL.S16 R44, [R1+0x2ac] ;  /* 0x0002ac00012c7983 */ /* 0x000f280000100600 */
[----:B------:R-:W4:Y:S04]  /*15dc0*/  LDL.LU.S16 R45, [R1+0x2ae] ;  /* 0x0002ae00012d7983 */ /* 0x000f280000300600 */
[----:B0-----:R-:W4:Y:S01]  /*15dd0*/  LDL R0, [R1+0x344] ;  /* 0x0003440001007983 */ /* 0x001f220000100800 */
[----:B------:R-:W-:-:S04]  /*15de0*/  FMUL.FTZ R41, R41, R6 ;  /* 0x0000000629297220 */ /* 0x000fc80000410000 */
[----:B------:R-:W-:Y:S01]  /*15df0*/  FADD.FTZ R36, R36, R41 ;  /* 0x0000002924247221 */ /* 0x000fe20000010000 */
[----:B---3--:R-:W-:Y:S01]  /*15e00*/  FFMA.FTZ R39, R24, R23, R39 ;  /* 0x0000001718277223 */ /* 0x008fe20000010027 */
[----:B--2---:R-:W-:Y:S02]  /*15e10*/  FFMA.FTZ R24, R43, R41, R42 ;  /* 0x000000292b187223 */ /* 0x004fe4000001002a */
[----:B------:R-:W2:Y:S04]  /*15e20*/  LDL.S16 R42, [R1+0x2aa] ;  /* 0x0002aa00012a7983 */ /* 0x000ea80000100600 */
[----:B------:R-:W3:Y:S01]  /*15e30*/  LDL.LU.S16 R41, [R1+0x2a8] ;  /* 0x0002a80001297983 */ /* 0x000ee20000300600 */
[----:B------:R-:W-:-:S04]  /*15e40*/  FMUL.FTZ R43, R22, R7 ;  /* 0x00000007162b7220 */ /* 0x000fc80000410000 */
[----:B----4-:R-:W-:Y:S02]  /*15e50*/  FFMA.FTZ R24, R0, R43, R24 ;  /* 0x0000002b00187223 */ /* 0x010fe40000010018 */
[----:B------:R0:W5:Y:S01]  /*15e60*/  LDL.LU R0, [R1+0x4bc] ;  /* 0x0004bc0001007983 */ /* 0x0001620000300800 */
[----:B------:R-:W-:Y:S02]  /*15e70*/  HADD2.F32 R44, -RZ, R44.H0_H0 ;  /* 0x2000002cff2c7230 */ /* 0x000fe40000004100 */
[----:B------:R-:W-:-:S03]  /*15e80*/  HADD2.F32 R45, -RZ, R45.H0_H0 ;  /* 0x2000002dff2d7230 */ /* 0x000fc60000004100 */
[----:B------:R0:W-:Y:S04]  /*15e90*/  STL [R1+0x2b0], R44 ;  /* 0x0002b02c01007387 */ /* 0x0001e80000100800 */
[----:B------:R0:W-:Y:S01]  /*15ea0*/  STL [R1+0x2b4], R45 ;  /* 0x0002b42d01007387 */ /* 0x0001e20000100800 */
[----:B------:R-:W-:Y:S01]  /*15eb0*/  FADD.FTZ R36, R43, R36 ;  /* 0x000000242b247221 */ /* 0x000fe20000010000 */
[----:B--2---:R-:W-:Y:S02]  /*15ec0*/  HADD2.F32 R42, -RZ, R42.H0_H0 ;  /* 0x2000002aff2a7230 */ /* 0x004fe40000004100 */
[----:B---3--:R-:W-:-:S03]  /*15ed0*/  HADD2.F32 R41, -RZ, R41.H0_H0 ;  /* 0x20000029ff297230 */ /* 0x008fc60000004100 */
[----:B------:R-:W-:Y:S02]  /*15ee0*/  FADD.FTZ R42, R42, -UR16 ;  /* 0x800000102a2a7e21 */ /* 0x000fe40008010000 */
[----:B------:R-:W-:Y:S02]  /*15ef0*/  FADD.FTZ R41, R41, -UR16 ;  /* 0x8000001029297e21 */ /* 0x000fe40008010000 */
[----:B------:R-:W-:Y:S02]  /*15f00*/  FMUL.FTZ R42, R42, UR12 ;  /* 0x0000000c2a2a7c20 */ /* 0x000fe40008410000 */
[----:B------:R-:W-:-:S03]  /*15f10*/  FMUL.FTZ R41, R41, UR12 ;  /* 0x0000000c29297c20 */ /* 0x000fc60008410000 */
        /* <DEDUP_REMOVED lines=25> */
.L_x_1539:
[----:B-----5:R2:W-:Y:S01]  /*160b0*/  STL [R1+0x4bc], R0 ;  /* 0x0004bc0001007387 */ /* 0x0205e20000100800 */
[----:B01----:R-:W-:-:S03]  /*160c0*/  MOV R41, R44 ;  /* 0x0000002c00297202 */ /* 0x003fc60000000f00 */
[----:B------:R0:W-:Y:S01]  /*160d0*/  STL [R1+0x4c0], R2 ;  /* 0x0004c00201007387 */ /* 0x0001e20000100800 */
[----:B------:R-:W-:-:S03]  /*160e0*/  FADD.FTZ R37, R37, R23 ;  /* 0x0000001725257221 */ /* 0x000fc60000010000 */
[----:B------:R-:W3:Y:S04]  /*160f0*/  LDL R43, [R1+0x2b4] ;  /* 0x0002b400012b7983 */ /* 0x000ee80000100800 */
[----:B--2---:R-:W2:Y:S04]  /*16100*/  LDL R0, [R1+0x338] ;  /* 0x0003380001007983 */ /* 0x004ea80000100800 */
[----:B0-----:R-:W4:Y:S01]  /*16110*/  LDL.LU R2, [R1+0x258] ;  /* 0x0002580001027983 */ /* 0x001f220000300800 */
[----:B------:R-:W-:-:S03]  /*16120*/  FMUL.FTZ R41, R41, R6 ;  /* 0x0000000629297220 */ /* 0x000fc60000410000 */
[----:B------:R-:W3:Y:S01]  /*16130*/  LDL.S16 R23, [R1+0x2ca] ;  /* 0x0002ca0001177983 */ /* 0x000ee20000100600 */
[----:B------:R-:W-:-:S03]  /*16140*/  FADD.FTZ R36, R36, R41 ;  /* 0x0000002924247221 */ /* 0x000fc60000010000 */
[----:B------:R-:W3:Y:S04]  /*16150*/  LDL R42, [R1+0x33c] ;  /* 0x00033c00012a7983 */ /* 0x000ee80000100800 */
[----:B------:R-:W3:Y:S04]  /*16160*/  LDL.LU.S16 R44, [R1+0x2ea] ;  /* 0x0002ea00012c7983 */ /* 0x000ee80000300600 */
[----:B------:R-:W3:Y:S01]  /*16170*/  LDL.S16 R45, [R1+0x2e8] ;  /* 0x0002e800012d7983 */ /* 0x000ee20000100600 */
[----:B--2---:R-:W-:-:S03]  /*16180*/  FFMA.FTZ R24, R0, R41, R24 ;  /* 0x0000002900187223 */ /* 0x004fc60000010018 */
[----:B------:R-:W2:Y:S01]  /*16190*/  LDL.LU.S16 R41, [R1+0x2c8] ;  /* 0x0002c80001297983 */ /* 0x000ea20000300600 */
[----:B----4-:R-:W-:-:S03]  /*161a0*/  FFMA.FTZ R40, R2, R25, R40 ;  /* 0x0000001902287223 */ /* 0x010fc60000010028 */
[----:B------:R0:W5:Y:S04]  /*161b0*/  LDL.LU R2, [R1+0x4c0] ;  /* 0x0004c00001027983 */ /* 0x0001680000300800 */
[----:B------:R0:W5:Y:S01]  /*161c0*/  LDL.LU R0, [R1+0x4bc] ;  /* 0x0004bc0001007983 */ /* 0x0001620000300800 */
[----:B---3--:R-:W-:Y:S01]  /*161d0*/  FMUL.FTZ R43, R43, R7 ;  /* 0x000000072b2b7220 */ /* 0x008fe20000410000 */
[----:B------:R-:W-:-:S03]  /*161e0*/  HADD2.F32 R23, -RZ, R23.H0_H0 ;  /* 0x20000017ff177230 */ /* 0x000fc60000004100 */
[----:B------:R-:W-:Y:S01]  /*161f0*/  FFMA.FTZ R42, R42, R43, R24 ;  /* 0x0000002b2a2a7223 */ /* 0x000fe20000010018 */
[----:B------:R-:W-:Y:S01]  /*16200*/  FADD.FTZ R36, R43, R36 ;  /* 0x000000242b247221 */ /* 0x000fe20000010000 */
[----:B------:R-:W-:Y:S01]  /*16210*/  FADD.FTZ R43, R23, -UR16 ;  /* 0x80000010172b7e21 */ /* 0x000fe20008010000 */
[----:B------:R-:W-:-:S03]  /*16220*/  HADD2.F32 R24, -RZ, R44.H0_H0 ;  /* 0x2000002cff187230 */ /* 0x000fc60000004100 */
[----:B------:R-:W-:-:S05]  /*16230*/  FMUL.FTZ R44, R43, UR12 ;  /* 0x0000000c2b2c7c20 */ /* 0x000fca0008410000 */
[----:B------:R0:W-:Y:S01]  /*16240*/  STL [R1+0x330], R44 ;  /* 0x0003302c01007387 */ /* 0x0001e20000100800 */
[----:B------:R-:W-:Y:S02]  /*16250*/  HADD2.F32 R23, -RZ, R45.H0_H0 ;  /* 0x2000002dff177230 */ /* 0x000fe40000004100 */
        /* <DEDUP_REMOVED lines=23> */
.L_x_1540:
[----:B------:R-:W-:Y:S01]  /*163d0*/  FADD.FTZ R38, R38, R25 ;  /* 0x0000001926267221 */ /* 0x000fe20000010000 */
[----:B------:R-:W2:Y:S04]  /*163e0*/  LDL R43, [R1+0x32c] ;  /* 0x00032c00012b7983 */ /* 0x000ea80000100800 */
[----:B------:R-:W3:Y:S04]  /*163f0*/  LDL.LU R25, [R1+0x25c] ;  /* 0x00025c0001197983 */ /* 0x000ee80000300800 */
[----:B-----5:R1:W-:Y:S04]  /*16400*/  STL [R1+0x4bc], R0 ;  /* 0x0004bc0001007387 */ /* 0x0203e80000100800 */
[----:B0-----:R-:W4:Y:S04]  /*16410*/  LDL.S16 R44, [R1+0x430] ;  /* 0x00043000012c7983 */ /* 0x001f280000100600 */
[----:B------:R-:W4:Y:S04]  /*16420*/  LDL.LU.S16 R45, [R1+0x432] ;  /* 0x00043200012d7983 */ /* 0x000f280000300600 */
[----:B-1----:R-:W4:Y:S01]  /*16430*/  LDL R0, [R1+0x330] ;  /* 0x0003300001007983 */ /* 0x002f220000100800 */
        /* <DEDUP_REMOVED lines=45> */
.L_x_1541:
[----:B------:R-:W-:Y:S01]  /*16710*/  FADD.FTZ R37, R37, R35 ;  /* 0x0000002325257221 */ /* 0x000fe20000010000 */
[----:B0-----:R-:W2:Y:S01]  /*16720*/  LDL R42, [R1+0x30c] ;  /* 0x00030c00012a7983 */ /* 0x001ea20000100800 */
[----:B-1----:R-:W-:-:S03]  /*16730*/  MOV R41, R44 ;  /* 0x0000002c00297202 */ /* 0x002fc60000000f00 */
[----:B------:R-:W3:Y:S02]  /*16740*/  LDL.LU R35, [R1+0x260] ;  /* 0x0002600001237983 */ /* 0x000ee40000300800 */
[----:B------:R-:W-:Y:S02]  /*16750*/  FMUL.FTZ R41, R41, R6 ;  /* 0x0000000629297220 */ /* 0x000fe40000410000 */
[----:B------:R-:W4:Y:S04]  /*16760*/  LDL R43, [R1+0x2a4] ;  /* 0x0002a400012b7983 */ /* 0x000f280000100800 */
[----:B------:R-:W4:Y:S04]  /*16770*/  LDL.S16 R45, [R1+0x438] ;  /* 0x00043800012d7983 */ /* 0x000f280000100600 */
[----:B------:R-:W4:Y:S01]  /*16780*/  LDL.LU.S16 R44, [R1+0x43a] ;  /* 0x00043a00012c7983 */ /* 0x000f220000300600 */
[----:B---3--:R-:W-:Y:S01]  /*16790*/  FFMA.FTZ R40, R35, R26, R40 ;  /* 0x0000001a23287223 */ /* 0x008fe20000010028 */
[----:B--2---:R-:W-:Y:S01]  /*167a0*/  FFMA.FTZ R35, R42, R41, R25 ;  /* 0x000000292a237223 */ /* 0x004fe20000010019 */
[----:B------:R-:W-:Y:S01]  /*167b0*/  FADD.FTZ R42, R36, R41 ;  /* 0x00000029242a7221 */ /* 0x000fe20000010000 */
[----:B------:R-:W2:Y:S04]  /*167c0*/  LDL.S16 R25, [R1+0x436] ;  /* 0x0004360001197983 */ /* 0x000ea80000100600 */
[----:B------:R-:W3:Y:S04]  /*167d0*/  LDL.LU.S16 R36, [R1+0x434] ;  /* 0x0004340001247983 */ /* 0x000ee80000300600 */
[----:B------:R-:W3:Y:S01]  /*167e0*/  LDL R41, [R1+0x310] ;  /* 0x0003100001297983 */ /* 0x000ee20000100800 */
[----:B----4-:R-:W-:Y:S01]  /*167f0*/  FMUL.FTZ R43, R43, R7 ;  /* 0x000000072b2b7220 */ /* 0x010fe20000410000 */
[----:B--2---:R-:W-:-:S02]  /*16800*/  HADD2.F32 R25, -RZ, R25.H0_H0 ;  /* 0x20000019ff197230 */ /* 0x004fc40000004100 */
[----:B---3--:R-:W-:Y:S02]  /*16810*/  HADD2.F32 R36, -RZ, R36.H0_H0 ;  /* 0x20000024ff247230 */ /* 0x008fe40000004100 */
[----:B------:R-:W-:Y:S01]  /*16820*/  FFMA.FTZ R41, R41, R43, R35 ;  /* 0x0000002b29297223 */ /* 0x000fe20000010023 */
[----:B------:R-:W-:Y:S02]  /*16830*/  FADD.FTZ R35, R43, R42 ;  /* 0x0000002a2b237221 */ /* 0x000fe40000010000 */
[----:B------:R-:W-:Y:S01]  /*16840*/  FADD.FTZ R36, R36, -UR16 ;  /* 0x8000001024247e21 */ /* 0x000fe20008010000 */
[----:B------:R-:W-:Y:S01]  /*16850*/  FADD.FTZ R42, R25, -UR16 ;  /* 0x80000010192a7e21 */ /* 0x000fe20008010000 */
[----:B------:R-:W-:Y:S02]  /*16860*/  HADD2.F32 R25, -RZ, R45.H0_H0 ;  /* 0x2000002dff197230 */ /* 0x000fe40000004100 */
[----:B------:R-:W-:Y:S02]  /*16870*/  HADD2.F32 R43, -RZ, R44.H0_H0 ;  /* 0x2000002cff2b7230 */ /* 0x000fe40000004100 */
[----:B------:R-:W-:Y:S01]  /*16880*/  FMUL.FTZ R36, R36, UR12 ;  /* 0x0000000c24247c20 */ /* 0x000fe20008410000 */
[----:B------:R-:W-:-:S02]  /*16890*/  FMUL.FTZ R45, R42, UR12 ;  /* 0x0000000c2a2d7c20 */ /* 0x000fc40008410000 */
        /* <DEDUP_REMOVED lines=23> */
.L_x_1542:
[----:B------:R-:W-:Y:S01]  /*16a10*/  FADD.FTZ R38, R38, R26 ;  /* 0x0000001a26267221 */ /* 0x000fe20000010000 */
[----:B-----5:R2:W-:Y:S04]  /*16a20*/  STL [R1+0x4bc], R0 ;  /* 0x0004bc0001007387 */ /* 0x0205e80000100800 */
[----:B------:R-:W3:Y:S04]  /*16a30*/  LDL R26, [R1+0x2fc] ;  /* 0x0002fc00011a7983 */ /* 0x000ee80000100800 */
[----:B------:R-:W4:Y:S04]  /*16a40*/  LDL R42, [R1+0x254] ;  /* 0x00025400012a7983 */ /* 0x000f280000100800 */
[----:B--2---:R-:W2:Y:S01]  /*16a50*/  LDL.LU R0, [R1+0x264] ;  /* 0x0002640001007983 */ /* 0x004ea20000300800 */
[----:B01----:R-:W-:-:S03]  /*16a60*/  FMUL.FTZ R36, R25, R6 ;  /* 0x0000000619247220 */ /* 0x003fc60000410000 */
[----:B------:R-:W4:Y:S01]  /*16a70*/  LDL.S16 R43, [R1+0x440] ;  /* 0x00044000012b7983 */ /* 0x000f220000100600 */
[----:B------:R-:W-:-:S03]  /*16a80*/  FADD.FTZ R35, R35, R36 ;  /* 0x0000002423237221 */ /* 0x000fc60000010000 */
[----:B------:R-:W4:Y:S01]  /*16a90*/  LDL.LU.S16 R44, [R1+0x442] ;  /* 0x00044200012c7983 */ /* 0x000f220000300600 */
[----:B---3--:R-:W-:-:S03]  /*16aa0*/  FFMA.FTZ R26, R26, R36, R41 ;  /* 0x000000241a1a7223 */ /* 0x008fc60000010029 */
[----:B------:R-:W3:Y:S04]  /*16ab0*/  LDL.S16 R41, [R1+0x43e] ;  /* 0x00043e0001297983 */ /* 0x000ee80000100600 */
[----:B------:R-:W3:Y:S01]  /*16ac0*/  LDL.LU.S16 R36, [R1+0x43c] ;  /* 0x00043c0001247983 */ /* 0x000ee20000300600 */
[----:B--2---:R-:W-:-:S03]  /*16ad0*/  FFMA.FTZ R39, R0, R33, R39 ;  /* 0x0000002100277223 */ /* 0x004fc60000010027 */
[----:B------:R0:W5:Y:S01]  /*16ae0*/  LDL.LU R0, [R1+0x4bc] ;  /* 0x0004bc0001007983 */ /* 0x0001620000300800 */
[----:B----4-:R-:W-:Y:S01]  /*16af0*/  FMUL.FTZ R42, R42, R7 ;  /* 0x000000072a2a7220 */ /* 0x010fe20000410000 */
[----:B------:R-:W-:-:S03]  /*16b00*/  HADD2.F32 R43, -RZ, R43.H0_H0 ;  /* 0x2000002bff2b7230 */ /* 0x000fc60000004100 */
[----:B------:R-:W-:Y:S01]  /*16b10*/  FFMA.FTZ R26, R45, R42, R26 ;  /* 0x0000002a2d1a7223 */ /* 0x000fe2000001001a */
[----:B------:R-:W-:Y:S01]  /*16b20*/  HADD2.F32 R44, -RZ, R44.H0_H0 ;  /* 0x2000002cff2c7230 */ /* 0x000fe20000004100 */
[----:B------:R0:W-:Y:S04]  /*16b30*/  STL [R1+0x290], R43 ;  /* 0x0002902b01007387 */ /* 0x0001e80000100800 */
[----:B------:R0:W-:Y:S01]  /*16b40*/  STL [R1+0x294], R44 ;  /* 0x0002942c01007387 */ /* 0x0001e20000100800 */
[----:B------:R-:W-:Y:S01]  /*16b50*/  FADD.FTZ R35, R42, R35 ;  /* 0x000000232a237221 */ /* 0x000fe20000010000 */
[----:B---3--:R-:W-:Y:S02]  /*16b60*/  HADD2.F32 R41, -RZ, R41.H0_H0 ;  /* 0x20000029ff297230 */ /* 0x008fe40000004100 */
[----:B------:R-:W-:-:S03]  /*16b70*/  HADD2.F32 R36, -RZ, R36.H0_H0 ;  /* 0x20000024ff247230 */ /* 0x000fc60000004100 */
        /* <DEDUP_REMOVED lines=27> */
.L_x_1543:
[----:B------:R-:W-:Y:S01]  /*16d30*/  FADD.FTZ R37, R37, R33 ;  /* 0x0000002125257221 */ /* 0x000fe20000010000 */
[----:B------:R-:W2:Y:S01]  /*16d40*/  LDL R41, [R1+0x2f0] ;  /* 0x0002f00001297983 */ /* 0x000ea20000100800 */
[----:B01----:R-:W-:-:S03]  /*16d50*/  MOV R36, R43 ;  /* 0x0000002b00247202 */ /* 0x003fc60000000f00 */
        /* <DEDUP_REMOVED lines=9> */
[----:B------:R-:W3:Y:S01]  /*16df0*/  LDL.LU.S16 R36, [R1+0x444] ;  /* 0x0004440001247983 */ /* 0x000ee20000300600 */
[----:B----4-:R-:W-:Y:S01]  /*16e00*/  FMUL.FTZ R42, R42, R7 ;  /* 0x000000072a2a7220 */ /* 0x010fe20000410000 */
[----:B--2---:R-:W-:-:S02]  /*16e10*/  HADD2.F32 R26, -RZ, R26.H0_H0 ;  /* 0x2000001aff1a7230 */ /* 0x004fc40000004100 */
[----:B---3--:R-:W-:Y:S02]  /*16e20*/  HADD2.F32 R35, -RZ, R36.H0_H0 ;  /* 0x20000024ff237230 */ /* 0x008fe40000004100 */
[----:B------:R-:W-:Y:S01]  /*16e30*/  FFMA.FTZ R36, R45, R42, R33 ;  /* 0x0000002a2d247223 */ /* 0x000fe20000010021 */
[----:B------:R-:W-:Y:S01]  /*16e40*/  FADD.FTZ R33, R42, R41 ;  /* 0x000000292a217221 */ /* 0x000fe20000010000 */
[----:B------:R-:W-:Y:S01]  /*16e50*/  FADD.FTZ R41, R26, -UR16 ;  /* 0x800000101a297e21 */ /* 0x000fe20008010000 */
[----:B------:R-:W-:Y:S01]  /*16e60*/  FADD.FTZ R35, R35, -UR16 ;  /* 0x8000001023237e21 */ /* 0x000fe20008010000 */
[----:B------:R-:W-:Y:S02]  /*16e70*/  HADD2.F32 R26, -RZ, R44.H0_H0 ;  /* 0x2000002cff1a7230 */ /* 0x000fe40000004100 */
[----:B------:R-:W-:Y:S01]  /*16e80*/  FMUL.FTZ R44, R41, UR12 ;  /* 0x0000000c292c7c20 */ /* 0x000fe20008410000 */
[----:B------:R-:W-:Y:S02]  /*16e90*/  HADD2.F32 R42, -RZ, R43.H0_H0 ;  /* 0x2000002bff2a7230 */ /* 0x000fe40000004100 */
        /* <DEDUP_REMOVED lines=24> */
.L_x_1544:
[----:B------:R-:W-:Y:S01]  /*17020*/  FADD.FTZ R38, R38, R27 ;  /* 0x0000001b26267221 */ /* 0x000fe20000010000 */
[----:B-----5:R2:W-:Y:S04]  /*17030*/  STL [R1+0x4bc], R0 ;  /* 0x0004bc0001007387 */ /* 0x0205e80000100800 */
[----:B------:R-:W3:Y:S04]  /*17040*/  LDL R27, [R1+0x2e8] ;  /* 0x0002e800011b7983 */ /* 0x000ee80000100800 */
[----:B------:R-:W4:Y:S04]  /*17050*/  LDL.S16 R45, [R1+0x44e] ;  /* 0x00044e00012d7983 */ /* 0x000f280000100600 */
[----:B--2---:R-:W2:Y:S01]  /*17060*/  LDL.LU R0, [R1+0x26c] ;  /* 0x00026c0001007983 */ /* 0x004ea20000300800 */
[----:B01----:R-:W-:-:S03]  /*17070*/  FMUL.FTZ R35, R26, R6 ;  /* 0x000000061a237220 */ /* 0x003fc60000410000 */
[----:B------:R-:W4:Y:S04]  /*17080*/  LDL R41, [R1+0x25c] ;  /* 0x00025c0001297983 */ /* 0x000f280000100800 */
[----:B------:R-:W4:Y:S04]  /*17090*/  LDL.S16 R42, [R1+0x450] ;  /* 0x00045000012a7983 */ /* 0x000f280000100600 */
[----:B------:R-:W4:Y:S01]  /*170a0*/  LDL.LU.S16 R43, [R1+0x452] ;  /* 0x00045200012b7983 */ /* 0x000f220000300600 */
[----:B---3--:R-:W-:-:S03]  /*170b0*/  FFMA.FTZ R27, R27, R35, R36 ;  /* 0x000000231b1b7223 */ /* 0x008fc60000010024 */
[----:B------:R-:W3:Y:S01]  /*170c0*/  LDL.LU.S16 R36, [R1+0x44c] ;  /* 0x00044c0001247983 */ /* 0x000ee20000300600 */
[----:B--2---:R-:W-:-:S03]  /*170d0*/  FFMA.FTZ R39, R0, R31, R39 ;  /* 0x0000001f00277223 */ /* 0x004fc60000010027 */
[----:B------:R0:W5:Y:S01]  /*170e0*/  LDL.LU R0, [R1+0x4bc] ;  /* 0x0004bc0001007983 */ /* 0x0001620000300800 */
[----:B------:R-:W-:Y:S01]  /*170f0*/  FADD.FTZ R33, R33, R35 ;  /* 0x0000002321217221 */ /* 0x000fe20000010000 */
[----:B----4-:R-:W-:-:S04]  /*17100*/  FMUL.FTZ R41, R41, R7 ;  /* 0x0000000729297220 */ /* 0x010fc80000410000 */
[----:B------:R-:W-:Y:S01]  /*17110*/  FFMA.FTZ R27, R44, R41, R27 ;  /* 0x000000292c1b7223 */ /* 0x000fe2000001001b */
[----:B------:R-:W-:Y:S02]  /*17120*/  HADD2.F32 R42, -RZ, R42.H0_H0 ;  /* 0x2000002aff2a7230 */ /* 0x000fe40000004100 */
[----:B------:R-:W-:-:S03]  /*17130*/  HADD2.F32 R43, -RZ, R43.H0_H0 ;  /* 0x2000002bff2b7230 */ /* 0x000fc60000004100 */
        /* <DEDUP_REMOVED lines=32> */
.L_x_1545:
[----:B------:R-:W-:Y:S01]  /*17340*/  FADD.FTZ R37, R37, R31 ;  /* 0x0000001f25257221 */ /* 0x000fe20000010000 */
[----:B------:R-:W2:Y:S01]  /*17350*/  LDL R36, [R1+0x2dc] ;  /* 0x0002dc0001247983 */ /* 0x000ea20000100800 */
[----:B01----:R-:W-:-:S03]  /*17360*/  MOV R35, R42 ;  /* 0x0000002a00237202 */ /* 0x003fc60000000f00 */
[----:B------:R-:W3:Y:S02]  /*17370*/  LDL.LU R31, [R1+0x270] ;  /* 0x00027000011f7983 */ /* 0x000ee40000300800 */
[----:B------:R-:W-:Y:S02]  /*17380*/  FMUL.FTZ R35, R35, R6 ;  /* 0x0000000623237220 */ /* 0x000fe40000410000 */
[----:B------:R-:W4:Y:S04]  /*17390*/  LDL R41, [R1+0x284] ;  /* 0x0002840001297983 */ /* 0x000f280000100800 */
[----:B------:R-:W4:Y:S04]  /*173a0*/  LDL.S16 R45, [R1+0x456] ;  /* 0x00045600012d7983 */ /* 0x000f280000100600 */
[----:B------:R-:W4:Y:S04]  /*173b0*/  LDL.S16 R43, [R1+0x458] ;  /* 0x00045800012b7983 */ /* 0x000f280000100600 */
[----:B------:R-:W4:Y:S01]  /*173c0*/  LDL.LU.S16 R42, [R1+0x45a] ;  /* 0x00045a00012a7983 */ /* 0x000f220000300600 */
[----:B---3--:R-:W-:Y:S01]  /*173d0*/  FFMA.FTZ R40, R31, R28, R40 ;  /* 0x0000001c1f287223 */ /* 0x008fe20000010028 */
[----:B--2---:R-:W-:-:S02]  /*173e0*/  FFMA.FTZ R31, R36, R35, R27 ;  /* 0x00000023241f7223 */ /* 0x004fc4000001001b */
[----:B------:R-:W2:Y:S01]  /*173f0*/  LDL.LU.S16 R27, [R1+0x454] ;  /* 0x00045400011b7983 */ /* 0x000ea20000300600 */
[----:B------:R-:W-:Y:S01]  /*17400*/  FADD.FTZ R36, R33, R35 ;  /* 0x0000002321247221 */ /* 0x000fe20000010000 */
[----:B----4-:R-:W-:-:S04]  /*17410*/  FMUL.FTZ R41, R41, R7 ;  /* 0x0000000729297220 */ /* 0x010fc80000410000 */
[----:B------:R-:W-:Y:S01]  /*17420*/  FFMA.FTZ R35, R44, R41, R31 ;  /* 0x000000292c237223 */ /* 0x000fe2000001001f */
[----:B------:R-:W-:Y:S01]  /*17430*/  FADD.FTZ R31, R41, R36 ;  /* 0x00000024291f7221 */ /* 0x000fe20000010000 */
[----:B------:R-:W-:-:S05]  /*17440*/  HADD2.F32 R41, -RZ, R42.H0_H0 ;  /* 0x2000002aff297230 */ /* 0x000fca0000004100 */
[----:B------:R0:W-:Y:S01]  /*17450*/  STL [R1+0x264], R41 ;  /* 0x0002642901007387 */ /* 0x0001e20000100800 */
[----:B--2---:R-:W-:Y:S02]  /*17460*/  HADD2.F32 R33, -RZ, R27.H0_H0 ;  /* 0x2000001bff217230 */ /* 0x004fe40000004100 */
[----:B------:R-:W-:-:S03]  /*17470*/  HADD2.F32 R27, -RZ, R45.H0_H0 ;  /* 0x2000002dff1b7230 */ /* 0x000fc60000004100 */
[----:B------:R-:W-:Y:S02]  /*17480*/  FADD.FTZ R33, R33, -UR16 ;  /* 0x8000001021217e21 */ /* 0x000fe40008010000 */
[----:B------:R-:W-:Y:S01]  /*17490*/  FADD.FTZ R36, R27, -UR16 ;  /* 0x800000101b247e21 */ /* 0x000fe20008010000 */
[----:B------:R-:W-:Y:S02]  /*174a0*/  HADD2.F32 R27, -RZ, R43.H0_H0 ;  /* 0x2000002bff1b7230 */ /* 0x000fe40000004100 */
[----:B------:R-:W-:Y:S01]  /*174b0*/  FMUL.FTZ R33, R33, UR12 ;  /* 0x0000000c21217c20 */ /* 0x000fe20008410000 */
        /* <DEDUP_REMOVED lines=23> */
.L_x_1546:
[----:B-----5:R2:W-:Y:S04]  /*17630*/  STL [R1+0x4bc], R0 ;  /* 0x0004bc0001007387 */ /* 0x0205e80000100800 */
[----:B------:R-:W3:Y:S04]  /*17640*/  LDL.S16 R45, [R1+0x45c] ;  /* 0x00045c00012d7983 */ /* 0x000ee80000100600 */
[----:B------:R-:W4:Y:S04]  /*17650*/  LDL.LU.S16 R44, [R1+0x45e] ;  /* 0x00045e00012c7983 */ /* 0x000f280000300600 */
[----:B--2---:R-:W2:Y:S01]  /*17660*/  LDL.LU R0, [R1+0x274] ;  /* 0x0002740001007983 */ /* 0x004ea20000300800 */
[----:B------:R-:W-:-:S03]  /*17670*/  FADD.FTZ R38, R38, R28 ;  /* 0x0000001c26267221 */ /* 0x000fc60000010000 */
[----:B------:R-:W3:Y:S04]  /*17680*/  LDL R28, [R1+0x2d0] ;  /* 0x0002d000011c7983 */ /* 0x000ee80000100800 */
[----:B------:R-:W4:Y:S04]  /*17690*/  LDL R36, [R1+0x264] ;  /* 0x0002640001247983 */ /* 0x000f280000100800 */
[----:B0-----:R-:W4:Y:S04]  /*176a0*/  LDL.LU.S16 R41, [R1+0x462] ;  /* 0x0004620001297983 */ /* 0x001f280000300600 */
[----:B------:R-:W4:Y:S01]  /*176b0*/  LDL.S16 R42, [R1+0x460] ;  /* 0x00046000012a7983 */ /* 0x000f220000100600 */
[----:B-1----:R-:W-:-:S04]  /*176c0*/  FMUL.FTZ R33, R27, R6 ;  /* 0x000000061b217220 */ /* 0x002fc80000410000 */
[----:B------:R-:W-:Y:S01]  /*176d0*/  FADD.FTZ R31, R31, R33 ;  /* 0x000000211f1f7221 */ /* 0x000fe20000010000 */
[----:B--2---:R-:W-:Y:S02]  /*176e0*/  FFMA.FTZ R39, R0, R29, R39 ;  /* 0x0000001d00277223 */ /* 0x004fe40000010027 */
[----:B------:R0:W5:Y:S01]  /*176f0*/  LDL.LU R0, [R1+0x4bc] ;  /* 0x0004bc0001007983 */ /* 0x0001620000300800 */
[----:B---3--:R-:W-:Y:S01]  /*17700*/  FFMA.FTZ R28, R28, R33, R35 ;  /* 0x000000211c1c7223 */ /* 0x008fe20000010023 */
[----:B------:R-:W-:Y:S02]  /*17710*/  HADD2.F32 R33, -RZ, R45.H0_H0 ;  /* 0x2000002dff217230 */ /* 0x000fe40000004100 */
[----:B----4-:R-:W-:Y:S02]  /*17720*/  HADD2.F32 R35, -RZ, R44.H0_H0 ;  /* 0x2000002cff237230 */ /* 0x010fe40000004100 */
[----:B------:R-:W-:Y:S01]  /*17730*/  FMUL.FTZ R36, R36, R7 ;  /* 0x0000000724247220 */ /* 0x000fe20000410000 */
[----:B------:R-:W-:-:S02]  /*17740*/  FADD.FTZ R33, R33, -UR16 ;  /* 0x8000001021217e21 */ /* 0x000fc40008010000 */
[----:B------:R-:W-:Y:S01]  /*17750*/  FADD.FTZ R35, R35, -UR16 ;  /* 0x8000001023237e21 */ /* 0x000fe20008010000 */
[----:B------:R-:W-:Y:S01]  /*17760*/  FFMA.FTZ R28, R43, R36, R28 ;  /* 0x000000242b1c7223 */ /* 0x000fe2000001001c */
[----:B------:R-:W-:Y:S02]  /*17770*/  HADD2.F32 R44, -RZ, R41.H0_H0 ;  /* 0x20000029ff2c7230 */ /* 0x000fe40000004100 */
[----:B------:R-:W-:Y:S01]  /*17780*/  FMUL.FTZ R41, R33, UR12 ;  /* 0x0000000c21297c20 */ /* 0x000fe20008410000 */
[----:B------:R-:W-:Y:S02]  /*17790*/  HADD2.F32 R42, -RZ, R42.H0_H0 ;  /* 0x2000002aff2a7230 */ /* 0x000fe40000004100 */
[----:B------:R-:W-:Y:S01]  /*177a0*/  FMUL.FTZ R43, R35, UR12 ;  /* 0x0000000c232b7c20 */ /* 0x000fe20008410000 */
[----:B------:R0:W-:Y:S04]  /*177b0*/  STL [R1+0x274], R44 ;  /* 0x0002742c01007387 */ /* 0x0001e80000100800 */
[----:B------:R0:W-:Y:S04]  /*177c0*/  STL [R1+0x270], R42 ;  /* 0x0002702a01007387 */ /* 0x0001e80000100800 */
[----:B------:R0:W-:Y:S04]  /*177d0*/  STL [R1+0x2c8], R43 ;  /* 0x0002c82b01007387 */ /* 0x0001e80000100800 */
[----:B------:R0:W-:Y:S01]  /*177e0*/  STL [R1+0x2c4], R41 ;  /* 0x0002c42901007387 */ /* 0x0001e20000100800 */
[----:B------:R-:W-:Y:S01]  /*177f0*/  FADD.FTZ R31, R36, R31 ;  /* 0x0000001f241f7221 */ /* 0x000fe20000010000 */
        /* <DEDUP_REMOVED lines=9> */
[----:B0-----:R-:W-:Y:S01]  /*17890*/  FMUL.FTZ R42, R36, R35 ;  /* 0x00000023242a7220 */ /* 0x001fe20000410000 */
        /* <DEDUP_REMOVED lines=11> */
.L_x_1547:
[----:B-1----:R-:W-:Y:S01]  /*17950*/  MOV R33, R42 ;  /* 0x0000002a00217202 */ /* 0x002fe20000000f00 */
[----:B------:R-:W2:Y:S04]  /*17960*/  LDL.S16 R45, [R1+0x464] ;  /* 0x00046400012d7983 */ /* 0x000ea80000100600 */
[----:B0-----:R-:W3:Y:S04]  /*17970*/  LDL.LU R42, [R1+0x278] ;  /* 0x00027800012a7983 */ /* 0x001ee80000300800 */
[----:B------:R-:W4:Y:S01]  /*17980*/  LDL.LU.S16 R44, [R1+0x466] ;  /* 0x00046600012c7983 */ /* 0x000f220000300600 */
[----:B------:R-:W-:-:S03]  /*17990*/  FADD.FTZ R37, R37, R29 ;  /* 0x0000001d25257221 */ /* 0x000fc60000010000 */
[----:B------:R-:W4:Y:S04]  /*179a0*/  LDL R29, [R1+0x274] ;  /* 0x00027400011d7983 */ /* 0x000f280000100800 */
[----:B------:R-:W4:Y:S04]  /*179b0*/  LDL.S16 R36, [R1+0x468] ;  /* 0x0004680001247983 */ /* 0x000f280000100600 */
[----:B------:R-:W4:Y:S01]  /*179c0*/  LDL.LU.S16 R35, [R1+0x46a] ;  /* 0x00046a0001237983 */ /* 0x000f220000300600 */
[----:B------:R-:W-:-:S04]  /*179d0*/  FMUL.FTZ R33, R33, R6 ;  /* 0x0000000621217220 */ /* 0x000fc80000410000 */
[----:B------:R-:W-:Y:S01]  /*179e0*/  FFMA.FTZ R41, R41, R33, R28 ;  /* 0x0000002129297223 */ /* 0x000fe2000001001c */
[----:B---3--:R-:W-:Y:S01]  /*179f0*/  FFMA.FTZ R40, R42, R30, R40 ;  /* 0x0000001e2a287223 */ /* 0x008fe20000010028 */
[----:B------:R-:W-:Y:S01]  /*17a00*/  FADD.FTZ R42, R31, R33 ;  /* 0x000000211f2a7221 */ /* 0x000fe20000010000 */
[----:B--2---:R-:W-:Y:S02]  /*17a10*/  HADD2.F32 R31, -RZ, R45.H0_H0 ;  /* 0x2000002dff1f7230 */ /* 0x004fe40000004100 */
[----:B----4-:R-:W-:-:S03]  /*17a20*/  HADD2.F32 R28, -RZ, R44.H0_H0 ;  /* 0x2000002cff1c7230 */ /* 0x010fc60000004100 */
[----:B------:R-:W-:Y:S02]  /*17a30*/  FADD.FTZ R31, R31, -UR16 ;  /* 0x800000101f1f7e21 */ /* 0x000fe40008010000 */
[----:B------:R-:W-:Y:S02]  /*17a40*/  FADD.FTZ R33, R28, -UR16 ;  /* 0x800000101c217e21 */ /* 0x000fe40008010000 */
[----:B------:R-:W-:Y:S02]  /*17a50*/  FMUL.FTZ R45, R31, UR12 ;  /* 0x0000000c1f2d7c20 */ /* 0x000fe40008410000 */
[----:B------:R-:W-:-:S03]  /*17a60*/  FMUL.FTZ R44, R33, UR12 ;  /* 0x0000000c212c7c20 */ /* 0x000fc60008410000 */
[----:B------:R0:W-:Y:S04]  /*17a70*/  STL [R1+0x2b8], R45 ;  /* 0x0002b82d01007387 */ /* 0x0001e80000100800 */
[----:B------:R0:W-:Y:S01]  /*17a80*/  STL [R1+0x2bc], R44 ;  /* 0x0002bc2c01007387 */ /* 0x0001e20000100800 */
[----:B------:R-:W-:Y:S01]  /*17a90*/  FMUL.FTZ R29, R29, R7 ;  /* 0x000000071d1d7220 */ /* 0x000fe20000410000 */
[----:B------:R-:W-:-:S03]  /*17aa0*/  HADD2.F32 R28, -RZ, R36.H0_H0 ;  /* 0x20000024ff1c7230 */ /* 0x000fc60000004100 */
[----:B------:R-:W-:Y:S01]  /*17ab0*/  FFMA.FTZ R41, R43, R29, R41 ;  /* 0x0000001d2b297223 */ /* 0x000fe20000010029 */
[----:B------:R-:W-:Y:S01]  /*17ac0*/  FADD.FTZ R42, R29, R42 ;  /* 0x0000002a1d2a7221 */ /* 0x000fe20000010000 */
[----:B------:R-:W-:Y:S01]  /*17ad0*/  HADD2.F32 R29, -RZ, R35.H0_H0 ;  /* 0x20000023ff1d7230 */ /* 0x000fe20000004100 */
        /* <DEDUP_REMOVED lines=19> */
.L_x_1548:
[----:B------:R-:W2:Y:S04]  /*17c10*/  LDL.S16 R33, [R1+0x46c] ;  /* 0x00046c0001217983 */ /* 0x000ea80000100600 */
[----:B------:R-:W3:Y:S01]  /*17c20*/  LDL.LU.S16 R35, [R1+0x46e] ;  /* 0x00046e0001237983 */ /* 0x000ee20000300600 */
[----:B------:R-:W-:-:S03]  /*17c30*/  FADD.FTZ R38, R38, R30 ;  /* 0x0000001e26267221 */ /* 0x000fc60000010000 */
[----:B------:R-:W4:Y:S04]  /*17c40*/  LDL.LU R30, [R1+0x27c] ;  /* 0x00027c00011e7983 */ /* 0x000f280000300800 */
[----:B------:R-:W4:Y:S04]  /*17c50*/  LDL.S16 R43, [R1+0x470] ;  /* 0x00047000012b7983 */ /* 0x000f280000100600 */
[----:B------:R-:W4:Y:S01]  /*17c60*/  LDL.LU.S16 R36, [R1+0x472] ;  /* 0x0004720001247983 */ /* 0x000f220000300600 */
[----:B------:R-:W-:-:S04]  /*17c70*/  FMUL.FTZ R31, R28, R6 ;  /* 0x000000061c1f7220 */ /* 0x000fc80000410000 */
[----:B------:R-:W-:Y:S01]  /*17c80*/  FFMA.FTZ R41, R45, R31, R41 ;  /* 0x0000001f2d297223 */ /* 0x000fe20000010029 */
[----:B------:R-:W-:Y:S01]  /*17c90*/  FADD.FTZ R42, R42, R31 ;  /* 0x0000001f2a2a7221 */ /* 0x000fe20000010000 */
[----:B--2---:R-:W-:Y:S02]  /*17ca0*/  HADD2.F32 R33, -RZ, R33.H0_H0 ;  /* 0x20000021ff217230 */ /* 0x004fe40000004100 */
[----:B---3--:R-:W-:-:S03]  /*17cb0*/  HADD2.F32 R35, -RZ, R35.H0_H0 ;  /* 0x20000023ff237230 */ /* 0x008fc60000004100 */
[----:B------:R-:W-:Y:S02]  /*17cc0*/  FADD.FTZ R33, R33, -UR16 ;  /* 0x8000001021217e21 */ /* 0x000fe40008010000 */
[----:B------:R-:W-:Y:S02]  /*17cd0*/  FADD.FTZ R35, R35, -UR16 ;  /* 0x8000001023237e21 */ /* 0x000fe40008010000 */
[----:B------:R-:W-:Y:S02]  /*17ce0*/  FMUL.FTZ R33, R33, UR12 ;  /* 0x0000000c21217c20 */ /* 0x000fe40008410000 */
[----:B0-----:R-:W-:-:S03]  /*17cf0*/  FMUL.FTZ R45, R35, UR12 ;  /* 0x0000000c232d7c20 */ /* 0x001fc60008410000 */
[----:B------:R0:W-:Y:S04]  /*17d00*/  STL [R1+0x2a8], R33 ;  /* 0x0002a82101007387 */ /* 0x0001e80000100800 */
[----:B------:R0:W-:Y:S01]  /*17d10*/  STL [R1+0x2ac], R45 ;  /* 0x0002ac2d01007387 */ /* 0x0001e20000100800 */
[----:B----4-:R-:W-:Y:S01]  /*17d20*/  FFMA.FTZ R39, R30, R32, R39 ;  /* 0x000000201e277223 */ /* 0x010fe20000010027 */
[----:B------:R-:W-:Y:S01]  /*17d30*/  FMUL.FTZ R30, R29, R7 ;  /* 0x000000071d1e7220 */ /* 0x000fe20000410000 */
[----:B------:R-:W-:-:S03]  /*17d40*/  HADD2.F32 R31, -RZ, R36.H0_H0 ;  /* 0x20000024ff1f7230 */ /* 0x000fc60000004100 */
[----:B------:R-:W-:Y:S01]  /*17d50*/  FFMA.FTZ R41, R44, R30, R41 ;  /* 0x0000001e2c297223 */ /* 0x000fe20000010029 */
[----:B------:R-:W-:Y:S01]  /*17d60*/  FADD.FTZ R42, R30, R42 ;  /* 0x0000002a1e2a7221 */ /* 0x000fe20000010000 */
        /* <DEDUP_REMOVED lines=20> */
.L_x_1549:
[----:B-----5:R1:W-:Y:S04]  /*17eb0*/  STL [R1+0x4bc], R0 ;  /* 0x0004bc0001007387 */ /* 0x0203e80000100800 */
[----:B------:R-:W2:Y:S04]  /*17ec0*/  LDL.S16 R35, [R1+0x474] ;  /* 0x0004740001237983 */ /* 0x000ea80000100600 */
[----:B------:R-:W3:Y:S04]  /*17ed0*/  LDL.LU.S16 R36, [R1+0x476] ;  /* 0x0004760001247983 */ /* 0x000ee80000300600 */
[----:B-1----:R-:W4:Y:S01]  /*17ee0*/  LDL.LU R0, [R1+0x288] ;  /* 0x0002880001007983 */ /* 0x002f220000300800 */
[----:B------:R-:W-:-:S03]  /*17ef0*/  FADD.FTZ R37, R37, R32 ;  /* 0x0000002025257221 */ /* 0x000fc60000010000 */
[----:B------:R-:W3:Y:S04]  /*17f00*/  LDL R32, [R1+0x2a8] ;  /* 0x0002a80001207983 */ /* 0x000ee80000100800 */
[----:B------:R-:W3:Y:S04]  /*17f10*/  LDL.LU.S16 R43, [R1+0x47a] ;  /* 0x00047a00012b7983 */ /* 0x000ee80000300600 */
[----:B------:R-:W3:Y:S01]  /*17f20*/  LDL.S16 R44, [R1+0x478] ;  /* 0x00047800012c7983 */ /* 0x000ee20000100600 */
[----:B0-----:R-:W-:-:S04]  /*17f30*/  FMUL.FTZ R33, R30, R6 ;  /* 0x000000061e217220 */ /* 0x001fc80000410000 */
[----:B------:R-:W-:Y:S01]  /*17f40*/  FADD.FTZ R42, R42, R33 ;  /* 0x000000212a2a7221 */ /* 0x000fe20000010000 */
[----:B----4-:R-:W-:Y:S02]  /*17f50*/  FFMA.FTZ R40, R0, R34, R40 ;  /* 0x0000002200287223 */ /* 0x010fe40000010028 */
[----:B------:R0:W5:Y:S01]  /*17f60*/  LDL.LU R0, [R1+0x4bc] ;  /* 0x0004bc0001007983 */ /* 0x0001620000300800 */
[----:B--2---:R-:W-:Y:S02]  /*17f70*/  HADD2.F32 R35, -RZ, R35.H0_H0 ;  /* 0x20000023ff237230 */ /* 0x004fe40000004100 */
[----:B---3--:R-:W-:Y:S02]  /*17f80*/  HADD2.F32 R36, -RZ, R36.H0_H0 ;  /* 0x20000024ff247230 */ /* 0x008fe40000004100 */
[----:B------:R-:W-:Y:S01]  /*17f90*/  FFMA.FTZ R41, R32, R33, R41 ;  /* 0x0000002120297223 */ /* 0x000fe20000010029 */
[----:B------:R-:W-:Y:S02]  /*17fa0*/  FADD.FTZ R35, R35, -UR16 ;  /* 0x8000001023237e21 */ /* 0x000fe40008010000 */
[----:B------:R-:W-:Y:S01]  /*17fb0*/  FADD.FTZ R36, R36, -UR16 ;  /* 0x8000001024247e21 */ /* 0x000fe20008010000 */
[----:B------:R-:W-:-:S02]  /*17fc0*/  HADD2.F32 R33, -RZ, R43.H0_H0 ;  /* 0x2000002bff217230 */ /* 0x000fc40000004100 */
[----:B------:R-:W-:Y:S01]  /*17fd0*/  FMUL.FTZ R35, R35, UR12 ;  /* 0x0000000c23237c20 */ /* 0x000fe20008410000 */
[----:B------:R-:W-:-:S04]  /*17fe0*/  FMUL.FTZ R43, R36, UR12 ;  /* 0x0000000c242b7c20 */ /* 0x000fc80008410000 */
[----:B------:R0:W-:Y:S04]  /*17ff0*/  STL [R1+0x298], R35 ;  /* 0x0002982301007387 */ /* 0x0001e80000100800 */
[----:B------:R0:W-:Y:S01]  /*18000*/  STL [R1+0x29c], R43 ;  /* 0x00029c2b01007387 */ /* 0x0001e20000100800 */
[----:B------:R-:W-:-:S04]  /*18010*/  FMUL.FTZ R32, R31, R7 ;  /* 0x000000071f207220 */ /* 0x000fc80000410000 */
        /* <DEDUP_REMOVED lines=22> */
.L_x_1550:
[----:B------:R-:W-:Y:S01]  /*18180*/  FADD.FTZ R38, R38, R34 ;  /* 0x0000002226267221 */ /* 0x000fe20000010000 */
[----:B-----5:R1:W-:Y:S04]  /*18190*/  STL [R1+0x4bc], R0 ;  /* 0x0004bc0001007387 */ /* 0x0203e80000100800 */
[----:B------:R-:W2:Y:S04]  /*181a0*/  LDL R34, [R1+0x298] ;  /* 0x0002980001227983 */ /* 0x000ea80000100800 */
[----:B------:R-:W3:Y:S04]  /*181b0*/  LDL.S16 R36, [R1+0x47c] ;  /* 0x00047c0001247983 */ /* 0x000ee80000100600 */
[----:B-1----:R-:W4:Y:S01]  /*181c0*/  LDL.LU R0, [R1+0x28c] ;  /* 0x00028c0001007983 */ /* 0x002f220000300800 */
[----:B0-----:R-:W-:-:S03]  /*181d0*/  FMUL.FTZ R35, R32, R6 ;  /* 0x0000000620237220 */ /* 0x001fc60000410000 */
[----:B------:R-:W3:Y:S01]  /*181e0*/  LDL.LU.S16 R43, [R1+0x47e] ;  /* 0x00047e00012b7983 */ /* 0x000ee20000300600 */
[----:B------:R-:W-:-:S03]  /*181f0*/  FADD.FTZ R42, R42, R35 ;  /* 0x000000232a2a7221 */ /* 0x000fc60000010000 */
[----:B------:R-:W3:Y:S04]  /*18200*/  LDL.S16 R44, [R1+0x486] ;  /* 0x00048600012c7983 */ /* 0x000ee80000100600 */
[----:B------:R-:W3:Y:S01]  /*18210*/  LDL.S16 R45, [R1+0x480] ;  /* 0x00048000012d7983 */ /* 0x000ee20000100600 */
[----:B--2---:R-:W-:-:S03]  /*18220*/  FFMA.FTZ R41, R34, R35, R41 ;  /* 0x0000002322297223 */ /* 0x004fc60000010029 */
[----:B------:R-:W2:Y:S01]  /*18230*/  LDL R35, [R1+0x29c] ;  /* 0x00029c0001237983 */ /* 0x000ea20000100800 */
[----:B----4-:R-:W-:-:S03]  /*18240*/  FFMA.FTZ R39, R0, R11, R39 ;  /* 0x0000000b00277223 */ /* 0x010fc60000010027 */
[----:B------:R0:W5:Y:S01]  /*18250*/  LDL.LU R0, [R1+0x4bc] ;  /* 0x0004bc0001007983 */ /* 0x0001620000300800 */
[----:B---3--:R-:W-:Y:S02]  /*18260*/  HADD2.F32 R36, -RZ, R36.H0_H0 ;  /* 0x20000024ff247230 */ /* 0x008fe40000004100 */
[----:B------:R-:W-:Y:S02]  /*18270*/  HADD2.F32 R43, -RZ, R43.H0_H0 ;  /* 0x2000002bff2b7230 */ /* 0x000fe40000004100 */
[----:B------:R-:W-:Y:S01]  /*18280*/  FMUL.FTZ R34, R33, R7 ;  /* 0x0000000721227220 */ /* 0x000fe20000410000 */
[----:B------:R-:W-:Y:S02]  /*18290*/  FADD.FTZ R36, R36, -UR16 ;  /* 0x8000001024247e21 */ /* 0x000fe40008010000 */
[----:B------:R-:W-:Y:S02]  /*182a0*/  FADD.FTZ R43, R43, -UR16 ;  /* 0x800000102b2b7e21 */ /* 0x000fe40008010000 */
[----:B------:R-:W-:-:S05]  /*182b0*/  FMUL.FTZ R36, R36, UR12 ;  /* 0x0000000c24247c20 */ /* 0x000fca0008410000 */
[----:B------:R0:W-:Y:S01]  /*182c0*/  STL [R1+0x28c], R36 ;  /* 0x00028c2401007387 */ /* 0x0001e20000100800 */
[----:B------:R-:W-:Y:S01]  /*182d0*/  FADD.FTZ R42, R34, R42 ;  /* 0x0000002a222a7221 */ /* 0x000fe20000010000 */
[----:B--2---:R-:W-:Y:S01]  /*182e0*/  FFMA.FTZ R41, R35, R34, R41 ;  /* 0x0000002223297223 */ /* 0x004fe20000010029 */
[----:B------:R-:W-:Y:S02]  /*182f0*/  HADD2.F32 R35, -RZ, R44.H0_H0 ;  /* 0x2000002cff237230 */ /* 0x000fe40000004100 */
[----:B------:R-:W-:-:S05]  /*18300*/  FMUL.FTZ R44, R43, UR12 ;  /* 0x0000000c2b2c7c20 */ /* 0x000fca0008410000 */
        /* <DEDUP_REMOVED lines=21> */
.L_x_1551:
[----:B------:R1:W-:Y:S04]  /*18460*/  STL [R1+0x4c0], R2 ;  /* 0x0004c00201007387 */ /* 0x0003e80000100800 */
[----:B------:R2:W-:Y:S04]  /*18470*/  STL [R1+0x4c4], R3 ;  /* 0x0004c40301007387 */ /* 0x0005e80000100800 */
[----:B-----5:R3:W-:Y:S04]  /*18480*/  STL [R1+0x4bc], R0 ;  /* 0x0004bc0001007387 */ /* 0x0207e80000100800 */
[----:B-1----:R-:W4:Y:S04]  /*18490*/  LDL R2, [R1+0x28c] ;  /* 0x00028c0001027983 */ /* 0x002f280000100800 */
[----:B--2---:R-:W2:Y:S04]  /*184a0*/  LDL.LU R3, [R1+0x378] ;  /* 0x0003780001037983 */ /* 0x004ea80000300800 */
[----:B---3--:R-:W3:Y:S04]  /*184b0*/  LDL R0, [R1+0x288] ;  /* 0x0002880001007983 */ /* 0x008ee80000100800 */
[----:B------:R-:W3:Y:S04]  /*184c0*/  LDL.LU.S16 R43, [R1+0x482] ;  /* 0x00048200012b7983 */ /* 0x000ee80000300600 */
[----:B0-----:R-:W3:Y:S01]  /*184d0*/  LDL.LU.S16 R44, [R1+0x484] ;  /* 0x00048400012c7983 */ /* 0x001ee20000300600 */
[----:B------:R-:W-:-:S03]  /*184e0*/  FADD.FTZ R11, R37, R11 ;  /* 0x0000000b250b7221 */ /* 0x000fc60000010000 */
[----:B------:R-:W3:Y:S04]  /*184f0*/  LDL.LU.S16 R37, [R1+0x488] ;  /* 0x0004880001257983 */ /* 0x000ee80000300600 */
[----:B------:R-:W3:Y:S01]  /*18500*/  LDL.S16 R45, [R1+0x48a] ;  /* 0x00048a00012d7983 */ /* 0x000ee20000100600 */
[----:B------:R-:W-:-:S04]  /*18510*/  FMUL.FTZ R36, R34, R6 ;  /* 0x0000000622247220 */ /* 0x000fc80000410000 */
[----:B------:R-:W-:Y:S01]  /*18520*/  FADD.FTZ R42, R42, R36 ;  /* 0x000000242a2a7221 */ /* 0x000fe20000010000 */
[----:B----4-:R-:W-:Y:S01]  /*18530*/  FFMA.FTZ R41, R2, R36, R41 ;  /* 0x0000002402297223 */ /* 0x010fe20000010029 */
[----:B------:R-:W-:Y:S01]  /*18540*/  FMUL.FTZ R36, R35, R7 ;  /* 0x0000000723247220 */ /* 0x000fe20000410000 */
[----:B------:R0:W5:Y:S01]  /*18550*/  LDL.LU R2, [R1+0x4c0] ;  /* 0x0004c00001027983 */ /* 0x0001620000300800 */
[----:B--2---:R-:W-:-:S03]  /*18560*/  FFMA.FTZ R40, R3, R10, R40 ;  /* 0x0000000a03287223 */ /* 0x004fc60000010028 */
[----:B------:R0:W5:Y:S01]  /*18570*/  LDL.LU R3, [R1+0x4c4] ;  /* 0x0004c40001037983 */ /* 0x0001620000300800 */
[----:B---3--:R-:W-:-:S03]  /*18580*/  FFMA.FTZ R41, R0, R36, R41 ;  /* 0x0000002400297223 */ /* 0x008fc60000010029 */
[----:B------:R0:W5:Y:S01]  /*18590*/  LDL.LU R0, [R1+0x4bc] ;  /* 0x0004bc0001007983 */ /* 0x0001620000300800 */
[----:B------:R-:W-:Y:S02]  /*185a0*/  HADD2.F32 R43, -RZ, R43.H0_H0 ;  /* 0x2000002bff2b7230 */ /* 0x000fe40000004100 */
[----:B------:R-:W-:-:S03]  /*185b0*/  HADD2.F32 R44, -RZ, R44.H0_H0 ;  /* 0x2000002cff2c7230 */ /* 0x000fc60000004100 */
[----:B------:R-:W-:Y:S01]  /*185c0*/  FADD.FTZ R43, R43, -UR16 ;  /* 0x800000102b2b7e21 */ /* 0x000fe20008010000 */
[----:B------:R-:W-:Y:S01]  /*185d0*/  FADD.FTZ R42, R36, R42 ;  /* 0x0000002a242a7221 */ /* 0x000fe20000010000 */
[----:B------:R-:W-:Y:S01]  /*185e0*/  FADD.FTZ R44, R44, -UR16 ;  /* 0x800000102c2c7e21 */ /* 0x000fe20008010000 */
[----:B------:R-:W-:Y:S02]  /*185f0*/  HADD2.F32 R36, -RZ, R37.H0_H0 ;  /* 0x20000025ff247230 */ /* 0x000fe40000004100 */
[----:B------:R-:W-:Y:S01]  /*18600*/  FMUL.FTZ R43, R43, UR12 ;  /* 0x0000000c2b2b7c20 */ /* 0x000fe20008410000 */
[----:B------:R-:W-:Y:S02]  /*18610*/  HADD2.F32 R37, -RZ, R45.H0_H0 ;  /* 0x2000002dff257230 */ /* 0x000fe40000004100 */
        /* <DEDUP_REMOVED lines=22> */
.L_x_1552:
[----:B------:R-:W-:Y:S01]  /*18780*/  FADD.FTZ R38, R38, R10 ;  /* 0x0000000a26267221 */ /* 0x000fe20000010000 */
[----:B-----5:R1:W-:Y:S04]  /*18790*/  STL [R1+0x4c0], R2 ;  /* 0x0004c00201007387 */ /* 0x0203e80000100800 */
[----:B------:R-:W2:Y:S04]  /*187a0*/  LDL R10, [R1+0x27c] ;  /* 0x00027c00010a7983 */ /* 0x000ea80000100800 */
[----:B------:R3:W-:Y:S04]  /*187b0*/  STL [R1+0x4bc], R0 ;  /* 0x0004bc0001007387 */ /* 0x0007e80000100800 */
[----:B-1----:R-:W4:Y:S04]  /*187c0*/  LDL R2, [R1+0x220] ;  /* 0x0002200001027983 */ /* 0x002f280000100800 */
[----:B0-----:R-:W4:Y:S04]  /*187d0*/  LDL.S16 R45, [R1+0x490] ;  /* 0x00049000012d7983 */ /* 0x001f280000100600 */
[----:B---3--:R-:W4:Y:S01]  /*187e0*/  LDL.LU R0, [R1+0x388] ;  /* 0x0003880001007983 */ /* 0x008f220000300800 */
[----:B------:R-:W-:-:S03]  /*187f0*/  FMUL.FTZ R43, R36, R6 ;  /* 0x00000006242b7220 */ /* 0x000fc60000410000 */
[----:B------:R0:W-:Y:S04]  /*18800*/  STL [R1+0x218], R38 ;  /* 0x0002182601007387 */ /* 0x0001e80000100800 */
[----:B------:R-:W3:Y:S04]  /*18810*/  LDL.LU.S16 R44, [R1+0x492] ;  /* 0x00049200012c7983 */ /* 0x000ee80000300600 */
[----:B0-----:R-:W3:Y:S01]  /*18820*/  LDL.S16 R38, [R1+0x48e] ;  /* 0x00048e0001267983 */ /* 0x001ee20000100600 */
[----:B--2---:R-:W-:Y:S01]  /*18830*/  FFMA.FTZ R10, R10, R43, R41 ;  /* 0x0000002b0a0a7223 */ /* 0x004fe20000010029 */
[----:B------:R-:W-:-:S02]  /*18840*/  FADD.FTZ R41, R42, R43 ;  /* 0x0000002b2a297221 */ /* 0x000fc40000010000 */
[----:B------:R-:W2:Y:S04]  /*18850*/  LDL.LU.S16 R42, [R1+0x48c] ;  /* 0x00048c00012a7983 */ /* 0x000ea80000300600 */
[----:B------:R-:W2:Y:S01]  /*18860*/  LDL R43, [R1+0x278] ;  /* 0x00027800012b7983 */ /* 0x000ea20000100800 */
[----:B----4-:R-:W-:-:S03]  /*18870*/  FFMA.FTZ R39, R0, R2, R39 ;  /* 0x0000000200277223 */ /* 0x010fc60000010027 */
[----:B------:R0:W5:Y:S04]  /*18880*/  LDL.LU R2, [R1+0x4c0] ;  /* 0x0004c00001027983 */ /* 0x0001680000300800 */
[----:B------:R0:W5:Y:S04]  /*18890*/  LDL.LU R0, [R1+0x4bc] ;  /* 0x0004bc0001007983 */ /* 0x0001680000300800 */
[----:B------:R1:W-:Y:S01]  /*188a0*/  STL [R1+0x214], R39 ;  /* 0x0002142701007387 */ /* 0x0003e20000100800 */
[----:B---3--:R-:W-:Y:S02]  /*188b0*/  HADD2.F32 R38, -RZ, R38.H0_H0 ;  /* 0x20000026ff267230 */ /* 0x008fe40000004100 */
[----:B-1----:R-:W-:-:S04]  /*188c0*/  FMUL.FTZ R39, R37, R7 ;  /* 0x0000000725277220 */ /* 0x002fc80000410000 */
[----:B------:R-:W-:Y:S01]  /*188d0*/  FADD.FTZ R41, R39, R41 ;  /* 0x0000002927297221 */ /* 0x000fe20000010000 */
[----:B--2---:R-:W-:Y:S02]  /*188e0*/  HADD2.F32 R42, -RZ, R42.H0_H0 ;  /* 0x2000002aff2a7230 */ /* 0x004fe40000004100 */
[----:B------:R-:W-:-:S03]  /*188f0*/  FFMA.FTZ R10, R43, R39, R10 ;  /* 0x000000272b0a7223 */ /* 0x000fc6000001000a */
[----:B------:R-:W-:Y:S01]  /*18900*/  FADD.FTZ R42, R42, -UR16 ;  /* 0x800000102a2a7e21 */ /* 0x000fe20008010000 */
[----:B------:R-:W-:Y:S01]  /*18910*/  FADD.FTZ R43, R38, -UR16 ;  /* 0x80000010262b7e21 */ /* 0x000fe20008010000 */
[----:B------:R-:W-:Y:S02]  /*18920*/  HADD2.F32 R38, -RZ, R45.H0_H0 ;  /* 0x2000002dff267230 */ /* 0x000fe40000004100 */
        /* <DEDUP_REMOVED lines=24> */
.L_x_1553:
[----:B------:R1:W-:Y:S04]  /*18ab0*/  STL [R1+0x4c4], R3 ;  /* 0x0004c40301007387 */ /* 0x0003e80000100800 */
[----:B-----5:R2:W-:Y:S04]  /*18ac0*/  STL [R1+0x4c0], R2 ;  /* 0x0004c00201007387 */ /* 0x0205e80000100800 */
[----:B------:R3:W-:Y:S04]  /*18ad0*/  STL [R1+0x4bc], R0 ;  /* 0x0004bc0001007387 */ /* 0x0007e80000100800 */
[----:B-1----:R-:W4:Y:S04]  /*18ae0*/  LDL.LU R3, [R1+0x220] ;  /* 0x0002200001037983 */ /* 0x002f280000300800 */
[----:B--2---:R-:W2:Y:S04]  /*18af0*/  LDL R2, [R1+0x22c] ;  /* 0x00022c0001027983 */ /* 0x004ea80000100800 */
[----:B---3--:R-:W2:Y:S01]  /*18b00*/  LDL.LU R0, [R1+0x390] ;  /* 0x0003900001007983 */ /* 0x008ea20000300800 */
[----:B------:R-:W-:-:S03]  /*18b10*/  FMUL.FTZ R42, R38, R6 ;  /* 0x00000006262a7220 */ /* 0x000fc60000410000 */
[----:B------:R-:W3:Y:S01]  /*18b20*/  LDL.S16 R43, [R1+0x49a] ;  /* 0x00049a00012b7983 */ /* 0x000ee20000100600 */
[----:B------:R-:W-:Y:S01]  /*18b30*/  FFMA.FTZ R10, R44, R42, R10 ;  /* 0x0000002a2c0a7223 */ /* 0x000fe2000001000a */
[----:B------:R-:W-:Y:S02]  /*18b40*/  FADD.FTZ R41, R41, R42 ;  /* 0x0000002a29297221 */ /* 0x000fe40000010000 */
[----:B------:R-:W3:Y:S01]  /*18b50*/  LDL.LU.S16 R42, [R1+0x498] ;  /* 0x00049800012a7983 */ /* 0x000ee20000300600 */
[----:B----4-:R-:W-:-:S03]  /*18b60*/  FADD.FTZ R11, R11, R3 ;  /* 0x000000030b0b7221 */ /* 0x010fc60000010000 */
[----:B------:R1:W5:Y:S04]  /*18b70*/  LDL.LU R3, [R1+0x4c4] ;  /* 0x0004c40001037983 */ /* 0x0003680000300800 */
[----:B------:R4:W-:Y:S01]  /*18b80*/  STL [R1+0x220], R11 ;  /* 0x0002200b01007387 */ /* 0x0009e20000100800 */
[----:B--2---:R-:W-:-:S03]  /*18b90*/  FFMA.FTZ R40, R0, R2, R40 ;  /* 0x0000000200287223 */ /* 0x004fc60000010028 */
[----:B------:R1:W5:Y:S04]  /*18ba0*/  LDL.LU R2, [R1+0x4c0] ;  /* 0x0004c00001027983 */ /* 0x0003680000300800 */
[----:B------:R2:W-:Y:S04]  /*18bb0*/  STL [R1+0x21c], R40 ;  /* 0x00021c2801007387 */ /* 0x0005e80000100800 */
[----:B----4-:R-:W4:Y:S04]  /*18bc0*/  LDL.S16 R11, [R1+0x496] ;  /* 0x00049600010b7983 */ /* 0x010f280000100600 */
[----:B------:R1:W5:Y:S04]  /*18bd0*/  LDL.LU R0, [R1+0x4bc] ;  /* 0x0004bc0001007983 */ /* 0x0003680000300800 */
[----:B--2---:R-:W2:Y:S01]  /*18be0*/  LDL.LU.S16 R40, [R1+0x494] ;  /* 0x0004940001287983 */ /* 0x004ea20000300600 */
[----:B0-----:R-:W-:-:S04]  /*18bf0*/  FMUL.FTZ R44, R39, R7 ;  /* 0x00000007272c7220 */ /* 0x001fc80000410000 */
[----:B------:R-:W-:Y:S01]  /*18c00*/  FFMA.FTZ R45, R45, R44, R10 ;  /* 0x0000002c2d2d7223 */ /* 0x000fe2000001000a */
[----:B------:R-:W-:Y:S01]  /*18c10*/  FADD.FTZ R44, R44, R41 ;  /* 0x000000292c2c7221 */ /* 0x000fe20000010000 */
[----:B---3--:R-:W-:Y:S02]  /*18c20*/  HADD2.F32 R41, -RZ, R43.H0_H0 ;  /* 0x2000002bff297230 */ /* 0x008fe40000004100 */
[----:B----4-:R-:W-:Y:S02]  /*18c30*/  HADD2.F32 R11, -RZ, R11.H0_H0 ;  /* 0x2000000bff0b7230 */ /* 0x010fe40000004100 */
[----:B--2---:R-:W-:-:S03]  /*18c40*/  HADD2.F32 R40, -RZ, R40.H0_H0 ;  /* 0x20000028ff287230 */ /* 0x004fc60000004100 */
        /* <DEDUP_REMOVED lines=26> */
.L_x_1554:
[----:B------:R0:W-:Y:S04]  /*18df0*/  STL [R1+0x4d0], R8 ;  /* 0x0004d00801007387 */ /* 0x0001e80000100800 */
[----:B------:R2:W-:Y:S04]  /*18e00*/  STL [R1+0x4cc], R5 ;  /* 0x0004cc0501007387 */ /* 0x0005e80000100800 */
[----:B------:R3:W-:Y:S04]  /*18e10*/  STL [R1+0x4c8], R4 ;  /* 0x0004c80401007387 */ /* 0x0007e80000100800 */
[----:B-----5:R4:W-:Y:S04]  /*18e20*/  STL [R1+0x4c4], R3 ;  /* 0x0004c40301007387 */ /* 0x0209e80000100800 */
[----:B------:R1:W-:Y:S04]  /*18e30*/  STL [R1+0x4c0], R2 ;  /* 0x0004c00201007387 */ /* 0x0003e80000100800 */
[----:B0-----:R-:W4:Y:S04]  /*18e40*/  LDL.LU R8, [R1+0x22c] ;  /* 0x00022c0001087983 */ /* 0x001f280000300800 */
[----:B--2---:R-:W2:Y:S04]  /*18e50*/  LDL.LU R5, [R1+0x218] ;  /* 0x0002180001057983 */ /* 0x004ea80000300800 */
[----:B---3--:R-:W3:Y:S04]  /*18e60*/  LDL.LU R4, [R1+0x214] ;  /* 0x0002140001047983 */ /* 0x008ee80000300800 */
[----:B----4-:R-:W3:Y:S04]  /*18e70*/  LDL R3, [R1+0x31c] ;  /* 0x00031c0001037983 */ /* 0x010ee80000100800 */
[----:B-1----:R-:W3:Y:S04]  /*18e80*/  LDL.LU R2, [R1+0x39c] ;  /* 0x00039c0001027983 */ /* 0x002ee80000300800 */
[----:B------:R0:W-:Y:S04]  /*18e90*/  STL [R1+0x4bc], R0 ;  /* 0x0004bc0001007387 */ /* 0x0001e80000100800 */
[----:B------:R-:W4:Y:S04]  /*18ea0*/  LDL.S16 R11, [R1+0x49e] ;  /* 0x00049e00010b7983 */ /* 0x000f280000100600 */
[----:B------:R-:W4:Y:S04]  /*18eb0*/  LDL.S16 R43, [R1+0x4a0] ;  /* 0x0004a000012b7983 */ /* 0x000f280000100600 */
[----:B0-----:R-:W4:Y:S01]  /*18ec0*/  LDL R0, [R1+0x258] ;  /* 0x0002580001007983 */ /* 0x001f220000100800 */
[----:B------:R-:W-:-:S04]  /*18ed0*/  FMUL.FTZ R10, R40, R6 ;  /* 0x00000006280a7220 */ /* 0x000fc80000410000 */
[----:B------:R-:W-:Y:S01]  /*18ee0*/  FFMA.FTZ R45, R42, R10, R45 ;  /* 0x0000000a2a2d7223 */ /* 0x000fe2000001002d */
[----:B------:R-:W-:Y:S02]  /*18ef0*/  FADD.FTZ R44, R44, R10 ;  /* 0x0000000a2c2c7221 */ /* 0x000fe40000010000 */
[----:B------:R-:W4:Y:S01]  /*18f00*/  LDL.LU.S16 R10, [R1+0x49c] ;  /* 0x00049c00010a7983 */ /* 0x000f220000300600 */
[----:B------:R-:W-:-:S04]  /*18f10*/  FMUL.FTZ R42, R41, R7 ;  /* 0x00000007292a7220 */ /* 0x000fc80000410000 */
[----:B------:R-:W-:Y:S01]  /*18f20*/  FADD.FTZ R44, R42, R44 ;  /* 0x0000002c2a2c7221 */ /* 0x000fe20000010000 */
[----:B--2---:R-:W-:Y:S02]  /*18f30*/  FADD.FTZ R5, R5, R8 ;  /* 0x0000000805057221 */ /* 0x004fe40000010000 */
[----:B------:R0:W5:Y:S04]  /*18f40*/  LDL.LU R8, [R1+0x4d0] ;  /* 0x0004d00001087983 */ /* 0x0001680000300800 */
[----:B------:R1:W-:Y:S01]  /*18f50*/  STL [R1+0x228], R5 ;  /* 0x0002280501007387 */ /* 0x0003e20000100800 */
[----:B---3--:R-:W-:-:S03]  /*18f60*/  FFMA.FTZ R2, R2, R3, R4 ;  /* 0x0000000302027223 */ /* 0x008fc60000010004 */
[----:B------:R0:W5:Y:S04]  /*18f70*/  LDL.LU R4, [R1+0x4c8] ;  /* 0x0004c80001047983 */ /* 0x0001680000300800 */
[----:B------:R2:W-:Y:S04]  /*18f80*/  STL [R1+0x224], R2 ;  /* 0x0002240201007387 */ /* 0x0005e80000100800 */
[----:B-1----:R0:W5:Y:S04]  /*18f90*/  LDL.LU R5, [R1+0x4cc] ;  /* 0x0004cc0001057983 */ /* 0x0021680000300800 */
[----:B------:R0:W5:Y:S01]  /*18fa0*/  LDL.LU R3, [R1+0x4c4] ;  /* 0x0004c40001037983 */ /* 0x0001620000300800 */
[----:B----4-:R-:W-:-:S03]  /*18fb0*/  FFMA.FTZ R45, R0, R42, R45 ;  /* 0x0000002a002d7223 */ /* 0x010fc6000001002d */
[----:B------:R-:W3:Y:S04]  /*18fc0*/  LDL.LU.S16 R42, [R1+0x4a2] ;  /* 0x0004a200012a7983 */ /* 0x000ee80000300600 */
[----:B--2---:R0:W5:Y:S04]  /*18fd0*/  LDL.LU R2, [R1+0x4c0] ;  /* 0x0004c00001027983 */ /* 0x0041680000300800 */
[----:B------:R0:W5:Y:S01]  /*18fe0*/  LDL.LU R0, [R1+0x4bc] ;  /* 0x0004bc0001007983 */ /* 0x0001620000300800 */
[----:B------:R-:W-:Y:S02]  /*18ff0*/  HADD2.F32 R10, -RZ, R10.H0_H0 ;  /* 0x2000000aff0a7230 */ /* 0x000fe40000004100 */
[----:B------:R-:W-:-:S03]  /*19000*/  HADD2.F32 R11, -RZ, R11.H0_H0 ;  /* 0x2000000bff0b7230 */ /* 0x000fc60000004100 */
[----:B------:R-:W-:Y:S02]  /*19010*/  FADD.FTZ R10, R10, -UR16 ;  /* 0x800000100a0a7e21 */ /* 0x000fe40008010000 */
[----:B------:R-:W-:Y:S02]  /*19020*/  FADD.FTZ R11, R11, -UR16 ;  /* 0x800000100b0b7e21 */ /* 0x000fe40008010000 */
[----:B------:R-:W-:Y:S02]  /*19030*/  FMUL.FTZ R10, R10, UR12 ;  /* 0x0000000c0a0a7c20 */ /* 0x000fe40008410000 */
[----:B------:R-:W-:-:S03]  /*19040*/  FMUL.FTZ R11, R11, UR12 ;  /* 0x0000000c0b0b7c20 */ /* 0x000fc60008410000 */
[----:B------:R0:W-:Y:S04]  /*19050*/  STL [R1+0x250], R10 ;  /* 0x0002500a01007387 */ /* 0x0001e80000100800 */
[----:B------:R0:W-:Y:S01]  /*19060*/  STL [R1+0x24c], R11 ;  /* 0x00024c0b01007387 */ /* 0x0001e20000100800 */
[----:B------:R-:W-:Y:S02]  /*19070*/  HADD2.F32 R43, -RZ, R43.H0_H0 ;  /* 0x2000002bff2b7230 */ /* 0x000fe40000004100 */
[----:B---3--:R-:W-:Y:S01]  /*19080*/  HADD2.F32 R42, -RZ, R42.H0_H0 ;  /* 0x2000002aff2a7230 */ /* 0x008fe20000004100 */
        /* <DEDUP_REMOVED lines=20> */
.L_x_1555:
[----:B------:R-:W2:Y:S01]  /*191d0*/  LDL R11, [R1+0x250] ;  /* 0x00025000010b7983 */ /* 0x000ea20000100800 */
[----:B------:R-:W-:-:S03]  /*191e0*/  FMUL.FTZ R10, R42, R6 ;  /* 0x000000062a0a7220 */ /* 0x000fc60000410000 */
[----:B-----5:R0:W-:Y:S04]  /*191f0*/  STL [R1+0x4c0], R2 ;  /* 0x0004c00201007387 */ /* 0x0201e80000100800 */
[----:B------:R1:W-:Y:S04]  /*19200*/  STL [R1+0x4d4], R9 ;  /* 0x0004d40901007387 */ /* 0x0003e80000100800 */
[----:B0-----:R-:W3:Y:S04]  /*19210*/  LDL R2, [R1+0x24c] ;  /* 0x00024c0001027983 */ /* 0x001ee80000100800 */
[----:B------:R0:W-:Y:S04]  /*19220*/  STL [R1+0x4d0], R8 ;  /* 0x0004d00801007387 */ /* 0x0001e80000100800 */
[----:B------:R4:W-:Y:S04]  /*19230*/  STL [R1+0x4cc], R5 ;  /* 0x0004cc0501007387 */ /* 0x0009e80000100800 */
[----:B------:R4:W-:Y:S04]  /*19240*/  STL [R1+0x4c8], R4 ;  /* 0x0004c80401007387 */ /* 0x0009e80000100800 */
[----:B------:R4:W-:Y:S04]  /*19250*/  STL [R1+0x4c4], R3 ;  /* 0x0004c40301007387 */ /* 0x0009e80000100800 */
[----:B------:R4:W-:Y:S04]  /*19260*/  STL [R1+0x4bc], R0 ;  /* 0x0004bc0001007387 */ /* 0x0009e80000100800 */
[----:B-1----:R-:W3:Y:S04]  /*19270*/  LDL.LU R9, [R1+0x31c] ;  /* 0x00031c0001097983 */ /* 0x002ee80000300800 */
[----:B0-----:R-:W3:Y:S04]  /*19280*/  LDL.LU R8, [R1+0x220] ;  /* 0x0002200001087983 */ /* 0x001ee80000300800 */
[----:B----4-:R-:W4:Y:S04]  /*19290*/  LDL.LU R5, [R1+0x21c] ;  /* 0x00021c0001057983 */ /* 0x010f280000300800 */
[----:B------:R-:W4:Y:S04]  /*192a0*/  LDL R4, [R1+0x320] ;  /* 0x0003200001047983 */ /* 0x000f280000100800 */
[----:B------:R-:W4:Y:S04]  /*192b0*/  LDL.LU R3, [R1+0x3a0] ;  /* 0x0003a00001037983 */ /* 0x000f280000300800 */
[----:B------:R-:W4:Y:S01]  /*192c0*/  LDL.S16 R0, [R1+0x4a6] ;  /* 0x0004a60001007983 */ /* 0x000f220000100600 */
[----:B--2---:R-:W-:Y:S01]  /*192d0*/  FFMA.FTZ R45, R11, R10, R45 ;  /* 0x0000000a0b2d7223 */ /* 0x004fe2000001002d */
[----:B------:R-:W-:-:S02]  /*192e0*/  FADD.FTZ R10, R44, R10 ;  /* 0x0000000a2c0a7221 */ /* 0x000fc40000010000 */
[----:B------:R-:W2:Y:S01]  /*192f0*/  LDL.LU.S16 R44, [R1+0x4a4] ;  /* 0x0004a400012c7983 */ /* 0x000ea20000300600 */
[----:B------:R-:W-:-:S04]  /*19300*/  FMUL.FTZ R11, R43, R7 ;  /* 0x000000072b0b7220 */ /* 0x000fc80000410000 */
[----:B------:R-:W-:Y:S01]  /*19310*/  FADD.FTZ R10, R11, R10 ;  /* 0x0000000a0b0a7221 */ /* 0x000fe20000010000 */
[----:B---3--:R-:W-:-:S04]  /*19320*/  FFMA.FTZ R45, R2, R11, R45 ;  /* 0x0000000b022d7223 */ /* 0x008fc8000001002d */
[----:B------:R-:W-:Y:S04]  /*19330*/  STL [R1+0x218], R10 ;  /* 0x0002180a01007387 */ /* 0x000fe80000100800 */
[----:B------:R0:W-:Y:S04]  /*19340*/  STL [R1+0x21c], R45 ;  /* 0x00021c2d01007387 */ /* 0x0001e80000100800 */
[----:B------:R1:W5:Y:S04]  /*19350*/  LDL.LU R2, [R1+0x4c0] ;  /* 0x0004c00001027983 */ /* 0x0003680000300800 */
[----:B0-----:R-:W3:Y:S01]  /*19360*/  LDL.S16 R45, [R1+0x4aa] ;  /* 0x0004aa00012d7983 */ /* 0x001ee20000100600 */
[----:B------:R-:W-:-:S03]  /*19370*/  FADD.FTZ R8, R8, R9 ;  /* 0x0000000908087221 */ /* 0x000fc60000010000 */
[----:B------:R1:W5:Y:S04]  /*19380*/  LDL.LU R9, [R1+0x4d4] ;  /* 0x0004d40001097983 */ /* 0x0003680000300800 */
[----:B------:R0:W-:Y:S01]  /*19390*/  STL [R1+0x22c], R8 ;  /* 0x00022c0801007387 */ /* 0x0001e20000100800 */
[----:B----4-:R-:W-:-:S03]  /*193a0*/  FFMA.FTZ R3, R3, R4, R5 ;  /* 0x0000000403037223 */ /* 0x010fc60000010005 */
[----:B------:R1:W5:Y:S01]  /*193b0*/  LDL.LU R5, [R1+0x4cc] ;  /* 0x0004cc0001057983 */ /* 0x0003620000300800 */
[----:B------:R-:W-:-:S03]  /*193c0*/  HADD2.F32 R0, -RZ, R0.H0_H0 ;  /* 0x20000000ff007230 */ /* 0x000fc60000004100 */
[----:B------:R4:W-:Y:S02]  /*193d0*/  STL [R1+0x230], R3 ;  /* 0x0002300301007387 */ /* 0x0009e40000100800 */
[----:B------:R-:W-:Y:S02]  /*193e0*/  FADD.FTZ R10, R0, -UR16 ;  /* 0x80000010000a7e21 */ /* 0x000fe40008010000 */
[----:B0-----:R1:W5:Y:S04]  /*193f0*/  LDL.LU R8, [R1+0x4d0] ;  /* 0x0004d00001087983 */ /* 0x0013680000300800 */
[----:B------:R1:W5:Y:S04]  /*19400*/  LDL.LU R4, [R1+0x4c8] ;  /* 0x0004c80001047983 */ /* 0x0003680000300800 */
[----:B----4-:R1:W5:Y:S04]  /*19410*/  LDL.LU R3, [R1+0x4c4] ;  /* 0x0004c40001037983 */ /* 0x0103680000300800 */
[----:B------:R1:W5:Y:S01]  /*19420*/  LDL.LU R0, [R1+0x4bc] ;  /* 0x0004bc0001007983 */ /* 0x0003620000300800 */
[----:B--2---:R-:W-:-:S05]  /*19430*/  HADD2.F32 R44, -RZ, R44.H0_H0 ;  /* 0x2000002cff2c7230 */ /* 0x004fca0000004100 */
[----:B------:R-:W-:Y:S02]  /*19440*/  FADD.FTZ R11, R44, -UR16 ;  /* 0x800000102c0b7e21 */ /* 0x000fe40008010000 */
[----:B------:R-:W2:Y:S01]  /*19450*/  LDL.LU.S16 R44, [R1+0x4a8] ;  /* 0x0004a800012c7983 */ /* 0x000ea20000300600 */
[----:B------:R-:W-:Y:S01]  /*19460*/  FMUL.FTZ R10, R10, UR12 ;  /* 0x0000000c0a0a7c20 */ /* 0x000fe20008410000 */
[----:B------:R-:W-:-:S04]  /*19470*/  FMUL.FTZ R11, R11, UR12 ;  /* 0x0000000c0b0b7c20 */ /* 0x000fc80008410000 */
[----:B------:R1:W-:Y:S04]  /*19480*/  STL [R1+0x23c], R10 ;  /* 0x00023c0a01007387 */ /* 0x0003e80000100800 */
[----:B------:R1:W-:Y:S01]  /*19490*/  STL [R1+0x240], R11 ;  /* 0x0002400b01007387 */ /* 0x0003e20000100800 */
[----:B---3--:R-:W-:Y:S02]  /*194a0*/  HADD2.F32 R45, -RZ, R45.H0_H0 ;  /* 0x2000002dff2d7230 */ /* 0x008fe40000004100 */
[----:B--2---:R-:W-:Y:S01]  /*194b0*/  HADD2.F32 R44, -RZ, R44.H0_H0 ;  /* 0x2000002cff2c7230 */ /* 0x004fe20000004100 */
[----:B-1----:R-:W-:Y:S06]  /*194c0*/  @!P2 BRA `(.L_x_1556) ;  /* 0x00000000004ca947 */ /* 0x002fec0003800000 */
        /* <DEDUP_REMOVED lines=19> */
.L_x_1556:
[----:B-----5:R0:W-:Y:S04]  /*19600*/  STL [R1+0x4d4], R9 ;  /* 0x0004d40901007387 */ /* 0x0201e80000100800 */
[----:B------:R1:W-:Y:S04]  /*19610*/  STL [R1+0x4d0], R8 ;  /* 0x0004d00801007387 */ /* 0x0003e80000100800 */
[----:B------:R2:W-:Y:S04]  /*19620*/  STL [R1+0x4c8], R4 ;  /* 0x0004c80401007387 */ /* 0x0005e80000100800 */
[----:B0-----:R-:W3:Y:S04]  /*19630*/  LDL.LU R9, [R1+0x21c] ;  /* 0x00021c0001097983 */ /* 0x001ee80000300800 */
[----:B-1----:R-:W3:Y:S04]  /*19640*/  LDL R8, [R1+0x240] ;  /* 0x0002400001087983 */ /* 0x002ee80000100800 */
[----:B--2---:R-:W2:Y:S04]  /*19650*/  LDL.LU R4, [R1+0x218] ;  /* 0x0002180001047983 */ /* 0x004ea80000300800 */
[----:B------:R0:W-:Y:S04]  /*19660*/  STL [R1+0x4cc], R5 ;  /* 0x0004cc0501007387 */ /* 0x0001e80000100800 */
[----:B------:R1:W-:Y:S04]  /*19670*/  STL [R1+0x4e8], R16 ;  /* 0x0004e81001007387 */ /* 0x0003e80000100800 */
[----:B------:R4:W-:Y:S04]  /*19680*/  STL [R1+0x4e4], R15 ;  /* 0x0004e40f01007387 */ /* 0x0009e80000100800 */
[----:B0-----:R-:W2:Y:S04]  /*19690*/  LDL R5, [R1+0x23c] ;  /* 0x00023c0001057983 */ /* 0x001ea80000100800 */
[----:B------:R0:W-:Y:S04]  /*196a0*/  STL [R1+0x4e0], R14 ;  /* 0x0004e00e01007387 */ /* 0x0001e80000100800 */
[----:B------:R0:W-:Y:S04]  /*196b0*/  STL [R1+0x4dc], R13 ;  /* 0x0004dc0d01007387 */ /* 0x0001e80000100800 */
[----:B------:R0:W-:Y:S04]  /*196c0*/  STL [R1+0x4d8], R12 ;  /* 0x0004d80c01007387 */ /* 0x0001e80000100800 */
[----:B------:R0:W-:Y:S04]  /*196d0*/  STL [R1+0x4c4], R3 ;  /* 0x0004c40301007387 */ /* 0x0001e80000100800 */
[----:B------:R0:W-:Y:S04]  /*196e0*/  STL [R1+0x4c0], R2 ;  /* 0x0004c00201007387 */ /* 0x0001e80000100800 */
[----:B------:R0:W-:Y:S04]  /*196f0*/  STL [R1+0x4bc], R0 ;  /* 0x0004bc0001007387 */ /* 0x0001e80000100800 */
[----:B-1----:R-:W2:Y:S04]  /*19700*/  LDL.LU R16, [R1+0x320] ;  /* 0x0003200001107983 */ /* 0x002ea80000300800 */
[----:B----4-:R-:W4:Y:S04]  /*19710*/  LDL.LU R15, [R1+0x228] ;  /* 0x00022800010f7983 */ /* 0x010f280000300800 */
[----:B0-----:R-:W4:Y:S04]  /*19720*/  LDL.LU R14, [R1+0x224] ;  /* 0x00022400010e7983 */ /* 0x001f280000300800 */
[----:B------:R-:W4:Y:S04]  /*19730*/  LDL R13, [R1+0x334] ;  /* 0x00033400010d7983 */ /* 0x000f280000100800 */
[----:B------:R-:W4:Y:S04]  /*19740*/  LDL.LU R12, [R1+0x3ac] ;  /* 0x0003ac00010c7983 */ /* 0x000f280000300800 */
[----:B------:R-:W4:Y:S04]  /*19750*/  LDL.LU.S16 R3, [R1+0x4ae] ;  /* 0x0004ae0001037983 */ /* 0x000f280000300600 */
[----:B------:R-:W4:Y:S04]  /*19760*/  LDL.S16 R2, [R1+0x4b0] ;  /* 0x0004b00001027983 */ /* 0x000f280000100600 */
[----:B------:R-:W4:Y:S04]  /*19770*/  LDL.LU.S16 R0, [R1+0x4b2] ;  /* 0x0004b20001007983 */ /* 0x000f280000300600 */
[----:B------:R-:W4:Y:S01]  /*19780*/  LDL.S16 R11, [R1+0x4ac] ;  /* 0x0004ac00010b7983 */ /* 0x000f220000100600 */
[----:B------:R-:W-:-:S04]  /*19790*/  FMUL.FTZ R10, R44, R6 ;  /* 0x000000062c0a7220 */ /* 0x000fc80000410000 */
[----:B---3--:R-:W-:Y:S02]  /*197a0*/  FFMA.FTZ R8, R8, R10, R9 ;  /* 0x0000000a08087223 */ /* 0x008fe40000010009 */
[----:B------:R0:W5:Y:S01]  /*197b0*/  LDL.LU R9, [R1+0x4d4] ;  /* 0x0004d40001097983 */ /* 0x0001620000300800 */
[----:B--2---:R-:W-:Y:S01]  /*197c0*/  FADD.FTZ R4, R4, R10 ;  /* 0x0000000a04047221 */ /* 0x004fe20000010000 */
[----:B------:R-:W-:-:S04]  /*197d0*/  FMUL.FTZ R10, R45, R7 ;  /* 0x000000072d0a7220 */ /* 0x000fc80000410000 */
[----:B------:R-:W-:Y:S01]  /*197e0*/  FFMA.FTZ R5, R5, R10, R8 ;  /* 0x0000000a05057223 */ /* 0x000fe20000010008 */
[----:B------:R-:W-:Y:S01]  /*197f0*/  FADD.FTZ R10, R10, R4 ;  /* 0x000000040a0a7221 */ /* 0x000fe20000010000 */
[----:B------:R0:W5:Y:S04]  /*19800*/  LDL.LU R8, [R1+0x4d0] ;  /* 0x0004d00001087983 */ /* 0x0001680000300800 */
[----:B------:R-:W-:Y:S04]  /*19810*/  STL [R1+0x224], R10 ;  /* 0x0002240a01007387 */ /* 0x000fe80000100800 */
[----:B------:R1:W-:Y:S04]  /*19820*/  STL [R1+0x228], R5 ;  /* 0x0002280501007387 */ /* 0x0003e80000100800 */
[----:B------:R0:W5:Y:S04]  /*19830*/  LDL.LU R4, [R1+0x4c8] ;  /* 0x0004c80001047983 */ /* 0x0001680000300800 */
[----:B-1----:R0:W5:Y:S01]  /*19840*/  LDL.LU R5, [R1+0x4cc] ;  /* 0x0004cc0001057983 */ /* 0x0021620000300800 */
[----:B----4-:R-:W-:-:S03]  /*19850*/  FADD.FTZ R15, R15, R16 ;  /* 0x000000100f0f7221 */ /* 0x010fc60000010000 */
[----:B------:R0:W5:Y:S04]  /*19860*/  LDL.LU R16, [R1+0x4e8] ;  /* 0x0004e80001107983 */ /* 0x0001680000300800 */
[----:B------:R1:W-:Y:S01]  /*19870*/  STL [R1+0x234], R15 ;  /* 0x0002340f01007387 */ /* 0x0003e20000100800 */
[----:B------:R-:W-:-:S03]  /*19880*/  FFMA.FTZ R12, R12, R13, R14 ;  /* 0x0000000d0c0c7223 */ /* 0x000fc6000001000e */
[----:B------:R0:W5:Y:S01]  /*19890*/  LDL.LU R14, [R1+0x4e0] ;  /* 0x0004e000010e7983 */ /* 0x0001620000300800 */
[----:B------:R-:W-:Y:S02]  /*198a0*/  HADD2.F32 R3, -RZ, R3.H0_H0 ;  /* 0x20000003ff037230 */ /* 0x000fe40000004100 */
[----:B------:R-:W-:Y:S02]  /*198b0*/  HADD2.F32 R2, -RZ, R2.H0_H0 ;  /* 0x20000002ff027230 */ /* 0x000fe40000004100 */
[----:B------:R-:W-:Y:S01]  /*198c0*/  HADD2.F32 R0, -RZ, R0.H0_H0 ;  /* 0x20000000ff007230 */ /* 0x000fe20000004100 */
[----:B------:R2:W-:Y:S01]  /*198d0*/  STL [R1+0x244], R12 ;  /* 0x0002440c01007387 */ /* 0x0005e20000100800 */
[----:B------:R-:W-:-:S03]  /*198e0*/  FADD.FTZ R10, R3, -UR16 ;  /* 0x80000010030a7e21 */ /* 0x000fc60008010000 */
[----:B------:R3:W-:Y:S04]  /*198f0*/  STL [R1+0x214], R2 ;  /* 0x0002140201007387 */ /* 0x0007e80000100800 */
[----:B------:R4:W-:Y:S04]  /*19900*/  STL [R1+0x218], R0 ;  /* 0x0002180001007387 */ /* 0x0009e80000100800 */
[----:B-1----:R0:W5:Y:S04]  /*19910*/  LDL.LU R15, [R1+0x4e4] ;  /* 0x0004e400010f7983 */ /* 0x0021680000300800 */
[----:B------:R0:W5:Y:S04]  /*19920*/  LDL.LU R13, [R1+0x4dc] ;  /* 0x0004dc00010d7983 */ /* 0x0001680000300800 */
[----:B--2---:R0:W5:Y:S04]  /*19930*/  LDL.LU R12, [R1+0x4d8] ;  /* 0x0004d800010c7983 */ /* 0x0041680000300800 */
[----:B------:R0:W5:Y:S04]  /*19940*/  LDL.LU R3, [R1+0x4c4] ;  /* 0x0004c40001037983 */ /* 0x0001680000300800 */
[----:B---3--:R0:W5:Y:S04]  /*19950*/  LDL.LU R2, [R1+0x4c0] ;  /* 0x0004c00001027983 */ /* 0x0081680000300800 */
[----:B----4-:R0:W5:Y:S01]  /*19960*/  LDL.LU R0, [R1+0x4bc] ;  /* 0x0004bc0001007983 */ /* 0x0101620000300800 */
[----:B------:R-:W-:-:S02]  /*19970*/  HADD2.F32 R11, -RZ, R11.H0_H0 ;  /* 0x2000000bff0b7230 */ /* 0x000fc40000004100 */
[----:B------:R-:W-:-:S03]  /*19980*/  FMUL.FTZ R10, R10, UR12 ;  /* 0x0000000c0a0a7c20 */ /* 0x000fc60008410000 */
[----:B------:R-:W-:-:S04]  /*19990*/  FADD.FTZ R11, R11, -UR16 ;  /* 0x800000100b0b7e21 */ /* 0x000fc80008010000 */
[----:B------:R-:W-:Y:S01]  /*199a0*/  FMUL.FTZ R11, R11, UR12 ;  /* 0x0000000c0b0b7c20 */ /* 0x000fe20008410000 */
        /* <DEDUP_REMOVED lines=30> */
.L_x_1557:
[----:B------:R2:W-:Y:S04]  /*19b90*/  STL [R1+0x508], R33 ;  /* 0x0005082101007387 */ /* 0x0005e80000100800 */
[----:B------:R3:W-:Y:S04]  /*19ba0*/  STL [R1+0x510], R31 ;  /* 0x0005101f01007387 */ /* 0x0007e80000100800 */
[----:B01----:R-:W4:Y:S04]  /*19bb0*/  LDL R10, [R1+0x214] ;  /* 0x00021400010a7983 */ /* 0x003f280000100800 */
[----:B--2---:R-:W2:Y:S04]  /*19bc0*/  LDL.LU R33, [R1+0x22c] ;  /* 0x00022c0001217983 */ /* 0x004ea80000300800 */
[----:B---3--:R-:W3:Y:S04]  /*19bd0*/  LDL.LU R31, [R1+0x228] ;  /* 0x00022800011f7983 */ /* 0x008ee80000300800 */
[----:B-----5:R0:W-:Y:S04]  /*19be0*/  STL [R1+0x4c4], R3 ;  /* 0x0004c40301007387 */ /* 0x0201e80000100800 */
[----:B------:R-:W3:Y:S04]  /*19bf0*/  LDL.LU R11, [R1+0x224] ;  /* 0x00022400010b7983 */ /* 0x000ee80000300800 */
[----:B0-----:R-:W3:Y:S04]  /*19c00*/  LDL.LU R3, [R1+0x21c] ;  /* 0x00021c0001037983 */ /* 0x001ee80000300800 */
[----:B------:R0:W-:Y:S04]  /*19c10*/  STL [R1+0x50c], R32 ;  /* 0x00050c2001007387 */ /* 0x0001e80000100800 */
[----:B0-----:R-:W3:Y:S04]  /*19c20*/  LDL.LU R32, [R1+0x334] ;  /* 0x0003340001207983 */ /* 0x001ee80000300800 */
[----:B------:R-:W-:Y:S04]  /*19c30*/  STL [R1+0x4fc], R36 ;  /* 0x0004fc2401007387 */ /* 0x000fe80000100800 */
[----:B------:R-:W-:Y:S04]  /*19c40*/  STL [R1+0x4d4], R9 ;  /* 0x0004d40901007387 */ /* 0x000fe80000100800 */
[----:B------:R-:W-:Y:S04]  /*19c50*/  STL [R1+0x4cc], R5 ;  /* 0x0004cc0501007387 */ /* 0x000fe80000100800 */
[----:B------:R0:W-:Y:S04]  /*19c60*/  STL [R1+0x524], R26 ;  /* 0x0005241a01007387 */ /* 0x0001e80000100800 */
[----:B------:R1:W-:Y:S04]  /*19c70*/  STL [R1+0x4dc], R44 ;  /* 0x0004dc2c01007387 */ /* 0x0003e80000100800 */
[----:B------:R1:W-:Y:S04]  /*19c80*/  STL [R1+0x4f0], R39 ;  /* 0x0004f02701007387 */ /* 0x0003e80000100800 */
[----:B0-----:R-:W3:Y:S04]  /*19c90*/  LDL.LU R26, [R1+0x3b0] ;  /* 0x0003b000011a7983 */ /* 0x001ee80000300800 */
[----:B-1----:R-:W3:Y:S04]  /*19ca0*/  LDL.LU R44, [R1+0x324] ;  /* 0x00032400012c7983 */ /* 0x002ee80000300800 */
[----:B------:R-:W3:Y:S01]  /*19cb0*/  LDL.LU R39, [R1+0x234] ;  /* 0x0002340001277983 */ /* 0x000ee20000300800 */
[----:B----4-:R-:W-:Y:S01]  /*19cc0*/  FMUL.FTZ R10, R10, R6 ;  /* 0x000000060a0a7220 */ /* 0x010fe20000410000 */
[----:B--2---:R-:W-:-:S02]  /*19cd0*/  MOV R36, R33 ;  /* 0x0000002100247202 */ /* 0x004fc40000000f00 */
[----:B---3--:R-:W-:Y:S01]  /*19ce0*/  MOV R33, R31 ;  /* 0x0000001f00217202 */ /* 0x008fe20000000f00 */
[----:B------:R0:W-:Y:S04]  /*19cf0*/  STL [R1+0x51c], R28 ;  /* 0x00051c1c01007387 */ /* 0x0001e80000100800 */
[----:B------:R1:W-:Y:S01]  /*19d00*/  STL [R1+0x500], R35 ;  /* 0x0005002301007387 */ /* 0x0003e20000100800 */
[----:B------:R-:W-:-:S03]  /*19d10*/  FADD.FTZ R5, R11, R10 ;  /* 0x0000000a0b057221 */ /* 0x000fc60000010000 */
[----:B------:R2:W-:Y:S04]  /*19d20*/  STL [R1+0x4ec], R40 ;  /* 0x0004ec2801007387 */ /* 0x0005e80000100800 */
[----:B0-----:R-:W3:Y:S01]  /*19d30*/  LDL.LU R28, [R1+0x3b4] ;  /* 0x0003b400011c7983 */ /* 0x001ee20000300800 */
[----:B------:R-:W-:-:S03]  /*19d40*/  FFMA.FTZ R9, R3, R10, R33 ;  /* 0x0000000a03097223 */ /* 0x000fc60000010021 */
[----:B------:R-:W4:Y:S04]  /*19d50*/  LDL.LU R10, [R1+0x230] ;  /* 0x00023000010a7983 */ /* 0x000f280000300800 */
[----:B-1----:R-:W3:Y:S04]  /*19d60*/  LDL.LU R35, [R1+0x328] ;  /* 0x0003280001237983 */ /* 0x002ee80000300800 */
[----:B--2---:R-:W3:Y:S04]  /*19d70*/  LDL.LU R40, [R1+0x244] ;  /* 0x0002440001287983 */ /* 0x004ee80000300800 */
[----:B------:R0:W-:Y:S04]  /*19d80*/  STL [R1+0x520], R27 ;  /* 0x0005201b01007387 */ /* 0x0001e80000100800 */
[----:B------:R1:W-:Y:S04]  /*19d90*/  STL [R1+0x4e0], R43 ;  /* 0x0004e02b01007387 */ /* 0x0003e80000100800 */
[----:B------:R2:W-:Y:S04]  /*19da0*/  STL [R1+0x518], R29 ;  /* 0x0005181d01007387 */ /* 0x0005e80000100800 */
[----:B0-----:R-:W3:Y:S04]  /*19db0*/  LDL.LU R27, [R1+0x314] ;  /* 0x00031400011b7983 */ /* 0x001ee80000300800 */
[----:B------:R0:W-:Y:S04]  /*19dc0*/  STL [R1+0x514], R30 ;  /* 0x0005141e01007387 */ /* 0x0001e80000100800 */
[----:B-1----:R-:W3:Y:S04]  /*19dd0*/  LDL.LU R43, [R1+0x3a4] ;  /* 0x0003a400012b7983 */ /* 0x002ee80000300800 */
[----:B------:R1:W-:Y:S04]  /*19de0*/  STL [R1+0x4bc], R0 ;  /* 0x0004bc0001007387 */ /* 0x0003e80000100800 */
[----:B--2---:R-:W2:Y:S04]  /*19df0*/  LDL.LU R29, [R1+0x318] ;  /* 0x00031800011d7983 */ /* 0x004ea80000300800 */
[----:B0-----:R-:W2:Y:S04]  /*19e00*/  LDL.LU R30, [R1+0x3a8] ;  /* 0x0003a800011e7983 */ /* 0x001ea80000300800 */
[----:B-1----:R-:W2:Y:S04]  /*19e10*/  LDL.LU R0, [R1+0x218] ;  /* 0x0002180001007983 */ /* 0x002ea80000300800 */
[----:B------:R-:W-:Y:S04]  /*19e20*/  STL [R1+0x4e8], R41 ;  /* 0x0004e82901007387 */ /* 0x000fe80000100800 */
[----:B------:R0:W-:Y:S04]  /*19e30*/  STL [R1+0x4e4], R42 ;  /* 0x0004e42a01007387 */ /* 0x0001e80000100800 */
[----:B------:R1:W-:Y:S04]  /*19e40*/  STL [R1+0x4d8], R45 ;  /* 0x0004d82d01007387 */ /* 0x0003e80000100800 */
[----:B------:R1:W-:Y:S04]  /*19e50*/  STL [R1+0x4c0], R2 ;  /* 0x0004c00201007387 */ /* 0x0003e80000100800 */
[----:B0-----:R-:W2:Y:S04]  /*19e60*/  LDL.LU R42, [R1+0x394] ;  /* 0x00039400012a7983 */ /* 0x001ea80000300800 */
[----:B-1----:R-:W2:Y:S04]  /*19e70*/  LDL.LU R45, [R1+0x304] ;  /* 0x00030400012d7983 */ /* 0x002ea80000300800 */
[----:B------:R-:W2:Y:S04]  /*19e80*/  LDL.LU R2, [R1+0x220] ;  /* 0x0002200001027983 */ /* 0x000ea80000300800 */
[----:B------:R-:W2:Y:S04]  /*19e90*/  LDL.LU R41, [R1+0x398] ;  /* 0x0003980001297983 */ /* 0x000ea80000300800 */
[----:B------:R-:W2:Y:S04]  /*19ea0*/  LDL.LU R31, [R1+0x308] ;  /* 0x00030800011f7983 */ /* 0x000ea80000300800 */
[----:B------:R0:W-:Y:S04]  /*19eb0*/  STL [R1+0x4f8], R37 ;  /* 0x0004f82501007387 */ /* 0x0001e80000100800 */
[----:B------:R1:W-:Y:S04]  /*19ec0*/  STL [R1+0x4f4], R38 ;  /* 0x0004f42601007387 */ /* 0x0003e80000100800 */
[----:B------:R1:W-:Y:S01]  /*19ed0*/  STL [R1+0x504], R34 ;  /* 0x0005042201007387 */ /* 0x0003e20000100800 */
[----:B0-----:R-:W-:-:S03]  /*19ee0*/  MOV R37, R32 ;  /* 0x0000002000257202 */ /* 0x001fc60000000f00 */
[----:B------:R-:W2:Y:S04]  /*19ef0*/  LDL.LU R33, [R1+0x2f8] ;  /* 0x0002f80001217983 */ /* 0x000ea80000300800 */
[----:B-1----:R-:W2:Y:S04]  /*19f00*/  LDL.LU R38, [R1+0x38c] ;  /* 0x00038c0001267983 */ /* 0x002ea80000300800 */
[----:B------:R-:W2:Y:S04]  /*19f10*/  LDL.LU R34, [R1+0x384] ;  /* 0x0003840001227983 */ /* 0x000ea80000300800 */
[----:B------:R-:W2:Y:S04]  /*19f20*/  LDL.LU R32, [R1+0x210] ;  /* 0x0002100001207983 */ /* 0x000ea80000300800 */
[----:B------:R0:W-:Y:S04]  /*19f30*/  STL [R1+0x4d0], R8 ;  /* 0x0004d00801007387 */ /* 0x0001e80000100800 */
[----:B------:R1:W-:Y:S04]  /*19f40*/  STL [R1+0x4c8], R4 ;  /* 0x0004c80401007387 */ /* 0x0003e80000100800 */
[----:B0-----:R-:W2:Y:S01]  /*19f50*/  LDL.LU R8, [R1+0x37c] ;  /* 0x00037c0001087983 */ /* 0x001ea20000300800 */
[----:B-1----:R-:W-:-:S03]  /*19f60*/  FADD.FTZ R4, R36, R37 ;  /* 0x0000002524047221 */ /* 0x002fc60000010000 */
[----:B------:R-:W2:Y:S04]  /*19f70*/  LDL.LU R36, [R1+0x380] ;  /* 0x0003800001247983 */ /* 0x000ea80000300800 */
[----:B------:R-:W2:Y:S01]  /*19f80*/  LDL.LU R37, [R1+0x2e0] ;  /* 0x0002e00001257983 */ /* 0x000ea20000300800 */
[----:B----4-:R-:W-:Y:S01]  /*19f90*/  FFMA.FTZ R26, R26, R44, R10 ;  /* 0x0000002c1a1a7223 */ /* 0x010fe2000001000a */
[----:B------:R-:W-:Y:S02]  /*19fa0*/  FADD.FTZ R44, R39, R44 ;  /* 0x0000002c272c7221 */ /* 0x000fe40000010000 */
[----:B------:R-:W4:Y:S01]  /*19fb0*/  LDL.LU R39, [R1+0x370] ;  /* 0x0003700001277983 */ /* 0x000f220000300800 */
[----:B---3--:R-:W-:-:S03]  /*19fc0*/  FFMA.FTZ R28, R28, R35, R40 ;  /* 0x000000231c1c7223 */ /* 0x008fc60000010028 */
[----:B------:R-:W3:Y:S01]  /*19fd0*/  LDL.LU R40, [R1+0x374] ;  /* 0x0003740001287983 */ /* 0x000ee20000300800 */
[----:B------:R-:W-:Y:S01]  /*19fe0*/  FFMA.FTZ R43, R43, R27, R26 ;  /* 0x0000001b2b2b7223 */ /* 0x000fe2000001001a */
[----:B------:R-:W-:Y:S02]  /*19ff0*/  FADD.FTZ R44, R44, R27 ;  /* 0x0000001b2c2c7221 */ /* 0x000fe40000010000 */
[----:B------:R-:W3:Y:S04]  /*1a000*/  LDL.LU R26, [R1+0x524] ;  /* 0x00052400011a7983 */ /* 0x000ee80000300800 */
[----:B------:R-:W3:Y:S01]  /*1a010*/  LDL.LU R27, [R1+0x520] ;  /* 0x00052000011b7983 */ /* 0x000ee20000300800 */
[----:B--2---:R-:W-:-:S03]  /*1a020*/  FFMA.FTZ R30, R30, R29, R28 ;  /* 0x0000001d1e1e7223 */ /* 0x004fc6000001001c */
[----:B------:R-:W2:Y:S01]  /*1a030*/  LDL.LU R28, [R1+0x51c] ;  /* 0x00051c00011c7983 */ /* 0x000ea20000300800 */
[----:B------:R-:W-:Y:S01]  /*1a040*/  FMUL.FTZ R11, R0, R7 ;  /* 0x00000007000b7220 */ /* 0x000fe20000410000 */
[----:B------:R-:W-:Y:S02]  /*1a050*/  FFMA.FTZ R42, R42, R45, R43 ;  /* 0x0000002d2a2a7223 */ /* 0x000fe4000001002b */
[----:B------:R-:W2:Y:S01]  /*1a060*/  LDL.LU R43, [R1+0x36c] ;  /* 0x00036c00012b7983 */ /* 0x000ea20000300800 */
[----:B------:R-:W-:Y:S01]  /*1a070*/  FFMA.FTZ R10, R2, R11, R9 ;  /* 0x0000000b020a7223 */ /* 0x000fe20000010009 */
[----:B------:R-:W-:Y:S02]  /*1a080*/  FADD.FTZ R9, R4, R35 ;  /* 0x0000002304097221 */ /* 0x000fe40000010000 */
[----:B------:R-:W2:Y:S01]  /*1a090*/  LDL.LU R35, [R1+0x368] ;  /* 0x0003680001237983 */ /* 0x000ea20000300800 */
[----:B------:R-:W-:Y:S01]  /*1a0a0*/  FFMA.FTZ R41, R41, R31, R30 ;  /* 0x0000001f29297223 */ /* 0x000fe2000001001e */
[----:B------:R-:W-:Y:S01]  /*1a0b0*/  FADD.FTZ R45, R44, R45 ;  /* 0x0000002d2c2d7221 */ /* 0x000fe20000010000 */
[----:B------:R-:W-:-:S02]  /*1a0c0*/  FFMA.FTZ R34, R34, R32, R42 ;  /* 0x0000002022227223 */ /* 0x000fc4000001002a */
[----:B------:R-:W-:Y:S01]  /*1a0d0*/  FFMA.FTZ R38, R38, R33, R41 ;  /* 0x0000002126267223 */ /* 0x000fe20000010029 */
[----:B------:R-:W2:Y:S04]  /*1a0e0*/  LDL.LU R42, [R1+0x360] ;  /* 0x00036000012a7983 */ /* 0x000ea80000300800 */
[----:B------:R-:W2:Y:S01]  /*1a0f0*/  LDL.LU R41, [R1+0x364] ;  /* 0x0003640001297983 */ /* 0x000ea20000300800 */
[----:B------:R-:W-:Y:S01]  /*1a100*/  FADD.FTZ R45, R45, R32 ;  /* 0x000000202d2d7221 */ /* 0x000fe20000010000 */
[----:B------:R-:W-:Y:S01]  /*1a110*/  FADD.FTZ R9, R9, R29 ;  /* 0x0000001d09097221 */ /* 0x000fe20000010000 */
[----:B------:R-:W0:Y:S01]  /*1a120*/  S2R R44, SR_LANEID ;  /* 0x00000000002c7919 */ /* 0x000e220000000000 */
[----:B------:R-:W-:Y:S01]  /*1a130*/  FFMA.FTZ R8, R8, R12, R34 ;  /* 0x0000000c08087223 */ /* 0x000fe20000010022 */
[----:B------:R-:W-:Y:S01]  /*1a140*/  FADD.FTZ R12, R45, R12 ;  /* 0x0000000c2d0c7221 */ /* 0x000fe20000010000 */
[----:B------:R-:W-:Y:S01]  /*1a150*/  FADD.FTZ R9, R9, R31 ;  /* 0x0000001f09097221 */ /* 0x000fe20000010000 */
[----:B------:R-:W-:Y:S01]  /*1a160*/  FADD.FTZ R11, R11, R5 ;  /* 0x000000050b0b7221 */ /* 0x000fe20000010000 */
[----:B------:R-:W2:Y:S04]  /*1a170*/  LDL.LU R30, [R1+0x514] ;  /* 0x00051400011e7983 */ /* 0x000ea80000300800 */
[----:B------:R-:W2:Y:S01]  /*1a180*/  LDL.LU R29, [R1+0x518] ;  /* 0x00051800011d7983 */ /* 0x000ea20000300800 */
[----:B------:R-:W-:-:S03]  /*1a190*/  FFMA.FTZ R45, R36, R37, R38 ;  /* 0x00000025242d7223 */ /* 0x000fc60000010026 */
[----:B------:R-:W2:Y:S04]  /*1a1a0*/  LDL.LU R36, [R1+0x358] ;  /* 0x0003580001247983 */ /* 0x000ea80000300800 */
[----:B------:R-:W2:Y:S04]  /*1a1b0*/  LDL.LU R32, [R1+0x50c] ;  /* 0x00050c0001207983 */ /* 0x000ea80000300800 */
[----:B------:R-:W2:Y:S01]  /*1a1c0*/  LDL.LU R34, [R1+0x504] ;  /* 0x0005040001227983 */ /* 0x000ea20000300800 */
[----:B----4-:R-:W-:Y:S01]  /*1a1d0*/  FFMA.FTZ R8, R39, R13, R8 ;  /* 0x0000000d27087223 */ /* 0x010fe20000010008 */
[----:B------:R-:W-:-:S02]  /*1a1e0*/  FADD.FTZ R9, R9, R33 ;  /* 0x0000002109097221 */ /* 0x000fc40000010000 */
[----:B------:R-:W4:Y:S01]  /*1a1f0*/  LDL.LU R39, [R1+0x350] ;  /* 0x0003500001277983 */ /* 0x000f220000300800 */
[----:B------:R-:W-:Y:S01]  /*1a200*/  FADD.FTZ R13, R12, R13 ;  /* 0x0000000d0c0d7221 */ /* 0x000fe20000010000 */
[----:B------:R-:W-:Y:S02]  /*1a210*/  FADD.FTZ R9, R9, R37 ;  /* 0x0000002509097221 */ /* 0x000fe40000010000 */
[----:B------:R-:W4:Y:S01]  /*1a220*/  LDL.LU R38, [R1+0x2d8] ;  /* 0x0002d80001267983 */ /* 0x000f220000300800 */
[----:B---3--:R-:W-:Y:S01]  /*1a230*/  FFMA.FTZ R12, R40, R14, R45 ;  /* 0x0000000e280c7223 */ /* 0x008fe2000001002d */
[----:B------:R-:W-:Y:S02]  /*1a240*/  FADD.FTZ R14, R9, R14 ;  /* 0x0000000e090e7221 */ /* 0x000fe40000010000 */
[----:B------:R-:W3:Y:S04]  /*1a250*/  LDL.LU R37, [R1+0x35c] ;  /* 0x00035c0001257983 */ /* 0x000ee80000300800 */
[----:B------:R-:W3:Y:S04]  /*1a260*/  LDL.LU R40, [R1+0x354] ;  /* 0x0003540001287983 */ /* 0x000ee80000300800 */
[----:B------:R-:W1:Y:S04]  /*1a270*/  SHFL.DOWN PT, R5, R10, 0x1, 0x1f ;  /* 0x08201f000a057f89 */ /* 0x000e6800000e0000 */
[----:B------:R-:W3:Y:S01]  /*1a280*/  LDL.LU R9, [R1+0x344] ;  /* 0x0003440001097983 */ /* 0x000ee20000300800 */
[----:B0-----:R-:W-:-:S03]  /*1a290*/  ISETP.GT.AND P0, PT, R44, 0x1e, PT ;  /* 0x0000001e2c00780c */ /* 0x001fc60003f04270 */
[----:B------:R-:W0:Y:S04]  /*1a2a0*/  SHFL.DOWN PT, R4, R11, 0x1, 0x1f ;  /* 0x08201f000b047f89 */ /* 0x000e2800000e0000 */
[----:B------:R-:W3:Y:S04]  /*1a2b0*/  LDL.LU R45, [R1+0x338] ;  /* 0x00033800012d7983 */ /* 0x000ee80000300800 */
[----:B------:R-:W3:Y:S04]  /*1a2c0*/  LDL.LU R31, [R1+0x510] ;  /* 0x00051000011f7983 */ /* 0x000ee80000300800 */
[----:B------:R-:W3:Y:S01]  /*1a2d0*/  LDL.LU R33, [R1+0x508] ;  /* 0x0005080001217983 */ /* 0x000ee20000300800 */
[----:B--2---:R-:W-:Y:S01]  /*1a2e0*/  FFMA.FTZ R12, R43, R16, R12 ;  /* 0x000000102b0c7223 */ /* 0x004fe2000001000c */
[----:B------:R-:W-:Y:S01]  /*1a2f0*/  FADD.FTZ R16, R14, R16 ;  /* 0x000000100e107221 */ /* 0x000fe20000010000 */
[----:B------:R-:W-:Y:S01]  /*1a300*/  FFMA.FTZ R35, R35, R15, R8 ;  /* 0x0000000f23237223 */ /* 0x000fe20000010008 */
[----:B------:R-:W-:Y:S01]  /*1a310*/  FADD.FTZ R15, R13, R15 ;  /* 0x0000000f0d0f7221 */ /* 0x000fe20000010000 */
[----:B-1----:R-:W-:Y:S01]  /*1a320*/  @!P0 FADD.FTZ R10, R10, R5 ;  /* 0x000000050a0a8221 */ /* 0x002fe20000010000 */
[----:B------:R-:W2:Y:S02]  /*1a330*/  LDL.LU R8, [R1+0x238] ;  /* 0x0002380001087983 */ /* 0x000ea40000300800 */
[----:B------:R-:W-:-:S02]  /*1a340*/  FADD.FTZ R15, R15, R17 ;  /* 0x000000110f0f7221 */ /* 0x000fc40000010000 */
[----:B------:R-:W2:Y:S02]  /*1a350*/  LDL.LU R5, [R1+0x340] ;  /* 0x0003400001057983 */ /* 0x000ea40000300800 */
[----:B------:R-:W-:Y:S02]  /*1a360*/  FADD.FTZ R15, R15, R19 ;  /* 0x000000130f0f7221 */ /* 0x000fe40000010000 */
[----:B------:R-:W2:Y:S02]  /*1a370*/  LDL.LU R43, [R1+0x2b0] ;  /* 0x0002b000012b7983 */ /* 0x000ea40000300800 */
[----:B------:R-:W-:Y:S01]  /*1a380*/  FADD.FTZ R15, R15, R20 ;  /* 0x000000140f0f7221 */ /* 0x000fe20000010000 */
[----:B------:R-:W-:Y:S02]  /*1a390*/  FFMA.FTZ R13, R42, R17, R35 ;  /* 0x000000112a0d7223 */ /* 0x000fe40000010023 */
[----:B------:R-:W2:Y:S01]  /*1a3a0*/  LDL.LU R17, [R1+0x2cc] ;  /* 0x0002cc0001117983 */ /* 0x000ea20000300800 */
[----:B------:R-:W-:Y:S01]  /*1a3b0*/  FFMA.FTZ R12, R41, R18, R12 ;  /* 0x00000012290c7223 */ /* 0x000fe2000001000c */
[----:B------:R-:W-:Y:S01]  /*1a3c0*/  FADD.FTZ R18, R16, R18 ;  /* 0x0000001210127221 */ /* 0x000fe20000010000 */
[----:B0-----:R-:W-:Y:S01]  /*1a3d0*/  @!P0 FADD.FTZ R11, R11, R4 ;  /* 0x000000040b0b8221 */ /* 0x001fe20000010000 */
[----:B------:R-:W2:Y:S04]  /*1a3e0*/  LDL.LU R16, [R1+0x34c] ;  /* 0x00034c0001107983 */ /* 0x000ea80000300800 */
[----:B------:R-:W2:Y:S04]  /*1a3f0*/  LDL.LU R42, [R1+0x2b4] ;  /* 0x0002b400012a7983 */ /* 0x000ea80000300800 */
[----:B------:R-:W2:Y:S01]  /*1a400*/  LDL.LU R35, [R1+0x500] ;  /* 0x0005000001237983 */ /* 0x000ea20000300800 */
[----:B------:R-:W-:-:S03]  /*1a410*/  FFMA.FTZ R13, R36, R19, R13 ;  /* 0x00000013240d7223 */ /* 0x000fc6000001000d */
[----:B------:R-:W2:Y:S04]  /*1a420*/  LDL.LU R41, [R1+0x33c] ;  /* 0x00033c0001297983 */ /* 0x000ea80000300800 */
[----:B------:R-:W2:Y:S01]  /*1a430*/  LDL.LU R19, [R1+0x2c0] ;  /* 0x0002c00001137983 */ /* 0x000ea20000300800 */
[----:B------:R-:W-:-:S03]  /*1a440*/  ISETP.GT.AND P0, PT, R44, 0x1d, PT ;  /* 0x0000001d2c00780c */ /* 0x000fc60003f04270 */
[----:B------:R-:W2:Y:S01]  /*1a450*/  LDL.LU R44, [R1+0x32c] ;  /* 0x00032c00012c7983 */ /* 0x000ea20000300800 */
[----:B----4-:R-:W-:Y:S01]  /*1a460*/  FADD.FTZ R18, R18, R38 ;  /* 0x0000002612127221 */ /* 0x010fe20000010000 */
[----:B------:R-:W-:Y:S01]  /*1a470*/  FFMA.FTZ R13, R39, R20, R13 ;  /* 0x00000014270d7223 */ /* 0x000fe2000001000d */
[----:B---3--:R-:W-:Y:S01]  /*1a480*/  FFMA.FTZ R12, R37, R38, R12 ;  /* 0x00000026250c7223 */ /* 0x008fe2000001000c */
[----:B------:R-:W3:Y:S01]  /*1a490*/  LDL.LU R20, [R1+0x348] ;  /* 0x0003480001147983 */ /* 0x000ee20000300800 */
[----:B------:R-:W-:Y:S02]  /*1a4a0*/  FADD.FTZ R18, R18, R21 ;  /* 0x0000001512127221 */ /* 0x000fe40000010000 */
[----:B------:R-:W-:Y:S01]  /*1a4b0*/  FFMA.FTZ R12, R40, R21, R12 ;  /* 0x00000015280c7223 */ /* 0x000fe2000001000c */
[----:B------:R-:W0:Y:S04]  /*1a4c0*/  SHFL.DOWN PT, R4, R10, 0x2, 0x1f ;  /* 0x08401f000a047f89 */ /* 0x000e2800000e0000 */
[----:B------:R-:W4:Y:S04]  /*1a4d0*/  LDL.LU R21, [R1+0x2a0] ;  /* 0x0002a00001157983 */ /* 0x000f280000300800 */
[----:B------:R-:W1:Y:S04]  /*1a4e0*/  SHFL.DOWN PT, R14, R11, 0x2, 0x1f ;  /* 0x08401f000b0e7f89 */ /* 0x000e6800000e0000 */
[----:B------:R-:W4:Y:S04]  /*1a4f0*/  LDL.LU R36, [R1+0x4fc] ;  /* 0x0004fc0001247983 */ /* 0x000f280000300800 */
[----:B------:R-:W4:Y:S04]  /*1a500*/  LDL.LU R37, [R1+0x4f8] ;  /* 0x0004f80001257983 */ /* 0x000f280000300800 */
[----:B------:R-:W4:Y:S04]  /*1a510*/  LDL.LU R38, [R1+0x4f4] ;  /* 0x0004f40001267983 */ /* 0x000f280000300800 */
[----:B------:R-:W4:Y:S04]  /*1a520*/  LDL.LU R39, [R1+0x4f0] ;  /* 0x0004f00001277983 */ /* 0x000f280000300800 */
[----:B------:R-:W4:Y:S01]  /*1a530*/  LDL.LU R40, [R1+0x4ec] ;  /* 0x0004ec0001287983 */ /* 0x000f220000300800 */
[----:B--2---:R-:W-:Y:S01]  /*1a540*/  FADD.FTZ R18, R18, R17 ;  /* 0x0000001112127221 */ /* 0x004fe20000010000 */
[----:B------:R-:W-:-:S03]  /*1a550*/  FFMA.FTZ R12, R16, R17, R12 ;  /* 0x00000011100c7223 */ /* 0x000fc6000001000c */
[----:B------:R-:W-:Y:S01]  /*1a560*/  FADD.FTZ R18, R18, R22 ;  /* 0x0000001612127221 */ /* 0x000fe20000010000 */
[----:B------:R-:W-:Y:S01]  /*1a570*/  FADD.FTZ R15, R15, R19 ;  /* 0x000000130f0f7221 */ /* 0x000fe20000010000 */
[----:B------:R-:W-:Y:S01]  /*1a580*/  FFMA.FTZ R12, R9, R22, R12 ;  /* 0x00000016090c7223 */ /* 0x000fe2000001000c */
[----:B---3--:R-:W-:Y:S01]  /*1a590*/  FFMA.FTZ R13, R20, R19, R13 ;  /* 0x00000013140d7223 */ /* 0x008fe2000001000d */
[----:B------:R-:W2:Y:S01]  /*1a5a0*/  LDL.LU R22, [R1+0x30c] ;  /* 0x00030c0001167983 */ /* 0x000ea20000300800 */
[----:B------:R-:W-:Y:S02]  /*1a5b0*/  FADD.FTZ R15, R15, R8 ;  /* 0x000000080f0f7221 */ /* 0x000fe40000010000 */
[----:B------:R-:W-:Y:S01]  /*1a5c0*/  FFMA.FTZ R13, R5, R8, R13 ;  /* 0x00000008050d7223 */ /* 0x000fe2000001000d */
[----:B0-----:R-:W-:Y:S01]  /*1a5d0*/  @!P0 FADD.FTZ R10, R10, R4 ;  /* 0x000000040a0a8221 */ /* 0x001fe20000010000 */
[----:B------:R-:W3:Y:S01]  /*1a5e0*/  LDL.LU R8, [R1+0x2fc] ;  /* 0x0002fc0001087983 */ /* 0x000ee20000300800 */
[----:B------:R-:W-:Y:S01]  /*1a5f0*/  FADD.FTZ R15, R15, R43 ;  /* 0x0000002b0f0f7221 */ /* 0x000fe20000010000 */
[----:B------:R-:W-:Y:S01]  /*1a600*/  FFMA.FTZ R13, R45, R43, R13 ;  /* 0x0000002b2d0d7223 */ /* 0x000fe2000001000d */
[----:B------:R-:W-:Y:S01]  /*1a610*/  FFMA.FTZ R12, R41, R42, R12 ;  /* 0x0000002a290c7223 */ /* 0x000fe2000001000c */
[----:B------:R-:W3:Y:S01]  /*1a620*/  LDL.LU R4, [R1+0x2f0] ;  /* 0x0002f00001047983 */ /* 0x000ee20000300800 */
[----:B------:R-:W-:Y:S01]  /*1a630*/  FADD.FTZ R15, R15, R23 ;  /* 0x000000170f0f7221 */ /* 0x000fe20000010000 */
[----:B------:R-:W-:-:S02]  /*1a640*/  FFMA.FTZ R13, R44, R23, R13 ;  /* 0x000000172c0d7223 */ /* 0x000fc4000001000d */
[----:B------:R-:W3:Y:S01]  /*1a650*/  LDL.LU R23, [R1+0x330] ;  /* 0x0003300001177983 */ /* 0x000ee20000300800 */
[----:B----4-:R-:W-:-:S03]  /*1a660*/  FADD.FTZ R15, R15, R21 ;  /* 0x000000150f0f7221 */ /* 0x010fc60000010000 */
[----:B------:R-:W4:Y:S01]  /*1a670*/  LDL.LU R41, [R1+0x290] ;  /* 0x0002900001297983 */ /* 0x000f220000300800 */
[----:B-1----:R-:W-:Y:S01]  /*1a680*/  @!P0 FADD.FTZ R11, R11, R14 ;  /* 0x0000000e0b0b8221 */ /* 0x002fe20000010000 */
[----:B------:R-:W-:Y:S02]  /*1a690*/  FADD.FTZ R15, R15, R25 ;  /* 0x000000190f0f7221 */ /* 0x000fe40000010000 */
[----:B------:R-:W4:Y:S04]  /*1a6a0*/  LDL.LU R17, [R1+0x310] ;  /* 0x0003100001117983 */ /* 0x000f280000300800 */
[----:B------:R-:W4:Y:S04]  /*1a6b0*/  LDL.LU R5, [R1+0x2a4] ;  /* 0x0002a40001057983 */ /* 0x000f280000300800 */
[----:B------:R-:W0:Y:S04]  /*1a6c0*/  SHFL.DOWN PT, R14, R10, 0x4, 0x1f ;  /* 0x08801f000a0e7f89 */ /* 0x000e2800000e0000 */
[----:B------:R-:W4:Y:S04]  /*1a6d0*/  LDL.LU R9, [R1+0x300] ;  /* 0x0003000001097983 */ /* 0x000f280000300800 */
[----:B------:R-:W4:Y:S04]  /*1a6e0*/  LDL.LU R20, [R1+0x254] ;  /* 0x0002540001147983 */ /* 0x000f280000300800 */
[----:B------:R-:W4:Y:S04]  /*1a6f0*/  LDL.LU R19, [R1+0x2dc] ;  /* 0x0002dc0001137983 */ /* 0x000f280000300800 */
[----:B------:R-:W4:Y:S01]  /*1a700*/  LDL.LU R45, [R1+0x280] ;  /* 0x00028000012d7983 */ /* 0x000f220000300800 */
[----:B------:R-:W-:-:S03]  /*1a710*/  FADD.FTZ R18, R18, R42 ;  /* 0x0000002a12127221 */ /* 0x000fc60000010000 */
[----:B------:R-:W4:Y:S01]  /*1a720*/  LDL.LU R42, [R1+0x2f4] ;  /* 0x0002f400012a7983 */ /* 0x000f220000300800 */
[----:B------:R-:W-:-:S03]  /*1a730*/  FADD.FTZ R18, R18, R24 ;  /* 0x0000001812127221 */ /* 0x000fc60000010000 */
[----:B------:R-:W4:Y:S04]  /*1a740*/  LDL.LU R43, [R1+0x294] ;  /* 0x00029400012b7983 */ /* 0x000f280000300800 */
[----:B------:R-:W4:Y:S01]  /*1a750*/  LDL.LU R44, [R1+0x2ec] ;  /* 0x0002ec00012c7983 */ /* 0x000f220000300800 */
[----:B--2---:R-:W-:Y:S02]  /*1a760*/  FFMA.FTZ R13, R22, R21, R13 ;  /* 0x00000015160d7223 */ /* 0x004fe4000001000d */
[----:B------:R-:W1:Y:S02]  /*1a770*/  S2R R22, SR_LANEID ;  /* 0x0000000000167919 */ /* 0x000e640000000000 */
[----:B---3--:R-:W-:Y:S01]  /*1a780*/  FFMA.FTZ R13, R8, R25, R13 ;  /* 0x00000019080d7223 */ /* 0x008fe2000001000d */
[----:B------:R-:W2:Y:S04]  /*1a790*/  LDL.LU R21, [R1+0x2d0] ;  /* 0x0002d00001157983 */ /* 0x000ea80000300800 */
[----:B------:R-:W3:Y:S01]  /*1a7a0*/  LDL.LU R25, [R1+0x2e8] ;  /* 0x0002e80001197983 */ /* 0x000ee20000300800 */
[----:B------:R-:W-:-:S03]  /*1a7b0*/  FFMA.FTZ R12, R23, R24, R12 ;  /* 0x00000018170c7223 */ /* 0x000fc6000001000c */
[----:B------:R-:W2:Y:S04]  /*1a7c0*/  LDL.LU R8, [R1+0x264] ;  /* 0x0002640001087983 */ /* 0x000ea80000300800 */
[----:B------:R-:W2:Y:S04]  /*1a7d0*/  LDL.LU R24, [R1+0x25c] ;  /* 0x00025c0001187983 */ /* 0x000ea80000300800 */
[----:B------:R-:W2:Y:S01]  /*1a7e0*/  LDL.LU R23, [R1+0x284] ;  /* 0x0002840001177983 */ /* 0x000ea20000300800 */
[----:B-1----:R-:W-:-:S13]  /*1a7f0*/  ISETP.GT.AND P0, PT, R22, 0x1b, PT ;  /* 0x0000001b1600780c */ /* 0x002fda0003f04270 */
[----:B0-----:R-:W-:Y:S02]  /*1a800*/  @!P0 FADD.FTZ R10, R10, R14 ;  /* 0x0000000e0a0a8221 */ /* 0x001fe40000010000 */
[----:B------:R-:W2:Y:S01]  /*1a810*/  LDL.LU R14, [R1+0x2e4] ;  /* 0x0002e400010e7983 */ /* 0x000ea20000300800 */
[----:B----4-:R-:W-:Y:S01]  /*1a820*/  FFMA.FTZ R13, R4, R41, R13 ;  /* 0x00000029040d7223 */ /* 0x010fe2000001000d */
[----:B------:R-:W-:Y:S01]  /*1a830*/  FADD.FTZ R15, R15, R41 ;  /* 0x000000290f0f7221 */ /* 0x000fe20000010000 */
[----:B------:R-:W-:Y:S01]  /*1a840*/  FFMA.FTZ R12, R17, R5, R12 ;  /* 0x00000005110c7223 */ /* 0x000fe2000001000c */
[----:B------:R-:W-:Y:S01]  /*1a850*/  FADD.FTZ R18, R18, R5 ;  /* 0x0000000512127221 */ /* 0x000fe20000010000 */
[----:B------:R-:W4:Y:S01]  /*1a860*/  LDL.LU R17, [R1+0x2c4] ;  /* 0x0002c40001117983 */ /* 0x000f220000300800 */
[----:B------:R-:W-:-:S03]  /*1a870*/  FADD.FTZ R15, R15, R26 ;  /* 0x0000001a0f0f7221 */ /* 0x000fc60000010000 */
[----:B------:R-:W4:Y:S01]  /*1a880*/  LDL.LU R5, [R1+0x270] ;  /* 0x0002700001057983 */ /* 0x000f220000300800 */
[----:B------:R-:W-:Y:S01]  /*1a890*/  FFMA.FTZ R12, R9, R20, R12 ;  /* 0x00000014090c7223 */ /* 0x000fe2000001000c */
[----:B------:R-:W-:Y:S01]  /*1a8a0*/  FADD.FTZ R18, R18, R20 ;  /* 0x0000001412127221 */ /* 0x000fe20000010000 */
[----:B------:R-:W-:Y:S01]  /*1a8b0*/  FADD.FTZ R15, R15, R45 ;  /* 0x0000002d0f0f7221 */ /* 0x000fe20000010000 */
[----:B------:R-:W4:Y:S04]  /*1a8c0*/  LDL.LU R9, [R1+0x2d4] ;  /* 0x0002d40001097983 */ /* 0x000f280000300800 */
[----:B------:R-:W4:Y:S01]  /*1a8d0*/  LDL.LU R20, [R1+0x2b8] ;  /* 0x0002b80001147983 */ /* 0x000f220000300800 */
[----:B------:R-:W-:-:S03]  /*1a8e0*/  FADD.FTZ R15, R15, R27 ;  /* 0x0000001b0f0f7221 */ /* 0x000fc60000010000 */
[----:B------:R-:W4:Y:S01]  /*1a8f0*/  LDL.LU R4, [R1+0x2c8] ;  /* 0x0002c80001047983 */ /* 0x000f220000300800 */
[----:B------:R-:W-:Y:S01]  /*1a900*/  FFMA.FTZ R12, R42, R43, R12 ;  /* 0x0000002b2a0c7223 */ /* 0x000fe2000001000c */
[----:B------:R-:W-:Y:S02]  /*1a910*/  FADD.FTZ R18, R18, R43 ;  /* 0x0000002b12127221 */ /* 0x000fe40000010000 */
[----:B------:R-:W4:Y:S04]  /*1a920*/  LDL.LU R41, [R1+0x4e8] ;  /* 0x0004e80001297983 */ /* 0x000f280000300800 */
[----:B------:R-:W4:Y:S04]  /*1a930*/  LDL.LU R42, [R1+0x4e4] ;  /* 0x0004e400012a7983 */ /* 0x000f280000300800 */
[----:B------:R-:W4:Y:S01]  /*1a940*/  LDL.LU R43, [R1+0x4e0] ;  /* 0x0004e000012b7983 */ /* 0x000f220000300800 */
[----:B---3--:R-:W-:-:S03]  /*1a950*/  FFMA.FTZ R13, R25, R26, R13 ;  /* 0x0000001a190d7223 */ /* 0x008fc6000001000d */
[----:B------:R-:W3:Y:S01]  /*1a960*/  LDL.LU R25, [R1+0x2a8] ;  /* 0x0002a80001197983 */ /* 0x000ee20000300800 */
[----:B------:R-:W-:-:S03]  /*1a970*/  FFMA.FTZ R13, R19, R45, R13 ;  /* 0x0000002d130d7223 */ /* 0x000fc6000001000d */
[----:B------:R-:W3:Y:S01]  /*1a980*/  LDL.LU R26, [R1+0x2bc] ;  /* 0x0002bc00011a7983 */ /* 0x000ee20000300800 */
[----:B--2---:R-:W-:-:S03]  /*1a990*/  FFMA.FTZ R13, R21, R27, R13 ;  /* 0x0000001b150d7223 */ /* 0x004fc6000001000d */
[----:B------:R-:W2:Y:S04]  /*1a9a0*/  LDL.LU R27, [R1+0x274] ;  /* 0x00027400011b7983 */ /* 0x000ea80000300800 */
[----:B------:R-:W2:Y:S01]  /*1a9b0*/  LDL.LU R19, [R1+0x2ac] ;  /* 0x0002ac0001137983 */ /* 0x000ea20000300800 */
[----:B------:R-:W-:Y:S01]  /*1a9c0*/  FFMA.FTZ R12, R44, R24, R12 ;  /* 0x000000182c0c7223 */ /* 0x000fe2000001000c */
[----:B------:R-:W-:Y:S02]  /*1a9d0*/  FADD.FTZ R18, R18, R24 ;  /* 0x0000001812127221 */ /* 0x000fe40000010000 */
[----:B------:R-:W2:Y:S02]  /*1a9e0*/  LDL.LU R24, [R1+0x298] ;  /* 0x0002980001187983 */ /* 0x000ea40000300800 */
[----:B------:R-:W-:-:S02]  /*1a9f0*/  FADD.FTZ R18, R18, R23 ;  /* 0x0000001712127221 */ /* 0x000fc40000010000 */
[----:B------:R-:W2:Y:S04]  /*1aa00*/  LDL.LU R21, [R1+0x28c] ;  /* 0x00028c0001157983 */ /* 0x000ea80000300800 */
[----:B------:R-:W2:Y:S04]  /*1aa10*/  LDL.LU R44, [R1+0x4dc] ;  /* 0x0004dc00012c7983 */ /* 0x000ea80000300800 */
[----:B------:R-:W2:Y:S01]  /*1aa20*/  LDL.LU R45, [R1+0x4d8] ;  /* 0x0004d800012d7983 */ /* 0x000ea20000300800 */
[----:B------:R-:W-:-:S03]  /*1aa30*/  FFMA.FTZ R12, R14, R23, R12 ;  /* 0x000000170e0c7223 */ /* 0x000fc6000001000c */
[----:B------:R-:W2:Y:S01]  /*1aa40*/  LDL.LU R23, [R1+0x29c] ;  /* 0x00029c0001177983 */ /* 0x000ea20000300800 */
[----:B------:R-:W-:Y:S01]  /*1aa50*/  FADD.FTZ R18, R18, R8 ;  /* 0x0000000812127221 */ /* 0x000fe20000010000 */
[----:B----4-:R-:W-:Y:S01]  /*1aa60*/  FFMA.FTZ R13, R17, R5, R13 ;  /* 0x00000005110d7223 */ /* 0x010fe2000001000d */
[----:B------:R-:W-:Y:S01]  /*1aa70*/  FADD.FTZ R15, R15, R5 ;  /* 0x000000050f0f7221 */ /* 0x000fe20000010000 */
[----:B------:R-:W4:Y:S01]  /*1aa80*/  LDL.LU R17, [R1+0x288] ;  /* 0x0002880001117983 */ /* 0x000f220000300800 */
[----:B------:R-:W-:Y:S02]  /*1aa90*/  FFMA.FTZ R12, R9, R8, R12 ;  /* 0x00000008090c7223 */ /* 0x000fe4000001000c */
[----:B------:R-:W-:Y:S01]  /*1aaa0*/  FADD.FTZ R15, R15, R28 ;  /* 0x0000001c0f0f7221 */ /* 0x000fe20000010000 */
[----:B------:R-:W0:Y:S01]  /*1aab0*/  SHFL.DOWN PT, R16, R11, 0x4, 0x1f ;  /* 0x08801f000b107f89 */ /* 0x000e2200000e0000 */
[----:B------:R-:W-:Y:S02]  /*1aac0*/  FFMA.FTZ R13, R20, R28, R13 ;  /* 0x0000001c140d7223 */ /* 0x000fe4000001000d */
[----:B------:R-:W-:Y:S01]  /*1aad0*/  FADD.FTZ R15, R15, R30 ;  /* 0x0000001e0f0f7221 */ /* 0x000fe20000010000 */
[----:B------:R-:W4:Y:S04]  /*1aae0*/  LDL.LU R20, [R1+0x278] ;  /* 0x0002780001147983 */ /* 0x000f280000300800 */
[----:B------:R-:W4:Y:S04]  /*1aaf0*/  LDL.LU R28, [R1+0x268] ;  /* 0x00026800011c7983 */ /* 0x000f280000300800 */
[----:B------:R-:W1:Y:S04]  /*1ab00*/  SHFL.DOWN PT, R14, R10, 0x8, 0x1f ;  /* 0x09001f000a0e7f89 */ /* 0x000e6800000e0000 */
[----:B------:R0:W5:Y:S04]  /*1ab10*/  LDL.LU R9, [R1+0x4d4] ;  /* 0x0004d40001097983 */ /* 0x0001680000300800 */
[----:B------:R0:W5:Y:S04]  /*1ab20*/  LDL.LU R8, [R1+0x4d0] ;  /* 0x0004d00001087983 */ /* 0x0001680000300800 */
[----:B------:R0:W5:Y:S01]  /*1ab30*/  LDL.LU R5, [R1+0x4cc] ;  /* 0x0004cc0001057983 */ /* 0x0001620000300800 */
[----:B---3--:R-:W-:-:S03]  /*1ab40*/  FFMA.FTZ R13, R25, R30, R13 ;  /* 0x0000001e190d7223 */ /* 0x008fc6000001000d */
[----:B------:R-:W3:Y:S04]  /*1ab50*/  LDL.LU R30, [R1+0x27c] ;  /* 0x00027c00011e7983 */ /* 0x000ee80000300800 */
[----:B------:R-:W3:Y:S01]  /*1ab60*/  LDL.LU R25, [R1+0x24c] ;  /* 0x00024c0001197983 */ /* 0x000ee20000300800 */
[----:B--2---:R-:W-:Y:S01]  /*1ab70*/  FFMA.FTZ R12, R4, R27, R12 ;  /* 0x0000001b040c7223 */ /* 0x004fe2000001000c */
[----:B------:R-:W-:Y:S01]  /*1ab80*/  FADD.FTZ R18, R18, R27 ;  /* 0x0000001b12127221 */ /* 0x000fe20000010000 */
[----:B0-----:R-:W-:Y:S01]  /*1ab90*/  @!P0 FADD.FTZ R11, R11, R16 ;  /* 0x000000100b0b8221 */ /* 0x001fe20000010000 */
[----:B------:R-:W2:Y:S01]  /*1aba0*/  LDL.LU R27, [R1+0x258] ;  /* 0x00025800011b7983 */ /* 0x000ea20000300800 */
[----:B------:R-:W-:Y:S01]  /*1abb0*/  FFMA.FTZ R12, R26, R29, R12 ;  /* 0x0000001d1a0c7223 */ /* 0x000fe2000001000c */
[----:B------:R-:W-:-:S02]  /*1abc0*/  FADD.FTZ R18, R18, R29 ;  /* 0x0000001d12127221 */ /* 0x000fc40000010000 */
[----:B------:R-:W2:Y:S01]  /*1abd0*/  LDL.LU R29, [R1+0x26c] ;  /* 0x00026c00011d7983 */ /* 0x000ea20000300800 */
[----:B------:R-:W-:-:S03]  /*1abe0*/  FFMA.FTZ R12, R19, R31, R12 ;  /* 0x0000001f130c7223 */ /* 0x000fc6000001000c */
[----:B------:R-:W2:Y:S01]  /*1abf0*/  LDL.LU R19, [R1+0x260] ;  /* 0x0002600001137983 */ /* 0x000ea20000300800 */
[----:B------:R-:W-:-:S03]  /*1ac00*/  FFMA.FTZ R13, R24, R32, R13 ;  /* 0x00000020180d7223 */ /* 0x000fc6000001000d */
[----:B------:R-:W2:Y:S01]  /*1ac10*/  LDL.LU R26, [R1+0x250] ;  /* 0x00025000011a7983 */ /* 0x000ea20000300800 */
[----:B------:R-:W-:-:S03]  /*1ac20*/  FFMA.FTZ R13, R21, R34, R13 ;  /* 0x00000022150d7223 */ /* 0x000fc6000001000d */
[----:B------:R-:W2:Y:S04]  /*1ac30*/  LDL.LU R24, [R1+0x240] ;  /* 0x0002400001187983 */ /* 0x000ea80000300800 */
[----:B------:R-:W2:Y:S01]  /*1ac40*/  LDL.LU R21, [R1+0x214] ;  /* 0x0002140001157983 */ /* 0x000ea20000300800 */
[----:B------:R-:W-:-:S03]  /*1ac50*/  FADD.FTZ R15, R15, R32 ;  /* 0x000000200f0f7221 */ /* 0x000fc60000010000 */
[----:B------:R0:W5:Y:S01]  /*1ac60*/  LDL.LU R4, [R1+0x4c8] ;  /* 0x0004c80001047983 */ /* 0x0001620000300800 */
[----:B------:R-:W-:-:S03]  /*1ac70*/  FFMA.FTZ R12, R23, R33, R12 ;  /* 0x00000021170c7223 */ /* 0x000fc6000001000c */
[----:B------:R-:W2:Y:S04]  /*1ac80*/  LDL.LU R23, [R1+0x23c] ;  /* 0x00023c0001177983 */ /* 0x000ea80000300800 */
[----:B------:R-:W0:Y:S01]  /*1ac90*/  SHFL.DOWN PT, R16, R11, 0x8, 0x1f ;  /* 0x09001f000b107f89 */ /* 0x000e2200000e0000 */
[----:B------:R-:W-:Y:S01]  /*1aca0*/  ISETP.GT.AND P0, PT, R22, 0x17, PT ;  /* 0x000000171600780c */ /* 0x000fe20003f04270 */
[----:B------:R-:W-:Y:S01]  /*1acb0*/  FADD.FTZ R18, R18, R31 ;  /* 0x0000001f12127221 */ /* 0x000fe20000010000 */
[----:B------:R-:W-:-:S03]  /*1acc0*/  FADD.FTZ R15, R15, R34 ;  /* 0x000000220f0f7221 */ /* 0x000fc60000010000 */
[----:B------:R-:W-:Y:S01]  /*1acd0*/  FADD.FTZ R18, R18, R33 ;  /* 0x0000002112127221 */ /* 0x000fe20000010000 */
[----:B----4-:R-:W-:-:S03]  /*1ace0*/  FFMA.FTZ R12, R17, R35, R12 ;  /* 0x00000023110c7223 */ /* 0x010fc6000001000c */
[----:B------:R-:W-:-:S04]  /*1acf0*/  FADD.FTZ R18, R18, R35 ;  /* 0x0000002312127221 */ /* 0x000fc80000010000 */
[----:B-1----:R-:W-:Y:S01]  /*1ad00*/  @!P0 FADD.FTZ R10, R10, R14 ;  /* 0x0000000e0a0a8221 */ /* 0x002fe20000010000 */
[----:B0-----:R-:W-:-:S05]  /*1ad10*/  @!P0 FADD.FTZ R11, R11, R16 ;  /* 0x000000100b0b8221 */ /* 0x001fca0000010000 */
[----:B------:R-:W0:Y:S01]  /*1ad20*/  SHFL.DOWN PT, R14, R11, 0x10, 0x1f ;  /* 0x0a001f000b0e7f89 */ /* 0x000e2200000e0000 */
[----:B------:R-:W-:Y:S01]  /*1ad30*/  FADD.FTZ R15, R15, R36 ;  /* 0x000000240f0f7221 */ /* 0x000fe20000010000 */
[----:B------:R-:W-:Y:S01]  /*1ad40*/  FFMA.FTZ R12, R20, R37, R12 ;  /* 0x00000025140c7223 */ /* 0x000fe2000001000c */
[----:B------:R-:W-:Y:S01]  /*1ad50*/  FADD.FTZ R18, R18, R37 ;  /* 0x0000002512127221 */ /* 0x000fe20000010000 */
[----:B------:R-:W4:Y:S01]  /*1ad60*/  LDL R20, [R1+0x42c] ;  /* 0x00042c0001147983 */ /* 0x000f220000100800 */
[----:B------:R-:W-:Y:S01]  /*1ad70*/  FADD.FTZ R15, R15, R38 ;  /* 0x000000260f0f7221 */ /* 0x000fe20000010000 */
[----:B------:R-:W-:Y:S01]  /*1ad80*/  FFMA.FTZ R12, R28, R39, R12 ;  /* 0x000000271c0c7223 */ /* 0x000fe2000001000c */
[----:B------:R-:W-:Y:S01]  /*1ad90*/  FADD.FTZ R18, R18, R39 ;  /* 0x0000002712127221 */ /* 0x000fe20000010000 */
[----:B------:R-:W-:Y:S01]  /*1ada0*/  ISETP.GT.AND P0, PT, R22, 0xf, PT ;  /* 0x0000000f1600780c */ /* 0x000fe20003f04270 */
[----:B------:R-:W-:Y:S02]  /*1adb0*/  FADD.FTZ R15, R15, R40 ;  /* 0x000000280f0f7221 */ /* 0x000fe40000010000 */
[----:B------:R-:W-:-:S02]  /*1adc0*/  FADD.FTZ R18, R18, R41 ;  /* 0x0000002912127221 */ /* 0x000fc40000010000 */
[----:B------:R-:W-:Y:S02]  /*1add0*/  FADD.FTZ R15, R15, R42 ;  /* 0x0000002a0f0f7221 */ /* 0x000fe40000010000 */
[----:B------:R-:W-:Y:S02]  /*1ade0*/  FADD.FTZ R18, R18, R43 ;  /* 0x0000002b12127221 */ /* 0x000fe40000010000 */
[----:B------:R-:W-:Y:S02]  /*1adf0*/  FADD.FTZ R15, R15, R44 ;  /* 0x0000002c0f0f7221 */ /* 0x000fe40000010000 */
[----:B------:R-:W-:Y:S02]  /*1ae00*/  FADD.FTZ R18, R18, R45 ;  /* 0x0000002d12127221 */ /* 0x000fe40000010000 */
[----:B0-----:R-:W-:Y:S01]  /*1ae10*/  @!P0 FADD.FTZ R11, R11, R14 ;  /* 0x0000000e0b0b8221 */ /* 0x001fe20000010000 */
[----:B---3--:R-:W-:-:S04]  /*1ae20*/  FFMA.FTZ R13, R30, R36, R13 ;  /* 0x000000241e0d7223 */ /* 0x008fc8000001000d */
[----:B--2---:R-:W-:Y:S01]  /*1ae30*/  FFMA.FTZ R13, R29, R38, R13 ;  /* 0x000000261d0d7223 */ /* 0x004fe2000001000d */
[----:B------:R-:W-:-:S03]  /*1ae40*/  FFMA.FTZ R12, R27, R41, R12 ;  /* 0x000000291b0c7223 */ /* 0x000fc6000001000c */
[----:B------:R-:W-:Y:S01]  /*1ae50*/  FFMA.FTZ R13, R19, R40, R13 ;  /* 0x00000028130d7223 */ /* 0x000fe2000001000d */
[----:B------:R-:W-:Y:S01]  /*1ae60*/  FFMA.FTZ R12, R25, R43, R12 ;  /* 0x0000002b190c7223 */ /* 0x000fe2000001000c */
[----:B------:R-:W2:Y:S02]  /*1ae70*/  LDL R19, [R1+0x4b8] ;  /* 0x0004b80001137983 */ /* 0x000ea40000100800 */
[----:B------:R-:W-:-:S04]  /*1ae80*/  FFMA.FTZ R13, R26, R42, R13 ;  /* 0x0000002a1a0d7223 */ /* 0x000fc8000001000d */
[----:B------:R-:W-:Y:S01]  /*1ae90*/  FFMA.FTZ R13, R24, R44, R13 ;  /* 0x0000002c180d7223 */ /* 0x000fe2000001000d */
[----:B------:R-:W-:Y:S01]  /*1aea0*/  FADD.FTZ R14, R15, R21 ;  /* 0x000000150f0e7221 */ /* 0x000fe20000010000 */
[----:B------:R-:W-:Y:S01]  /*1aeb0*/  FADD.FTZ R15, R18, R0 ;  /* 0x00000000120f7221 */ /* 0x000fe20000010000 */
[----:B------:R-:W-:Y:S01]  /*1aec0*/  FFMA.FTZ R16, R23, R45, R12 ;  /* 0x0000002d17107223 */ /* 0x000fe2000001000c */
[----:B------:R-:W-:Y:S02]  /*1aed0*/  FFMA.FTZ R12, R3, R21, R13 ;  /* 0x00000015030c7223 */ /* 0x000fe4000001000d */
[----:B------:R0:W5:Y:S01]  /*1aee0*/  LDL.LU R3, [R1+0x4c4] ;  /* 0x0004c40001037983 */ /* 0x0001620000300800 */
[----:B------:R-:W-:-:S03]  /*1aef0*/  FFMA.FTZ R13, R2, R0, R16 ;  /* 0x00000000020d7223 */ /* 0x000fc60000010010 */
[----:B------:R0:W5:Y:S04]  /*1af00*/  LDL.LU R2, [R1+0x4c0] ;  /* 0x0004c00001027983 */ /* 0x0001680000300800 */
[----:B------:R0:W5:Y:S01]  /*1af10*/  LDL.LU R0, [R1+0x4bc] ;  /* 0x0004bc0001007983 */ /* 0x0001620000300800 */
[----:B------:R-:W1:Y:S03]  /*1af20*/  S2UR UR8, SR_CgaCtaId ;  /* 0x00000000000879c3 */ /* 0x000e660000008800 */
[----:B------:R-:W3:Y:S01]  /*1af30*/  SHFL.DOWN PT, R17, R10, 0x10, 0x1f ;  /* 0x0a001f000a117f89 */ /* 0x000ee200000e0000 */
[----:B------:R-:W-:Y:S02]  /*1af40*/  UMOV UR7, 0x400 ;  /* 0x0000040000077882 */ /* 0x000fe40000000000 */
[----:B------:R-:W-:Y:S01]  /*1af50*/  UIADD3 UR6, UR7, 0xd0, URZ ;  /* 0x000000d007067890 */ /* 0x000fe2000fffe03f */
[----:B------:R-:W-:Y:S01]  /*1af60*/  MOV R45, UR9 ;  /* 0x00000009002d7c02 */ /* 0x000fe20008000f00 */
[----:B------:R-:W-:Y:S02]  /*1af70*/  BSSY B0, `(.L_x_1558) ;  /* 0x000003d000007945 */ /* 0x000fe40003800000 */
[----:B-1----:R-:W-:Y:S01]  /*1af80*/  ULEA UR6, UR8, UR6, 0x18 ;  /* 0x0000000608067291 */ /* 0x002fe2000f8ec03f */
[----:B---3--:R-:W-:Y:S01]  /*1af90*/  @!P0 FADD.FTZ R10, R10, R17 ;  /* 0x000000110a0a8221 */ /* 0x008fe20000010000 */
[----:B------:R-:W-:-:S02]  /*1afa0*/  ISETP.NE.AND P0, PT, R22, RZ, PT ;  /* 0x000000ff1600720c */ /* 0x000fc40003f05270 */
[C---:B----4-:R-:W-:Y:S02]  /*1afb0*/  ISETP.NE.AND P2, PT, R20.reuse, RZ, PT ;  /* 0x000000ff1400720c */ /* 0x050fe40003f45270 */
[----:B------:R-:W-:-:S05]  /*1afc0*/  LEA R44, R20, UR6, 0x4 ;  /* 0x00000006142c7c11 */ /* 0x000fca000f8e20ff */
[----:B------:R0:W-:Y:S01]  /*1afd0*/  STS.128 [R44], R12 ;  /* 0x0000000c2c007388 */ /* 0x0001e20000000c00 */
[----:B------:R-:W-:Y:S01]  /*1afe0*/  ISETP.GT.U32.AND P3, PT, R20, 0x4f, PT ;  /* 0x0000004f1400780c */ /* 0x000fe20003f64070 */
[----:B------:R-:W-:Y:S02]  /*1aff0*/  IMAD R45, R45, 0x50, R20 ;  /* 0x000000502d2d7824 */ /* 0x000fe400078e0214 */
[----:B--2---:R0:W-:Y:S01]  /*1b000*/  @!P0 STS.64 [R19+0x18], R10 ;  /* 0x0000180a13008388 */ /* 0x0041e20000000a00 */
[----:B------:R-:W-:Y:S06]  /*1b010*/  BAR.SYNC.DEFER_BLOCKING 0x0 ;  /* 0x0000000000007b1d */ /* 0x000fec0000010000 */
[----:B------:R-:W-:Y:S05]  /*1b020*/  @P2 BRA `(.L_x_1559) ;  /* 0x0000000000c42947 */ /* 0x000fea0003800000 */
        /* <DEDUP_REMOVED lines=49> */
.L_x_1559:
[----:B------:R-:W-:Y:S05]  /*1b340*/  BSYNC B0 ;  /* 0x0000000000007941 */ /* 0x000fea0003800000 */
.L_x_1558:
        /* <DEDUP_REMOVED lines=38> */
.L_x_1561:
[----:B------:R-:W-:Y:S05]  /*1b5b0*/  BSYNC B0 ;  /* 0x0000000000007941 */ /* 0x000fea0003800000 */
.L_x_1560:
        /* <DEDUP_REMOVED lines=8> */
[----:B-1----:R-:W-:Y:S01]  /*1b640*/  IMAD.WIDE.U32 R20, R22, 0x3, RZ ;  /* 0x0000000316147825 */ /* 0x002fe200078e00ff */
[----:B------:R-:W-:-:S02]  /*1b650*/  LEA R25, R23, R23, 0x1 ;  /* 0x0000001717197211 */ /* 0x000fc400078e08ff */
[----:B------:R-:W-:Y:S02]  /*1b660*/  LEA.HI R24, P3, R23, R22, RZ, 0x1 ;  /* 0x0000001617187211 */ /* 0x000fe400078708ff */
[----:B------:R-:W-:Y:S02]  /*1b670*/  IADD3 R25, R21, R25, RZ ;  /* 0x0000001915197210 */ /* 0x000fe40007ffe0ff */
[----:B------:R-:W-:Y:S02]  /*1b680*/  IADD3.X R23, RZ, R23, RZ, P3, !PT ;  /* 0x00000017ff177210 */ /* 0x000fe40001ffe4ff */
[----:B------:R-:W-:Y:S02]  /*1b690*/  LEA.HI R21, P0, R25, R20, RZ, 0x1 ;  /* 0x0000001419157211 */ /* 0x000fe400078108ff */
[----:B------:R-:W-:Y:S02]  /*1b6a0*/  SHF.R.S32.HI R26, RZ, 0x1, R23 ;  /* 0x00000001ff1a7819 */ /* 0x000fe40000011417 */
[----:B------:R-:W-:-:S02]  /*1b6b0*/  IADD3.X R22, RZ, R25, RZ, P0, !PT ;  /* 0x00000019ff167210 */ /* 0x000fc400007fe4ff */
[----:B------:R-:W-:Y:S02]  /*1b6c0*/  SHF.R.S64 R25, R24, 0x1, R23 ;  /* 0x0000000118197819 */ /* 0x000fe40000001017 */
[-C--:B0-----:R-:W-:Y:S02]  /*1b6d0*/  LEA R20, P3, R18, R16.reuse, 0x2 ;  /* 0x0000001012147211 */ /* 0x081fe400078610ff */
[--C-:B------:R-:W-:Y:S02]  /*1b6e0*/  SHF.R.S64 R23, R21, 0x1, R22.reuse ;  /* 0x0000000115177819 */ /* 0x100fe40000001016 */
[----:B------:R-:W-:Y:S02]  /*1b6f0*/  SHF.R.S32.HI R24, RZ, 0x1, R22 ;  /* 0x00000001ff187819 */ /* 0x000fe40000011416 */
[C---:B------:R-:W-:Y:S02]  /*1b700*/  SHF.L.U64.HI R27, R25.reuse, 0x2, R26 ;  /* 0x00000002191b7819 */ /* 0x040fe4000001021a */
[----:B------:R-:W-:-:S02]  /*1b710*/  LEA R22, P0, R25, R16, 0x2 ;  /* 0x0000001019167211 */ /* 0x000fc400078010ff */
[----:B------:R-:W-:Y:S02]  /*1b720*/  LEA.HI.X R21, R18, R17, R19, 0x2, P3 ;  /* 0x0000001112157211 */ /* 0x000fe400018f1413 */
[C---:B------:R-:W-:Y:S02]  /*1b730*/  SHF.L.U64.HI R19, R23.reuse, 0x2, R24 ;  /* 0x0000000217137819 */ /* 0x040fe40000010218 */
[----:B------:R-:W-:Y:S02]  /*1b740*/  LEA R18, P3, R23, R16, 0x2 ;  /* 0x0000001017127211 */ /* 0x000fe400078610ff */
[C---:B------:R-:W-:Y:S02]  /*1b750*/  IADD3.X R23, R17.reuse, R27, RZ, P0, !PT ;  /* 0x0000001b11177210 */ /* 0x040fe400007fe4ff */
[----:B------:R-:W-:-:S03]  /*1b760*/  IADD3.X R19, R17, R19, RZ, P3, !PT ;  /* 0x0000001311137210 */ /* 0x000fc60001ffe4ff */
[----:B------:R2:W-:Y:S04]  /*1b770*/  REDG.E.ADD.F32.FTZ.RN.STRONG.GPU desc[UR10][R22.64], R13 ;  /* 0x0000000d160079a6 */ /* 0x0005e8000c10f38a */
[----:B------:R2:W-:Y:S04]  /*1b780*/  REDG.E.ADD.F32.FTZ.RN.STRONG.GPU desc[UR10][R20.64], R14 ;  /* 0x0000000e140079a6 */ /* 0x0005e8000c10f38a */
[----:B------:R2:W-:Y:S02]  /*1b790*/  REDG.E.ADD.F32.FTZ.RN.STRONG.GPU desc[UR10][R18.64], R15 ;  /* 0x0000000f120079a6 */ /* 0x0005e4000c10f38a */
.L_x_1563:
[----:B------:R-:W-:Y:S05]  /*1b7a0*/  BSYNC B0 ;  /* 0x0000000000007941 */ /* 0x000fea0003800000 */
.L_x_1562:
        /* <DEDUP_REMOVED lines=40> */
.L_x_1567:
[----:B------:R-:W2:Y:S04]  /*1ba30*/  LDG.E.STRONG.GPU R12, desc[UR10][R20.64] ;  /* 0x0000000a140c7981 */ /* 0x000ea8000c1ef900 */
[----:B--2---:R-:W-:Y:S04]  /*1ba40*/  CCTL.IVALL ;  /* 0x00000000ff00798f */ /* 0x004fe80002000000 */
[----:B------:R0:W-:Y:S01]  /*1ba50*/  STL [R1], R12 ;  /* 0x0000000c01007387 */ /* 0x0001e20000100800 */
[----:B------:R-:W-:-:S13]  /*1ba60*/  ISETP.NE.AND P0, PT, R12, UR6, PT ;  /* 0x000000060c007c0c */ /* 0x000fda000bf05270 */
[----:B0-----:R-:W-:Y:S05]  /*1ba70*/  @P0 BRA `(.L_x_1567) ;  /* 0xfffffffc00ec0947 */ /* 0x001fea000383ffff */
.L_x_1566:
[----:B------:R-:W-:Y:S05]  /*1ba80*/  BSYNC B0 ;  /* 0x0000000000007941 */ /* 0x000fea0003800000 */
.L_x_1565:
        /* <DEDUP_REMOVED lines=18> */
.L_x_1571:
        /* <DEDUP_REMOVED lines=115> */
.L_x_1570:
        /* <DEDUP_REMOVED lines=61> */
.L_x_1572:
[----:B------:R-:W-:-:S13]  /*1c6b0*/  ISETP.NE.OR P0, PT, R12, RZ, P0 ;  /* 0x000000ff0c00720c */ /* 0x000fda0000705670 */
[----:B------:R-:W-:Y:S05]  /*1c6c0*/  @!P0 BRA `(.L_x_1568) ;  /* 0x00000000007c8947 */ /* 0x000fea0003800000 */
.L_x_1569:
        /* <DEDUP_REMOVED lines=31> */
.L_x_1568:
        /* <DEDUP_REMOVED lines=11> */
.L_x_1574:
[----:B------:R-:W-:Y:S05]  /*1c970*/  BSYNC B0 ;  /* 0x0000000000007941 */ /* 0x000fea0003800000 */
.L_x_1573:
        /* <DEDUP_REMOVED lines=19> */
.L_x_1564:
[----:B------:R-:W1:Y:S01]  /*1cab0*/  S2UR UR7, SR_CgaCtaId ;  /* 0x00000000000779c3 */ /* 0x000e620000008800 */
[----:B------:R-:W-:Y:S01]  /*1cac0*/  UMOV UR6, 0x400 ;  /* 0x0000040000067882 */ /* 0x000fe20000000000 */
[----:B0-2---:R-:W-:Y:S01]  /*1cad0*/  HFMA2.MMA R19, -RZ, RZ, 0, 0 ;  /* 0x00000000ff137435 */ /* 0x005fe200000001ff */
[----:B------:R-:W-:Y:S01]  /*1cae0*/  ULDC.64 UR8, c[0x0][0x288] ;  /* 0x0000a20000087ab9 */ /* 0x000fe20000000a00 */
[----:B------:R-:W-:Y:S01]  /*1caf0*/  ULDC.64 UR18, c[0x0][0x210] ;  /* 0x0000840000127ab9 */ /* 0x000fe20000000a00 */
[----:B-1----:R-:W-:-:S09]  /*1cb00*/  ULEA UR6, UR7, UR6, 0x18 ;  /* 0x0000000607067291 */ /* 0x002fd2000f8ec03f */
[----:B------:R-:W-:Y:S01]  /*1cb10*/  @!P2 STS.64 [UR6+0xc0], R10 ;  /* 0x0000c00aff00a988 */ /* 0x000fe20008000a06 */
[----:B------:R-:W-:Y:S01]  /*1cb20*/  BAR.SYNC.DEFER_BLOCKING 0x0 ;  /* 0x0000000000007b1d */ /* 0x000fe20000010000 */
[----:B------:R-:W-:-:S05]  /*1cb30*/  ISETP.NE.AND P2, PT, RZ, UR15, PT ;  /* 0x0000000fff007c0c */ /* 0x000fca000bf45270 */
[----:B------:R-:W0:Y:S01]  /*1cb40*/  LDS.64 R16, [UR6+0xc0] ;  /* 0x0000c006ff107984 */ /* 0x000e220008000a00 */
[----:B------:R-:W-:Y:S02]  /*1cb50*/  ULDC UR6, c[0x0][0x2bc] ;  /* 0x0000af0000067ab9 */ /* 0x000fe40000000800 */
[----:B0-----:R-:W-:Y:S01]  /*1cb60*/  FMUL.FTZ R16, R16, UR6 ;  /* 0x0000000610107c20 */ /* 0x001fe20008410000 */
[----:B------:R-:W-:Y:S01]  /*1cb70*/  FMUL.FTZ R17, R17, UR6 ;  /* 0x0000000611117c20 */ /* 0x000fe20008410000 */
[----:B------:R-:W-:-:S06]  /*1cb80*/  ULDC.64 UR6, c[0x0][0x290] ;  /* 0x0000a40000067ab9 */ /* 0x000fcc0000000a00 */
.L_x_1577:
[----:B0-----:R-:W-:-:S05]  /*1cb90*/  LEA R13, R19, UR14, 0x2 ;  /* 0x0000000e130d7c11 */ /* 0x001fca000f8e10ff */
[----:B------:R-:W2:Y:S04]  /*1cba0*/  LDL R10, [R13+0x10] ;  /* 0x000010000d0a7983 */ /* 0x000ea80000100800 */
[----:B------:R-:W3:Y:S04]  /*1cbb0*/  LDL R12, [R13+0x14] ;  /* 0x000014000d0c7983 */ /* 0x000ee80000100800 */
[----:B------:R-:W4:Y:S04]  /*1cbc0*/  LDL R14, [R13+0x110] ;  /* 0x000110000d0e7983 */ /* 0x000f280000100800 */
[----:B------:R3:W4:Y:S01]  /*1cbd0*/  LDL R18, [R13+0x114] ;  /* 0x000114000d127983 */ /* 0x0007220000100800 */
[C---:B-----5:R-:W-:Y:S01]  /*1cbe0*/  LEA R23, R19.reuse, R0, 0x3 ;  /* 0x0000000013177211 */ /* 0x060fe200078e18ff */
[----:B------:R-:W-:Y:S01]  /*1cbf0*/  BSSY B0, `(.L_x_1575) ;  /* 0x0000061000007945 */ /* 0x000fe20003800000 */
[----:B------:R-:W-:-:S02]  /*1cc00*/  IADD3 R19, R19, 0x2, RZ ;  /* 0x0000000213137810 */ /* 0x000fc40007ffe0ff */
[----:B------:R-:W-:Y:S02]  /*1cc10*/  ISETP.GE.U32.AND P0, PT, R23, UR6, PT ;  /* 0x0000000617007c0c */ /* 0x000fe4000bf06070 */
[----:B------:R-:W-:-:S04]  /*1cc20*/  SHF.R.S32.HI R27, RZ, 0x1f, R23 ;  /* 0x0000001fff1b7819 */ /* 0x000fc80000011417 */
[----:B------:R-:W-:Y:S01]  /*1cc30*/  ISETP.GE.OR.EX P0, PT, R27, UR7, P1, P0 ;  /* 0x000000071b007c0c */ /* 0x000fe20008f06700 */
[--C-:B--2---:R-:W-:Y:S02]  /*1cc40*/  HADD2.F32 R11, -RZ, R10.reuse.H0_H0 ;  /* 0x2000000aff0b7230 */ /* 0x104fe40000004100 */
[----:B------:R-:W-:Y:S02]  /*1cc50*/  HADD2.F32 R10, -RZ, R10.H1_H1 ;  /* 0x3000000aff0a7230 */ /* 0x000fe40000004100 */
[--C-:B---3--:R-:W-:Y:S02]  /*1cc60*/  HADD2.F32 R13, -RZ, R12.reuse.H0_H0 ;  /* 0x2000000cff0d7230 */ /* 0x108fe40000004100 */
[----:B------:R-:W-:Y:S01]  /*1cc70*/  FADD.FTZ R11, R11, -UR16 ;  /* 0x800000100b0b7e21 */ /* 0x000fe20008010000 */
[----:B------:R-:W-:Y:S02]  /*1cc80*/  HADD2.F32 R12, -RZ, R12.H1_H1 ;  /* 0x3000000cff0c7230 */ /* 0x000fe40000004100 */
[----:B------:R-:W-:Y:S01]  /*1cc90*/  FADD.FTZ R10, R10, -UR16 ;  /* 0x800000100a0a7e21 */ /* 0x000fe20008010000 */
[----:B----4-:R-:W-:-:S02]  /*1cca0*/  HADD2.F32 R29, -RZ, R14.H0_H0 ;  /* 0x2000000eff1d7230 */ /* 0x010fc40000004100 */
[----:B------:R-:W-:Y:S01]  /*1ccb0*/  FMUL.FTZ R21, R11, UR12 ;  /* 0x0000000c0b157c20 */ /* 0x000fe20008410000 */
[----:B------:R-:W-:Y:S01]  /*1ccc0*/  FADD.FTZ R13, R13, -UR16 ;  /* 0x800000100d0d7e21 */ /* 0x000fe20008010000 */
[----:B------:R-:W-:Y:S01]  /*1ccd0*/  FMUL.FTZ R20, R10, UR12 ;  /* 0x0000000c0a147c20 */ /* 0x000fe20008410000 */
[----:B------:R-:W-:Y:S01]  /*1cce0*/  FADD.FTZ R12, R12, -UR16 ;  /* 0x800000100c0c7e21 */ /* 0x000fe20008010000 */
[-CC-:B------:R-:W-:Y:S01]  /*1ccf0*/  @P2 FFMA.FTZ R31, R21, R6.reuse, R8.reuse ;  /* 0x00000006151f2223 */ /* 0x180fe20000010008 */
[----:B------:R-:W-:Y:S01]  /*1cd00*/  FMUL.FTZ R25, R13, UR12 ;  /* 0x0000000c0d197c20 */ /* 0x000fe20008410000 */
[-CC-:B------:R-:W-:Y:S01]  /*1cd10*/  @P2 FFMA.FTZ R15, R20, R7.reuse, R9.reuse ;  /* 0x00000007140f2223 */ /* 0x180fe20000010009 */
[----:B------:R-:W-:Y:S01]  /*1cd20*/  FMUL.FTZ R24, R12, UR12 ;  /* 0x0000000c0c187c20 */ /* 0x000fe20008410000 */
[----:B------:R-:W-:Y:S01]  /*1cd30*/  @P2 FMUL.FTZ R10, R31, -1.4426950216293334961 ;  /* 0xbfb8aa3b1f0a2820 */ /* 0x000fe20000410000 */
[----:B------:R-:W-:Y:S01]  /*1cd40*/  @P2 FFMA.FTZ R22, R25, R6, R8 ;  /* 0x0000000619162223 */ /* 0x000fe20000010008 */
[----:B------:R-:W-:Y:S01]  /*1cd50*/  @P2 FMUL.FTZ R11, R15, -1.4426950216293334961 ;  /* 0xbfb8aa3b0f0b2820 */ /* 0x000fe20000410000 */
[----:B------:R-:W0:Y:S01]  /*1cd60*/  @!P0 LDC.64 R12, c[0x0][0x288] ;  /* 0x0000a200ff0c8b82 */ /* 0x000e220000000a00 */
[----:B------:R-:W-:Y:S01]  /*1cd70*/  @P2 FFMA.FTZ R26, R24, R7, R9 ;  /* 0x00000007181a2223 */ /* 0x000fe20000010009 */
[----:B------:R-:W-:Y:S01]  /*1cd80*/  @P2 FMUL.FTZ R35, R22, -1.4426950216293334961 ;  /* 0xbfb8aa3b16232820 */ /* 0x000fe20000410000 */
[----:B------:R-:W1:Y:S01]  /*1cd90*/  @P2 MUFU.EX2 R10, R10 ;  /* 0x0000000a000a2308 */ /* 0x000e620000000800 */
[----:B------:R-:W-:-:S02]  /*1cda0*/  HADD2.F32 R30, -RZ, R14.H1_H1 ;  /* 0x3000000eff1e7230 */ /* 0x000fc40000004100 */
[----:B------:R-:W-:Y:S01]  /*1cdb0*/  @P2 FMUL.FTZ R28, R26, -1.4426950216293334961 ;  /* 0xbfb8aa3b1a1c2820 */ /* 0x000fe20000410000 */
[----:B------:R-:W-:-:S04]  /*1cdc0*/  @!P0 MOV R14, R2 ;  /* 0x00000002000e8202 */ /* 0x000fc80000000f00 */
[----:B------:R-:W2:Y:S08]  /*1cdd0*/  @P2 MUFU.EX2 R11, R11 ;  /* 0x0000000b000b2308 */ /* 0x000eb00000000800 */
[----:B------:R-:W3:Y:S01]  /*1cde0*/  @P2 MUFU.EX2 R35, R35 ;  /* 0x0000002300232308 */ /* 0x000ee20000000800 */
[----:B-1----:R-:W-:-:S07]  /*1cdf0*/  @P2 FADD.FTZ R32, R10, 1 ;  /* 0x3f8000000a202421 */ /* 0x002fce0000010000 */
[----:B------:R-:W1:Y:S01]  /*1ce00*/  @P2 MUFU.RCP R32, R32 ;  /* 0x0000002000202308 */ /* 0x000e620000001000 */
[----:B--2---:R-:W-:Y:S02]  /*1ce10*/  @P2 FADD.FTZ R33, R11, 1 ;  /* 0x3f8000000b212421 */ /* 0x004fe40000010000 */
[----:B------:R-:W2:Y:S05]  /*1ce20*/  @!P0 LDC.64 R10, c[0x0][0x210] ;  /* 0x00008400ff0a8b82 */ /* 0x000eaa0000000a00 */
[----:B------:R-:W4:Y:S01]  /*1ce30*/  @P2 MUFU.RCP R33, R33 ;  /* 0x0000002100212308 */ /* 0x000f220000001000 */
[----:B---3--:R-:W-:-:S07]  /*1ce40*/  @P2 FADD.FTZ R35, R35, 1 ;  /* 0x3f80000023232421 */ /* 0x008fce0000010000 */
[----:B------:R-:W3:Y:S01]  /*1ce50*/  @P2 MUFU.EX2 R28, R28 ;  /* 0x0000001c001c2308 */ /* 0x000ee20000000800 */
[----:B-1----:R-:W-:Y:S01]  /*1ce60*/  @P2 FADD.FTZ R34, -R32, 1 ;  /* 0x3f80000020222421 */ /* 0x002fe20000010100 */
[----:B------:R-:W-:-:S03]  /*1ce70*/  @P2 FMUL.FTZ R32, R29, R32 ;  /* 0x000000201d202220 */ /* 0x000fc60000410000 */
[----:B------:R-:W-:Y:S01]  /*1ce80*/  @P2 FFMA.FTZ R31, R31, R34, 1 ;  /* 0x3f8000001f1f2423 */ /* 0x000fe20000010022 */
[----:B----4-:R-:W-:Y:S01]  /*1ce90*/  @P2 FADD.FTZ R36, -R33, 1 ;  /* 0x3f80000021242421 */ /* 0x010fe20000010100 */
[----:B------:R-:W-:Y:S02]  /*1cea0*/  @P2 FMUL.FTZ R33, R30, R33 ;  /* 0x000000211e212220 */ /* 0x000fe40000410000 */
[----:B------:R-:W-:Y:S01]  /*1ceb0*/  @P2 FMUL.FTZ R29, R32, R31 ;  /* 0x0000001f201d2220 */ /* 0x000fe20000410000 */
[----:B0-----:R-:W-:Y:S02]  /*1cec0*/  @!P0 IMAD R32, R27, R12, RZ ;  /* 0x0000000c1b208224 */ /* 0x001fe400078e02ff */
[----:B------:R-:W-:Y:S01]  /*1ced0*/  @P2 FFMA.FTZ R36, R15, R36, 1 ;  /* 0x3f8000000f242423 */ /* 0x000fe20000010024 */
[----:B------:R-:W-:Y:S01]  /*1cee0*/  @!P0 MOV R15, R5 ;  /* 0x00000005000f8202 */ /* 0x000fe20000000f00 */
[----:B------:R-:W0:Y:S01]  /*1cef0*/  @P2 MUFU.RCP R31, R35 ;  /* 0x00000023001f2308 */ /* 0x000e220000001000 */
[----:B------:R-:W-:-:S02]  /*1cf00*/  @!P0 IMAD R13, R23, R13, R32 ;  /* 0x0000000d170d8224 */ /* 0x000fc400078e0220 */
[----:B------:R-:W-:Y:S01]  /*1cf10*/  @P2 FMUL.FTZ R30, R33, R36 ;  /* 0x00000024211e2220 */ /* 0x000fe20000410000 */
[----:B---3--:R-:W-:Y:S01]  /*1cf20*/  @P2 FADD.FTZ R28, R28, 1 ;  /* 0x3f8000001c1c2421 */ /* 0x008fe20000010000 */
[----:B------:R-:W-:-:S04]  /*1cf30*/  @!P0 IMAD.WIDE.U32 R14, R23, R12, R14 ;  /* 0x0000000c170e8225 */ /* 0x000fc800078e000e */
[C-C-:B------:R-:W-:Y:S01]  /*1cf40*/  FFMA.FTZ R12, R16.reuse, R21, R17.reuse ;  /* 0x00000015100c7223 */ /* 0x140fe20000010011 */
[----:B------:R-:W-:Y:S01]  /*1cf50*/  FFMA.FTZ R21, R16, R20, R17 ;  /* 0x0000001410157223 */ /* 0x000fe20000010011 */
[----:B------:R-:W-:Y:S02]  /*1cf60*/  IADD3 R23, R23, 0x8, RZ ;  /* 0x0000000817177810 */ /* 0x000fe40007ffe0ff */
[----:B------:R-:W-:Y:S01]  /*1cf70*/  FFMA.FTZ R29, R29, R6, -R12 ;  /* 0x000000061d1d7223 */ /* 0x000fe2000001080c */
[----:B------:R-:W-:Y:S01]  /*1cf80*/  FFMA.FTZ R21, R30, R7, -R21 ;  /* 0x000000071e157223 */ /* 0x000fe20000010815 */
[----:B------:R-:W-:Y:S01]  /*1cf90*/  @!P0 IADD3 R15, R15, R13, RZ ;  /* 0x0000000d0f0f8210 */ /* 0x000fe20007ffe0ff */
[----:B------:R-:W1:Y:S01]  /*1cfa0*/  @P2 MUFU.RCP R12, R28 ;  /* 0x0000001c000c2308 */ /* 0x000e620000001000 */
[----:B------:R-:W-:Y:S01]  /*1cfb0*/  FMUL.FTZ R20, R29, UR12 ;  /* 0x0000000c1d147c20 */ /* 0x000fe20008410000 */
[----:B------:R-:W-:Y:S01]  /*1cfc0*/  @!P0 FMUL.FTZ R13, R21, UR12 ;  /* 0x0000000c150d8c20 */ /* 0x000fe20008410000 */
[----:B--2---:R-:W-:-:S04]  /*1cfd0*/  @!P0 LEA R10, P3, R14, R10, 0x1 ;  /* 0x0000000a0e0a8211 */ /* 0x004fc800078608ff */
[----:B------:R-:W-:Y:S01]  /*1cfe0*/  @!P0 LEA.HI.X R11, R14, R11, R15, 0x1, P3 ;  /* 0x0000000b0e0b8211 */ /* 0x000fe200018f0c0f */
[----:B0-----:R-:W-:Y:S01]  /*1cff0*/  @P2 FADD.FTZ R15, -R31, 1 ;  /* 0x3f8000001f0f2421 */ /* 0x001fe20000010100 */
[----:B------:R-:W-:Y:S01]  /*1d000*/  @!P0 F2FP.F16.F32.PACK_AB R27, R13, R20 ;  /* 0x000000140d1b823e */ /* 0x000fe200000000ff */
[--C-:B------:R-:W-:Y:S01]  /*1d010*/  HADD2.F32 R13, -RZ, R18.reuse.H0_H0 ;  /* 0x20000012ff0d7230 */ /* 0x100fe20000004100 */
[----:B------:R-:W-:Y:S01]  /*1d020*/  ISETP.NE.AND P3, PT, R19, 0x40, PT ;  /* 0x000000401300780c */ /* 0x000fe20003f65270 */
[----:B------:R-:W-:Y:S01]  /*1d030*/  @P2 FFMA.FTZ R22, R22, R15, 1 ;  /* 0x3f80000016162423 */ /* 0x000fe2000001000f */
[----:B------:R-:W-:Y:S01]  /*1d040*/  SHF.R.S32.HI R15, RZ, 0x1f, R23 ;  /* 0x0000001fff0f7819 */ /* 0x000fe20000011417 */
[----:B------:R0:W-:Y:S01]  /*1d050*/  @!P0 STG.E desc[UR10][R10.64], R27 ;  /* 0x0000001b0a008986 */ /* 0x0001e2000c10190a */
[----:B------:R-:W-:Y:S01]  /*1d060*/  ISETP.GE.U32.AND P0, PT, R23, UR6, PT ;  /* 0x0000000617007c0c */ /* 0x000fe2000bf06070 */
[----:B------:R-:W-:Y:S02]  /*1d070*/  HADD2.F32 R18, -RZ, R18.H1_H1 ;  /* 0x30000012ff127230 */ /* 0x000fe40000004100 */
[----:B-1----:R-:W-:Y:S01]  /*1d080*/  @P2 FADD.FTZ R21, -R12, 1 ;  /* 0x3f8000000c152421 */ /* 0x002fe20000010100 */
[----:B------:R-:W-:Y:S01]  /*1d090*/  @P2 FMUL.FTZ R31, R13, R31 ;  /* 0x0000001f0d1f2220 */ /* 0x000fe20000410000 */
[----:B------:R-:W-:-:S02]  /*1d0a0*/  ISETP.GE.OR.EX P0, PT, R15, UR7, P1, P0 ;  /* 0x000000070f007c0c */ /* 0x000fc40008f06700 */
[----:B------:R-:W-:Y:S01]  /*1d0b0*/  @P2 FFMA.FTZ R21, R26, R21, 1 ;  /* 0x3f8000001a152423 */ /* 0x000fe20000010015 */
[----:B------:R-:W-:Y:S01]  /*1d0c0*/  @P2 FMUL.FTZ R12, R18, R12 ;  /* 0x0000000c120c2220 */ /* 0x000fe20000410000 */
[----:B------:R-:W-:-:S03]  /*1d0d0*/  @P2 FMUL.FTZ R13, R31, R22 ;  /* 0x000000161f0d2220 */ /* 0x000fc60000410000 */
[----:B------:R-:W-:Y:S01]  /*1d0e0*/  @P2 FMUL.FTZ R18, R12, R21 ;  /* 0x000000150c122220 */ /* 0x000fe20000410000 */
[C-C-:B0-----:R-:W-:Y:S01]  /*1d0f0*/  FFMA.FTZ R10, R16.reuse, R25, R17.reuse ;  /* 0x00000019100a7223 */ /* 0x141fe20000010011 */
[----:B------:R-:W-:-:S03]  /*1d100*/  FFMA.FTZ R11, R16, R24, R17 ;  /* 0x00000018100b7223 */ /* 0x000fc60000010011 */
[----:B------:R-:W-:Y:S01]  /*1d110*/  FFMA.FTZ R13, R13, R6, -R10 ;  /* 0x000000060d0d7223 */ /* 0x000fe2000001080a */
[----:B------:R-:W-:Y:S01]  /*1d120*/  FFMA.FTZ R14, R18, R7, -R11 ;  /* 0x00000007120e7223 */ /* 0x000fe2000001080b */
[----:B------:R-:W-:Y:S06]  /*1d130*/  @P0 BRA `(.L_x_1576) ;  /* 0x0000000000300947 */ /* 0x000fec0003800000 */
        /* <DEDUP_REMOVED lines=10> */
[----:B------:R-:W-:-:S05]  /*1d1e0*/  F2FP.F16.F32.PACK_AB R11, R14, R21 ;  /* 0x000000150e0b723e */ /* 0x000fca00000000ff */
[----:B------:R0:W-:Y:S02]  /*1d1f0*/  STG.E desc[UR10][R12.64], R11 ;  /* 0x0000000b0c007986 */ /* 0x0001e4000c10190a */
.L_x_1576:
[----:B------:R-:W-:Y:S05]  /*1d200*/  BSYNC B0 ;  /* 0x0000000000007941 */ /* 0x000fea0003800000 */
.L_x_1575:
        /* <DEDUP_REMOVED lines=10> */
.L_x_1491:
        /* <DEDUP_REMOVED lines=25> */
.L_x_1580:
[----:B------:R-:W-:Y:S05]  /*1d440*/  BSYNC B0 ;  /* 0x0000000000007941 */ /* 0x000fea0003800000 */
.L_x_1579:
[----:B------:R-:W-:Y:S05]  /*1d450*/  @P0 EXIT ;  /* 0x000000000000094d */ /* 0x000fea0003800000 */
[----:B------:R-:W-:Y:S05]  /*1d460*/  @P2 BRA `(.L_x_1581) ;  /* 0x0000000000202947 */ /* 0x000fea0003800000 */
[----:B------:R-:W-:-:S05]  /*1d470*/  IMAD R0, R6, R7, RZ ;  /* 0x0000000706007224 */ /* 0x000fca00078e02ff */
[----:B------:R-:W-:-:S13]  /*1d480*/  ISETP.NE.AND P0, PT, R0, -0x1, PT ;  /* 0xffffffff0000780c */ /* 0x000fda0003f05270 */
[----:B------:R-:W-:Y:S05]  /*1d490*/  @!P0 BRA `(.L_x_1581) ;  /* 0x0000000000148947 */ /* 0x000fea0003800000 */
.L_x_1582:
[----:B-1----:R-:W2:Y:S04]  /*1d4a0*/  LDG.E.STRONG.GPU R5, desc[UR10][R2.64] ;  /* 0x0000000a02057981 */ /* 0x002ea8000c1ef900 */
[----:B--2---:R-:W-:Y:S01]  /*1d4b0*/  CCTL.IVALL ;  /* 0x00000000ff00798f */ /* 0x004fe20002000000 */
[----:B------:R-:W-:Y:S05]  /*1d4c0*/  YIELD ;  /* 0x0000000000007946 */ /* 0x000fea0003800000 */
[----:B------:R-:W-:-:S13]  /*1d4d0*/  ISETP.NE.AND P0, PT, R5, R0, PT ;  /* 0x000000000500720c */ /* 0x000fda0003f05270 */
[----:B------:R-:W-:Y:S05]  /*1d4e0*/  @P0 BRA `(.L_x_1582) ;  /* 0xfffffffc00ec0947 */ /* 0x000fea000383ffff */
.L_x_1581:
        /* <DEDUP_REMOVED lines=12> */
[C---:B------:R-:W-:Y:S01]  /*1d5b0*/  IMAD.WIDE.U32 R8, R2.reuse, 0x3, RZ ;  /* 0x0000000302087825 */ /* 0x040fe200078e00ff */
[----:B0-----:R-:W-:Y:S01]  /*1d5c0*/  LEA R11, R3, R3, 0x1 ;  /* 0x00000003030b7211 */ /* 0x001fe200078e08ff */
[----:B------:R-:W0:Y:S01]  /*1d5d0*/  LDC.64 R4, c[0x0][0x218] ;  /* 0x00008600ff047b82 */ /* 0x000e220000000a00 */
[----:B------:R-:W-:Y:S01]  /*1d5e0*/  MOV R13, R0 ;  /* 0x00000000000d7202 */ /* 0x000fe20000000f00 */
[----:B------:R-:W-:Y:S01]  /*1d5f0*/  ULDC.64 UR4, c[0x0][0x268] ;  /* 0x00009a0000047ab9 */ /* 0x000fe20000000a00 */
[----:B------:R-:W-:Y:S02]  /*1d600*/  IADD3 R11, R9, R11, RZ ;  /* 0x0000000b090b7210 */ /* 0x000fe40007ffe0ff */
[----:B------:R-:W-:Y:S02]  /*1d610*/  SHF.L.U64.HI R3, R2, 0x2, R3 ;  /* 0x0000000202037819 */ /* 0x000fe40000010203 */
[----:B------:R-:W-:Y:S01]  /*1d620*/  LEA.HI R8, P0, R11, R8, RZ, 0x1 ;  /* 0x000000080b087211 */ /* 0x000fe200078108ff */
[----:B------:R-:W1:Y:S01]  /*1d630*/  LDC.64 R6, c[0x0][0x220] ;  /* 0x00008800ff067b82 */ /* 0x000e620000000a00 */
[----:B------:R-:W-:-:S02]  /*1d640*/  MOV R0, R10 ;  /* 0x0000000a00007202 */ /* 0x000fc40000000f00 */
[----:B------:R-:W-:Y:S02]  /*1d650*/  IADD3.X R11, RZ, R11, RZ, P0, !PT ;  /* 0x0000000bff0b7210 */ /* 0x000fe400007fe4ff */
[----:B------:R-:W-:Y:S02]  /*1d660*/  SHF.L.U64.HI R31, R25, 0x2, R24 ;  /* 0x00000002191f7819 */ /* 0x000fe40000010218 */
[--C-:B------:R-:W-:Y:S02]  /*1d670*/  SHF.R.S64 R27, R8, 0x1, R11.reuse ;  /* 0x00000001081b7819 */ /* 0x100fe4000000100b */
[----:B------:R-:W-:-:S04]  /*1d680*/  SHF.R.S32.HI R8, RZ, 0x1, R11 ;  /* 0x00000001ff087819 */ /* 0x000fc8000001140b */
[----:B------:R-:W-:-:S07]  /*1d690*/  SHF.L.U64.HI R29, R27, 0x2, R8 ;  /* 0x000000021b1d7819 */ /* 0x000fce0000010208 */
.L_x_1583:
        /* <DEDUP_REMOVED lines=25> */
.L_x_1584:
        /* <DEDUP_REMOVED lines=13> */
.L_x_5585:


//--------------------- .text._Z35group_norm_nhwc_bwd_one_pass_kernelI11Fp16IOBf16WLi64ELi160ELi640EEv26Group_norm_nhwc_bwd_params --------------------------
	.section	.text._Z35group_norm_nhwc_bwd_one_pass_kernelI11Fp16IOBf16WLi64ELi160ELi640EEv26Group_norm_nhwc_bwd_params,"ax",@progbits
	.align	128
        .global         _Z35group_norm_nhwc_bwd_one_pass_kernelI11Fp16IOBf16WLi64ELi160ELi640EEv26Group_norm_nhwc_bwd_params
        .type           _Z35group_norm_nhwc_bwd_one_pass_kernelI11Fp16IOBf16WLi64ELi160ELi640EEv26Group_norm_nhwc_bwd_params,@function
        .size           _Z35group_norm_nhwc_bwd_one_pass_kernelI11Fp16IOBf16WLi64ELi160ELi640EEv26Group_norm_nhwc_bwd_params,(.L_x_5586 - _Z35group_norm_nhwc_bwd_one_pass_kernelI11Fp16IOBf16WLi64ELi160ELi640EEv26Group_norm_nhwc_bwd_params)
        .other          _Z35group_norm_nhwc_bwd_one_pass_kernelI11Fp16IOBf16WLi64ELi160ELi640EEv26Group_norm_nhwc_bwd_params,@"STO_CUDA_ENTRY STV_DEFAULT"
_Z35group_norm_nhwc_bwd_one_pass_kernelI11Fp16IOBf16WLi64ELi160ELi640EEv26Group_norm_nhwc_bwd_params:
.text._Z35group_norm_nhwc_bwd_one_pass_kernelI11Fp16IOBf16WLi64ELi160ELi640EEv26Group_norm_nhwc_bwd_params:
        /* <DEDUP_REMOVED lines=52> */
.L_x_1636:
        /* <DEDUP_REMOVED lines=8> */
[----:B------:R-:W1:Y:S03]  /*03c0*/  @P1 LDC.64 R26, c[0x0][0x288] ;  /* 0x0000a200ff1a1b82 */ /* 0x000e660000000a00 */
        /* <DEDUP_REMOVED lines=10> */
[----:B------:R-:W-:-:S02]  /*0470*/  MOV R46, RZ ;  /* 0x000000ff002e7202 */ /* 0x000fc40000000f00 */
[----:B------:R-:W-:-:S05]  /*0480*/  CS2R R40, SRZ ;  /* 0x0000000000287805 */ /* 0x000fca000001ff00 */
[----:B------:R-:W0:Y:S01]  /*0490*/  LDC.64 R32, c[0x0][0x248] ;  /* 0x00009200ff207b82 */ /* 0x000e220000000a00 */
[----:B---3--:R-:W-:-:S04]  /*04a0*/  IADD3 R14, R3, 0xffffffe, RZ ;  /* 0x0ffffffe030e7810 */ /* 0x008fc80007ffe0ff */
[----:B------:R3:W1:Y:S02]  /*04b0*/  F2I.FTZ.U32.TRUNC.NTZ R15, R14 ;  /* 0x0000000e000f7305 */ /* 0x000664000021f000 */
[----:B---3--:R-:W-:Y:S02]  /*04c0*/  MOV R14, RZ ;  /* 0x000000ff000e7202 */ /* 0x008fe40000000f00 */
[----:B-1----:R-:W-:-:S05]  /*04d0*/  IADD3 R5, RZ, -R15, RZ ;  /* 0x8000000fff057210 */ /* 0x002fca0007ffe0ff */
[----:B------:R-:W-:-:S04]  /*04e0*/  IMAD R5, R5, R12, RZ ;  /* 0x0000000c05057224 */ /* 0x000fc800078e02ff */
[----:B------:R-:W-:Y:S01]  /*04f0*/  IMAD.HI.U32 R15, R15, R5, R14 ;  /* 0x000000050f0f7227 */ /* 0x000fe200078e000e */
[----:B------:R-:W-:Y:S02]  /*0500*/  MOV R5, R9 ;  /* 0x0000000900057202 */ /* 0x000fe40000000f00 */
[----:B------:R-:W-:-:S03]  /*0510*/  SHF.R.S32.HI R9, RZ, 0x1f, R53 ;  /* 0x0000001fff097819 */ /* 0x000fc60000011435 */
[----:B------:R-:W-:-:S05]  /*0520*/  IMAD.HI.U32 R15, R15, R5, RZ ;  /* 0x000000050f0f7227 */ /* 0x000fca00078e00ff */
[----:B------:R-:W-:-:S05]  /*0530*/  IADD3 R3, -R15, RZ, RZ ;  /* 0x000000ff0f037210 */ /* 0x000fca0007ffe1ff */
[----:B------:R-:W-:Y:S01]  /*0540*/  IMAD R3, R12, R3, R5 ;  /* 0x000000030c037224 */ /* 0x000fe200078e0205 */
[----:B------:R-:W-:-:S04]  /*0550*/  LOP3.LUT R5, R56, R7, RZ, 0x3c, !PT ;  /* 0x0000000738057212 */ /* 0x000fc800078e3cff */
[----:B------:R-:W-:Y:S02]  /*0560*/  ISETP.GT.U32.AND P0, PT, R12, R3, PT ;  /* 0x000000030c00720c */ /* 0x000fe40003f04070 */
[----:B------:R-:W-:Y:S01]  /*0570*/  ISETP.GE.AND P6, PT, R5, RZ, PT ;  /* 0x000000ff0500720c */ /* 0x000fe20003fc6270 */
[----:B----4-:R-:W-:-:S04]  /*0580*/  @!P2 IMAD R5, R11, R24, RZ ;  /* 0x000000180b05a224 */ /* 0x010fc800078e02ff */
[----:B------:R-:W-:-:S06]  /*0590*/  @!P2 IMAD R5, R54, R25, R5 ;  /* 0x000000193605a224 */ /* 0x000fcc00078e0205 */
        /* <DEDUP_REMOVED lines=16> */
[----:B------:R-:W-:Y:S02]  /*06a0*/  IADD3 R68, P0, R58, R43, RZ ;  /* 0x0000002b3a447210 */ /* 0x000fe40007f1e0ff */
[----:B------:R-:W-:Y:S02]  /*06b0*/  SHF.R.S32.HI R3, RZ, 0x1f, R15 ;  /* 0x0000001fff037819 */ /* 0x000fe4000001140f */
[----:B------:R-:W-:-:S02]  /*06c0*/  ISETP.GE.AND.EX P3, PT, R9, UR15, PT, P3 ;  /* 0x0000000f09007c0c */ /* 0x000fc4000bf66330 */
[----:B------:R-:W-:Y:S01]  /*06d0*/  LEA.HI.X.SX32 R69, R43, R12, 0x1, P0 ;  /* 0x0000000c2b457211 */ /* 0x000fe200000f0eff */
[----:B------:R-:W-:Y:S01]  /*06e0*/  IMAD R12, R3, UR12, RZ ;  /* 0x0000000c030c7c24 */ /* 0x000fe2000f8e02ff */
[----:B------:R-:W-:Y:S02]  /*06f0*/  ISETP.GT.U32.OR P3, PT, R57, 0x27f, P3 ;  /* 0x0000027f3900780c */ /* 0x000fe40001f64470 */
[----:B------:R-:W-:Y:S01]  /*0700*/  SHF.R.S32.HI R7, RZ, 0x1f, R52 ;  /* 0x0000001fff077819 */ /* 0x000fe20000011434 */
[C---:B------:R-:W-:Y:S01]  /*0710*/  IMAD R71, R15.reuse, UR13, R12 ;  /* 0x0000000d0f477c24 */ /* 0x040fe2000f8e020c */
[----:B------:R-:W-:Y:S01]  /*0720*/  ISETP.GE.U32.AND P0, PT, R52, UR14, PT ;  /* 0x0000000e34007c0c */ /* 0x000fe2000bf06070 */
[----:B------:R-:W-:-:S03]  /*0730*/  IMAD.WIDE.U32 R68, R15, UR12, R68 ;  /* 0x0000000c0f447c25 */ /* 0x000fc6000f8e0044 */
[----:B------:R-:W-:Y:S01]  /*0740*/  ISETP.GE.AND.EX P0, PT, R7, UR15, PT, P0 ;  /* 0x0000000f07007c0c */ /* 0x000fe2000bf06300 */
[----:B------:R-:W-:Y:S01]  /*0750*/  @P1 IMAD R12, R13, R26, RZ ;  /* 0x0000001a0d0c1224 */ /* 0x000fe200078e02ff */
[----:B------:R-:W-:Y:S02]  /*0760*/  IADD3 R71, R69, R71, RZ ;  /* 0x0000004745477210 */ /* 0x000fe40007ffe0ff */
[-C--:B------:R-:W-:Y:S01]  /*0770*/  @P1 MOV R70, R68.reuse ;  /* 0x0000004400461202 */ /* 0x080fe20000000f00 */
[C---:B------:R-:W-:Y:S01]  /*0780*/  @P1 IMAD R3, R55.reuse, R27, R12 ;  /* 0x0000001b37031224 */ /* 0x040fe200078e020c */
[----:B------:R-:W1:Y:S01]  /*0790*/  @!P3 LDC.64 R14, c[0x0][0x288] ;  /* 0x0000a200ff0ebb82 */ /* 0x000e620000000a00 */
[----:B------:R-:W-:Y:S02]  /*07a0*/  @!P2 MOV R28, R68 ;  /* 0x00000044001ca202 */ /* 0x000fe40000000f00 */
[----:B------:R-:W-:Y:S01]  /*07b0*/  @P1 IMAD.WIDE.U32 R26, R55, R26, R70 ;  /* 0x0000001a371a1225 */ /* 0x000fe200078e0046 */
[----:B------:R-:W-:-:S02]  /*07c0*/  @!P2 MOV R29, R71 ;  /* 0x00000047001da202 */ /* 0x000fc40000000f00 */
[----:B------:R-:W-:Y:S02]  /*07d0*/  ISETP.GT.U32.OR P0, PT, R57, 0x27f, P0 ;  /* 0x0000027f3900780c */ /* 0x000fe40000704470 */
[----:B------:R-:W-:Y:S01]  /*07e0*/  @P1 IADD3 R3, R27, R3, RZ ;  /* 0x000000031b031210 */ /* 0x000fe20007ffe0ff */
[----:B------:R-:W-:Y:S01]  /*07f0*/  @!P2 IMAD.WIDE.U32 R28, R54, R24, R28 ;  /* 0x00000018361ca225 */ /* 0x000fe200078e001c */
[C---:B------:R-:W-:Y:S02]  /*0800*/  @P1 SHF.L.U32 R27, R26.reuse, 0x1, RZ ;  /* 0x000000011a1b1819 */ /* 0x040fe400000006ff */
[----:B------:R-:W-:Y:S02]  /*0810*/  @P1 SHF.L.U64.HI R12, R26, 0x1, R3 ;  /* 0x000000011a0c1819 */ /* 0x000fe40000010203 */
[C---:B--2---:R-:W-:Y:S02]  /*0820*/  @P1 IADD3 R24, P4, R27.reuse, R18, RZ ;  /* 0x000000121b181210 */ /* 0x044fe40007f9e0ff */
[----:B0-----:R-:W-:-:S02]  /*0830*/  @P1 IADD3 R26, P5, R27, R22, RZ ;  /* 0x000000161b1a1210 */ /* 0x001fc40007fbe0ff */
[----:B------:R-:W-:Y:S02]  /*0840*/  @!P2 IADD3 R3, R29, R5, RZ ;  /* 0x000000051d03a210 */ /* 0x000fe40007ffe0ff */
[----:B------:R-:W-:Y:S02]  /*0850*/  @!P2 SHF.L.U32 R29, R28, 0x1, RZ ;  /* 0x000000011c1da819 */ /* 0x000fe400000006ff */
[C---:B------:R-:W-:Y:S02]  /*0860*/  @P1 IADD3.X R25, R12.reuse, R19, RZ, P4, !PT ;  /* 0x000000130c191210 */ /* 0x040fe400027fe4ff */
[----:B------:R-:W-:Y:S01]  /*0870*/  @P1 IADD3.X R27, R12, R23, RZ, P5, !PT ;  /* 0x000000170c1b1210 */ /* 0x000fe20002ffe4ff */
[----:B------:R-:W0:Y:S01]  /*0880*/  @!P0 LDC.64 R18, c[0x0][0x288] ;  /* 0x0000a200ff128b82 */ /* 0x000e220000000a00 */
[----:B------:R-:W-:Y:S01]  /*0890*/  @!P2 SHF.L.U64.HI R12, R28, 0x1, R3 ;  /* 0x000000011c0ca819 */ /* 0x000fe20000010203 */
[----:B------:R2:W3:Y:S01]  /*08a0*/  @P1 LDG.E R45, desc[UR8][R24.64] ;  /* 0x00000008182d1981 */ /* 0x0004e2000c1e1900 */
[----:B------:R-:W-:-:S02]  /*08b0*/  @!P2 IADD3 R20, P4, R29, R20, RZ ;  /* 0x000000141d14a210 */ /* 0x000fc40007f9e0ff */
[----:B------:R-:W-:Y:S01]  /*08c0*/  SHF.R.S32.HI R5, RZ, 0x1f, R51 ;  /* 0x0000001fff057819 */ /* 0x000fe20000011433 */
[----:B------:R-:W5:Y:S01]  /*08d0*/  @P1 LDG.E R44, desc[UR8][R26.64] ;  /* 0x000000081a2c1981 */ /* 0x000f62000c1e1900 */
[C---:B------:R-:W-:Y:S01]  /*08e0*/  @!P2 IADD3.X R21, R12.reuse, R21, RZ, P4, !PT ;  /* 0x000000150c15a210 */ /* 0x040fe200027fe4ff */
[----:B------:R-:W4:Y:S01]  /*08f0*/  @!P3 LDC.64 R22, c[0x0][0x230] ;  /* 0x00008c00ff16bb82 */ /* 0x000f220000000a00 */
[----:B------:R-:W-:Y:S01]  /*0900*/  @!P2 IADD3 R28, P4, R29, R16, RZ ;  /* 0x000000101d1ca210 */ /* 0x000fe20007f9e0ff */
[----:B-1----:R-:W-:Y:S01]  /*0910*/  @!P3 IMAD R16, R9, R14, RZ ;  /* 0x0000000e0910b224 */ /* 0x002fe200078e02ff */
[----:B--2---:R-:W-:Y:S01]  /*0920*/  @!P3 MOV R24, R68 ;  /* 0x000000440018b202 */ /* 0x004fe20000000f00 */
[----:B------:R1:W5:Y:S01]  /*0930*/  @!P2 LDG.E R46, desc[UR8][R20.64] ;  /* 0x00000008142ea981 */ /* 0x000362000c1e1900 */
[----:B------:R-:W-:Y:S02]  /*0940*/  @!P2 IADD3.X R29, R12, R17, RZ, P4, !PT ;  /* 0x000000110c1da210 */ /* 0x000fe400027fe4ff */
[----:B------:R-:W-:-:S02]  /*0950*/  ISETP.GE.U32.AND P4, PT, R51, UR14, PT ;  /* 0x0000000e33007c0c */ /* 0x000fc4000bf86070 */
[----:B------:R-:W-:Y:S01]  /*0960*/  @!P3 MOV R25, R71 ;  /* 0x000000470019b202 */ /* 0x000fe20000000f00 */
[----:B------:R-:W-:Y:S01]  /*0970*/  @!P3 IMAD R3, R53, R15, R16 ;  /* 0x0000000f3503b224 */ /* 0x000fe200078e0210 */
[----:B------:R-:W-:Y:S01]  /*0980*/  ISETP.GE.AND.EX P4, PT, R5, UR15, PT, P4 ;  /* 0x0000000f05007c0c */ /* 0x000fe2000bf86340 */
[----:B------:R-:W2:Y:S01]  /*0990*/  @!P3 LDC.64 R16, c[0x0][0x228] ;  /* 0x00008a00ff10bb82 */ /* 0x000ea20000000a00 */
[----:B------:R1:W5:Y:S01]  /*09a0*/  @!P2 LDG.E R41, desc[UR8][R28.64] ;  /* 0x000000081c29a981 */ /* 0x000362000c1e1900 */
[----:B------:R-:W-:Y:S01]  /*09b0*/  @!P3 IMAD.WIDE.U32 R24, R53, R14, R24 ;  /* 0x0000000e3518b225 */ /* 0x000fe200078e0018 */
[----:B------:R-:W-:-:S05]  /*09c0*/  ISETP.GT.U32.OR P2, PT, R57, 0x27f, P4 ;  /* 0x0000027f3900780c */ /* 0x000fca0002744470 */
[----:B------:R-:W2:Y:S01]  /*09d0*/  @!P0 LDC.64 R14, c[0x0][0x230] ;  /* 0x00008c00ff0e8b82 */ /* 0x000ea20000000a00 */
[----:B------:R-:W-:Y:S02]  /*09e0*/  @!P3 IADD3 R3, R25, R3, RZ ;  /* 0x000000031903b210 */ /* 0x000fe40007ffe0ff */
[C---:B------:R-:W-:Y:S02]  /*09f0*/  @!P3 SHF.L.U32 R25, R24.reuse, 0x1, RZ ;  /* 0x000000011819b819 */ /* 0x040fe400000006ff */
[----:B------:R-:W-:Y:S01]  /*0a00*/  @!P3 SHF.L.U64.HI R24, R24, 0x1, R3 ;  /* 0x000000011818b819 */ /* 0x000fe20000010203 */
[----:B0-----:R-:W-:Y:S01]  /*0a10*/  @!P0 IMAD R12, R7, R18, RZ ;  /* 0x00000012070c8224 */ /* 0x001fe200078e02ff */
[----:B-1----:R-:W-:Y:S01]  /*0a20*/  @!P0 MOV R20, R68 ;  /* 0x0000004400148202 */ /* 0x002fe20000000f00 */
[----:B------:R-:W0:Y:S01]  /*0a30*/  @!P0 LDC.64 R28, c[0x0][0x228] ;  /* 0x00008a00ff1c8b82 */ /* 0x000e220000000a00 */
[----:B------:R-:W-:Y:S02]  /*0a40*/  @!P0 MOV R21, R71 ;  /* 0x0000004700158202 */ /* 0x000fe40000000f00 */
[----:B------:R-:W-:-:S02]  /*0a50*/  SHF.R.S32.HI R3, RZ, 0x1f, R50 ;  /* 0x0000001fff037819 */ /* 0x000fc40000011432 */
[----:B------:R-:W-:Y:S01]  /*0a60*/  ISETP.GE.U32.AND P4, PT, R50, UR14, PT ;  /* 0x0000000e32007c0c */ /* 0x000fe2000bf86070 */
[C---:B------:R-:W-:Y:S02]  /*0a70*/  @!P0 IMAD R19, R52.reuse, R19, R12 ;  /* 0x0000001334138224 */ /* 0x040fe400078e020c */
[----:B------:R-:W-:Y:S01]  /*0a80*/  @!P0 IMAD.WIDE.U32 R20, R52, R18, R20 ;  /* 0x0000001234148225 */ /* 0x000fe200078e0014 */
[----:B------:R-:W-:Y:S01]  /*0a90*/  ISETP.GE.AND.EX P4, PT, R3, UR15, PT, P4 ;  /* 0x0000000f03007c0c */ /* 0x000fe2000bf86340 */
[----:B------:R-:W1:Y:S01]  /*0aa0*/  @!P2 LDC.64 R26, c[0x0][0x288] ;  /* 0x0000a200ff1aab82 */ /* 0x000e620000000a00 */
[----:B----4-:R-:W-:Y:S02]  /*0ab0*/  @!P3 IADD3 R22, P5, R25, R22, RZ ;  /* 0x000000161916b210 */ /* 0x010fe40007fbe0ff */
[----:B------:R-:W-:Y:S02]  /*0ac0*/  ISETP.GT.U32.OR P4, PT, R57, 0x27f, P4 ;  /* 0x0000027f3900780c */ /* 0x000fe40002784470 */
[----:B------:R-:W-:-:S02]  /*0ad0*/  @!P0 IADD3 R19, R21, R19, RZ ;  /* 0x0000001315138210 */ /* 0x000fc40007ffe0ff */
[----:B------:R-:W-:Y:S02]  /*0ae0*/  @!P0 SHF.L.U32 R31, R20, 0x1, RZ ;  /* 0x00000001141f8819 */ /* 0x000fe400000006ff */
[----:B------:R-:W-:Y:S02]  /*0af0*/  CS2R R38, SRZ ;  /* 0x0000000000267805 */ /* 0x000fe4000001ff00 */
[----:B------:R-:W-:Y:S01]  /*0b00*/  @!P3 IADD3.X R23, R24, R23, RZ, P5, !PT ;  /* 0x000000171817b210 */ /* 0x000fe20002ffe4ff */
[----:B------:R-:W4:Y:S01]  /*0b10*/  @!P2 LDC.64 R36, c[0x0][0x230] ;  /* 0x00008c00ff24ab82 */ /* 0x000f220000000a00 */
[----:B--2---:R-:W-:Y:S02]  /*0b20*/  @!P3 IADD3 R18, P5, R25, R16, RZ ;  /* 0x000000101912b210 */ /* 0x004fe40007fbe0ff */
[----:B------:R-:W-:Y:S01]  /*0b30*/  @!P0 SHF.L.U64.HI R12, R20, 0x1, R19 ;  /* 0x00000001140c8819 */ /* 0x000fe20000010213 */
[----:B------:R-:W5:Y:S01]  /*0b40*/  @!P3 LDG.E R39, desc[UR8][R22.64] ;  /* 0x000000081627b981 */ /* 0x000f62000c1e1900 */
[----:B------:R-:W-:-:S02]  /*0b50*/  @!P0 IADD3 R20, P6, R31, R14, RZ ;  /* 0x0000000e1f148210 */ /* 0x000fc40007fde0ff */
[----:B------:R-:W-:Y:S01]  /*0b60*/  @!P3 IADD3.X R19, R24, R17, RZ, P5, !PT ;  /* 0x000000111813b210 */ /* 0x000fe20002ffe4ff */
[----:B------:R-:W-:Y:S01]  /*0b70*/  IMAD.WIDE R32, R56, 0x8, R32 ;  /* 0x0000000838207825 */ /* 0x000fe200078e0220 */
[----:B------:R-:W-:Y:S01]  /*0b80*/  @!P0 IADD3.X R21, R12, R15, RZ, P6, !PT ;  /* 0x0000000f0c158210 */ /* 0x000fe200037fe4ff */
[----:B------:R-:W2:Y:S01]  /*0b90*/  @!P4 LDC.64 R24, c[0x0][0x288] ;  /* 0x0000a200ff18cb82 */ /* 0x000ea20000000a00 */
[----:B------:R-:W-:Y:S01]  /*0ba0*/  SHF.R.S32.HI R15, RZ, 0x1f, R49 ;  /* 0x0000001fff0f7819 */ /* 0x000fe20000011431 */
[----:B------:R0:W5:Y:S01]  /*0bb0*/  @!P3 LDG.E R38, desc[UR8][R18.64] ;  /* 0x000000081226b981 */ /* 0x000162000c1e1900 */
[----:B------:R-:W-:Y:S01]  /*0bc0*/  ISETP.GE.U32.AND P5, PT, R49, UR14, PT ;  /* 0x0000000e31007c0c */ /* 0x000fe2000bfa6070 */
[----:B-1----:R-:W-:Y:S01]  /*0bd0*/  @!P2 IMAD R14, R5, R26, RZ ;  /* 0x0000001a050ea224 */ /* 0x002fe200078e02ff */
[----:B------:R-:W-:Y:S01]  /*0be0*/  SHF.R.S32.HI R17, RZ, 0x1f, R48 ;  /* 0x0000001fff117819 */ /* 0x000fe20000011430 */
[----:B------:R-:W3:Y:S01]  /*0bf0*/  LDG.E.64 R32, desc[UR8][R32.64] ;  /* 0x0000000820207981 */ /* 0x000ee2000c1e1b00 */
[----:B------:R-:W-:Y:S01]  /*0c00*/  ISETP.GE.AND.EX P3, PT, R15, UR15, PT, P5 ;  /* 0x0000000f0f007c0c */ /* 0x000fe2000bf66350 */
[----:B------:R-:W1:Y:S01]  /*0c10*/  @!P2 LDC.64 R60, c[0x0][0x228] ;  /* 0x00008a00ff3cab82 */ /* 0x000e620000000a00 */
[----:B0-----:R-:W-:Y:S01]  /*0c20*/  @!P0 IADD3 R28, P5, R31, R28, RZ ;  /* 0x0000001c1f1c8210 */ /* 0x001fe20007fbe0ff */
[----:B------:R0:W5:Y:S01]  /*0c30*/  @!P0 LDG.E R40, desc[UR8][R20.64] ;  /* 0x0000000814288981 */ /* 0x000162000c1e1900 */
[----:B------:R-:W-:-:S02]  /*0c40*/  ISETP.GT.U32.OR P3, PT, R57, 0x27f, P3 ;  /* 0x0000027f3900780c */ /* 0x000fc40001f64470 */
[----:B------:R-:W-:Y:S02]  /*0c50*/  @!P2 MOV R18, R68 ;  /* 0x000000440012a202 */ /* 0x000fe40000000f00 */
[----:B------:R-:W-:Y:S01]  /*0c60*/  @!P2 MOV R19, R71 ;  /* 0x000000470013a202 */ /* 0x000fe20000000f00 */
[----:B------:R-:W1:Y:S01]  /*0c70*/  @!P4 LDC.64 R22, c[0x0][0x230] ;  /* 0x00008c00ff16cb82 */ /* 0x000e620000000a00 */
[----:B------:R-:W-:Y:S01]  /*0c80*/  ISETP.GE.U32.AND P6, PT, R48, UR14, PT ;  /* 0x0000000e30007c0c */ /* 0x000fe2000bfc6070 */
[C---:B------:R-:W-:Y:S01]  /*0c90*/  @!P2 IMAD R31, R51.reuse, R27, R14 ;  /* 0x0000001b331fa224 */ /* 0x040fe200078e020e */
[----:B------:R-:W-:Y:S01]  /*0ca0*/  @!P0 IADD3.X R29, R12, R29, RZ, P5, !PT ;  /* 0x0000001d0c1d8210 */ /* 0x000fe20002ffe4ff */
[----:B------:R-:W-:Y:S01]  /*0cb0*/  @!P2 IMAD.WIDE.U32 R26, R51, R26, R18 ;  /* 0x0000001a331aa225 */ /* 0x000fe200078e0012 */
[----:B------:R-:W-:Y:S02]  /*0cc0*/  ISETP.GE.AND.EX P5, PT, R17, UR15, PT, P6 ;  /* 0x0000000f11007c0c */ /* 0x000fe4000bfa6360 */
[----:B------:R-:W-:Y:S01]  /*0cd0*/  MOV R12, RZ ;  /* 0x000000ff000c7202 */ /* 0x000fe20000000f00 */
[----:B0-----:R-:W0:Y:S01]  /*0ce0*/  @!P3 LDC.64 R20, c[0x0][0x288] ;  /* 0x0000a200ff14bb82 */ /* 0x001e220000000a00 */
[----:B------:R-:W-:-:S02]  /*0cf0*/  ISETP.GT.U32.OR P5, PT, R57, 0x27f, P5 ;  /* 0x0000027f3900780c */ /* 0x000fc40002fa4470 */
[----:B------:R-:W-:Y:S01]  /*0d00*/  @!P2 IADD3 R27, R27, R31, RZ ;  /* 0x0000001f1b1ba210 */ /* 0x000fe20007ffe0ff */
[----:B--2---:R-:W-:Y:S01]  /*0d10*/  @!P4 IMAD R14, R3, R24, RZ ;  /* 0x00000018030ec224 */ /* 0x004fe200078e02ff */
[C---:B------:R-:W-:Y:S01]  /*0d20*/  @!P2 SHF.L.U32 R31, R26.reuse, 0x1, RZ ;  /* 0x000000011a1fa819 */ /* 0x040fe200000006ff */
[----:B------:R2:W5:Y:S01]  /*0d30*/  @!P0 LDG.E R12, desc[UR8][R28.64] ;  /* 0x000000081c0c8981 */ /* 0x000562000c1e1900 */
[----:B------:R-:W-:Y:S01]  /*0d40*/  @!P2 SHF.L.U64.HI R16, R26, 0x1, R27 ;  /* 0x000000011a10a819 */ /* 0x000fe2000001021b */
[----:B------:R-:W0:Y:S01]  /*0d50*/  @!P4 LDC.64 R18, c[0x0][0x228] ;  /* 0x00008a00ff12cb82 */ /* 0x000e220000000a00 */
[----:B------:R-:W-:Y:S02]  /*0d60*/  @!P4 MOV R26, R68 ;  /* 0x00000044001ac202 */ /* 0x000fe40000000f00 */
[----:B------:R-:W-:Y:S01]  /*0d70*/  @!P4 MOV R27, R71 ;  /* 0x00000047001bc202 */ /* 0x000fe20000000f00 */
[C---:B------:R-:W-:Y:S01]  /*0d80*/  @!P4 IMAD R35, R50.reuse, R25, R14 ;  /* 0x000000193223c224 */ /* 0x040fe200078e020e */
[----:B----4-:R-:W-:Y:S01]  /*0d90*/  @!P2 IADD3 R36, P0, R31, R36, RZ ;  /* 0x000000241f24a210 */ /* 0x010fe20007f1e0ff */
[----:B------:R-:W-:-:S03]  /*0da0*/  @!P4 IMAD.WIDE.U32 R24, R50, R24, R26 ;  /* 0x000000183218c225 */ /* 0x000fc600078e001a */
[----:B------:R-:W-:Y:S01]  /*0db0*/  @!P2 IADD3.X R37, R16, R37, RZ, P0, !PT ;  /* 0x000000251025a210 */ /* 0x000fe200007fe4ff */
[----:B------:R-:W4:Y:S01]  /*0dc0*/  @!P5 LDC.64 R26, c[0x0][0x288] ;  /* 0x0000a200ff1adb82 */ /* 0x000f220000000a00 */
[----:B-1----:R-:W-:Y:S02]  /*0dd0*/  @!P2 IADD3 R60, P0, R31, R60, RZ ;  /* 0x0000003c1f3ca210 */ /* 0x002fe40007f1e0ff */
[----:B------:R-:W-:Y:S02]  /*0de0*/  @!P4 IADD3 R25, R25, R35, RZ ;  /* 0x000000231919c210 */ /* 0x000fe40007ffe0ff */
[----:B------:R-:W-:Y:S02]  /*0df0*/  @!P4 SHF.L.U32 R31, R24, 0x1, RZ ;  /* 0x00000001181fc819 */ /* 0x000fe400000006ff */
[----:B------:R-:W-:Y:S01]  /*0e00*/  MOV R14, RZ ;  /* 0x000000ff000e7202 */ /* 0x000fe20000000f00 */
[----:B--2---:R-:W1:Y:S01]  /*0e10*/  @!P3 LDC.64 R28, c[0x0][0x230] ;  /* 0x00008c00ff1cbb82 */ /* 0x004e620000000a00 */
[----:B------:R-:W-:-:S02]  /*0e20*/  @!P2 IADD3.X R61, R16, R61, RZ, P0, !PT ;  /* 0x0000003d103da210 */ /* 0x000fc400007fe4ff */
[----:B------:R-:W-:Y:S02]  /*0e30*/  @!P4 SHF.L.U64.HI R42, R24, 0x1, R25 ;  /* 0x00000001182ac819 */ /* 0x000fe40000010219 */
[----:B------:R-:W-:Y:S01]  /*0e40*/  @!P4 IADD3 R34, P0, R31, R22, RZ ;  /* 0x000000161f22c210 */ /* 0x000fe20007f1e0ff */
[----:B------:R2:W5:Y:S01]  /*0e50*/  @!P2 LDG.E R14, desc[UR8][R36.64] ;  /* 0x00000008240ea981 */ /* 0x000562000c1e1900 */
[----:B------:R-:W-:Y:S02]  /*0e60*/  MOV R16, RZ ;  /* 0x000000ff00107202 */ /* 0x000fe40000000f00 */
[----:B------:R-:W-:Y:S01]  /*0e70*/  @!P4 IADD3.X R35, R42, R23, RZ, P0, !PT ;  /* 0x000000172a23c210 */ /* 0x000fe200007fe4ff */
[----:B0-----:R-:W-:Y:S01]  /*0e80*/  @!P3 IMAD R24, R15, R20, RZ ;  /* 0x000000140f18b224 */ /* 0x001fe200078e02ff */
[----:B------:R-:W0:Y:S02]  /*0e90*/  @!P3 LDC.64 R22, c[0x0][0x228] ;  /* 0x00008a00ff16bb82 */ /* 0x000e240000000a00 */
[----:B------:R-:W5:Y:S01]  /*0ea0*/  @!P2 LDG.E R16, desc[UR8][R60.64] ;  /* 0x000000083c10a981 */ /* 0x000f62000c1e1900 */
[----:B--2---:R-:W-:-:S02]  /*0eb0*/  @!P3 MOV R36, R68 ;  /* 0x000000440024b202 */ /* 0x004fc40000000f00 */
[----:B------:R-:W-:Y:S02]  /*0ec0*/  @!P3 MOV R37, R71 ;  /* 0x000000470025b202 */ /* 0x000fe40000000f00 */
[----:B------:R-:W-:Y:S01]  /*0ed0*/  @!P4 IADD3 R30, P2, R31, R18, RZ ;  /* 0x000000121f1ec210 */ /* 0x000fe20007f5e0ff */
[C---:B------:R-:W-:Y:S01]  /*0ee0*/  @!P3 IMAD R31, R49.reuse, R21, R24 ;  /* 0x00000015311fb224 */ /* 0x040fe200078e0218 */
[----:B------:R-:W-:Y:S01]  /*0ef0*/  MOV R18, RZ ;  /* 0x000000ff00127202 */ /* 0x000fe20000000f00 */
[----:B------:R-:W-:Y:S01]  /*0f00*/  @!P3 IMAD.WIDE.U32 R36, R49, R20, R36 ;  /* 0x000000143124b225 */ /* 0x000fe200078e0024 */
[----:B------:R-:W2:Y:S04]  /*0f10*/  @!P5 LDC.64 R24, c[0x0][0x230] ;  /* 0x00008c00ff18db82 */ /* 0x000ea80000000a00 */
[----:B------:R-:W-:Y:S01]  /*0f20*/  @!P3 IADD3 R37, R37, R31, RZ ;  /* 0x0000001f2525b210 */ /* 0x000fe20007ffe0ff */
[----:B------:R1:W5:Y:S01]  /*0f30*/  @!P4 LDG.E R18, desc[UR8][R34.64] ;  /* 0x000000082212c981 */ /* 0x000362000c1e1900 */
[----:B------:R-:W-:Y:S01]  /*0f40*/  @!P4 IADD3.X R31, R42, R19, RZ, P2, !PT ;  /* 0x000000132a1fc210 */ /* 0x000fe200017fe4ff */
[----:B----4-:R-:W-:Y:S01]  /*0f50*/  @!P5 IMAD R19, R17, R26, RZ ;  /* 0x0000001a1113d224 */ /* 0x010fe200078e02ff */
[C---:B------:R-:W-:Y:S01]  /*0f60*/  @!P3 SHF.L.U64.HI R42, R36.reuse, 0x1, R37 ;  /* 0x00000001242ab819 */ /* 0x040fe20000010225 */
[----:B------:R-:W4:Y:S01]  /*0f70*/  @!P5 LDC.64 R20, c[0x0][0x228] ;  /* 0x00008a00ff14db82 */ /* 0x000f220000000a00 */
[----:B------:R-:W-:Y:S01]  /*0f80*/  @!P3 SHF.L.U32 R37, R36, 0x1, RZ ;  /* 0x000000012425b819 */ /* 0x000fe200000006ff */
[----:B------:R-:W-:Y:S01]  /*0f90*/  @!P5 IMAD R59, R48, R27, R19 ;  /* 0x0000001b303bd224 */ /* 0x000fe200078e0213 */
[----:B-1----:R-:W-:-:S02]  /*0fa0*/  @!P5 MOV R34, R68 ;  /* 0x000000440022d202 */ /* 0x002fc40000000f00 */
[----:B------:R-:W-:Y:S02]  /*0fb0*/  @!P5 MOV R35, R71 ;  /* 0x000000470023d202 */ /* 0x000fe40000000f00 */
[----:B------:R-:W-:Y:S01]  /*0fc0*/  @!P3 IADD3 R28, P0, R37, R28, RZ ;  /* 0x0000001c251cb210 */ /* 0x000fe20007f1e0ff */
[----:B------:R-:W-:-:S03]  /*0fd0*/  @!P5 IMAD.WIDE.U32 R26, R48, R26, R34 ;  /* 0x0000001a301ad225 */ /* 0x000fc600078e0022 */
[----:B------:R-:W-:Y:S02]  /*0fe0*/  @!P3 IADD3.X R29, R42, R29, RZ, P0, !PT ;  /* 0x0000001d2a1db210 */ /* 0x000fe400007fe4ff */
[----:B0-----:R-:W-:Y:S02]  /*0ff0*/  @!P3 IADD3 R22, P0, R37, R22, RZ ;  /* 0x000000162516b210 */ /* 0x001fe40007f1e0ff */
[----:B------:R-:W-:Y:S02]  /*1000*/  @!P5 IADD3 R35, R27, R59, RZ ;  /* 0x0000003b1b23d210 */ /* 0x000fe40007ffe0ff */
[C---:B------:R-:W-:Y:S02]  /*1010*/  @!P5 SHF.L.U32 R27, R26.reuse, 0x1, RZ ;  /* 0x000000011a1bd819 */ /* 0x040fe400000006ff */
[----:B------:R-:W-:Y:S02]  /*1020*/  @!P5 SHF.L.U64.HI R26, R26, 0x1, R35 ;  /* 0x000000011a1ad819 */ /* 0x000fe40000010223 */
[----:B------:R-:W-:-:S02]  /*1030*/  MOV R34, RZ ;  /* 0x000000ff00227202 */ /* 0x000fc40000000f00 */
[----:B------:R-:W-:Y:S02]  /*1040*/  MOV R35, RZ ;  /* 0x000000ff00237202 */ /* 0x000fe40000000f00 */
[----:B------:R-:W-:Y:S02]  /*1050*/  @!P3 IADD3.X R23, R42, R23, RZ, P0, !PT ;  /* 0x000000172a17b210 */ /* 0x000fe400007fe4ff */
[----:B------:R-:W5:Y:S04]  /*1060*/  @!P3 LDG.E R34, desc[UR8][R28.64] ;  /* 0x000000081c22b981 */ /* 0x000f68000c1e1900 */
[----:B------:R-:W5:Y:S01]  /*1070*/  @!P3 LDG.E R35, desc[UR8][R22.64] ;  /* 0x000000081623b981 */ /* 0x000f62000c1e1900 */
[----:B------:R-:W-:Y:S02]  /*1080*/  MOV R19, RZ ;  /* 0x000000ff00137202 */ /* 0x000fe40000000f00 */
[----:B--2---:R-:W-:-:S04]  /*1090*/  @!P5 IADD3 R24, P2, R27, R24, RZ ;  /* 0x000000181b18d210 */ /* 0x004fc80007f5e0ff */
[----:B------:R-:W5:Y:S01]  /*10a0*/  @!P4 LDG.E R19, desc[UR8][R30.64] ;  /* 0x000000081e13c981 */ /* 0x000f62000c1e1900 */
[----:B----4-:R-:W-:Y:S02]  /*10b0*/  @!P5 IADD3 R20, P4, R27, R20, RZ ;  /* 0x000000141b14d210 */ /* 0x010fe40007f9e0ff */
[C---:B------:R-:W-:Y:S02]  /*10c0*/  @!P5 IADD3.X R25, R26.reuse, R25, RZ, P2, !PT ;  /* 0x000000191a19d210 */ /* 0x040fe400017fe4ff */
[----:B------:R-:W-:Y:S02]  /*10d0*/  @!P5 IADD3.X R21, R26, R21, RZ, P4, !PT ;  /* 0x000000151a15d210 */ /* 0x000fe400027fe4ff */
[----:B------:R-:W-:Y:S02]  /*10e0*/  MOV R60, 0x3f800000 ;  /* 0x3f800000003c7802 */ /* 0x000fe40000000f00 */
[----:B------:R-:W-:Y:S01]  /*10f0*/  CS2R R36, SRZ ;  /* 0x0000000000247805 */ /* 0x000fe2000001ff00 */
[----:B------:R-:W-:Y:S01]  /*1100*/  BSSY B0, `(.L_x_1586) ;  /* 0x0000021000007945 */ /* 0x000fe20003800000 */
[----:B------:R-:W-:-:S02]  /*1110*/  MOV R64, RZ ;  /* 0x000000ff00407202 */ /* 0x000fc40000000f00 */
[----:B------:R-:W-:Y:S02]  /*1120*/  MOV R59, RZ ;  /* 0x000000ff003b7202 */ /* 0x000fe40000000f00 */
[----:B------:R3:W5:Y:S01]  /*1130*/  @!P5 LDG.E R36, desc[UR8][R24.64] ;  /* 0x000000081824d981 */ /* 0x000762000c1e1900 */
[----:B------:R-:W-:-:S03]  /*1140*/  MOV R62, RZ ;  /* 0x000000ff003e7202 */ /* 0x000fc60000000f00 */
[----:B------:R0:W5:Y:S01]  /*1150*/  @!P5 LDG.E R37, desc[UR8][R20.64] ;  /* 0x000000081425d981 */ /* 0x000162000c1e1900 */
[----:B------:R-:W-:Y:S01]  /*1160*/  ISETP.NE.AND P5, PT, RZ, UR10, PT ;  /* 0x0000000aff007c0c */ /* 0x000fe2000bfa5270 */
[--C-:B---3--:R-:W-:Y:S02]  /*1170*/  HADD2.F32 R25, -RZ, R45.reuse.H0_H0 ;  /* 0x2000002dff197230 */ /* 0x108fe40000004100 */
[----:B------:R-:W-:Y:S02]  /*1180*/  HADD2.F32 R27, -RZ, R45.H1_H1 ;  /* 0x3000002dff1b7230 */ /* 0x000fe40000004100 */
[----:B------:R-:W-:-:S05]  /*1190*/  FFMA.FTZ R33, -R32, R32, R33 ;  /* 0x0000002020217223 */ /* 0x000fca0000010121 */
[----:B------:R-:W-:-:S13]  /*11a0*/  FSETP.GTU.FTZ.AND P0, PT, R33, RZ, PT ;  /* 0x000000ff2100720b */ /* 0x000fda0003f1c000 */
[----:B------:R-:W1:Y:S02]  /*11b0*/  @P0 LDC R26, c[0x0][0x250] ;  /* 0x00009400ff1a0b82 */ /* 0x000e640000000800 */
[----:B-1----:R-:W-:-:S04]  /*11c0*/  @P0 FADD.FTZ R26, R33, R26 ;  /* 0x0000001a211a0221 */ /* 0x002fc80000010000 */
[----:B------:R0:W1:Y:S01]  /*11d0*/  @P0 MUFU.RSQ R60, R26 ;  /* 0x0000001a003c0308 */ /* 0x0000620000001400 */
[----:B------:R-:W-:Y:S02]  /*11e0*/  ISETP.GT.U32.AND P0, PT, R57, 0x27f, PT ;  /* 0x0000027f3900780c */ /* 0x000fe40003f04070 */
[----:B------:R-:W-:-:S11]  /*11f0*/  MOV R33, RZ ;  /* 0x000000ff00217202 */ /* 0x000fd60000000f00 */
[----:B0-----:R-:W-:Y:S05]  /*1200*/  @P0 BRA `(.L_x_1587) ;  /* 0x0000000000400947 */ /* 0x001fea0003800000 */
[----:B------:R-:W-:Y:S01]  /*1210*/  ISETP.NE.AND P0, PT, RZ, UR10, PT ;  /* 0x0000000aff007c0c */ /* 0x000fe2000bf05270 */
[----:B------:R-:W0:Y:S01]  /*1220*/  LDC.64 R22, c[0x0][0x238] ;  /* 0x00008e00ff167b82 */ /* 0x000e220000000a00 */
[----:B------:R-:W-:-:S04]  /*1230*/  IADD3 R43, R58, R43, RZ ;  /* 0x0000002b3a2b7210 */ /* 0x000fc80007ffe0ff */
[----:B------:R-:W-:-:S07]  /*1240*/  SHF.R.S32.HI R24, RZ, 0x1f, R43 ;  /* 0x0000001fff187819 */ /* 0x000fce000001142b */
[----:B------:R-:W2:Y:S01]  /*1250*/  @P0 LDC.64 R20, c[0x0][0x240] ;  /* 0x00009000ff140b82 */ /* 0x000ea20000000a00 */
[----:B0-----:R-:W-:-:S05]  /*1260*/  IMAD.WIDE R22, R43, 0x2, R22 ;  /* 0x000000022b167825 */ /* 0x001fca00078e0216 */
[----:B------:R-:W3:Y:S04]  /*1270*/  LDG.E.U16 R64, desc[UR8][R22.64] ;  /* 0x0000000816407981 */ /* 0x000ee8000c1e1500 */
[----:B------:R-:W4:Y:S01]  /*1280*/  LDG.E.U16 R62, desc[UR8][R22.64+0x2] ;  /* 0x00000208163e7981 */ /* 0x000f22000c1e1500 */
[----:B--2---:R-:W-:-:S04]  /*1290*/  @P0 LEA R20, P2, R43, R20, 0x1 ;  /* 0x000000142b140211 */ /* 0x004fc800078408ff */
[----:B------:R-:W-:-:S05]  /*12a0*/  @P0 LEA.HI.X R21, R43, R21, R24, 0x1, P2 ;  /* 0x000000152b150211 */ /* 0x000fca00010f0c18 */
[----:B------:R-:W2:Y:S04]  /*12b0*/  @P0 LDG.E.U16 R26, desc[UR8][R20.64] ;  /* 0x00000008141a0981 */ /* 0x000ea8000c1e1500 */
[----:B------:R-:W2:Y:S01]  /*12c0*/  @P0 LDG.E.U16 R24, desc[UR8][R20.64+0x2] ;  /* 0x0000020814180981 */ /* 0x000ea2000c1e1500 */
[----:B---3--:R-:W-:Y:S02]  /*12d0*/  SHF.L.U32 R64, R64, 0x10, RZ ;  /* 0x0000001040407819 */ /* 0x008fe400000006ff */
[----:B----4-:R-:W-:Y:S02]  /*12e0*/  SHF.L.U32 R62, R62, 0x10, RZ ;  /* 0x000000103e3e7819 */ /* 0x010fe400000006ff */
[----:B--2---:R-:W-:Y:S02]  /*12f0*/  @P0 SHF.L.U32 R59, R26, 0x10, RZ ;  /* 0x000000101a3b0819 */ /* 0x004fe400000006ff */
[----:B------:R-:W-:-:S07]  /*1300*/  @P0 SHF.L.U32 R33, R24, 0x10, RZ ;  /* 0x0000001018210819 */ /* 0x000fce00000006ff */
.L_x_1587:
[----:B------:R-:W-:Y:S05]  /*1310*/  BSYNC B0 ;  /* 0x0000000000007941 */ /* 0x000fea0003800000 */
.L_x_1586:
[C---:B------:R-:W-:Y:S01]  /*1320*/  FADD.FTZ R25, -R32.reuse, R25 ;  /* 0x0000001920197221 */ /* 0x040fe20000010100 */
[----:B------:R-:W-:Y:S01]  /*1330*/  FADD.FTZ R27, -R32, R27 ;  /* 0x0000001b201b7221 */ /* 0x000fe20000010100 */
[--C-:B-----5:R-:W-:Y:S02]  /*1340*/  HADD2.F32 R23, -RZ, R44.reuse.H0_H0 ;  /* 0x2000002cff177230 */ /* 0x120fe40000004100 */
[----:B------:R-:W-:Y:S02]  /*1350*/  HADD2.F32 R21, -RZ, R44.H1_H1 ;  /* 0x3000002cff157230 */ /* 0x000fe40000004100 */
[-C--:B-1----:R-:W-:Y:S01]  /*1360*/  FMUL.FTZ R22, R25, R60.reuse ;  /* 0x0000003c19167220 */ /* 0x082fe20000410000 */
        /* <DEDUP_REMOVED lines=13> */
[----:B-1----:R-:W-:Y:S01]  /*1440*/  FMUL.FTZ R23, R23, R28 ;  /* 0x0000001c17177220 */ /* 0x002fe20000410000 */
[----:B------:R-:W-:Y:S01]  /*1450*/  FADD.FTZ R31, -R28, 1 ;  /* 0x3f8000001c1f7421 */ /* 0x000fe20000010100 */
[----:B------:R-:W-:-:S03]  /*1460*/  FADD.FTZ R28, -R30, 1 ;  /* 0x3f8000001e1c7421 */ /* 0x000fc60000010100 */
[----:B------:R-:W-:Y:S01]  /*1470*/  FFMA.FTZ R24, R24, R31, 1 ;  /* 0x3f80000018187423 */ /* 0x000fe2000001001f */
[----:B------:R-:W-:-:S03]  /*1480*/  FFMA.FTZ R28, R25, R28, 1 ;  /* 0x3f800000191c7423 */ /* 0x000fc6000001001c */
[----:B------:R-:W-:Y:S01]  /*1490*/  FMUL.FTZ R23, R23, R24 ;  /* 0x0000001817177220 */ /* 0x000fe20000410000 */
[----:B------:R-:W-:-:S07]  /*14a0*/  FMUL.FTZ R21, R21, R28 ;  /* 0x0000001c15157220 */ /* 0x000fce0000410000 */
.L_x_1588:
[----:B------:R-:W-:Y:S01]  /*14b0*/  FMUL.FTZ R25, R23, R64 ;  /* 0x0000004017197220 */ /* 0x000fe20000410000 */
[--C-:B------:R-:W-:Y:S02]  /*14c0*/  HADD2.F32 R29, -RZ, R46.reuse.H0_H0 ;  /* 0x2000002eff1d7230 */ /* 0x100fe40000004100 */
[----:B------:R-:W-:Y:S01]  /*14d0*/  FMUL.FTZ R24, R21, R62 ;  /* 0x0000003e15187220 */ /* 0x000fe20000410000 */
[----:B------:R-:W-:Y:S02]  /*14e0*/  HADD2.F32 R31, -RZ, R46.H1_H1 ;  /* 0x3000002eff1f7230 */ /* 0x000fe40000004100 */
[----:B------:R-:W-:Y:S01]  /*14f0*/  FFMA.FTZ R27, R22, R25, RZ ;  /* 0x00000019161b7223 */ /* 0x000fe200000100ff */
[----:B------:R-:W-:Y:S01]  /*1500*/  FADD.FTZ R25, RZ, R25 ;  /* 0x00000019ff197221 */ /* 0x000fe20000010000 */
[----:B------:R-:W-:Y:S01]  /*1510*/  FADD.FTZ R29, -R32, R29 ;  /* 0x0000001d201d7221 */ /* 0x000fe20000010100 */
[----:B------:R-:W-:Y:S01]  /*1520*/  FFMA.FTZ R72, R22, R23, RZ ;  /* 0x0000001716487223 */ /* 0x000fe200000100ff */
[----:B------:R-:W-:Y:S01]  /*1530*/  FADD.FTZ R31, -R32, R31 ;  /* 0x0000001f201f7221 */ /* 0x000fe20000010100 */
[----:B------:R-:W-:Y:S01]  /*1540*/  FFMA.FTZ R43, R20, R24, R27 ;  /* 0x00000018142b7223 */ /* 0x000fe2000001001b */
[----:B------:R-:W-:Y:S01]  /*1550*/  FADD.FTZ R61, R24, R25 ;  /* 0x00000019183d7221 */ /* 0x000fe20000010000 */
[-C--:B------:R-:W-:Y:S01]  /*1560*/  FMUL.FTZ R63, R29, R60.reuse ;  /* 0x0000003c1d3f7220 */ /* 0x080fe20000410000 */
        /* <DEDUP_REMOVED lines=22> */
.L_x_1589:
[----:B------:R-:W-:Y:S01]  /*16d0*/  FADD.FTZ R24, RZ, R23 ;  /* 0x00000017ff187221 */ /* 0x000fe20000010000 */
[----:B------:R-:W-:Y:S01]  /*16e0*/  FMUL.FTZ R26, R25, R64 ;  /* 0x00000040191a7220 */ /* 0x000fe20000410000 */
[----:B------:R-:W-:Y:S01]  /*16f0*/  FFMA.FTZ R20, R20, R21, RZ ;  /* 0x0000001514147223 */ /* 0x000fe200000100ff */
[C---:B------:R-:W-:Y:S01]  /*1700*/  FFMA.FTZ R22, R63.reuse, R25, R72 ;  /* 0x000000193f167223 */ /* 0x040fe20000010048 */
[----:B------:R-:W-:Y:S01]  /*1710*/  FADD.FTZ R23, R24, R25 ;  /* 0x0000001918177221 */ /* 0x000fe20000010000 */
[----:B------:R-:W-:Y:S01]  /*1720*/  FADD.FTZ R24, RZ, R21 ;  /* 0x00000015ff187221 */ /* 0x000fe20000010000 */
[----:B------:R-:W-:Y:S01]  /*1730*/  FFMA.FTZ R25, R63, R26, R43 ;  /* 0x0000001a3f197223 */ /* 0x000fe2000001002b */
[----:B------:R-:W-:Y:S02]  /*1740*/  HADD2.F32 R29, -RZ, R39.H1_H1 ;  /* 0x30000027ff1d7230 */ /* 0x000fe40000004100 */
[----:B------:R-:W-:Y:S01]  /*1750*/  FFMA.FTZ R20, R74, R27, R20 ;  /* 0x0000001b4a147223 */ /* 0x000fe20000010014 */
[----:B------:R-:W-:Y:S01]  /*1760*/  FADD.FTZ R21, R24, R27 ;  /* 0x0000001b18157221 */ /* 0x000fe20000010000 */
[----:B------:R-:W-:Y:S01]  /*1770*/  FMUL.FTZ R24, R27, R62 ;  /* 0x0000003e1b187220 */ /* 0x000fe20000410000 */
[----:B------:R-:W-:Y:S01]  /*1780*/  FADD.FTZ R27, R61, R26 ;  /* 0x0000001a3d1b7221 */ /* 0x000fe20000010000 */
[----:B------:R-:W-:-:S02]  /*1790*/  FADD.FTZ R29, -R32, R29 ;  /* 0x0000001d201d7221 */ /* 0x000fc40000010100 */
[----:B------:R-:W-:Y:S01]  /*17a0*/  FFMA.FTZ R43, R74, R24, R25 ;  /* 0x000000184a2b7223 */ /* 0x000fe20000010019 */
[----:B------:R-:W-:Y:S02]  /*17b0*/  HADD2.F32 R25, -RZ, R39.H0_H0 ;  /* 0x20000027ff197230 */ /* 0x000fe40000004100 */
[----:B------:R-:W-:Y:S01]  /*17c0*/  FADD.FTZ R61, R24, R27 ;  /* 0x0000001b183d7221 */ /* 0x000fe20000010000 */
[----:B------:R-:W-:Y:S01]  /*17d0*/  FMUL.FTZ R65, R29, R60 ;  /* 0x0000003c1d417220 */ /* 0x000fe20000410000 */
[----:B------:R-:W-:Y:S02]  /*17e0*/  HADD2.F32 R27, -RZ, R38.H1_H1 ;  /* 0x30000026ff1b7230 */ /* 0x000fe40000004100 */
[----:B------:R-:W-:-:S04]  /*17f0*/  FADD.FTZ R25, -R32, R25 ;  /* 0x0000001920197221 */ /* 0x000fc80000010100 */
[----:B------:R-:W-:Y:S01]  /*1800*/  FMUL.FTZ R63, R25, R60 ;  /* 0x0000003c193f7220 */ /* 0x000fe20000410000 */
[----:B------:R-:W-:Y:S01]  /*1810*/  HADD2.F32 R25, -RZ, R38.H0_H0 ;  /* 0x20000026ff197230 */ /* 0x000fe20000004100 */
        /* <DEDUP_REMOVED lines=19> */
.L_x_1590:
[----:B------:R-:W-:Y:S01]  /*1950*/  FMUL.FTZ R24, R25, R64 ;  /* 0x0000004019187220 */ /* 0x000fe20000410000 */
[----:B------:R-:W-:Y:S01]  /*1960*/  FADD.FTZ R23, R23, R25 ;  /* 0x0000001917177221 */ /* 0x000fe20000010000 */
[----:B------:R-:W-:Y:S01]  /*1970*/  FFMA.FTZ R22, R63, R25, R22 ;  /* 0x000000193f167223 */ /* 0x000fe20000010016 */
[----:B------:R-:W-:Y:S01]  /*1980*/  FMUL.FTZ R26, R27, R62 ;  /* 0x0000003e1b1a7220 */ /* 0x000fe20000410000 */
[----:B------:R-:W-:Y:S01]  /*1990*/  FFMA.FTZ R25, R63, R24, R43 ;  /* 0x000000183f197223 */ /* 0x000fe2000001002b */
[----:B------:R-:W-:Y:S01]  /*19a0*/  FFMA.FTZ R20, R65, R27, R20 ;  /* 0x0000001b41147223 */ /* 0x000fe20000010014 */
[--C-:B------:R-:W-:Y:S02]  /*19b0*/  HADD2.F32 R29, -RZ, R40.reuse.H1_H1 ;  /* 0x30000028ff1d7230 */ /* 0x100fe40000004100 */
[----:B------:R-:W-:Y:S01]  /*19c0*/  FADD.FTZ R21, R21, R27 ;  /* 0x0000001b15157221 */ /* 0x000fe20000010000 */
[----:B------:R-:W-:Y:S01]  /*19d0*/  FFMA.FTZ R65, R65, R26, R25 ;  /* 0x0000001a41417223 */ /* 0x000fe20000010019 */
[----:B------:R-:W-:-:S02]  /*19e0*/  HADD2.F32 R25, -RZ, R40.H0_H0 ;  /* 0x20000028ff197230 */ /* 0x000fc40000004100 */
[----:B------:R-:W-:Y:S01]  /*19f0*/  FADD.FTZ R27, R61, R24 ;  /* 0x000000183d1b7221 */ /* 0x000fe20000010000 */
[C---:B------:R-:W-:Y:S02]  /*1a00*/  FADD.FTZ R29, -R32.reuse, R29 ;  /* 0x0000001d201d7221 */ /* 0x040fe40000010100 */
[----:B------:R-:W-:Y:S01]  /*1a10*/  FADD.FTZ R25, -R32, R25 ;  /* 0x0000001920197221 */ /* 0x000fe20000010100 */
[----:B------:R-:W-:Y:S01]  /*1a20*/  FADD.FTZ R43, R26, R27 ;  /* 0x0000001b1a2b7221 */ /* 0x000fe20000010000 */
[-C--:B------:R-:W-:Y:S01]  /*1a30*/  FMUL.FTZ R63, R29, R60.reuse ;  /* 0x0000003c1d3f7220 */ /* 0x080fe20000410000 */
[--C-:B------:R-:W-:Y:S02]  /*1a40*/  HADD2.F32 R27, -RZ, R12.reuse.H1_H1 ;  /* 0x3000000cff1b7230 */ /* 0x100fe40000004100 */
        /* <DEDUP_REMOVED lines=21> */
.L_x_1591:
        /* <DEDUP_REMOVED lines=37> */
.L_x_1592:
[----:B------:R-:W-:Y:S01]  /*1df0*/  FMUL.FTZ R26, R25, R64 ;  /* 0x00000040191a7220 */ /* 0x000fe20000410000 */
[----:B------:R-:W-:Y:S01]  /*1e00*/  FADD.FTZ R24, R21, R27 ;  /* 0x0000001b15187221 */ /* 0x000fe20000010000 */
[----:B------:R-:W-:Y:S01]  /*1e10*/  FADD.FTZ R23, R23, R25 ;  /* 0x0000001917177221 */ /* 0x000fe20000010000 */
[----:B------:R-:W-:Y:S01]  /*1e20*/  FFMA.FTZ R22, R61, R25, R22 ;  /* 0x000000193d167223 */ /* 0x000fe20000010016 */
[----:B------:R-:W-:Y:S01]  /*1e30*/  FFMA.FTZ R21, R65, R27, R20 ;  /* 0x0000001b41157223 */ /* 0x000fe20000010014 */
        /* <DEDUP_REMOVED lines=8> */
[----:B------:R-:W-:Y:S02]  /*1ec0*/  HADD2.F32 R27, -RZ, R19.H1_H1 ;  /* 0x30000013ff1b7230 */ /* 0x000fe40000004100 */
[----:B------:R-:W-:Y:S01]  /*1ed0*/  FADD.FTZ R25, -R32, R25 ;  /* 0x0000001920197221 */ /* 0x000fe20000010100 */
[----:B------:R-:W-:-:S03]  /*1ee0*/  FMUL.FTZ R72, R29, R60 ;  /* 0x0000003c1d487220 */ /* 0x000fc60000410000 */
        /* <DEDUP_REMOVED lines=21> */
.L_x_1593:
[----:B------:R-:W-:Y:S01]  /*2040*/  FMUL.FTZ R26, R25, R64 ;  /* 0x00000040191a7220 */ /* 0x000fe20000410000 */
[----:B------:R-:W-:Y:S01]  /*2050*/  FADD.FTZ R23, R23, R25 ;  /* 0x0000001917177221 */ /* 0x000fe20000010000 */
[C---:B------:R-:W-:Y:S01]  /*2060*/  FFMA.FTZ R25, R61.reuse, R25, R22 ;  /* 0x000000193d197223 */ /* 0x040fe20000010016 */
[----:B------:R-:W-:Y:S01]  /*2070*/  FFMA.FTZ R22, R72, R27, R21 ;  /* 0x0000001b48167223 */ /* 0x000fe20000010015 */
[--C-:B------:R-:W-:Y:S02]  /*2080*/  HADD2.F32 R21, -RZ, R34.reuse.H0_H0 ;  /* 0x20000022ff157230 */ /* 0x100fe40000004100 */
[----:B------:R-:W-:Y:S01]  /*2090*/  FFMA.FTZ R28, R61, R26, R65 ;  /* 0x0000001a3d1c7223 */ /* 0x000fe20000010041 */
[----:B------:R-:W-:Y:S02]  /*20a0*/  HADD2.F32 R29, -RZ, R34.H1_H1 ;  /* 0x30000022ff1d7230 */ /* 0x000fe40000004100 */
[----:B------:R-:W-:Y:S01]  /*20b0*/  FADD.FTZ R20, R24, R27 ;  /* 0x0000001b18147221 */ /* 0x000fe20000010000 */
[----:B------:R-:W-:Y:S01]  /*20c0*/  FMUL.FTZ R27, R27, R62 ;  /* 0x0000003e1b1b7220 */ /* 0x000fe20000410000 */
[C---:B------:R-:W-:Y:S01]  /*20d0*/  FADD.FTZ R21, -R32.reuse, R21 ;  /* 0x0000001520157221 */ /* 0x040fe20000010100 */
[----:B------:R-:W-:Y:S01]  /*20e0*/  FADD.FTZ R26, R43, R26 ;  /* 0x0000001a2b1a7221 */ /* 0x000fe20000010000 */
        /* <DEDUP_REMOVED lines=26> */
.L_x_1594:
[----:B------:R-:W-:Y:S01]  /*2290*/  FMUL.FTZ R27, R24, R64 ;  /* 0x00000040181b7220 */ /* 0x000fe20000410000 */
[----:B------:R-:W-:Y:S01]  /*22a0*/  FADD.FTZ R26, R23, R24 ;  /* 0x00000018171a7221 */ /* 0x000fe20000010000 */
[----:B------:R-:W-:Y:S01]  /*22b0*/  FMUL.FTZ R28, R21, R62 ;  /* 0x0000003e151c7220 */ /* 0x000fe20000410000 */
[C---:B------:R-:W-:Y:S01]  /*22c0*/  FFMA.FTZ R24, R76.reuse, R24, R25 ;  /* 0x000000184c187223 */ /* 0x040fe20000010019 */
[----:B------:R-:W-:Y:S01]  /*22d0*/  FFMA.FTZ R23, R76, R27, R72 ;  /* 0x0000001b4c177223 */ /* 0x000fe20000010048 */
[----:B------:R-:W-:Y:S01]  /*22e0*/  FADD.FTZ R27, R74, R27 ;  /* 0x0000001b4a1b7221 */ /* 0x000fe20000010000 */
[C---:B------:R-:W-:Y:S01]  /*22f0*/  FFMA.FTZ R25, R61.reuse, R21, R22 ;  /* 0x000000153d197223 */ /* 0x040fe20000010016 */
[----:B------:R-:W-:Y:S02]  /*2300*/  HADD2.F32 R29, -RZ, R37.H0_H0 ;  /* 0x20000025ff1d7230 */ /* 0x000fe40000004100 */
[----:B------:R-:W-:Y:S01]  /*2310*/  FFMA.FTZ R72, R61, R28, R23 ;  /* 0x0000001c3d487223 */ /* 0x000fe20000010017 */
[----:B------:R-:W-:Y:S01]  /*2320*/  FADD.FTZ R61, R28, R27 ;  /* 0x0000001b1c3d7221 */ /* 0x000fe20000010000 */
[----:B------:R-:W-:-:S02]  /*2330*/  HADD2.F32 R27, -RZ, R36.H1_H1 ;  /* 0x30000024ff1b7230 */ /* 0x000fc40000004100 */
[----:B------:R-:W-:-:S03]  /*2340*/  HADD2.F32 R23, -RZ, R36.H0_H0 ;  /* 0x20000024ff177230 */ /* 0x000fc60000004100 */
[C---:B------:R-:W-:Y:S02]  /*2350*/  FADD.FTZ R27, -R32.reuse, R27 ;  /* 0x0000001b201b7221 */ /* 0x040fe40000010100 */
[----:B------:R-:W-:Y:S02]  /*2360*/  FADD.FTZ R23, -R32, R23 ;  /* 0x0000001720177221 */ /* 0x000fe40000010100 */
        /* <DEDUP_REMOVED lines=22> */
.L_x_1595:
[----:B------:R-:W-:Y:S01]  /*24d0*/  FMUL.FTZ R28, R29, R64 ;  /* 0x000000401d1c7220 */ /* 0x000fe20000410000 */
[C---:B------:R-:W-:Y:S01]  /*24e0*/  ISETP.GT.AND P0, PT, R10.reuse, 0x1e, PT ;  /* 0x0000001e0a00780c */ /* 0x040fe20003f04270 */
        /* <DEDUP_REMOVED lines=12> */
[----:B------:R-:W-:Y:S01]  /*25b0*/  FFMA.FTZ R24, R23, R29, R24 ;  /* 0x0000001d17187223 */ /* 0x000fe20000010018 */
[----:B------:R-:W1:Y:S01]  /*25c0*/  SHFL.DOWN PT, R31, R42, 0x1, 0x1f ;  /* 0x08201f002a1f7f89 */ /* 0x000e6200000e0000 */
[----:B------:R-:W-:Y:S01]  /*25d0*/  FADD.FTZ R26, R26, R29 ;  /* 0x0000001d1a1a7221 */ /* 0x000fe20000010000 */
        /* <DEDUP_REMOVED lines=81> */
.L_x_1597:
[----:B------:R-:W-:Y:S05]  /*2af0*/  BSYNC B0 ;  /* 0x0000000000007941 */ /* 0x000fea0003800000 */
.L_x_1596:
        /* <DEDUP_REMOVED lines=38> */
.L_x_1599:
[----:B------:R-:W-:Y:S05]  /*2d60*/  BSYNC B0 ;  /* 0x0000000000007941 */ /* 0x000fea0003800000 */
.L_x_1598:
        /* <DEDUP_REMOVED lines=18> */
.L_x_1601:
[----:B------:R-:W-:Y:S05]  /*2e90*/  BSYNC B0 ;  /* 0x0000000000007941 */ /* 0x000fea0003800000 */
.L_x_1600:
        /* <DEDUP_REMOVED lines=32> */
.L_x_1604:
[----:B--2---:R-:W2:Y:S04]  /*30a0*/  LDG.E.STRONG.GPU R22, desc[UR8][R20.64] ;  /* 0x0000000814167981 */ /* 0x004ea8000c1ef900 */
[----:B--2---:R-:W-:Y:S01]  /*30b0*/  CCTL.IVALL ;  /* 0x00000000ff00798f */ /* 0x004fe20002000000 */
[----:B------:R-:W-:Y:S05]  /*30c0*/  YIELD ;  /* 0x0000000000007946 */ /* 0x000fea0003800000 */
[----:B------:R-:W-:-:S13]  /*30d0*/  ISETP.NE.AND P0, PT, R22, R29, PT ;  /* 0x0000001d1600720c */ /* 0x000fda0003f05270 */
[----:B------:R-:W-:Y:S05]  /*30e0*/  @P0 BRA `(.L_x_1604) ;  /* 0xfffffffc00ec0947 */ /* 0x000fea000383ffff */
.L_x_1603:
        /* <DEDUP_REMOVED lines=17> */
.L_x_1608:
        /* <DEDUP_REMOVED lines=115> */
.L_x_1607:
        /* <DEDUP_REMOVED lines=61> */
.L_x_1609:
[----:B------:R-:W-:-:S13]  /*3d00*/  ISETP.NE.OR P0, PT, R29, RZ, P0 ;  /* 0x000000ff1d00720c */ /* 0x000fda0000705670 */
[----:B------:R-:W-:Y:S05]  /*3d10*/  @!P0 BRA `(.L_x_1605) ;  /* 0x00000000007c8947 */ /* 0x000fea0003800000 */
.L_x_1606:
        /* <DEDUP_REMOVED lines=31> */
.L_x_1605:
        /* <DEDUP_REMOVED lines=11> */
.L_x_1611:
[----:B------:R-:W-:Y:S05]  /*3fc0*/  BSYNC B0 ;  /* 0x0000000000007941 */ /* 0x000fea0003800000 */
.L_x_1610:
        /* <DEDUP_REMOVED lines=16> */
.L_x_1602:
[----:B------:R-:W1:Y:S01]  /*40d0*/  S2UR UR6, SR_CgaCtaId ;  /* 0x00000000000679c3 */ /* 0x000e620000008800 */
[----:B------:R-:W-:Y:S01]  /*40e0*/  UMOV UR5, 0x400 ;  /* 0x0000040000057882 */ /* 0x000fe20000000000 */
[--C-:B--2---:R-:W-:Y:S01]  /*40f0*/  HADD2.F32 R23, -RZ, R45.reuse.H0_H0 ;  /* 0x2000002dff177230 */ /* 0x104fe20000004100 */
[----:B------:R-:W-:Y:S01]  /*4100*/  ULDC.64 UR14, c[0x0][0x290] ;  /* 0x0000a400000e7ab9 */ /* 0x000fe20000000a00 */
[----:B------:R-:W-:Y:S01]  /*4110*/  HADD2.F32 R45, -RZ, R45.H1_H1 ;  /* 0x3000002dff2d7230 */ /* 0x000fe20000004100 */
[----:B------:R-:W-:Y:S01]  /*4120*/  ISETP.GE.U32.AND P0, PT, R54, UR14, PT ;  /* 0x0000000e36007c0c */ /* 0x000fe2000bf06070 */
[----:B------:R-:W-:Y:S02]  /*4130*/  HADD2.F32 R27, -RZ, R46.H0_H0 ;  /* 0x2000002eff1b7230 */ /* 0x000fe40000004100 */
[C---:B------:R-:W-:Y:S01]  /*4140*/  FADD.FTZ R29, -R32.reuse, R23 ;  /* 0x00000017201d7221 */ /* 0x040fe20000010100 */
[----:B------:R-:W-:Y:S02]  /*4150*/  HADD2.F32 R23, -RZ, R44.H1_H1 ;  /* 0x3000002cff177230 */ /* 0x000fe40000004100 */
[----:B------:R-:W-:Y:S01]  /*4160*/  FADD.FTZ R45, -R32, R45 ;  /* 0x0000002d202d7221 */ /* 0x000fe20000010100 */
[----:B-1----:R-:W-:-:S09]  /*4170*/  ULEA UR5, UR6, UR5, 0x18 ;  /* 0x0000000506057291 */ /* 0x002fd2000f8ec03f */
[----:B------:R0:W-:Y:S01]  /*4180*/  @!P2 STS.64 [UR5+0xc0], R42 ;  /* 0x0000c02aff00a988 */ /* 0x0001e20008000a05 */
[----:B------:R-:W-:Y:S01]  /*4190*/  BAR.SYNC.DEFER_BLOCKING 0x0 ;  /* 0x0000000000007b1d */ /* 0x000fe20000010000 */
[----:B0-----:R-:W-:-:S05]  /*41a0*/  FMUL.FTZ R42, R29, R60 ;  /* 0x0000003c1d2a7220 */ /* 0x001fca0000410000 */
[----:B------:R-:W0:Y:S01]  /*41b0*/  LDS.64 R20, [UR5+0xc0] ;  /* 0x0000c005ff147984 */ /* 0x000e220008000a00 */
[----:B------:R-:W-:Y:S02]  /*41c0*/  ULDC UR5, c[0x0][0x2bc] ;  /* 0x0000af0000057ab9 */ /* 0x000fe40000000800 */
[----:B0-----:R-:W-:Y:S01]  /*41d0*/  FMUL.FTZ R24, R20, UR5 ;  /* 0x0000000514187c20 */ /* 0x001fe20008410000 */
[----:B------:R-:W-:Y:S01]  /*41e0*/  FMUL.FTZ R25, R21, UR5 ;  /* 0x0000000515197c20 */ /* 0x000fe20008410000 */
[----:B------:R-:W-:Y:S02]  /*41f0*/  HADD2.F32 R21, -RZ, R44.H0_H0 ;  /* 0x2000002cff157230 */ /* 0x000fe40000004100 */
        /* <DEDUP_REMOVED lines=20> */
.L_x_1612:
        /* <DEDUP_REMOVED lines=20> */
.L_x_1614:
[----:B------:R-:W-:Y:S05]  /*4480*/  BSYNC B0 ;  /* 0x0000000000007941 */ /* 0x000fea0003800000 */
.L_x_1613:
[----:B0-----:R-:W-:Y:S01]  /*4490*/  HADD2.F32 R23, -RZ, R46.H1_H1 ;  /* 0x3000002eff177230 */ /* 0x001fe20000004100 */
[----:B------:R-:W-:Y:S01]  /*44a0*/  ISETP.GE.U32.AND P2, PT, R53, UR14, PT ;  /* 0x0000000e35007c0c */ /* 0x000fe2000bf46070 */
[C---:B------:R-:W-:Y:S01]  /*44b0*/  FADD.FTZ R27, -R32.reuse, R27 ;  /* 0x0000001b201b7221 */ /* 0x040fe20000010100 */
[----:B------:R-:W-:Y:S01]  /*44c0*/  ISETP.GE.AND.EX P3, PT, R11, UR15, PT, P0 ;  /* 0x0000000f0b007c0c */ /* 0x000fe2000bf66300 */
[----:B------:R-:W-:Y:S01]  /*44d0*/  HADD2.F32 R21, -RZ, R41.H0_H0 ;  /* 0x20000029ff157230 */ /* 0x000fe20000004100 */
[----:B------:R-:W-:Y:S01]  /*44e0*/  ISETP.GE.AND.EX P4, PT, R9, UR15, PT, P2 ;  /* 0x0000000f09007c0c */ /* 0x000fe2000bf86320 */
[----:B------:R-:W-:Y:S01]  /*44f0*/  FADD.FTZ R23, -R32, R23 ;  /* 0x0000001720177221 */ /* 0x000fe20000010100 */
[----:B------:R-:W-:Y:S01]  /*4500*/  HADD2.F32 R43, -RZ, R39.H0_H0 ;  /* 0x20000027ff2b7230 */ /* 0x000fe20000004100 */
[----:B------:R-:W-:Y:S01]  /*4510*/  ISETP.GE.U32.AND P0, PT, R52, UR14, PT ;  /* 0x0000000e34007c0c */ /* 0x000fe2000bf06070 */
[----:B------:R-:W-:Y:S01]  /*4520*/  HADD2.F32 R41, -RZ, R41.H1_H1 ;  /* 0x30000029ff297230 */ /* 0x000fe20000004100 */
[----:B------:R-:W-:Y:S01]  /*4530*/  ISETP.GE.U32.AND P2, PT, R51, UR14, PT ;  /* 0x0000000e33007c0c */ /* 0x000fe2000bf46070 */
[----:B------:R-:W-:Y:S01]  /*4540*/  HADD2.F32 R39, -RZ, R39.H1_H1 ;  /* 0x30000027ff277230 */ /* 0x000fe20000004100 */
[----:B------:R-:W-:Y:S01]  /*4550*/  ISETP.GT.U32.OR P3, PT, R57, 0x27f, P3 ;  /* 0x0000027f3900780c */ /* 0x000fe20001f64470 */
        /* <DEDUP_REMOVED lines=22> */
.L_x_1615:
[----:B------:R-:W-:Y:S04]  /*46c0*/  BSSY B0, `(.L_x_1616) ;  /* 0x0000014000007945 */ /* 0x000fe80003800000 */
[----:B------:R-:W-:Y:S05]  /*46d0*/  @P3 BRA `(.L_x_1617) ;  /* 0x0000000000483947 */ /* 0x000fea0003800000 */
        /* <DEDUP_REMOVED lines=18> */
.L_x_1617:
[----:B------:R-:W-:Y:S05]  /*4800*/  BSYNC B0 ;  /* 0x0000000000007941 */ /* 0x000fea0003800000 */
.L_x_1616:
[C---:B------:R-:W-:Y:S01]  /*4810*/  FADD.FTZ R43, -R32.reuse, R43 ;  /* 0x0000002b202b7221 */ /* 0x040fe20000010100 */
[----:B------:R-:W-:Y:S01]  /*4820*/  FADD.FTZ R39, -R32, R39 ;  /* 0x0000002720277221 */ /* 0x000fe20000010100 */
[--C-:B0-----:R-:W-:Y:S02]  /*4830*/  HADD2.F32 R11, -RZ, R38.reuse.H0_H0 ;  /* 0x20000026ff0b7230 */ /* 0x101fe40000004100 */
        /* <DEDUP_REMOVED lines=22> */
.L_x_1618:
[----:B------:R-:W-:Y:S04]  /*49a0*/  BSSY B0, `(.L_x_1619) ;  /* 0x0000014000007945 */ /* 0x000fe80003800000 */
[----:B------:R-:W-:Y:S05]  /*49b0*/  @P4 BRA `(.L_x_1620) ;  /* 0x0000000000484947 */ /* 0x000fea0003800000 */
[C-C-:B------:R-:W-:Y:S01]  /*49c0*/  FFMA.FTZ R20, R24.reuse, R30, R25.reuse ;  /* 0x0000001e18147223 */ /* 0x140fe20000010019 */
[----:B------:R-:W-:Y:S01]  /*49d0*/  FFMA.FTZ R22, R24, R38, R25 ;  /* 0x0000002618167223 */ /* 0x000fe20000010019 */
[----:B------:R-:W-:Y:S02]  /*49e0*/  ULDC.64 UR12, c[0x0][0x288] ;  /* 0x0000a200000c7ab9 */ /* 0x000fe40000000a00 */
[----:B------:R-:W-:Y:S02]  /*49f0*/  IMAD R26, R9, UR12, RZ ;  /* 0x0000000c091a7c24 */ /* 0x000fe4000f8e02ff */
[----:B------:R-:W-:Y:S01]  /*4a00*/  FFMA.FTZ R11, R11, R64, -R20 ;  /* 0x000000400b0b7223 */ /* 0x000fe20000010814 */
[----:B------:R-:W-:Y:S01]  /*4a10*/  FFMA.FTZ R9, R21, R62, -R22 ;  /* 0x0000003e15097223 */ /* 0x000fe20000010816 */
[----:B------:R-:W-:Y:S01]  /*4a20*/  MOV R20, R68 ;  /* 0x0000004400147202 */ /* 0x000fe20000000f00 */
[----:B------:R-:W-:Y:S01]  /*4a30*/  IMAD R23, R53, UR13, R26 ;  /* 0x0000000d35177c24 */ /* 0x000fe2000f8e021a */
[----:B------:R-:W-:Y:S01]  /*4a40*/  MOV R21, R71 ;  /* 0x0000004700157202 */ /* 0x000fe20000000f00 */
        /* <DEDUP_REMOVED lines=9> */
.L_x_1620:
[----:B------:R-:W-:Y:S05]  /*4ae0*/  BSYNC B0 ;  /* 0x0000000000007941 */ /* 0x000fea0003800000 */
.L_x_1619:
        /* <DEDUP_REMOVED lines=56> */
.L_x_1621:
        /* <DEDUP_REMOVED lines=20> */
.L_x_1623:
[----:B------:R-:W-:Y:S05]  /*4fb0*/  BSYNC B0 ;  /* 0x0000000000007941 */ /* 0x000fea0003800000 */
.L_x_1622:
        /* <DEDUP_REMOVED lines=23> */
.L_x_1624:
[----:B------:R-:W-:Y:S04]  /*5130*/  BSSY B0, `(.L_x_1625) ;  /* 0x0000014000007945 */ /* 0x000fe80003800000 */
[----:B------:R-:W-:Y:S05]  /*5140*/  @P2 BRA `(.L_x_1626) ;  /* 0x0000000000482947 */ /* 0x000fea0003800000 */
[C-C-:B------:R-:W-:Y:S01]  /*5150*/  FFMA.FTZ R12, R24.reuse, R26, R25.reuse ;  /* 0x0000001a180c7223 */ /* 0x140fe20000010019 */
[----:B------:R-:W-:Y:S01]  /*5160*/  FFMA.FTZ R14, R24, R28, R25 ;  /* 0x0000001c180e7223 */ /* 0x000fe20000010019 */
[----:B------:R-:W-:Y:S01]  /*5170*/  ULDC.64 UR12, c[0x0][0x288] ;  /* 0x0000a200000c7ab9 */ /* 0x000fe20000000a00 */
[----:B------:R-:W-:Y:S01]  /*5180*/  MOV R20, R68 ;  /* 0x0000004400147202 */ /* 0x000fe20000000f00 */
[----:B------:R-:W-:Y:S01]  /*5190*/  FFMA.FTZ R7, R7, R64, -R12 ;  /* 0x0000004007077223 */ /* 0x000fe2000001080c */
[----:B------:R-:W-:Y:S02]  /*51a0*/  IMAD R12, R5, UR12, RZ ;  /* 0x0000000c050c7c24 */ /* 0x000fe4000f8e02ff */
[----:B------:R-:W-:Y:S01]  /*51b0*/  FFMA.FTZ R5, R21, R62, -R14 ;  /* 0x0000003e15057223 */ /* 0x000fe2000001080e */
[----:B------:R-:W-:Y:S01]  /*51c0*/  MOV R21, R71 ;  /* 0x0000004700157202 */ /* 0x000fe20000000f00 */
[----:B------:R-:W-:Y:S02]  /*51d0*/  IMAD R23, R51, UR13, R12 ;  /* 0x0000000d33177c24 */ /* 0x000fe4000f8e020c */
        /* <DEDUP_REMOVED lines=9> */
.L_x_1626:
[----:B------:R-:W-:Y:S05]  /*5270*/  BSYNC B0 ;  /* 0x0000000000007941 */ /* 0x000fea0003800000 */
.L_x_1625:
        /* <DEDUP_REMOVED lines=23> */
.L_x_1627:
[----:B------:R-:W-:Y:S04]  /*53f0*/  BSSY B0, `(.L_x_1628) ;  /* 0x0000014000007945 */ /* 0x000fe80003800000 */
[----:B------:R-:W-:Y:S05]  /*5400*/  @P3 BRA `(.L_x_1629) ;  /* 0x0000000000483947 */ /* 0x000fea0003800000 */
[C-C-:B------:R-:W-:Y:S01]  /*5410*/  FFMA.FTZ R14, R24.reuse, R28, R25.reuse ;  /* 0x0000001c180e7223 */ /* 0x140fe20000010019 */
[----:B------:R-:W-:Y:S01]  /*5420*/  ULDC.64 UR12, c[0x0][0x288] ;  /* 0x0000a200000c7ab9 */ /* 0x000fe20000000a00 */
[----:B------:R-:W-:Y:S01]  /*5430*/  MOV R18, R68 ;  /* 0x0000004400127202 */ /* 0x000fe20000000f00 */
[----:B------:R-:W-:Y:S02]  /*5440*/  IMAD R7, R3, UR12, RZ ;  /* 0x0000000c03077c24 */ /* 0x000fe4000f8e02ff */
[----:B------:R-:W-:Y:S01]  /*5450*/  FFMA.FTZ R3, R19, R62, -R14 ;  /* 0x0000003e13037223 */ /* 0x000fe2000001080e */
[----:B------:R-:W-:Y:S01]  /*5460*/  MOV R19, R71 ;  /* 0x0000004700137202 */ /* 0x000fe20000000f00 */
[----:B------:R-:W-:Y:S01]  /*5470*/  FFMA.FTZ R12, R24, R26, R25 ;  /* 0x0000001a180c7223 */ /* 0x000fe20000010019 */
[C---:B------:R-:W-:Y:S02]  /*5480*/  IMAD R7, R50.reuse, UR13, R7 ;  /* 0x0000000d32077c24 */ /* 0x040fe4000f8e0207 */
[----:B------:R-:W-:Y:S01]  /*5490*/  FMUL.FTZ R3, R3, R60 ;  /* 0x0000003c03037220 */ /* 0x000fe20000410000 */
[----:B------:R-:W-:Y:S01]  /*54a0*/  FFMA.FTZ R5, R5, R64, -R12 ;  /* 0x0000004005057223 */ /* 0x000fe2000001080c */
[----:B------:R-:W-:Y:S01]  /*54b0*/  IMAD.WIDE.U32 R20, R50, UR12, R18 ;  /* 0x0000000c32147c25 */ /* 0x000fe2000f8e0012 */
[----:B------:R-:W-:-:S03]  /*54c0*/  ULDC.64 UR12, c[0x0][0x210] ;  /* 0x00008400000c7ab9 */ /* 0x000fc60000000a00 */
[----:B------:R-:W-:Y:S01]  /*54d0*/  FMUL.FTZ R12, R5, R60 ;  /* 0x0000003c050c7220 */ /* 0x000fe20000410000 */
[C---:B------:R-:W-:Y:S02]  /*54e0*/  LEA R18, P0, R20.reuse, UR12, 0x1 ;  /* 0x0000000c14127c11 */ /* 0x040fe4000f8008ff */
[----:B------:R-:W-:Y:S02]  /*54f0*/  IADD3 R7, R21, R7, RZ ;  /* 0x0000000715077210 */ /* 0x000fe40007ffe0ff */
[----:B------:R-:W-:Y:S02]  /*5500*/  F2FP.F16.F32.PACK_AB R3, R3, R12 ;  /* 0x0000000c0303723e */ /* 0x000fe400000000ff */
[----:B------:R-:W-:-:S05]  /*5510*/  LEA.HI.X R19, R20, UR13, R7, 0x1, P0 ;  /* 0x0000000d14137c11 */ /* 0x000fca00080f0c07 */
[----:B------:R0:W-:Y:S02]  /*5520*/  STG.E desc[UR8][R18.64], R3 ;  /* 0x0000000312007986 */ /* 0x0001e4000c101908 */
.L_x_1629:
[----:B------:R-:W-:Y:S05]  /*5530*/  BSYNC B0 ;  /* 0x0000000000007941 */ /* 0x000fea0003800000 */
.L_x_1628:
        /* <DEDUP_REMOVED lines=23> */
.L_x_1630:
[----:B------:R-:W-:Y:S04]  /*56b0*/  BSSY B0, `(.L_x_1631) ;  /* 0x0000014000007945 */ /* 0x000fe80003800000 */
[----:B------:R-:W-:Y:S05]  /*56c0*/  @P4 BRA `(.L_x_1632) ;  /* 0x0000000000484947 */ /* 0x000fea0003800000 */
[C-C-:B------:R-:W-:Y:S01]  /*56d0*/  FFMA.FTZ R12, R24.reuse, R26, R25.reuse ;  /* 0x0000001a180c7223 */ /* 0x140fe20000010019 */
[----:B------:R-:W-:Y:S01]  /*56e0*/  FFMA.FTZ R14, R24, R28, R25 ;  /* 0x0000001c180e7223 */ /* 0x000fe20000010019 */
[----:B------:R-:W-:Y:S02]  /*56f0*/  ULDC.64 UR12, c[0x0][0x288] ;  /* 0x0000a200000c7ab9 */ /* 0x000fe40000000a00 */
[----:B------:R-:W-:Y:S01]  /*5700*/  FFMA.FTZ R3, R3, R64, -R12 ;  /* 0x0000004003037223 */ /* 0x000fe2000001080c */
[----:B------:R-:W-:Y:S02]  /*5710*/  IMAD R12, R15, UR12, RZ ;  /* 0x0000000c0f0c7c24 */ /* 0x000fe4000f8e02ff */
[----:B------:R-:W-:Y:S01]  /*5720*/  FFMA.FTZ R35, R35, R62, -R14 ;  /* 0x0000003e23237223 */ /* 0x000fe2000001080e */
[----:B------:R-:W-:Y:S02]  /*5730*/  MOV R14, R68 ;  /* 0x00000044000e7202 */ /* 0x000fe40000000f00 */
[----:B------:R-:W-:Y:S01]  /*5740*/  MOV R15, R71 ;  /* 0x00000047000f7202 */ /* 0x000fe20000000f00 */
[----:B------:R-:W-:-:S02]  /*5750*/  IMAD R5, R49, UR13, R12 ;  /* 0x0000000d31057c24 */ /* 0x000fc4000f8e020c */
        /* <DEDUP_REMOVED lines=9> */
.L_x_1632:
[----:B------:R-:W-:Y:S05]  /*57f0*/  BSYNC B0 ;  /* 0x0000000000007941 */ /* 0x000fea0003800000 */
.L_x_1631:
        /* <DEDUP_REMOVED lines=23> */
.L_x_1633:
        /* <DEDUP_REMOVED lines=16> */
[----:B------:R-:W-:Y:S02]  /*5a70*/  F2FP.F16.F32.PACK_AB R3, R60, R3 ;  /* 0x000000033c03723e */ /* 0x000fe400000000ff */
[----:B------:R-:W-:-:S05]  /*5a80*/  LEA.HI.X R15, R68, UR13, R17, 0x1, P0 ;  /* 0x0000000d440f7c11 */ /* 0x000fca00080f0c11 */
[----:B------:R0:W-:Y:S02]  /*5a90*/  STG.E desc[UR8][R14.64], R3 ;  /* 0x000000030e007986 */ /* 0x0001e4000c101908 */
.L_x_1635:
[----:B------:R-:W-:Y:S05]  /*5aa0*/  BSYNC B0 ;  /* 0x0000000000007941 */ /* 0x000fea0003800000 */
.L_x_1634:
[----:B0-----:R-:W0:Y:S01]  /*5ab0*/  LDC R3, c[0x0][0x10] ;  /* 0x00000400ff037b82 */ /* 0x001e220000000800 */
[----:B------:R-:W-:Y:S02]  /*5ac0*/  IADD3 R47, R47, 0x1, RZ ;  /* 0x000000012f2f7810 */ /* 0x000fe40007ffe0ff */
[----:B0-----:R-:W-:-:S04]  /*5ad0*/  IADD3 R56, R3, R56, RZ ;  /* 0x0000003803387210 */ /* 0x001fc80007ffe0ff */
[----:B------:R-:W-:-:S13]  /*5ae0*/  ISETP.GE.AND P0, PT, R56, UR4, PT ;  /* 0x0000000438007c0c */ /* 0x000fda000bf06270 */
[----:B------:R-:W-:Y:S05]  /*5af0*/  @!P0 BRA `(.L_x_1636) ;  /* 0xffffffa800108947 */ /* 0x000fea000383ffff */
.L_x_1585:
        /* <DEDUP_REMOVED lines=19> */
.L_x_1638:
[----:B------:R-:W-:Y:S05]  /*5c30*/  BSYNC B0 ;  /* 0x0000000000007941 */ /* 0x000fea0003800000 */
.L_x_1637:
        /* <DEDUP_REMOVED lines=11> */
.L_x_1640:
[----:B------:R-:W2:Y:S04]  /*5cf0*/  LDG.E.STRONG.GPU R5, desc[UR8][R2.64] ;  /* 0x0000000802057981 */ /* 0x000ea8000c1ef900 */
[----:B--2---:R-:W-:Y:S01]  /*5d00*/  CCTL.IVALL ;  /* 0x00000000ff00798f */ /* 0x004fe20002000000 */
[----:B------:R-:W-:Y:S05]  /*5d10*/  YIELD ;  /* 0x0000000000007946 */ /* 0x000fea0003800000 */
[----:B------:R-:W-:-:S13]  /*5d20*/  ISETP.NE.AND P0, PT, R5, R0, PT ;  /* 0x000000000500720c */ /* 0x000fda0003f05270 */
[----:B------:R-:W-:Y:S05]  /*5d30*/  @P0 BRA `(.L_x_1640) ;  /* 0xfffffffc00ec0947 */ /* 0x000fea000383ffff */
.L_x_1639:
        /* <DEDUP_REMOVED lines=24> */
.L_x_1641:
        /* <DEDUP_REMOVED lines=25> */
.L_x_1642:
        /* <DEDUP_REMOVED lines=11> */
.L_x_5586:


//--------------------- .text._Z35group_norm_nhwc_bwd_one_pass_kernelI11Fp16IOBf16WLi128ELi160ELi640EEv26Group_norm_nhwc_bwd_params --------------------------
	.section	.text._Z35group_norm_nhwc_bwd_one_pass_kernelI11Fp16IOBf16WLi128ELi160ELi640EEv26Group_norm_nhwc_bwd_params,"ax",@progbits
	.align	128
        .global         _Z35group_norm_nhwc_bwd_one_pass_kernelI11Fp16IOBf16WLi128ELi160ELi640EEv26Group_norm_nhwc_bwd_params
        .type           _Z35group_norm_nhwc_bwd_one_pass_kernelI11Fp16IOBf16WLi128ELi160ELi640EEv26Group_norm_nhwc_bwd_params,@function
        .size           _Z35group_norm_nhwc_bwd_one_pass_kernelI11Fp16IOBf16WLi128ELi160ELi640EEv26Group_norm_nhwc_bwd_params,(.L_x_5587 - _Z35group_norm_nhwc_bwd_one_pass_kernelI11Fp16IOBf16WLi128ELi160ELi640EEv26Group_norm_nhwc_bwd_params)
        .other          _Z35group_norm_nhwc_bwd_one_pass_kernelI11Fp16IOBf16WLi128ELi160ELi640EEv26Group_norm_nhwc_bwd_params,@"STO_CUDA_ENTRY STV_DEFAULT"
_Z35group_norm_nhwc_bwd_one_pass_kernelI11Fp16IOBf16WLi128ELi160ELi640EEv26Group_norm_nhwc_bwd_params:
.text._Z35group_norm_nhwc_bwd_one_pass_kernelI11Fp16IOBf16WLi128ELi160ELi640EEv26Group_norm_nhwc_bwd_params:
        /* <DEDUP_REMOVED lines=13> */
[----:B------:R-:W-:Y:S01]  /*00d0*/  ULDC.64 UR18, c[0x0][0x290] ;  /* 0x0000a40000127ab9 */ /* 0x000fe20000000a00 */
[----:B------:R-:W-:Y:S02]  /*00e0*/  UIMAD.WIDE.U32 UR8, UR12, 0x3, URZ ;  /* 0x000000030c0878a5 */ /* 0x000fe4000f8e003f */
[----:B------:R-:W-:Y:S01]  /*00f0*/  SHF.R.U32.HI R3, RZ, 0x6, R3 ;  /* 0x00000006ff037819 */ /* 0x000fe20000011603 */
[----:B------:R-:W1:Y:S01]  /*0100*/  S2R R2, SR_LANEID ;  /* 0x0000000000027919 */ /* 0x000e620000000000 */
[----:B------:R-:W0:Y:S01]  /*0110*/  LDC R0, c[0x0][0x2ac] ;  /* 0x0000ab00ff007b82 */ /* 0x000e220000000800 */
[----:B------:R-:W-:Y:S02]  /*0120*/  UIMAD UR10, UR13, 0x3, URZ ;  /* 0x000000030d0a78a4 */ /* 0x000fe4000f8e023f */
[----:B------:R-:W-:Y:S01]  /*0130*/  ULEA.HI UR11, UP0, UR13, UR12, URZ, 0x1 ;  /* 0x0000000c0d0b7291 */ /* 0x000fe2000f81083f */
[----:B------:R-:W-:Y:S01]  /*0140*/  IMAD R63, R3, -0x50, R62 ;  /* 0xffffffb0033f7824 */ /* 0x000fe200078e023e */
[----:B------:R-:W-:-:S02]  /*0150*/  UIADD3 UR10, UR9, UR10, URZ ;  /* 0x0000000a090a7290 */ /* 0x000fc4000fffe03f */
[----:B------:R-:W-:Y:S01]  /*0160*/  UIADD3.X UR12, URZ, UR13, URZ, UP0, !UPT ;  /* 0x0000000d3f0c7290 */ /* 0x000fe200087fe43f */
        /* <DEDUP_REMOVED lines=12> */
[----:B------:R-:W-:Y:S02]  /*0230*/  LEA.HI R0, R3, R62, RZ, 0x5 ;  /* 0x0000003e03007211 */ /* 0x000fe400078f28ff */
[----:B------:R-:W-:Y:S01]  /*0240*/  ISETP.GE.U32.AND P1, PT, R61, UR18, PT ;  /* 0x000000123d007c0c */ /* 0x000fe2000bf26070 */
[----:B--2---:R-:W-:Y:S01]  /*0250*/  ULEA UR4, UR7, UR4, 0x18 ;  /* 0x0000000407047291 */ /* 0x004fe2000f8ec03f */
[----:B------:R-:W-:Y:S01]  /*0260*/  SHF.R.S32.HI R3, RZ, 0x1f, R61 ;  /* 0x0000001fff037819 */ /* 0x000fe2000001143d */
[----:B------:R-:W-:Y:S01]  /*0270*/  USHF.R.S64 UR7, UR11, 0x1, UR12 ;  /* 0x000000010b077899 */ /* 0x000fe2000800100c */
[----:B------:R-:W-:-:S02]  /*0280*/  SHF.R.S32.HI R0, RZ, 0x5, R0 ;  /* 0x00000005ff007819 */ /* 0x000fc40000011400 */
[----:B------:R-:W-:Y:S01]  /*0290*/  ISETP.GE.AND.EX P1, PT, R3, UR19, PT, P1 ;  /* 0x0000001303007c0c */ /* 0x000fe2000bf26310 */
        /* <DEDUP_REMOVED lines=19> */
.L_x_1726:
[----:B0-----:R-:W0:Y:S01]  /*03d0*/  LDC R10, c[0x0][0x2a0] ;  /* 0x0000a800ff0a7b82 */ /* 0x001e220000000800 */
[----:B------:R-:W-:Y:S01]  /*03e0*/  ISETP.LE.AND P5, PT, RZ, UR6, PT ;  /* 0x00000006ff007c0c */ /* 0x000fe2000bfa3270 */
[----:B------:R-:W-:Y:S01]  /*03f0*/  ULDC.64 UR18, c[0x0][0x290] ;  /* 0x0000a40000127ab9 */ /* 0x000fe20000000a00 */
[----:B------:R-:W-:Y:S01]  /*0400*/  SHF.R.S32.HI R17, RZ, 0x1f, R60 ;  /* 0x0000001fff117819 */ /* 0x000fe2000001143c */
[----:B------:R-:W-:Y:S01]  /*0410*/  ULDC.64 UR12, c[0x0][0x298] ;  /* 0x0000a600000c7ab9 */ /* 0x000fe20000000a00 */
[----:B------:R-:W-:Y:S02]  /*0420*/  SHF.R.S32.HI R21, RZ, 0x1f, R59 ;  /* 0x0000001fff157819 */ /* 0x000fe4000001143b */
[----:B------:R-:W-:Y:S01]  /*0430*/  SHF.R.S32.HI R25, RZ, 0x1f, R58 ;  /* 0x0000001fff197819 */ /* 0x000fe2000001143a */
[----:B-1----:R-:W1:Y:S08]  /*0440*/  @P1 LDC.64 R18, c[0x0][0x288] ;  /* 0x0000a200ff121b82 */ /* 0x002e700000000a00 */
[----:B------:R-:W2:Y:S01]  /*0450*/  @P1 LDC.64 R36, c[0x0][0x228] ;  /* 0x00008a00ff241b82 */ /* 0x000ea20000000a00 */
[----:B0-----:R-:W-:-:S04]  /*0460*/  IABS R7, R10 ;  /* 0x0000000a00077213 */ /* 0x001fc80000000000 */
[----:B------:R-:W0:Y:S08]  /*0470*/  I2F.RP R6, R7 ;  /* 0x0000000700067306 */ /* 0x000e300000209400 */
[----:B0-----:R-:W0:Y:S02]  /*0480*/  MUFU.RCP R6, R6 ;  /* 0x0000000600067308 */ /* 0x001e240000001000 */
[----:B0-----:R-:W-:-:S06]  /*0490*/  IADD3 R4, R6, 0xffffffe, RZ ;  /* 0x0ffffffe06047810 */ /* 0x001fcc0007ffe0ff */
[----:B------:R0:W3:Y:S02]  /*04a0*/  F2I.FTZ.U32.TRUNC.NTZ R5, R4 ;  /* 0x0000000400057305 */ /* 0x0000e4000021f000 */
[----:B0-----:R-:W-:Y:S01]  /*04b0*/  HFMA2.MMA R4, -RZ, RZ, 0, 0 ;  /* 0x00000000ff047435 */ /* 0x001fe200000001ff */
[----:B---3--:R-:W-:-:S05]  /*04c0*/  IADD3 R8, RZ, -R5, RZ ;  /* 0x80000005ff087210 */ /* 0x008fca0007ffe0ff */
[----:B------:R-:W-:Y:S01]  /*04d0*/  IMAD R9, R8, R7, RZ ;  /* 0x0000000708097224 */ /* 0x000fe200078e02ff */
[----:B------:R-:W-:-:S03]  /*04e0*/  IABS R8, UR6 ;  /* 0x0000000600087c13 */ /* 0x000fc60008000000 */
[----:B------:R-:W-:Y:S01]  /*04f0*/  IMAD.HI.U32 R5, R5, R9, R4 ;  /* 0x0000000905057227 */ /* 0x000fe200078e0004 */
[----:B------:R-:W-:-:S04]  /*0500*/  LOP3.LUT R4, R10, UR6, RZ, 0x3c, !PT ;  /* 0x000000060a047c12 */ /* 0x000fc8000f8e3cff */
[----:B------:R-:W-:Y:S01]  /*0510*/  ISETP.GE.AND P3, PT, R4, RZ, PT ;  /* 0x000000ff0400720c */ /* 0x000fe20003f66270 */
[----:B------:R-:W-:-:S05]  /*0520*/  IMAD.HI.U32 R5, R5, R8, RZ ;  /* 0x0000000805057227 */ /* 0x000fca00078e00ff */
[----:B------:R-:W-:-:S05]  /*0530*/  IADD3 R6, -R5, RZ, RZ ;  /* 0x000000ff05067210 */ /* 0x000fca0007ffe1ff */
[C---:B------:R-:W-:Y:S02]  /*0540*/  IMAD R6, R7.reuse, R6, R8 ;  /* 0x0000000607067224 */ /* 0x040fe400078e0208 */
[----:B------:R-:W0:Y:S03]  /*0550*/  @P1 LDC.64 R8, c[0x0][0x230] ;  /* 0x00008c00ff081b82 */ /* 0x000e260000000a00 */
        /* <DEDUP_REMOVED lines=18> */
[----:B------:R-:W-:Y:S02]  /*0680*/  SHF.R.S32.HI R5, RZ, 0x1f, R63 ;  /* 0x0000001fff057819 */ /* 0x000fe4000001143f */
[----:B------:R-:W-:-:S02]  /*0690*/  SHF.R.S32.HI R4, RZ, 0x1f, R7 ;  /* 0x0000001fff047819 */ /* 0x000fc40000011407 */
[----:B------:R-:W-:Y:S02]  /*06a0*/  IADD3 R88, P0, R63, R34, RZ ;  /* 0x000000223f587210 */ /* 0x000fe40007f1e0ff */
[----:B------:R-:W-:Y:S01]  /*06b0*/  ISETP.GE.U32.AND P5, PT, R59, UR18, PT ;  /* 0x000000123b007c0c */ /* 0x000fe2000bfa6070 */
[----:B------:R-:W-:Y:S01]  /*06c0*/  IMAD R6, R4, UR12, RZ ;  /* 0x0000000c04067c24 */ /* 0x000fe2000f8e02ff */
[----:B------:R-:W-:Y:S01]  /*06d0*/  LEA.HI.X.SX32 R89, R34, R5, 0x1, P0 ;  /* 0x0000000522597211 */ /* 0x000fe200000f0eff */
[----:B------:R-:W3:Y:S01]  /*06e0*/  @!P2 LDC.64 R14, c[0x0][0x230] ;  /* 0x00008c00ff0eab82 */ /* 0x000ee20000000a00 */
[----:B------:R-:W-:Y:S01]  /*06f0*/  ISETP.GE.AND.EX P5, PT, R21, UR19, PT, P5 ;  /* 0x0000001315007c0c */ /* 0x000fe2000bfa6350 */
[C---:B------:R-:W-:Y:S01]  /*0700*/  IMAD R91, R7.reuse, UR13, R6 ;  /* 0x0000000d075b7c24 */ /* 0x040fe2000f8e0206 */
[----:B------:R-:W-:Y:S01]  /*0710*/  ISETP.GE.U32.AND P4, PT, R58, UR18, PT ;  /* 0x000000123a007c0c */ /* 0x000fe2000bf86070 */
[----:B------:R-:W-:Y:S01]  /*0720*/  IMAD.WIDE.U32 R88, R7, UR12, R88 ;  /* 0x0000000c07587c25 */ /* 0x000fe2000f8e0058 */
[----:B------:R-:W-:Y:S01]  /*0730*/  ISETP.GT.U32.OR P5, PT, R62, 0x27f, P5 ;  /* 0x0000027f3e00780c */ /* 0x000fe20002fa4470 */
[----:B------:R-:W-:Y:S01]  /*0740*/  ULDC.64 UR12, c[0x0][0x248] ;  /* 0x00009200000c7ab9 */ /* 0x000fe20000000a00 */
[----:B------:R-:W-:Y:S01]  /*0750*/  ISETP.GE.AND.EX P4, PT, R25, UR19, PT, P4 ;  /* 0x0000001319007c0c */ /* 0x000fe2000bf86340 */
[----:B------:R-:W4:Y:S01]  /*0760*/  @!P2 LDC.64 R4, c[0x0][0x288] ;  /* 0x0000a200ff04ab82 */ /* 0x000f220000000a00 */
[----:B------:R-:W-:Y:S01]  /*0770*/  IADD3 R91, R89, R91, RZ ;  /* 0x0000005b595b7210 */ /* 0x000fe20007ffe0ff */
[----:B-1----:R-:W-:Y:S01]  /*0780*/  @P1 IMAD R6, R3, R18, RZ ;  /* 0x0000001203061224 */ /* 0x002fe200078e02ff */
[----:B------:R-:W-:-:S02]  /*0790*/  @P1 MOV R90, R88 ;  /* 0x00000058005a1202 */ /* 0x000fc40000000f00 */
[----:B------:R-:W-:Y:S01]  /*07a0*/  ISETP.GT.U32.OR P4, PT, R62, 0x27f, P4 ;  /* 0x0000027f3e00780c */ /* 0x000fe20002784470 */
[C---:B------:R-:W-:Y:S02]  /*07b0*/  @P1 IMAD R19, R61.reuse, R19, R6 ;  /* 0x000000133d131224 */ /* 0x040fe400078e0206 */
[----:B------:R-:W-:Y:S01]  /*07c0*/  @P1 IMAD.WIDE.U32 R12, R61, R18, R90 ;  /* 0x000000123d0c1225 */ /* 0x000fe200078e005a */
[----:B------:R-:W1:Y:S04]  /*07d0*/  @!P2 LDC.64 R6, c[0x0][0x228] ;  /* 0x00008a00ff06ab82 */ /* 0x000e680000000a00 */
[----:B------:R-:W-:-:S04]  /*07e0*/  @P1 IADD3 R13, R13, R19, RZ ;  /* 0x000000130d0d1210 */ /* 0x000fc80007ffe0ff */
[----:B------:R-:W1:Y:S01]  /*07f0*/  @!P5 LDC.64 R10, c[0x0][0x288] ;  /* 0x0000a200ff0adb82 */ /* 0x000e620000000a00 */
[C---:B------:R-:W-:Y:S02]  /*0800*/  @P1 SHF.L.U64.HI R16, R12.reuse, 0x1, R13 ;  /* 0x000000010c101819 */ /* 0x040fe4000001020d */
[----:B------:R-:W-:Y:S01]  /*0810*/  @!P2 MOV R13, R91 ;  /* 0x0000005b000da202 */ /* 0x000fe20000000f00 */
[----:B----4-:R-:W-:Y:S01]  /*0820*/  @!P2 IMAD R18, R17, R4, RZ ;  /* 0x000000041112a224 */ /* 0x010fe200078e02ff */
[----:B------:R-:W-:Y:S02]  /*0830*/  @P1 SHF.L.U32 R17, R12, 0x1, RZ ;  /* 0x000000010c111819 */ /* 0x000fe400000006ff */
[----:B------:R-:W-:Y:S01]  /*0840*/  @!P2 MOV R12, R88 ;  /* 0x00000058000ca202 */ /* 0x000fe20000000f00 */
[C---:B------:R-:W-:Y:S01]  /*0850*/  @!P2 IMAD R5, R60.reuse, R5, R18 ;  /* 0x000000053c05a224 */ /* 0x040fe200078e0212 */
[C---:B0-----:R-:W-:Y:S02]  /*0860*/  @P1 IADD3 R18, P0, R17.reuse, R8, RZ ;  /* 0x0000000811121210 */ /* 0x041fe40007f1e0ff */
[----:B--2---:R-:W-:Y:S01]  /*0870*/  @P1 IADD3 R36, P3, R17, R36, RZ ;  /* 0x0000002411241210 */ /* 0x004fe20007f7e0ff */
[----:B------:R-:W-:Y:S01]  /*0880*/  @!P2 IMAD.WIDE.U32 R12, R60, R4, R12 ;  /* 0x000000043c0ca225 */ /* 0x000fe200078e000c */
[----:B------:R-:W-:Y:S01]  /*0890*/  @P1 IADD3.X R19, R16, R9, RZ, P0, !PT ;  /* 0x0000000910131210 */ /* 0x000fe200007fe4ff */
[----:B------:R-:W-:Y:S01]  /*08a0*/  HFMA2.MMA R4, -RZ, RZ, 0, 0 ;  /* 0x00000000ff047435 */ /* 0x000fe200000001ff */
[----:B------:R-:W0:Y:S02]  /*08b0*/  @!P4 LDC.64 R8, c[0x0][0x288] ;  /* 0x0000a200ff08cb82 */ /* 0x000e240000000a00 */
[----:B------:R-:W-:-:S02]  /*08c0*/  @!P2 IADD3 R5, R13, R5, RZ ;  /* 0x000000050d05a210 */ /* 0x000fc40007ffe0ff */
[----:B------:R-:W-:Y:S02]  /*08d0*/  @!P2 SHF.L.U32 R17, R12, 0x1, RZ ;  /* 0x000000010c11a819 */ /* 0x000fe400000006ff */
[----:B------:R-:W-:Y:S02]  /*08e0*/  @P1 IADD3.X R37, R16, R37, RZ, P3, !PT ;  /* 0x0000002510251210 */ /* 0x000fe40001ffe4ff */
[----:B------:R-:W-:Y:S01]  /*08f0*/  SHF.R.S32.HI R27, RZ, 0x1f, R57 ;  /* 0x0000001fff1b7819 */ /* 0x000fe20000011439 */
[----:B------:R2:W5:Y:S01]  /*0900*/  @P1 LDG.E R4, desc[UR14][R18.64] ;  /* 0x0000000e12041981 */ /* 0x000562000c1e1900 */
[----:B------:R-:W-:Y:S02]  /*0910*/  ISETP.GE.U32.AND P3, PT, R57, UR18, PT ;  /* 0x0000001239007c0c */ /* 0x000fe4000bf66070 */
[----:B------:R-:W-:Y:S02]  /*0920*/  @!P2 SHF.L.U64.HI R24, R12, 0x1, R5 ;  /* 0x000000010c18a819 */ /* 0x000fe40000010205 */
[----:B---3--:R-:W-:Y:S01]  /*0930*/  @!P2 IADD3 R22, P6, R17, R14, RZ ;  /* 0x0000000e1116a210 */ /* 0x008fe20007fde0ff */
[----:B------:R-:W3:Y:S01]  /*0940*/  @!P5 LDC.64 R12, c[0x0][0x230] ;  /* 0x00008c00ff0cdb82 */ /* 0x000ee20000000a00 */
[----:B------:R-:W-:-:S02]  /*0950*/  ISETP.GE.AND.EX P3, PT, R27, UR19, PT, P3 ;  /* 0x000000131b007c0c */ /* 0x000fc4000bf66330 */
[----:B-1----:R-:W-:Y:S01]  /*0960*/  @!P2 IADD3 R16, P0, R17, R6, RZ ;  /* 0x000000061110a210 */ /* 0x002fe20007f1e0ff */
[----:B------:R-:W-:Y:S01]  /*0970*/  @!P5 IMAD R6, R21, R10, RZ ;  /* 0x0000000a1506d224 */ /* 0x000fe200078e02ff */
[----:B------:R-:W-:Y:S02]  /*0980*/  @!P2 IADD3.X R23, R24, R15, RZ, P6, !PT ;  /* 0x0000000f1817a210 */ /* 0x000fe400037fe4ff */
[----:B------:R-:W-:Y:S01]  /*0990*/  @!P5 MOV R14, R88 ;  /* 0x00000058000ed202 */ /* 0x000fe20000000f00 */
[C---:B------:R-:W-:Y:S01]  /*09a0*/  @!P5 IMAD R29, R59.reuse, R11, R6 ;  /* 0x0000000b3b1dd224 */ /* 0x040fe200078e0206 */
[----:B------:R-:W-:Y:S01]  /*09b0*/  @!P5 MOV R15, R91 ;  /* 0x0000005b000fd202 */ /* 0x000fe20000000f00 */
[----:B------:R-:W1:Y:S01]  /*09c0*/  @!P5 LDC.64 R20, c[0x0][0x228] ;  /* 0x00008a00ff14db82 */ /* 0x000e620000000a00 */
[----:B------:R-:W-:Y:S02]  /*09d0*/  ISETP.GT.U32.OR P3, PT, R62, 0x27f, P3 ;  /* 0x0000027f3e00780c */ /* 0x000fe40001f64470 */
[----:B------:R-:W-:Y:S01]  /*09e0*/  MOV R5, RZ ;  /* 0x000000ff00057202 */ /* 0x000fe20000000f00 */
[----:B------:R-:W-:Y:S01]  /*09f0*/  @!P5 IMAD.WIDE.U32 R10, R59, R10, R14 ;  /* 0x0000000a3b0ad225 */ /* 0x000fe200078e000e */
[----:B------:R-:W-:-:S02]  /*0a00*/  @!P2 IADD3.X R17, R24, R7, RZ, P0, !PT ;  /* 0x000000071811a210 */ /* 0x000fc400007fe4ff */
[----:B------:R-:W-:Y:S01]  /*0a10*/  SHF.R.S32.HI R31, RZ, 0x1f, R56 ;  /* 0x0000001fff1f7819 */ /* 0x000fe20000011438 */
[----:B--2---:R-:W2:Y:S01]  /*0a20*/  @!P4 LDC.64 R18, c[0x0][0x230] ;  /* 0x00008c00ff12cb82 */ /* 0x004ea20000000a00 */
[----:B------:R-:W-:Y:S01]  /*0a30*/  ISETP.GE.U32.AND P0, PT, R56, UR18, PT ;  /* 0x0000001238007c0c */ /* 0x000fe2000bf06070 */
[----:B0-----:R-:W-:Y:S01]  /*0a40*/  @!P4 IMAD R6, R25, R8, RZ ;  /* 0x000000081906c224 */ /* 0x001fe200078e02ff */
[----:B------:R-:W-:Y:S01]  /*0a50*/  @!P5 IADD3 R7, R11, R29, RZ ;  /* 0x0000001d0b07d210 */ /* 0x000fe20007ffe0ff */
[----:B------:R0:W5:Y:S01]  /*0a60*/  @!P2 LDG.E R5, desc[UR14][R22.64] ;  /* 0x0000000e1605a981 */ /* 0x000162000c1e1900 */
[----:B------:R-:W-:Y:S01]  /*0a70*/  @!P5 SHF.L.U32 R25, R10, 0x1, RZ ;  /* 0x000000010a19d819 */ /* 0x000fe200000006ff */
[----:B------:R-:W-:Y:S01]  /*0a80*/  @!P4 IMAD R9, R58, R9, R6 ;  /* 0x000000093a09c224 */ /* 0x000fe200078e0206 */
[----:B------:R-:W-:Y:S01]  /*0a90*/  @!P5 SHF.L.U64.HI R24, R10, 0x1, R7 ;  /* 0x000000010a18d819 */ /* 0x000fe20000010207 */
[----:B------:R-:W4:Y:S01]  /*0aa0*/  @!P4 LDC.64 R14, c[0x0][0x228] ;  /* 0x00008a00ff0ecb82 */ /* 0x000f220000000a00 */
[----:B------:R-:W-:-:S02]  /*0ab0*/  ISETP.GE.AND.EX P0, PT, R31, UR19, PT, P0 ;  /* 0x000000131f007c0c */ /* 0x000fc4000bf06300 */
[----:B------:R-:W-:Y:S02]  /*0ac0*/  CS2R R6, SRZ ;  /* 0x0000000000067805 */ /* 0x000fe4000001ff00 */
[C---:B---3--:R-:W-:Y:S02]  /*0ad0*/  @!P5 IADD3 R28, P6, R25.reuse, R12, RZ ;  /* 0x0000000c191cd210 */ /* 0x048fe40007fde0ff */
[----:B------:R-:W-:Y:S02]  /*0ae0*/  ISETP.GT.U32.OR P0, PT, R62, 0x27f, P0 ;  /* 0x0000027f3e00780c */ /* 0x000fe40000704470 */
[----:B0-----:R-:W-:Y:S01]  /*0af0*/  @!P4 MOV R22, R88 ;  /* 0x000000580016c202 */ /* 0x001fe20000000f00 */
[----:B------:R-:W0:Y:S01]  /*0b00*/  @!P3 LDC.64 R10, c[0x0][0x288] ;  /* 0x0000a200ff0abb82 */ /* 0x000e220000000a00 */
[----:B------:R-:W-:Y:S01]  /*0b10*/  @!P4 MOV R23, R91 ;  /* 0x0000005b0017c202 */ /* 0x000fe20000000f00 */
[----:B------:R3:W5:Y:S01]  /*0b20*/  @!P2 LDG.E R6, desc[UR14][R16.64] ;  /* 0x0000000e1006a981 */ /* 0x000762000c1e1900 */
[----:B------:R-:W-:Y:S01]  /*0b30*/  @!P5 IADD3.X R29, R24, R13, RZ, P6, !PT ;  /* 0x0000000d181dd210 */ /* 0x000fe200037fe4ff */
[----:B------:R-:W-:Y:S01]  /*0b40*/  @!P4 IMAD.WIDE.U32 R22, R58, R8, R22 ;  /* 0x000000083a16c225 */ /* 0x000fe200078e0016 */
[----:B------:R-:W-:Y:S01]  /*0b50*/  HFMA2.MMA R8, -RZ, RZ, 0, 0 ;  /* 0x00000000ff087435 */ /* 0x000fe200000001ff */
[----:B-1----:R-:W-:-:S02]  /*0b60*/  @!P5 IADD3 R20, P2, R25, R20, RZ ;  /* 0x000000141914d210 */ /* 0x002fc40007f5e0ff */
[----:B------:R1:W5:Y:S01]  /*0b70*/  @!P5 LDG.E R7, desc[UR14][R28.64] ;  /* 0x0000000e1c07d981 */ /* 0x000362000c1e1900 */
[----:B------:R-:W-:Y:S01]  /*0b80*/  @!P4 IADD3 R13, R23, R9, RZ ;  /* 0x00000009170dc210 */ /* 0x000fe20007ffe0ff */
[----:B---3--:R-:W3:Y:S01]  /*0b90*/  @!P0 LDC.64 R16, c[0x0][0x230] ;  /* 0x00008c00ff108b82 */ /* 0x008ee20000000a00 */
[C---:B------:R-:W-:Y:S02]  /*0ba0*/  @!P4 SHF.L.U32 R9, R22.reuse, 0x1, RZ ;  /* 0x000000011609c819 */ /* 0x040fe400000006ff */
[----:B------:R-:W-:Y:S02]  /*0bb0*/  @!P4 SHF.L.U64.HI R30, R22, 0x1, R13 ;  /* 0x00000001161ec819 */ /* 0x000fe4000001020d */
[----:B------:R-:W-:-:S03]  /*0bc0*/  @!P5 IADD3.X R21, R24, R21, RZ, P2, !PT ;  /* 0x000000151815d210 */ /* 0x000fc600017fe4ff */
[----:B------:R-:W3:Y:S01]  /*0bd0*/  @!P0 LDC.64 R12, c[0x0][0x288] ;  /* 0x0000a200ff0c8b82 */ /* 0x000ee20000000a00 */
[C---:B--2---:R-:W-:Y:S01]  /*0be0*/  @!P4 IADD3 R24, P2, R9.reuse, R18, RZ ;  /* 0x000000120918c210 */ /* 0x044fe20007f5e0ff */
[----:B------:R2:W5:Y:S01]  /*0bf0*/  @!P5 LDG.E R8, desc[UR14][R20.64] ;  /* 0x0000000e1408d981 */ /* 0x000562000c1e1900 */
[----:B----4-:R-:W-:Y:S01]  /*0c00*/  @!P4 IADD3 R26, P5, R9, R14, RZ ;  /* 0x0000000e091ac210 */ /* 0x010fe20007fbe0ff */
[----:B0-----:R-:W-:Y:S01]  /*0c10*/  @!P3 IMAD R14, R27, R10, RZ ;  /* 0x0000000a1b0eb224 */ /* 0x001fe200078e02ff */
[C---:B------:R-:W-:Y:S02]  /*0c20*/  @!P4 IADD3.X R25, R30.reuse, R19, RZ, P2, !PT ;  /* 0x000000131e19c210 */ /* 0x040fe400017fe4ff */
[----:B-1----:R-:W-:Y:S01]  /*0c30*/  SHF.R.S32.HI R29, RZ, 0x1f, R55 ;  /* 0x0000001fff1d7819 */ /* 0x002fe20000011437 */
[----:B------:R-:W-:Y:S01]  /*0c40*/  @!P3 IMAD R11, R57, R11, R14 ;  /* 0x0000000b390bb224 */ /* 0x000fe200078e020e */
[----:B------:R-:W-:Y:S01]  /*0c50*/  ISETP.GE.U32.AND P2, PT, R55, UR18, PT ;  /* 0x0000001237007c0c */ /* 0x000fe2000bf46070 */
[----:B------:R-:W0:Y:S01]  /*0c60*/  @!P3 LDC.64 R22, c[0x0][0x230] ;  /* 0x00008c00ff16bb82 */ /* 0x000e220000000a00 */
[----:B------:R-:W-:-:S02]  /*0c70*/  @!P4 IADD3.X R27, R30, R15, RZ, P5, !PT ;  /* 0x0000000f1e1bc210 */ /* 0x000fc40002ffe4ff */
[----:B------:R-:W-:Y:S02]  /*0c80*/  ISETP.GE.AND.EX P2, PT, R29, UR19, PT, P2 ;  /* 0x000000131d007c0c */ /* 0x000fe4000bf46320 */
[----:B------:R-:W-:Y:S02]  /*0c90*/  @!P3 MOV R14, R88 ;  /* 0x00000058000eb202 */ /* 0x000fe40000000f00 */
[----:B------:R-:W-:Y:S01]  /*0ca0*/  @!P3 MOV R15, R91 ;  /* 0x0000005b000fb202 */ /* 0x000fe20000000f00 */
[----:B--2---:R-:W1:Y:S01]  /*0cb0*/  @!P3 LDC.64 R20, c[0x0][0x228] ;  /* 0x00008a00ff14bb82 */ /* 0x004e620000000a00 */
[----:B------:R-:W-:Y:S01]  /*0cc0*/  ISETP.GT.U32.OR P2, PT, R62, 0x27f, P2 ;  /* 0x0000027f3e00780c */ /* 0x000fe20001744470 */
[----:B------:R-:W-:Y:S01]  /*0cd0*/  @!P3 IMAD.WIDE.U32 R14, R57, R10, R14 ;  /* 0x0000000a390eb225 */ /* 0x000fe200078e000e */
[----:B------:R-:W-:-:S05]  /*0ce0*/  MOV R9, RZ ;  /* 0x000000ff00097202 */ /* 0x000fca0000000f00 */
[----:B------:R-:W2:Y:S01]  /*0cf0*/  @!P0 LDC.64 R18, c[0x0][0x228] ;  /* 0x00008a00ff128b82 */ /* 0x000ea20000000a00 */
[----:B------:R-:W-:Y:S01]  /*0d00*/  @!P3 IADD3 R11, R15, R11, RZ ;  /* 0x0000000b0f0bb210 */ /* 0x000fe20007ffe0ff */
[----:B---3--:R-:W-:Y:S01]  /*0d10*/  @!P0 IMAD R15, R31, R12, RZ ;  /* 0x0000000c1f0f8224 */ /* 0x008fe200078e02ff */
[----:B------:R-:W-:Y:S01]  /*0d20*/  HFMA2.MMA R10, -RZ, RZ, 0, 0 ;  /* 0x00000000ff0a7435 */ /* 0x000fe200000001ff */
[C---:B------:R-:W-:Y:S01]  /*0d30*/  @!P3 SHF.L.U32 R31, R14.reuse, 0x1, RZ ;  /* 0x000000010e1fb819 */ /* 0x040fe200000006ff */
[----:B------:R3:W5:Y:S01]  /*0d40*/  @!P4 LDG.E R9, desc[UR14][R24.64] ;  /* 0x0000000e1809c981 */ /* 0x000762000c1e1900 */
[----:B------:R-:W-:Y:S01]  /*0d50*/  @!P3 SHF.L.U64.HI R28, R14, 0x1, R11 ;  /* 0x000000010e1cb819 */ /* 0x000fe2000001020b */
[----:B------:R-:W-:Y:S01]  /*0d60*/  @!P0 IMAD R33, R56, R13, R15 ;  /* 0x0000000d38218224 */ /* 0x000fe200078e020f */
[----:B------:R-:W-:Y:S01]  /*0d70*/  SHF.R.S32.HI R41, RZ, 0x1f, R54 ;  /* 0x0000001fff297819 */ /* 0x000fe20000011436 */
[----:B------:R-:W4:Y:S04]  /*0d80*/  @!P2 LDC.64 R14, c[0x0][0x288] ;  /* 0x0000a200ff0eab82 */ /* 0x000f280000000a00 */
[----:B------:R0:W5:Y:S01]  /*0d90*/  @!P4 LDG.E R10, desc[UR14][R26.64] ;  /* 0x0000000e1a0ac981 */ /* 0x000162000c1e1900 */
[----:B---3--:R-:W-:-:S02]  /*0da0*/  @!P0 MOV R24, R88 ;  /* 0x0000005800188202 */ /* 0x008fc40000000f00 */
[----:B------:R-:W-:Y:S01]  /*0db0*/  @!P0 MOV R25, R91 ;  /* 0x0000005b00198202 */ /* 0x000fe20000000f00 */
[----:B------:R-:W3:Y:S01]  /*0dc0*/  @!P2 LDC.64 R38, c[0x0][0x228] ;  /* 0x00008a00ff26ab82 */ /* 0x000ee20000000a00 */
[----:B------:R-:W-:Y:S01]  /*0dd0*/  ISETP.GE.U32.AND P4, PT, R54, UR18, PT ;  /* 0x0000001236007c0c */ /* 0x000fe2000bf86070 */
[----:B------:R-:W-:Y:S01]  /*0de0*/  @!P0 IMAD.WIDE.U32 R12, R56, R12, R24 ;  /* 0x0000000c380c8225 */ /* 0x000fe200078e0018 */
[----:B0-----:R-:W-:Y:S02]  /*0df0*/  @!P3 IADD3 R26, P5, R31, R22, RZ ;  /* 0x000000161f1ab210 */ /* 0x001fe40007fbe0ff */
[----:B------:R-:W-:Y:S02]  /*0e00*/  ISETP.GE.AND.EX P4, PT, R41, UR19, PT, P4 ;  /* 0x0000001329007c0c */ /* 0x000fe4000bf86340 */
[----:B------:R-:W-:Y:S02]  /*0e10*/  @!P3 IADD3.X R27, R28, R23, RZ, P5, !PT ;  /* 0x000000171c1bb210 */ /* 0x000fe40002ffe4ff */
[----:B-1----:R-:W-:Y:S01]  /*0e20*/  @!P3 IADD3 R22, P5, R31, R20, RZ ;  /* 0x000000141f16b210 */ /* 0x002fe20007fbe0ff */
[----:B------:R-:W-:Y:S01]  /*0e30*/  HFMA2.MMA R11, -RZ, RZ, 0, 0 ;  /* 0x00000000ff0b7435 */ /* 0x000fe200000001ff */
[----:B------:R-:W-:Y:S01]  /*0e40*/  @!P0 IADD3 R13, R13, R33, RZ ;  /* 0x000000210d0d8210 */ /* 0x000fe20007ffe0ff */
[----:B------:R-:W0:Y:S01]  /*0e50*/  @!P2 LDC.64 R30, c[0x0][0x230] ;  /* 0x00008c00ff1eab82 */ /* 0x000e220000000a00 */
[----:B------:R-:W-:-:S02]  /*0e60*/  ISETP.GT.U32.OR P4, PT, R62, 0x27f, P4 ;  /* 0x0000027f3e00780c */ /* 0x000fc40002784470 */
[----:B------:R-:W-:Y:S02]  /*0e70*/  @!P3 IADD3.X R23, R28, R21, RZ, P5, !PT ;  /* 0x000000151c17b210 */ /* 0x000fe40002ffe4ff */
[C---:B------:R-:W-:Y:S02]  /*0e80*/  @!P0 SHF.L.U32 R25, R12.reuse, 0x1, RZ ;  /* 0x000000010c198819 */ /* 0x040fe400000006ff */
[----:B------:R-:W-:Y:S02]  /*0e90*/  @!P0 SHF.L.U64.HI R28, R12, 0x1, R13 ;  /* 0x000000010c1c8819 */ /* 0x000fe4000001020d */
[----:B------:R-:W-:Y:S02]  /*0ea0*/  CS2R R12, SRZ ;  /* 0x00000000000c7805 */ /* 0x000fe4000001ff00 */
[----:B--2---:R-:W-:Y:S01]  /*0eb0*/  @!P0 IADD3 R24, P6, R25, R18, RZ ;  /* 0x0000001219188210 */ /* 0x004fe20007fde0ff */
[----:B----4-:R-:W-:Y:S01]  /*0ec0*/  @!P2 IMAD R18, R29, R14, RZ ;  /* 0x0000000e1d12a224 */ /* 0x010fe200078e02ff */
[----:B------:R-:W5:Y:S01]  /*0ed0*/  @!P3 LDG.E R11, desc[UR14][R26.64] ;  /* 0x0000000e1a0bb981 */ /* 0x000f62000c1e1900 */
[----:B------:R-:W-:Y:S01]  /*0ee0*/  SHF.R.S32.HI R33, RZ, 0x1f, R53 ;  /* 0x0000001fff217819 */ /* 0x000fe20000011435 */
[----:B------:R-:W1:Y:S02]  /*0ef0*/  @!P4 LDC.64 R20, c[0x0][0x288] ;  /* 0x0000a200ff14cb82 */ /* 0x000e640000000a00 */
[----:B------:R2:W5:Y:S01]  /*0f00*/  @!P3 LDG.E R12, desc[UR14][R22.64] ;  /* 0x0000000e160cb981 */ /* 0x000562000c1e1900 */
[----:B------:R-:W-:Y:S01]  /*0f10*/  ISETP.GE.U32.AND P3, PT, R53, UR18, PT ;  /* 0x0000001235007c0c */ /* 0x000fe2000bf66070 */
[----:B------:R-:W-:Y:S01]  /*0f20*/  @!P2 IMAD R15, R55, R15, R18 ;  /* 0x0000000f370fa224 */ /* 0x000fe200078e0212 */
[----:B------:R-:W-:-:S02]  /*0f30*/  @!P0 IADD3 R16, P5, R25, R16, RZ ;  /* 0x0000001019108210 */ /* 0x000fc40007fbe0ff */
[----:B------:R-:W-:Y:S02]  /*0f40*/  @!P0 IADD3.X R25, R28, R19, RZ, P6, !PT ;  /* 0x000000131c198210 */ /* 0x000fe400037fe4ff */
[----:B------:R-:W-:Y:S02]  /*0f50*/  @!P2 MOV R18, R88 ;  /* 0x000000580012a202 */ /* 0x000fe40000000f00 */
[----:B------:R-:W-:Y:S02]  /*0f60*/  @!P2 MOV R19, R91 ;  /* 0x0000005b0013a202 */ /* 0x000fe40000000f00 */
[----:B------:R-:W-:Y:S01]  /*0f70*/  ISETP.GE.AND.EX P3, PT, R33, UR19, PT, P3 ;  /* 0x0000001321007c0c */ /* 0x000fe2000bf66330 */
[----:B------:R-:W-:-:S03]  /*0f80*/  @!P2 IMAD.WIDE.U32 R18, R55, R14, R18 ;  /* 0x0000000e3712a225 */ /* 0x000fc600078e0012 */
[----:B------:R-:W-:Y:S01]  /*0f90*/  ISETP.GT.U32.OR P3, PT, R62, 0x27f, P3 ;  /* 0x0000027f3e00780c */ /* 0x000fe20001f64470 */
[----:B------:R-:W-:Y:S01]  /*0fa0*/  HFMA2.MMA R14, -RZ, RZ, 0, 0 ;  /* 0x00000000ff0e7435 */ /* 0x000fe200000001ff */
[----:B------:R-:W-:Y:S02]  /*0fb0*/  @!P0 IADD3.X R17, R28, R17, RZ, P5, !PT ;  /* 0x000000111c118210 */ /* 0x000fe40002ffe4ff */
[----:B------:R-:W-:Y:S01]  /*0fc0*/  @!P2 IADD3 R19, R19, R15, RZ ;  /* 0x0000000f1313a210 */ /* 0x000fe20007ffe0ff */
[----:B------:R-:W4:Y:S01]  /*0fd0*/  @!P4 LDC.64 R28, c[0x0][0x230] ;  /* 0x00008c00ff1ccb82 */ /* 0x000f220000000a00 */
[----:B------:R-:W-:Y:S01]  /*0fe0*/  SHF.R.S32.HI R35, RZ, 0x1f, R52 ;  /* 0x0000001fff237819 */ /* 0x000fe20000011434 */
[----:B------:R3:W5:Y:S04]  /*0ff0*/  @!P0 LDG.E R13, desc[UR14][R16.64] ;  /* 0x0000000e100d8981 */ /* 0x000768000c1e1900 */
[----:B------:R0:W5:Y:S01]  /*1000*/  @!P0 LDG.E R14, desc[UR14][R24.64] ;  /* 0x0000000e180e8981 */ /* 0x000162000c1e1900 */
[----:B------:R-:W-:Y:S01]  /*1010*/  ISETP.GE.U32.AND P0, PT, R52, UR18, PT ;  /* 0x0000001234007c0c */ /* 0x000fe2000bf06070 */
[----:B--2---:R-:W2:Y:S01]  /*1020*/  @!P3 LDC.64 R22, c[0x0][0x288] ;  /* 0x0000a200ff16bb82 */ /* 0x004ea20000000a00 */
[----:B------:R-:W-:-:S02]  /*1030*/  @!P2 SHF.L.U32 R15, R18, 0x1, RZ ;  /* 0x00000001120fa819 */ /* 0x000fc400000006ff */
[----:B------:R-:W-:Y:S02]  /*1040*/  ISETP.GE.AND.EX P0, PT, R35, UR19, PT, P0 ;  /* 0x0000001323007c0c */ /* 0x000fe4000bf06300 */
[----:B------:R-:W-:Y:S01]  /*1050*/  @!P2 SHF.L.U64.HI R26, R18, 0x1, R19 ;  /* 0x00000001121aa819 */ /* 0x000fe20000010213 */
[----:B-1----:R-:W-:Y:S01]  /*1060*/  @!P4 IMAD R41, R41, R20, RZ ;  /* 0x000000142929c224 */ /* 0x002fe200078e02ff */
[----:B---3--:R-:W-:Y:S01]  /*1070*/  @!P4 MOV R16, R88 ;  /* 0x000000580010c202 */ /* 0x008fe20000000f00 */
[----:B------:R-:W1:Y:S01]  /*1080*/  @!P4 LDC.64 R18, c[0x0][0x228] ;  /* 0x00008a00ff12cb82 */ /* 0x000e620000000a00 */
[----:B------:R-:W-:Y:S02]  /*1090*/  @!P4 MOV R17, R91 ;  /* 0x0000005b0011c202 */ /* 0x000fe40000000f00 */
[----:B------:R-:W-:Y:S01]  /*10a0*/  ISETP.GT.U32.OR P0, PT, R62, 0x27f, P0 ;  /* 0x0000027f3e00780c */ /* 0x000fe20000704470 */
[C---:B------:R-:W-:Y:S01]  /*10b0*/  @!P4 IMAD R41, R54.reuse, R21, R41 ;  /* 0x000000153629c224 */ /* 0x040fe200078e0229 */
[C---:B0-----:R-:W-:Y:S01]  /*10c0*/  @!P2 IADD3 R30, P6, R15.reuse, R30, RZ ;  /* 0x0000001e0f1ea210 */ /* 0x041fe20007fde0ff */
[----:B------:R-:W-:Y:S01]  /*10d0*/  @!P4 IMAD.WIDE.U32 R20, R54, R20, R16 ;  /* 0x000000143614c225 */ /* 0x000fe200078e0010 */
[----:B------:R-:W-:Y:S01]  /*10e0*/  @!P2 IADD3 R38, P5, R15, R38, RZ ;  /* 0x000000260f26a210 */ /* 0x000fe20007fbe0ff */
[----:B------:R-:W-:Y:S01]  /*10f0*/  HFMA2.MMA R15, -RZ, RZ, 0, 0 ;  /* 0x00000000ff0f7435 */ /* 0x000fe200000001ff */
[----:B------:R-:W0:Y:S01]  /*1100*/  @!P3 LDC.64 R24, c[0x0][0x230] ;  /* 0x00008c00ff18bb82 */ /* 0x000e220000000a00 */
[----:B------:R-:W-:-:S02]  /*1110*/  @!P2 IADD3.X R31, R26, R31, RZ, P6, !PT ;  /* 0x0000001f1a1fa210 */ /* 0x000fc400037fe4ff */
[----:B------:R-:W-:Y:S02]  /*1120*/  @!P4 IADD3 R17, R21, R41, RZ ;  /* 0x000000291511c210 */ /* 0x000fe40007ffe0ff */
[----:B------:R-:W-:Y:S02]  /*1130*/  @!P2 IADD3.X R39, R26, R39, RZ, P5, !PT ;  /* 0x000000271a27a210 */ /* 0x000fe40002ffe4ff */
[C---:B------:R-:W-:Y:S01]  /*1140*/  @!P4 SHF.L.U64.HI R40, R20.reuse, 0x1, R17 ;  /* 0x000000011428c819 */ /* 0x040fe20000010211 */
[----:B------:R-:W3:Y:S01]  /*1150*/  @!P0 LDC.64 R26, c[0x0][0x288] ;  /* 0x0000a200ff1a8b82 */ /* 0x000ee20000000a00 */
[----:B------:R-:W-:Y:S01]  /*1160*/  SHF.R.S32.HI R17, RZ, 0x1f, R51 ;  /* 0x0000001fff117819 */ /* 0x000fe20000011433 */
[----:B------:R4:W5:Y:S01]  /*1170*/  @!P2 LDG.E R15, desc[UR14][R30.64] ;  /* 0x0000000e1e0fa981 */ /* 0x000962000c1e1900 */
[----:B------:R-:W-:Y:S02]  /*1180*/  ISETP.GE.U32.AND P5, PT, R51, UR18, PT ;  /* 0x0000001233007c0c */ /* 0x000fe4000bfa6070 */
[----:B------:R-:W-:Y:S01]  /*1190*/  MOV R16, RZ ;  /* 0x000000ff00107202 */ /* 0x000fe20000000f00 */
[----:B--2---:R-:W-:Y:S01]  /*11a0*/  @!P3 IMAD R42, R33, R22, RZ ;  /* 0x00000016212ab224 */ /* 0x004fe200078e02ff */
[----:B------:R-:W-:-:S02]  /*11b0*/  @!P4 SHF.L.U32 R41, R20, 0x1, RZ ;  /* 0x000000011429c819 */ /* 0x000fc400000006ff */
[----:B------:R-:W-:Y:S01]  /*11c0*/  ISETP.GE.AND.EX P5, PT, R17, UR19, PT, P5 ;  /* 0x0000001311007c0c */ /* 0x000fe2000bfa6350 */
[----:B------:R-:W2:Y:S01]  /*11d0*/  @!P3 LDC.64 R20, c[0x0][0x228] ;  /* 0x00008a00ff14bb82 */ /* 0x000ea20000000a00 */
[----:B------:R0:W5:Y:S01]  /*11e0*/  @!P2 LDG.E R16, desc[UR14][R38.64] ;  /* 0x0000000e2610a981 */ /* 0x000162000c1e1900 */
[----:B----4-:R-:W-:Y:S02]  /*11f0*/  @!P3 MOV R30, R88 ;  /* 0x00000058001eb202 */ /* 0x010fe40000000f00 */
[----:B------:R-:W-:Y:S01]  /*1200*/  @!P3 MOV R31, R91 ;  /* 0x0000005b001fb202 */ /* 0x000fe20000000f00 */
[----:B------:R-:W-:Y:S01]  /*1210*/  @!P3 IMAD R23, R53, R23, R42 ;  /* 0x000000173517b224 */ /* 0x000fe200078e022a */
[C---:B------:R-:W-:Y:S02]  /*1220*/  @!P4 IADD3 R32, P6, R41.reuse, R28, RZ ;  /* 0x0000001c2920c210 */ /* 0x040fe40007fde0ff */
[----:B-1----:R-:W-:Y:S01]  /*1230*/  @!P4 IADD3 R28, P2, R41, R18, RZ ;  /* 0x00000012291cc210 */ /* 0x002fe20007f5e0ff */
[----:B------:R-:W-:Y:S01]  /*1240*/  @!P3 IMAD.WIDE.U32 R30, R53, R22, R30 ;  /* 0x00000016351eb225 */ /* 0x000fe200078e001e */
[----:B------:R-:W-:-:S02]  /*1250*/  ISETP.GT.U32.OR P5, PT, R62, 0x27f, P5 ;  /* 0x0000027f3e00780c */ /* 0x000fc40002fa4470 */
[C---:B------:R-:W-:Y:S02]  /*1260*/  @!P4 IADD3.X R33, R40.reuse, R29, RZ, P6, !PT ;  /* 0x0000001d2821c210 */ /* 0x040fe400037fe4ff */
[----:B------:R-:W-:Y:S02]  /*1270*/  @!P4 IADD3.X R29, R40, R19, RZ, P2, !PT ;  /* 0x00000013281dc210 */ /* 0x000fe400017fe4ff */
[----:B------:R-:W-:Y:S02]  /*1280*/  @!P3 IADD3 R23, R31, R23, RZ ;  /* 0x000000171f17b210 */ /* 0x000fe40007ffe0ff */
[----:B------:R-:W-:Y:S02]  /*1290*/  SHF.R.S32.HI R41, RZ, 0x1f, R50 ;  /* 0x0000001fff297819 */ /* 0x000fe40000011432 */
[----:B------:R-:W-:Y:S02]  /*12a0*/  ISETP.GE.U32.AND P2, PT, R50, UR18, PT ;  /* 0x0000001232007c0c */ /* 0x000fe4000bf46070 */
[----:B0-----:R-:W-:-:S02]  /*12b0*/  @!P3 SHF.L.U32 R39, R30, 0x1, RZ ;  /* 0x000000011e27b819 */ /* 0x001fc400000006ff */
[----:B------:R-:W-:Y:S02]  /*12c0*/  CS2R R18, SRZ ;  /* 0x0000000000127805 */ /* 0x000fe4000001ff00 */
[----:B------:R-:W-:Y:S02]  /*12d0*/  @!P3 SHF.L.U64.HI R38, R30, 0x1, R23 ;  /* 0x000000011e26b819 */ /* 0x000fe40000010217 */
[----:B------:R-:W0:Y:S01]  /*12e0*/  @!P0 LDC.64 R30, c[0x0][0x230] ;  /* 0x00008c00ff1e8b82 */ /* 0x000e220000000a00 */
[----:B------:R-:W-:Y:S02]  /*12f0*/  ISETP.GE.AND.EX P2, PT, R41, UR19, PT, P2 ;  /* 0x0000001329007c0c */ /* 0x000fe4000bf46320 */
[----:B------:R-:W-:Y:S01]  /*1300*/  @!P3 IADD3 R44, P6, R39, R24, RZ ;  /* 0x00000018272cb210 */ /* 0x000fe20007fde0ff */
[----:B------:R1:W5:Y:S01]  /*1310*/  @!P4 LDG.E R19, desc[UR14][R28.64] ;  /* 0x0000000e1c13c981 */ /* 0x000362000c1e1900 */
[----:B------:R-:W-:Y:S01]  /*1320*/  ISETP.GT.U32.OR P2, PT, R62, 0x27f, P2 ;  /* 0x0000027f3e00780c */ /* 0x000fe20001744470 */
[----:B---3--:R-:W-:Y:S01]  /*1330*/  @!P0 IMAD R35, R35, R26, RZ ;  /* 0x0000001a23238224 */ /* 0x008fe200078e02ff */
[----:B------:R-:W-:Y:S01]  /*1340*/  @!P3 IADD3.X R45, R38, R25, RZ, P6, !PT ;  /* 0x00000019262db210 */ /* 0x000fe200037fe4ff */
[----:B------:R-:W3:Y:S01]  /*1350*/  @!P5 LDC.64 R22, c[0x0][0x288] ;  /* 0x0000a200ff16db82 */ /* 0x000ee20000000a00 */
[----:B------:R2:W5:Y:S01]  /*1360*/  @!P4 LDG.E R18, desc[UR14][R32.64] ;  /* 0x0000000e2012c981 */ /* 0x000562000c1e1900 */
[----:B------:R-:W-:Y:S01]  /*1370*/  @!P0 IMAD R35, R52, R27, R35 ;  /* 0x0000001b34238224 */ /* 0x000fe200078e0223 */
[----:B-1----:R-:W-:-:S02]  /*1380*/  @!P0 MOV R28, R88 ;  /* 0x00000058001c8202 */ /* 0x002fc40000000f00 */
[----:B------:R-:W-:-:S03]  /*1390*/  @!P0 MOV R29, R91 ;  /* 0x0000005b001d8202 */ /* 0x000fc60000000f00 */
[----:B------:R-:W1:Y:S01]  /*13a0*/  @!P0 LDC.64 R24, c[0x0][0x228] ;  /* 0x00008a00ff188b82 */ /* 0x000e620000000a00 */
[----:B--2---:R-:W-:Y:S01]  /*13b0*/  @!P3 IADD3 R32, P4, R39, R20, RZ ;  /* 0x000000142720b210 */ /* 0x004fe20007f9e0ff */
[----:B------:R-:W-:Y:S01]  /*13c0*/  @!P0 IMAD.WIDE.U32 R26, R52, R26, R28 ;  /* 0x0000001a341a8225 */ /* 0x000fe200078e001c */
[----:B------:R-:W-:Y:S02]  /*13d0*/  HFMA2.MMA R40, -RZ, RZ, 0, 0 ;  /* 0x00000000ff287435 */ /* 0x000fe400000001ff */
[----:B------:R-:W-:-:S03]  /*13e0*/  @!P3 IADD3.X R33, R38, R21, RZ, P4, !PT ;  /* 0x000000152621b210 */ /* 0x000fc600027fe4ff */
[----:B------:R-:W2:Y:S01]  /*13f0*/  @!P2 LDC.64 R20, c[0x0][0x288] ;  /* 0x0000a200ff14ab82 */ /* 0x000ea20000000a00 */
[----:B------:R-:W-:Y:S02]  /*1400*/  @!P0 IADD3 R27, R27, R35, RZ ;  /* 0x000000231b1b8210 */ /* 0x000fe40007ffe0ff */
[C---:B------:R-:W-:Y:S02]  /*1410*/  @!P0 SHF.L.U32 R35, R26.reuse, 0x1, RZ ;  /* 0x000000011a238819 */ /* 0x040fe400000006ff */
[----:B------:R-:W-:Y:S02]  /*1420*/  @!P0 SHF.L.U64.HI R66, R26, 0x1, R27 ;  /* 0x000000011a428819 */ /* 0x000fe4000001021b */
[----:B------:R-:W-:Y:S01]  /*1430*/  MOV R42, RZ ;  /* 0x000000ff002a7202 */ /* 0x000fe20000000f00 */
[----:B------:R-:W4:Y:S01]  /*1440*/  @!P5 LDC.64 R28, c[0x0][0x228] ;  /* 0x00008a00ff1cdb82 */ /* 0x000f220000000a00 */
[----:B0-----:R-:W-:Y:S01]  /*1450*/  @!P0 IADD3 R38, P4, R35, R30, RZ ;  /* 0x0000001e23268210 */ /* 0x001fe20007f9e0ff */
[----:B------:R-:W5:Y:S06]  /*1460*/  @!P3 LDG.E R40, desc[UR14][R44.64] ;  /* 0x0000000e2c28b981 */ /* 0x000f6c000c1e1900 */
[----:B------:R-:W0:Y:S01]  /*1470*/  @!P5 LDC.64 R26, c[0x0][0x230] ;  /* 0x00008c00ff1adb82 */ /* 0x000e220000000a00 */
[----:B------:R1:W5:Y:S01]  /*1480*/  @!P3 LDG.E R42, desc[UR14][R32.64] ;  /* 0x0000000e202ab981 */ /* 0x000362000c1e1900 */
[----:B---3--:R-:W-:Y:S01]  /*1490*/  @!P5 IMAD R64, R17, R22, RZ ;  /* 0x000000161140d224 */ /* 0x008fe200078e02ff */
[----:B------:R-:W-:-:S02]  /*14a0*/  @!P0 IADD3.X R39, R66, R31, RZ, P4, !PT ;  /* 0x0000001f42278210 */ /* 0x000fc400027fe4ff */
[----:B------:R-:W-:Y:S02]  /*14b0*/  SHF.R.S32.HI R43, RZ, 0x1f, R49 ;  /* 0x0000001fff2b7819 */ /* 0x000fe40000011431 */
[----:B------:R-:W-:Y:S02]  /*14c0*/  ISETP.GE.U32.AND P3, PT, R49, UR18, PT ;  /* 0x0000001231007c0c */ /* 0x000fe4000bf66070 */
[----:B------:R-:W-:Y:S02]  /*14d0*/  @!P5 MOV R30, R88 ;  /* 0x00000058001ed202 */ /* 0x000fe40000000f00 */
[----:B------:R-:W-:Y:S02]  /*14e0*/  @!P5 MOV R31, R91 ;  /* 0x0000005b001fd202 */ /* 0x000fe40000000f00 */
[----:B-1----:R-:W-:Y:S01]  /*14f0*/  @!P0 IADD3 R32, P4, R35, R24, RZ ;  /* 0x0000001823208210 */ /* 0x002fe20007f9e0ff */
[----:B------:R-:W-:Y:S01]  /*1500*/  @!P5 IMAD R45, R51, R23, R64 ;  /* 0x00000017332dd224 */ /* 0x000fe200078e0240 */
[----:B------:R-:W-:-:S02]  /*1510*/  ISETP.GE.AND.EX P3, PT, R43, UR19, PT, P3 ;  /* 0x000000132b007c0c */ /* 0x000fc4000bf66330 */
[----:B------:R-:W-:Y:S01]  /*1520*/  CS2R R64, SRZ ;  /* 0x0000000000407805 */ /* 0x000fe2000001ff00 */
[----:B------:R-:W-:Y:S01]  /*1530*/  @!P5 IMAD.WIDE.U32 R22, R51, R22, R30 ;  /* 0x000000163316d225 */ /* 0x000fe200078e001e */
[----:B------:R-:W-:Y:S02]  /*1540*/  @!P0 IADD3.X R33, R66, R25, RZ, P4, !PT ;  /* 0x0000001942218210 */ /* 0x000fe400027fe4ff */
[----:B------:R-:W-:Y:S02]  /*1550*/  ISETP.GT.U32.OR P3, PT, R62, 0x27f, P3 ;  /* 0x0000027f3e00780c */ /* 0x000fe40001f64470 */
[----:B------:R-:W-:Y:S01]  /*1560*/  @!P5 IADD3 R31, R23, R45, RZ ;  /* 0x0000002d171fd210 */ /* 0x000fe20007ffe0ff */
[----:B------:R1:W5:Y:S01]  /*1570*/  @!P0 LDG.E R65, desc[UR14][R32.64] ;  /* 0x0000000e20418981 */ /* 0x000362000c1e1900 */
[C---:B------:R-:W-:Y:S01]  /*1580*/  @!P5 SHF.L.U32 R23, R22.reuse, 0x1, RZ ;  /* 0x000000011617d819 */ /* 0x040fe200000006ff */
[----:B--2---:R-:W-:Y:S01]  /*1590*/  @!P2 IMAD R35, R41, R20, RZ ;  /* 0x000000142923a224 */ /* 0x004fe200078e02ff */
[----:B------:R-:W-:Y:S01]  /*15a0*/  @!P5 SHF.L.U64.HI R24, R22, 0x1, R31 ;  /* 0x000000011618d819 */ /* 0x000fe2000001021f */
[----:B------:R-:W-:Y:S01]  /*15b0*/  UIMAD.WIDE UR12, UR6, 0x8, UR12 ;  /* 0x00000008060c78a5 */ /* 0x000fe2000f8e020c */
[----:B----4-:R-:W-:Y:S01]  /*15c0*/  @!P5 IADD3 R22, P6, R23, R28, RZ ;  /* 0x0000001c1716d210 */ /* 0x010fe20007fde0ff */
[----:B------:R-:W5:Y:S01]  /*15d0*/  @!P0 LDG.E R64, desc[UR14][R38.64] ;  /* 0x0000000e26408981 */ /* 0x000f62000c1e1900 */
[----:B-1----:R-:W-:-:S02]  /*15e0*/  @!P2 MOV R32, R88 ;  /* 0x000000580020a202 */ /* 0x002fc40000000f00 */
[----:B------:R-:W-:Y:S01]  /*15f0*/  @!P2 MOV R33, R91 ;  /* 0x0000005b0021a202 */ /* 0x000fe20000000f00 */
[C---:B------:R-:W-:Y:S01]  /*1600*/  @!P2 IMAD R21, R50.reuse, R21, R35 ;  /* 0x000000153215a224 */ /* 0x040fe200078e0223 */
[----:B0-----:R-:W-:Y:S01]  /*1610*/  @!P5 IADD3 R30, P4, R23, R26, RZ ;  /* 0x0000001a171ed210 */ /* 0x001fe20007f9e0ff */
        /* <DEDUP_REMOVED lines=83> */
[----:B------:R-:W-:Y:S01]  /*1b50*/  @!P5 IMAD R35, R46, R27, R39 ;  /* 0x0000001b2e23d224 */ /* 0x000fe200078e0227 */
[----:B------:R-:W-:Y:S02]  /*1b60*/  @!P5 MOV R38, R88 ;  /* 0x000000580026d202 */ /* 0x000fe40000000f00 */
[----:B------:R-:W-:Y:S02]  /*1b70*/  @!P5 MOV R39, R91 ;  /* 0x0000005b0027d202 */ /* 0x000fe40000000f00 */
[----:B------:R-:W-:Y:S01]  /*1b80*/  @!P0 IADD3.X R25, R76, R25, RZ, P3, !PT ;  /* 0x000000194c198210 */ /* 0x000fe20001ffe4ff */
[----:B------:R-:W-:Y:S01]  /*1b90*/  @!P5 IMAD.WIDE.U32 R26, R46, R26, R38 ;  /* 0x0000001a2e1ad225 */ /* 0x000fe200078e0026 */
[----:B------:R-:W-:Y:S02]  /*1ba0*/  CS2R R76, SRZ ;  /* 0x00000000004c7805 */ /* 0x000fe4000001ff00 */
[----:B------:R-:W-:-:S02]  /*1bb0*/  @!P4 IADD3 R28, P2, R45, R28, RZ ;  /* 0x0000001c2d1cc210 */ /* 0x000fc40007f5e0ff */
[----:B------:R-:W-:Y:S02]  /*1bc0*/  @!P5 IADD3 R35, R27, R35, RZ ;  /* 0x000000231b23d210 */ /* 0x000fe40007ffe0ff */
[----:B------:R-:W-:Y:S01]  /*1bd0*/  @!P5 SHF.L.U32 R27, R26, 0x1, RZ ;  /* 0x000000011a1bd819 */ /* 0x000fe200000006ff */
[----:B------:R3:W5:Y:S01]  /*1be0*/  @!P0 LDG.E R76, desc[UR14][R36.64] ;  /* 0x0000000e244c8981 */ /* 0x000762000c1e1900 */
[----:B------:R-:W-:Y:S02]  /*1bf0*/  @!P4 IADD3.X R29, R44, R29, RZ, P2, !PT ;  /* 0x0000001d2c1dc210 */ /* 0x000fe400017fe4ff */
[----:B------:R-:W-:Y:S01]  /*1c00*/  @!P5 SHF.L.U64.HI R26, R26, 0x1, R35 ;  /* 0x000000011a1ad819 */ /* 0x000fe20000010223 */
[----:B------:R3:W5:Y:S01]  /*1c10*/  @!P0 LDG.E R77, desc[UR14][R24.64] ;  /* 0x0000000e184d8981 */ /* 0x000762000c1e1900 */
[----:B--2---:R-:W-:Y:S02]  /*1c20*/  @!P4 IADD3 R30, P0, R45, R30, RZ ;  /* 0x0000001e2d1ec210 */ /* 0x004fe40007f1e0ff */
[----:B0-----:R-:W-:-:S02]  /*1c30*/  @!P5 IADD3 R32, P2, R27, R32, RZ ;  /* 0x000000201b20d210 */ /* 0x001fc40007f5e0ff */
[----:B-1----:R-:W-:Y:S02]  /*1c40*/  @!P5 IADD3 R22, P3, R27, R22, RZ ;  /* 0x000000161b16d210 */ /* 0x002fe40007f7e0ff */
[----:B------:R-:W-:Y:S02]  /*1c50*/  CS2R R78, SRZ ;  /* 0x00000000004e7805 */ /* 0x000fe4000001ff00 */
[----:B------:R-:W-:Y:S02]  /*1c60*/  CS2R R80, SRZ ;  /* 0x0000000000507805 */ /* 0x000fe4000001ff00 */
[----:B------:R-:W-:Y:S02]  /*1c70*/  @!P4 IADD3.X R31, R44, R31, RZ, P0, !PT ;  /* 0x0000001f2c1fc210 */ /* 0x000fe400007fe4ff */
[C---:B------:R-:W-:Y:S02]  /*1c80*/  @!P5 IADD3.X R33, R26.reuse, R33, RZ, P2, !PT ;  /* 0x000000211a21d210 */ /* 0x040fe400017fe4ff */
        /* <DEDUP_REMOVED lines=8> */
[----:B------:R-:W-:Y:S02]  /*1d10*/  CS2R R82, SRZ ;  /* 0x0000000000527805 */ /* 0x000fe4000001ff00 */
[----:B----4-:R-:W-:-:S13]  /*1d20*/  R2UR UR13, R20 ;  /* 0x00000000140d72ca */ /* 0x010fda00000e0000 */
        /* <DEDUP_REMOVED lines=28> */
.L_x_1645:
[----:B------:R-:W-:Y:S05]  /*1ef0*/  BSYNC B0 ;  /* 0x0000000000007941 */ /* 0x000fea0003800000 */
.L_x_1644:
[----:B------:R-:W-:Y:S01]  /*1f00*/  ISETP.NE.AND P5, PT, RZ, UR17, PT ;  /* 0x00000011ff007c0c */ /* 0x000fe2000bfa5270 */
[--C-:B-----5:R-:W-:Y:S02]  /*1f10*/  HADD2.F32 R20, -RZ, R4.reuse.H0_H0 ;  /* 0x20000004ff147230 */ /* 0x120fe40000004100 */
[----:B------:R-:W-:Y:S02]  /*1f20*/  HADD2.F32 R21, -RZ, R4.H1_H1 ;  /* 0x30000004ff157230 */ /* 0x000fe40000004100 */
[--C-:B------:R-:W-:Y:S02]  /*1f30*/  HADD2.F32 R28, -RZ, R5.reuse.H0_H0 ;  /* 0x20000005ff1c7230 */ /* 0x100fe40000004100 */
[----:B------:R-:W-:Y:S01]  /*1f40*/  FADD.FTZ R20, R20, -UR13 ;  /* 0x8000000d14147e21 */ /* 0x000fe20008010000 */
[----:B------:R-:W-:Y:S02]  /*1f50*/  HADD2.F32 R26, -RZ, R5.H1_H1 ;  /* 0x30000005ff1a7230 */ /* 0x000fe40000004100 */
[----:B------:R-:W-:Y:S01]  /*1f60*/  FADD.FTZ R21, R21, -UR13 ;  /* 0x8000000d15157e21 */ /* 0x000fe20008010000 */
[----:B------:R-:W-:-:S02]  /*1f70*/  HADD2.F32 R27, -RZ, R68.H0_H0 ;  /* 0x20000044ff1b7230 */ /* 0x000fc40000004100 */
[----:B------:R-:W-:Y:S01]  /*1f80*/  FADD.FTZ R28, R28, -UR13 ;  /* 0x8000000d1c1c7e21 */ /* 0x000fe20008010000 */
[----:B------:R-:W-:Y:S02]  /*1f90*/  HADD2.F32 R24, -RZ, R68.H1_H1 ;  /* 0x30000044ff187230 */ /* 0x000fe40000004100 */
[----:B------:R-:W-:Y:S01]  /*1fa0*/  FADD.FTZ R26, R26, -UR13 ;  /* 0x8000000d1a1a7e21 */ /* 0x000fe20008010000 */
[--C-:B------:R-:W-:Y:S02]  /*1fb0*/  HADD2.F32 R25, -RZ, R6.reuse.H0_H0 ;  /* 0x20000006ff197230 */ /* 0x100fe40000004100 */
        /* <DEDUP_REMOVED lines=22> */
.L_x_1646:
[----:B------:R-:W-:Y:S01]  /*2120*/  FMUL.FTZ R23, R27, R84 ;  /* 0x000000541b177220 */ /* 0x000fe20000410000 */
[----:B------:R-:W-:Y:S01]  /*2130*/  FFMA.FTZ R29, R20, R27, RZ ;  /* 0x0000001b141d7223 */ /* 0x000fe200000100ff */
[----:B------:R-:W-:Y:S01]  /*2140*/  FMUL.FTZ R28, R28, UR18 ;  /* 0x000000121c1c7c20 */ /* 0x000fe20008410000 */
        /* <DEDUP_REMOVED lines=23> */
.L_x_1647:
[----:B------:R-:W-:Y:S01]  /*22c0*/  FFMA.FTZ R26, R21, R30, R20 ;  /* 0x0000001e151a7223 */ /* 0x000fe20000010014 */
[----:B------:R-:W-:Y:S01]  /*22d0*/  FADD.FTZ R20, RZ, R27 ;  /* 0x0000001bff147221 */ /* 0x000fe20000010000 */
[----:B------:R-:W-:Y:S01]  /*22e0*/  FMUL.FTZ R27, R25, R84 ;  /* 0x00000054191b7220 */ /* 0x000fe20000410000 */
[----:B------:R-:W-:Y:S01]  /*22f0*/  FFMA.FTZ R29, R28, R25, R29 ;  /* 0x000000191c1d7223 */ /* 0x000fe2000001001d */
[----:B------:R-:W-:Y:S01]  /*2300*/  FADD.FTZ R30, R30, R31 ;  /* 0x0000001f1e1e7221 */ /* 0x000fe20000010000 */
[----:B------:R-:W-:Y:S01]  /*2310*/  FADD.FTZ R25, R20, R25 ;  /* 0x0000001914197221 */ /* 0x000fe20000010000 */
[----:B------:R-:W-:Y:S01]  /*2320*/  FFMA.FTZ R20, R21, R24, RZ ;  /* 0x0000001815147223 */ /* 0x000fe200000100ff */
[----:B------:R-:W-:Y:S01]  /*2330*/  FFMA.FTZ R31, R28, R27, R26 ;  /* 0x0000001b1c1f7223 */ /* 0x000fe2000001001a */
[----:B------:R-:W-:Y:S01]  /*2340*/  FADD.FTZ R21, RZ, R24 ;  /* 0x00000018ff157221 */ /* 0x000fe20000010000 */
[--C-:B------:R-:W-:Y:S02]  /*2350*/  HADD2.F32 R26, -RZ, R7.reuse.H0_H0 ;  /* 0x20000007ff1a7230 */ /* 0x100fe40000004100 */
[----:B------:R-:W-:Y:S01]  /*2360*/  FMUL.FTZ R24, R22, R85 ;  /* 0x0000005516187220 */ /* 0x000fe20000410000 */
[----:B------:R-:W-:-:S02]  /*2370*/  HADD2.F32 R28, -RZ, R7.H1_H1 ;  /* 0x30000007ff1c7230 */ /* 0x000fc40000004100 */
[----:B------:R-:W-:Y:S01]  /*2380*/  FFMA.FTZ R20, R23, R22, R20 ;  /* 0x0000001617147223 */ /* 0x000fe20000010014 */
[----:B------:R-:W-:Y:S01]  /*2390*/  FADD.FTZ R22, R21, R22 ;  /* 0x0000001615167221 */ /* 0x000fe20000010000 */
[----:B------:R-:W-:Y:S01]  /*23a0*/  FADD.FTZ R21, R30, R27 ;  /* 0x0000001b1e157221 */ /* 0x000fe20000010000 */
[----:B------:R-:W-:Y:S01]  /*23b0*/  FFMA.FTZ R23, R23, R24, R31 ;  /* 0x0000001817177223 */ /* 0x000fe2000001001f */
[----:B------:R-:W-:Y:S01]  /*23c0*/  FADD.FTZ R27, R26, -UR13 ;  /* 0x8000000d1a1b7e21 */ /* 0x000fe20008010000 */
        /* <DEDUP_REMOVED lines=24> */
.L_x_1648:
        /* <DEDUP_REMOVED lines=8> */
[C---:B------:R-:W-:Y:S01]  /*25d0*/  FFMA.FTZ R20, R27.reuse, R26, R20 ;  /* 0x0000001a1b147223 */ /* 0x040fe20000010014 */
        /* <DEDUP_REMOVED lines=28> */
.L_x_1649:
        /* <DEDUP_REMOVED lines=37> */
.L_x_1650:
        /* <DEDUP_REMOVED lines=37> */
.L_x_1651:
        /* <DEDUP_REMOVED lines=37> */
.L_x_1652:
        /* <DEDUP_REMOVED lines=37> */
.L_x_1653:
        /* <DEDUP_REMOVED lines=37> */
.L_x_1654:
        /* <DEDUP_REMOVED lines=37> */
.L_x_1655:
[----:B------:R-:W-:Y:S01]  /*3580*/  FMUL.FTZ R31, R30, R84 ;  /* 0x000000541e1f7220 */ /* 0x000fe20000410000 */
[----:B------:R-:W-:Y:S01]  /*3590*/  FFMA.FTZ R29, R28, R30, R29 ;  /* 0x0000001e1c1d7223 */ /* 0x000fe2000001001d */
[----:B------:R-:W-:Y:S01]  /*35a0*/  FADD.FTZ R32, R24, R21 ;  /* 0x0000001518207221 */ /* 0x000fe20000010000 */
[----:B------:R-:W-:Y:S01]  /*35b0*/  FADD.FTZ R25, R25, R30 ;  /* 0x0000001e19197221 */ /* 0x000fe20000010000 */
[----:B------:R-:W-:Y:S01]  /*35c0*/  FFMA.FTZ R33, R28, R31, R22 ;  /* 0x0000001f1c217223 */ /* 0x000fe20000010016 */
[--C-:B------:R-:W-:Y:S02]  /*35d0*/  HADD2.F32 R22, -RZ, R67.reuse.H0_H0 ;  /* 0x20000043ff167230 */ /* 0x100fe40000004100 */
[----:B------:R-:W-:Y:S01]  /*35e0*/  FFMA.FTZ R21, R23, R27, R26 ;  /* 0x0000001b17157223 */ /* 0x000fe2000001001a */
[----:B------:R-:W-:Y:S02]  /*35f0*/  HADD2.F32 R28, -RZ, R67.H1_H1 ;  /* 0x30000043ff1c7230 */ /* 0x000fe40000004100 */
[----:B------:R-:W-:Y:S01]  /*3600*/  FMUL.FTZ R24, R27, R85 ;  /* 0x000000551b187220 */ /* 0x000fe20000410000 */
[----:B------:R-:W-:Y:S01]  /*3610*/  FADD.FTZ R31, R32, R31 ;  /* 0x0000001f201f7221 */ /* 0x000fe20000010000 */
[----:B------:R-:W-:Y:S01]  /*3620*/  FADD.FTZ R26, R22, -UR13 ;  /* 0x8000000d161a7e21 */ /* 0x000fe20008010000 */
[----:B------:R-:W-:-:S02]  /*3630*/  HADD2.F32 R32, -RZ, R66.H0_H0 ;  /* 0x20000042ff207230 */ /* 0x000fc40000004100 */
[----:B------:R-:W-:Y:S01]  /*3640*/  FADD.FTZ R30, R28, -UR13 ;  /* 0x8000000d1c1e7e21 */ /* 0x000fe20008010000 */
[----:B------:R-:W-:Y:S01]  /*3650*/  FFMA.FTZ R23, R23, R24, R33 ;  /* 0x0000001817177223 */ /* 0x000fe20000010021 */
        /* <DEDUP_REMOVED lines=22> */
.L_x_1656:
[----:B------:R-:W-:Y:S01]  /*37c0*/  FMUL.FTZ R34, R32, R84 ;  /* 0x0000005420227220 */ /* 0x000fe20000410000 */
[----:B------:R-:W-:Y:S01]  /*37d0*/  FADD.FTZ R31, R24, R31 ;  /* 0x0000001f181f7221 */ /* 0x000fe20000010000 */
[----:B------:R-:W-:Y:S01]  /*37e0*/  FFMA.FTZ R26, R28, R32, R29 ;  /* 0x000000201c1a7223 */ /* 0x000fe2000001001d */
[----:B------:R-:W-:Y:S01]  /*37f0*/  FMUL.FTZ R24, R22, R85 ;  /* 0x0000005516187220 */ /* 0x000fe20000410000 */
[----:B------:R-:W-:Y:S01]  /*3800*/  FFMA.FTZ R23, R28, R34, R23 ;  /* 0x000000221c177223 */ /* 0x000fe20000010017 */
[----:B------:R-:W-:Y:S01]  /*3810*/  FADD.FTZ R29, R31, R34 ;  /* 0x000000221f1d7221 */ /* 0x000fe20000010000 */
[--C-:B------:R-:W-:Y:S02]  /*3820*/  HADD2.F32 R28, -RZ, R70.reuse.H0_H0 ;  /* 0x20000046ff1c7230 */ /* 0x100fe40000004100 */
[----:B------:R-:W-:Y:S01]  /*3830*/  FADD.FTZ R32, R25, R32 ;  /* 0x0000002019207221 */ /* 0x000fe20000010000 */
[----:B------:R-:W-:Y:S02]  /*3840*/  HADD2.F32 R31, -RZ, R70.H1_H1 ;  /* 0x30000046ff1f7230 */ /* 0x000fe40000004100 */
[----:B------:R-:W-:Y:S01]  /*3850*/  FADD.FTZ R27, R20, R27 ;  /* 0x0000001b141b7221 */ /* 0x000fe20000010000 */
[----:B------:R-:W-:Y:S01]  /*3860*/  FFMA.FTZ R20, R30, R24, R23 ;  /* 0x000000181e147223 */ /* 0x000fe20000010017 */
        /* <DEDUP_REMOVED lines=26> */
.L_x_1657:
        /* <DEDUP_REMOVED lines=32> */
.L_x_1658:
[----:B------:R-:W-:Y:S01]  /*3c10*/  FFMA.FTZ R37, R25, R36, R34 ;  /* 0x0000002419257223 */ /* 0x000fe20000010022 */
[----:B------:R-:W-:Y:S01]  /*3c20*/  FMUL.FTZ R35, R23, R84 ;  /* 0x0000005417237220 */ /* 0x000fe20000410000 */
[----:B------:R-:W-:Y:S01]  /*3c30*/  FADD.FTZ R36, R36, R33 ;  /* 0x0000002124247221 */ /* 0x000fe20000010000 */
[----:B------:R-:W-:Y:S01]  /*3c40*/  FADD.FTZ R33, R27, R22 ;  /* 0x000000161b217221 */ /* 0x000fe20000010000 */
[----:B------:R-:W-:Y:S01]  /*3c50*/  FFMA.FTZ R31, R31, R29, R26 ;  /* 0x0000001d1f1f7223 */ /* 0x000fe2000001001a */
[----:B------:R-:W-:Y:S01]  /*3c60*/  FFMA.FTZ R26, R28, R35, R37 ;  /* 0x000000231c1a7223 */ /* 0x000fe20000010025 */
[----:B------:R-:W-:Y:S01]  /*3c70*/  FADD.FTZ R27, R36, R35 ;  /* 0x00000023241b7221 */ /* 0x000fe20000010000 */
[--C-:B------:R-:W-:Y:S02]  /*3c80*/  HADD2.F32 R36, -RZ, R76.reuse.H0_H0 ;  /* 0x2000004cff247230 */ /* 0x100fe40000004100 */
[----:B------:R-:W-:Y:S01]  /*3c90*/  FMUL.FTZ R34, R20, R85 ;  /* 0x0000005514227220 */ /* 0x000fe20000410000 */
[----:B------:R-:W-:-:S02]  /*3ca0*/  HADD2.F32 R37, -RZ, R76.H1_H1 ;  /* 0x3000004cff257230 */ /* 0x000fc40000004100 */
[----:B------:R-:W-:Y:S01]  /*3cb0*/  FADD.FTZ R22, R32, R29 ;  /* 0x0000001d20167221 */ /* 0x000fe20000010000 */
[----:B------:R-:W-:Y:S01]  /*3cc0*/  FADD.FTZ R32, R36, -UR13 ;  /* 0x8000000d24207e21 */ /* 0x000fe20008010000 */
[----:B------:R-:W-:Y:S01]  /*3cd0*/  FFMA.FTZ R35, R21, R34, R26 ;  /* 0x0000002215237223 */ /* 0x000fe2000001001a */
[----:B------:R-:W-:Y:S01]  /*3ce0*/  FADD.FTZ R29, R37, -UR13 ;  /* 0x8000000d251d7e21 */ /* 0x000fe20008010000 */
[----:B------:R-:W-:Y:S01]  /*3cf0*/  FADD.FTZ R34, R34, R27 ;  /* 0x0000001b22227221 */ /* 0x000fe20000010000 */
        /* <DEDUP_REMOVED lines=23> */
.L_x_1659:
[----:B------:R-:W-:Y:S01]  /*3e70*/  FMUL.FTZ R37, R27, R84 ;  /* 0x000000541b257220 */ /* 0x000fe20000410000 */
[----:B------:R-:W-:Y:S01]  /*3e80*/  FFMA.FTZ R30, R25, R24, R30 ;  /* 0x00000018191e7223 */ /* 0x000fe2000001001e */
[----:B------:R-:W-:Y:S01]  /*3e90*/  FADD.FTZ R25, R33, R24 ;  /* 0x0000001821197221 */ /* 0x000fe20000010000 */
[--C-:B------:R-:W-:Y:S02]  /*3ea0*/  HADD2.F32 R36, -RZ, R78.reuse.H1_H1 ;  /* 0x3000004eff247230 */ /* 0x100fe40000004100 */
[----:B------:R-:W-:Y:S01]  /*3eb0*/  FADD.FTZ R33, R34, R37 ;  /* 0x0000002522217221 */ /* 0x000fe20000010000 */
[----:B------:R-:W-:Y:S01]  /*3ec0*/  FFMA.FTZ R24, R32, R37, R35 ;  /* 0x0000002520187223 */ /* 0x000fe20000010023 */
[----:B------:R-:W-:Y:S01]  /*3ed0*/  FMUL.FTZ R34, R26, R85 ;  /* 0x000000551a227220 */ /* 0x000fe20000410000 */
[----:B------:R-:W-:Y:S02]  /*3ee0*/  HADD2.F32 R35, -RZ, R78.H0_H0 ;  /* 0x2000004eff237230 */ /* 0x000fe40000004100 */
[----:B------:R-:W-:Y:S01]  /*3ef0*/  FFMA.FTZ R31, R28, R23, R31 ;  /* 0x000000171c1f7223 */ /* 0x000fe2000001001f */
[----:B------:R-:W-:Y:S01]  /*3f00*/  FFMA.FTZ R37, R29, R34, R24 ;  /* 0x000000221d257223 */ /* 0x000fe20000010018 */
[----:B------:R-:W-:Y:S01]  /*3f10*/  FADD.FTZ R34, R34, R33 ;  /* 0x0000002122227221 */ /* 0x000fe20000010000 */
[----:B------:R-:W-:Y:S01]  /*3f20*/  FADD.FTZ R28, R35, -UR13 ;  /* 0x8000000d231c7e21 */ /* 0x000fe20008010000 */
[----:B------:R-:W-:Y:S01]  /*3f30*/  FADD.FTZ R33, R36, -UR13 ;  /* 0x8000000d24217e21 */ /* 0x000fe20008010000 */
[----:B------:R-:W-:-:S02]  /*3f40*/  HADD2.F32 R35, -RZ, R79.H0_H0 ;  /* 0x2000004fff237230 */ /* 0x000fc40000004100 */
        /* <DEDUP_REMOVED lines=22> */
.L_x_1660:
[----:B------:R-:W-:Y:S01]  /*40b0*/  FMUL.FTZ R39, R35, R84 ;  /* 0x0000005423277220 */ /* 0x000fe20000410000 */
[----:B------:R-:W-:-:S03]  /*40c0*/  FMUL.FTZ R38, R24, R85 ;  /* 0x0000005518267220 */ /* 0x000fc60000410000 */
[----:B------:R-:W-:Y:S01]  /*40d0*/  FFMA.FTZ R36, R28, R39, R37 ;  /* 0x000000271c247223 */ /* 0x000fe20000010025 */
[----:B------:R-:W-:Y:S01]  /*40e0*/  FADD.FTZ R39, R34, R39 ;  /* 0x0000002722277221 */ /* 0x000fe20000010000 */
[--C-:B------:R-:W-:Y:S02]  /*40f0*/  HADD2.F32 R34, -RZ, R81.reuse.H0_H0 ;  /* 0x20000051ff227230 */ /* 0x100fe40000004100 */
[----:B------:R-:W-:Y:S01]  /*4100*/  FFMA.FTZ R45, R33, R38, R36 ;  /* 0x00000026212d7223 */ /* 0x000fe20000010024 */
[----:B------:R-:W-:Y:S02]  /*4110*/  HADD2.F32 R36, -RZ, R81.H1_H1 ;  /* 0x30000051ff247230 */ /* 0x000fe40000004100 */
[----:B------:R-:W-:Y:S01]  /*4120*/  FADD.FTZ R38, R38, R39 ;  /* 0x0000002726267221 */ /* 0x000fe20000010000 */
[----:B------:R-:W-:Y:S01]  /*4130*/  FADD.FTZ R34, R34, -UR13 ;  /* 0x8000000d22227e21 */ /* 0x000fe20008010000 */
[--C-:B------:R-:W-:Y:S02]  /*4140*/  HADD2.F32 R37, -RZ, R80.reuse.H0_H0 ;  /* 0x20000050ff257230 */ /* 0x100fe40000004100 */
[----:B------:R-:W-:Y:S01]  /*4150*/  FADD.FTZ R39, R36, -UR13 ;  /* 0x8000000d24277e21 */ /* 0x000fe20008010000 */
        /* <DEDUP_REMOVED lines=22> */
.L_x_1661:
[----:B------:R-:W-:Y:S01]  /*42c0*/  FMUL.FTZ R93, R37, R84 ;  /* 0x00000054255d7220 */ /* 0x000fe20000410000 */
[----:B------:R-:W-:Y:S01]  /*42d0*/  ISETP.GT.AND P0, PT, R2, 0x1e, PT ;  /* 0x0000001e0200780c */ /* 0x000fe20003f04270 */
[----:B------:R-:W0:Y:S01]  /*42e0*/  S2UR UR19, SR_CgaCtaId ;  /* 0x00000000001379c3 */ /* 0x000e220000008800 */
[----:B------:R-:W-:Y:S01]  /*42f0*/  FADD.FTZ R22, R22, R23 ;  /* 0x0000001716167221 */ /* 0x000fe20000010000 */
[----:B------:R-:W-:Y:S01]  /*4300*/  FFMA.FTZ R44, R36, R93, R45 ;  /* 0x0000005d242c7223 */ /* 0x000fe2000001002d */
[----:B------:R-:W-:Y:S01]  /*4310*/  FMUL.FTZ R45, R34, R85 ;  /* 0x00000055222d7220 */ /* 0x000fe20000410000 */
        /* <DEDUP_REMOVED lines=8> */
[----:B------:R-:W1:Y:S01]  /*43a0*/  SHFL.DOWN PT, R93, R44, 0x1, 0x1f ;  /* 0x08201f002c5d7f89 */ /* 0x000e6200000e0000 */
[----:B------:R-:W-:Y:S01]  /*43b0*/  FADD.FTZ R22, R22, R27 ;  /* 0x0000001b16167221 */ /* 0x000fe20000010000 */
[----:B------:R-:W-:Y:S01]  /*43c0*/  FFMA.FTZ R30, R29, R26, R30 ;  /* 0x0000001a1d1e7223 */ /* 0x000fe2000001001e */
[----:B------:R-:W-:Y:S01]  /*43d0*/  FADD.FTZ R25, R25, R26 ;  /* 0x0000001a19197221 */ /* 0x000fe20000010000 */
[----:B------:R-:W2:Y:S01]  /*43e0*/  SHFL.DOWN PT, R38, R45, 0x1, 0x1f ;  /* 0x08201f002d267f89 */ /* 0x000ea200000e0000 */
[----:B------:R-:W-:Y:S01]  /*43f0*/  ISETP.NE.AND P2, PT, R62, RZ, PT ;  /* 0x000000ff3e00720c */ /* 0x000fe20003f45270 */
[----:B------:R-:W-:Y:S01]  /*4400*/  FFMA.FTZ R31, R28, R35, R31 ;  /* 0x000000231c1f7223 */ /* 0x000fe2000001001f */
        /* <DEDUP_REMOVED lines=9> */
[----:B------:R-:W-:-:S02]  /*44a0*/  ISETP.GT.U32.AND P3, PT, R62, 0x4f, PT ;  /* 0x0000004f3e00780c */ /* 0x000fc40003f64070 */
        /* <DEDUP_REMOVED lines=24> */
[----:B------:R-:W-:-:S13]  /*4630*/  ISETP.NE.AND P0, PT, R2, RZ, PT ;  /* 0x000000ff0200720c */ /* 0x000fda0003f05270 */
        /* <DEDUP_REMOVED lines=52> */
.L_x_1663:
[----:B------:R-:W-:Y:S05]  /*4980*/  BSYNC B0 ;  /* 0x0000000000007941 */ /* 0x000fea0003800000 */
.L_x_1662:
[----:B------:R-:W-:Y:S06]  /*4990*/  BAR.SYNC.DEFER_BLOCKING 0x0 ;  /* 0x0000000000007b1d */ /* 0x000fec0000010000 */
[----:B------:R-:W-:Y:S04]  /*49a0*/  BSSY B0, `(.L_x_1664) ;  /* 0x0000025000007945 */ /* 0x000fe80003800000 */
[----:B------:R-:W-:Y:S05]  /*49b0*/  @P3 BRA `(.L_x_1665) ;  /* 0x00000000008c3947 */ /* 0x000fea0003800000 */
[----:B------:R-:W1:Y:S04]  /*49c0*/  LDS.128 R32, [R86+0x500] ;  /* 0x0005000056207984 */ /* 0x000e680000000c00 */
[----:B------:R-:W2:Y:S04]  /*49d0*/  LDS.128 R28, [R86+0xa00] ;  /* 0x000a0000561c7984 */ /* 0x000ea80000000c00 */
[----:B------:R-:W3:Y:S01]  /*49e0*/  LDS.128 R20, [R86+0xf00] ;  /* 0x000f000056147984 */ /* 0x000ee20000000c00 */
        /* <DEDUP_REMOVED lines=9> */
[----:B---3--:R-:W-:Y:S01]  /*4a80*/  FADD.FTZ R93, R37, R20 ;  /* 0x00000014255d7221 */ /* 0x008fe20000010000 */
[----:B------:R-:W-:Y:S01]  /*4a90*/  FADD.FTZ R20, R32, R21 ;  /* 0x0000001520147221 */ /* 0x000fe20000010000 */
[----:B------:R-:W2:Y:S01]  /*4aa0*/  LDS.128 R28, [R86+0x1900] ;  /* 0x00190000561c7984 */ /* 0x000ea20000000c00 */
[----:B------:R-:W-:Y:S01]  /*4ab0*/  FADD.FTZ R21, R33, R22 ;  /* 0x0000001621157221 */ /* 0x000fe20000010000 */
[----:B------:R-:W-:-:S02]  /*4ac0*/  FADD.FTZ R92, R92, R23 ;  /* 0x000000175c5c7221 */ /* 0x000fc40000010000 */
[----:B------:R-:W3:Y:S04]  /*4ad0*/  LDS.128 R32, [R86+0x1e00] ;  /* 0x001e000056207984 */ /* 0x000ee80000000c00 */
        /* <DEDUP_REMOVED lines=16> */
[----:B------:R-:W-:-:S07]  /*4be0*/  FADD.FTZ R27, R92, R39 ;  /* 0x000000275c1b7221 */ /* 0x000fce0000010000 */
.L_x_1665:
[----:B------:R-:W-:Y:S05]  /*4bf0*/  BSYNC B0 ;  /* 0x0000000000007941 */ /* 0x000fea0003800000 */
.L_x_1664:
        /* <DEDUP_REMOVED lines=20> */
.L_x_1667:
[----:B------:R-:W-:Y:S05]  /*4d40*/  BSYNC B0 ;  /* 0x0000000000007941 */ /* 0x000fea0003800000 */
.L_x_1666:
[----:B------:R-:W-:Y:S05]  /*4d50*/  @!P0 BRA `(.L_x_1668) ;  /* 0x0000001000908947 */ /* 0x000fea0003800000 */
[----:B--2---:R-:W1:Y:S01]  /*4d60*/  LDC R30, c[0x0][0x10] ;  /* 0x00000400ff1e7b82 */ /* 0x004e620000000800 */
[----:B------:R-:W2:Y:S01]  /*4d70*/  S2R R29, SR_CTAID.Y ;  /* 0x00000000001d7919 */ /* 0x000ea20000002600 */
[----:B------:R-:W-:-:S06]  /*4d80*/  ULOP3.LUT UR11, UR4, 0x1, URZ, 0xc0, !UPT ;  /* 0x00000001040b7892 */ /* 0x000fcc000f8ec03f */
[----:B------:R-:W3:Y:S08]  /*4d90*/  LDC.64 R20, c[0x0][0x258] ;  /* 0x00009600ff147b82 */ /* 0x000ef00000000a00 */
[----:B------:R-:W4:Y:S01]  /*4da0*/  LDC.64 R34, c[0x0][0x260] ;  /* 0x00009800ff227b82 */ /* 0x000f220000000a00 */
[----:B-1----:R-:W-:-:S04]  /*4db0*/  IMAD R22, R30, UR11, RZ ;  /* 0x0000000b1e167c24 */ /* 0x002fc8000f8e02ff */
        /* <DEDUP_REMOVED lines=18> */
[----:B-1----:R-:W-:-:S13]  /*4ee0*/  ISETP.EQ.U32.AND P0, PT, R2, UR19, PT ;  /* 0x0000001302007c0c */ /* 0x002fda000bf02070 */
[----:B------:R-:W-:Y:S06]  /*4ef0*/  @P0 MEMBAR.ALL.GPU ;  /* 0x0000000000000992 */ /* 0x000fec000000a000 */
[----:B------:R-:W-:-:S00]  /*4f00*/  @P0 ERRBAR ;  /* 0x00000000000009ab */ /* 0x000fc00000000000 */
[----:B------:R-:W-:Y:S06]  /*4f10*/  @P0 CGAERRBAR ;  /* 0x00000000000005ab */ /* 0x000fec0000000000 */
[----:B------:R2:W-:Y:S01]  /*4f20*/  @P0 REDG.E.ADD.S32.STRONG.GPU desc[UR14][R20.64], R27 ;  /* 0x0000001b1400098e */ /* 0x0005e2000c10e38e */
[----:B------:R-:W-:-:S04]  /*4f30*/  PLOP3.LUT P0, PT, PT, PT, UP0, 0x80, 0x0 ;  /* 0x000000000000781c */ /* 0x000fc80003f0f008 */
[----:B------:R-:W-:-:S04]  /*4f40*/  SEL R25, R28, RZ, !P0 ;  /* 0x000000ff1c197207 */ /* 0x000fc80004000000 */
[----:B------:R-:W-:-:S13]  /*4f50*/  ISETP.NE.AND P0, PT, R25, -0x1, PT ;  /* 0xffffffff1900780c */ /* 0x000fda0003f05270 */
[----:B--2---:R-:W-:Y:S05]  /*4f60*/  @!P0 BRA `(.L_x_1669) ;  /* 0x0000000000148947 */ /* 0x004fea0003800000 */
.L_x_1670:
[----:B------:R-:W2:Y:S04]  /*4f70*/  LDG.E.STRONG.GPU R22, desc[UR14][R20.64] ;  /* 0x0000000e14167981 */ /* 0x000ea8000c1ef900 */
[----:B--2---:R-:W-:Y:S01]  /*4f80*/  CCTL.IVALL ;  /* 0x00000000ff00798f */ /* 0x004fe20002000000 */
[----:B------:R-:W-:Y:S05]  /*4f90*/  YIELD ;  /* 0x0000000000007946 */ /* 0x000fea0003800000 */
[----:B------:R-:W-:-:S13]  /*4fa0*/  ISETP.NE.AND P0, PT, R22, R25, PT ;  /* 0x000000191600720c */ /* 0x000fda0003f05270 */
[----:B------:R-:W-:Y:S05]  /*4fb0*/  @P0 BRA `(.L_x_1670) ;  /* 0xfffffffc00ec0947 */ /* 0x000fea000383ffff */
.L_x_1669:
        /* <DEDUP_REMOVED lines=17> */
.L_x_1674:
[----:B------:R-:W-:-:S13]  /*50d0*/  ISETP.EQ.OR P6, PT, R32, UR16, P2 ;  /* 0x0000001020007c0c */ /* 0x000fda00097c2670 */
[----:B------:R-:W-:-:S04]  /*50e0*/  @!P6 IMAD R21, R30, R32, R29 ;  /* 0x000000201e15e224 */ /* 0x000fc800078e021d */
[----:B------:R-:W-:-:S06]  /*50f0*/  @!P6 IMAD.WIDE.U32 R20, R21, 0x8, R34 ;  /* 0x000000081514e825 */ /* 0x000fcc00078e0022 */
[----:B------:R-:W0:Y:S01]  /*5100*/  @!P6 LDG.E.64 R20, desc[UR14][R20.64] ;  /* 0x0000000e1414e981 */ /* 0x000e22000c1e1b00 */
[C---:B------:R-:W-:Y:S02]  /*5110*/  IADD3 R23, R32.reuse, 0x1, RZ ;  /* 0x0000000120177810 */ /* 0x040fe40007ffe0ff */
[C---:B------:R-:W-:Y:S02]  /*5120*/  IADD3 R25, R32.reuse, 0x2, RZ ;  /* 0x0000000220197810 */ /* 0x040fe40007ffe0ff */
[----:B------:R-:W-:Y:S02]  /*5130*/  ISETP.EQ.OR P3, PT, R23, UR16, P2 ;  /* 0x0000001017007c0c */ /* 0x000fe40009762670 */
[----:B------:R-:W-:Y:S02]  /*5140*/  ISETP.EQ.OR P4, PT, R25, UR16, P2 ;  /* 0x0000001019007c0c */ /* 0x000fe40009782670 */
[----:B------:R-:W-:-:S09]  /*5150*/  IADD3 R24, R32, 0x3, RZ ;  /* 0x0000000320187810 */ /* 0x000fd20007ffe0ff */
[C-C-:B------:R-:W-:Y:S02]  /*5160*/  @!P3 IMAD R23, R30.reuse, R23, R29.reuse ;  /* 0x000000171e17b224 */ /* 0x140fe400078e021d */
[----:B------:R-:W-:Y:S02]  /*5170*/  @!P4 IMAD R25, R30, R25, R29 ;  /* 0x000000191e19c224 */ /* 0x000fe400078e021d */
[----:B0-----:R-:W-:Y:S01]  /*5180*/  @!P6 FADD.FTZ R44, R44, R20 ;  /* 0x000000142c2ce221 */ /* 0x001fe20000010000 */
        /* <DEDUP_REMOVED lines=103> */
.L_x_1673:
        /* <DEDUP_REMOVED lines=13> */
[----:B------:R-:W0:Y:S02]  /*58d0*/  @!P0 LDG.E.64 R20, desc[UR14][R20.64] ;  /* 0x0000000e14148981 */ /* 0x000e24000c1e1b00 */
[C-C-:B------:R-:W-:Y:S02]  /*58e0*/  @!P6 IMAD R25, R30.reuse, R25, R29.reuse ;  /* 0x000000191e19e224 */ /* 0x140fe400078e021d */
[----:B------:R-:W-:Y:S01]  /*58f0*/  @!P3 IMAD R27, R30, R27, R29 ;  /* 0x0000001b1e1bb224 */ /* 0x000fe200078e021d */
[----:B------:R-:W2:Y:S01]  /*5900*/  @!P4 LDG.E.64 R22, desc[UR14][R22.64] ;  /* 0x0000000e1616c981 */ /* 0x000ea2000c1e1b00 */
[----:B------:R-:W-:-:S04]  /*5910*/  @!P6 IMAD.WIDE.U32 R24, R25, 0x8, R34 ;  /* 0x000000081918e825 */ /* 0x000fc800078e0022 */
[----:B------:R-:W-:Y:S02]  /*5920*/  @!P3 IMAD.WIDE.U32 R26, R27, 0x8, R34 ;  /* 0x000000081b1ab825 */ /* 0x000fe400078e0022 */
[----:B------:R-:W3:Y:S04]  /*5930*/  @!P6 LDG.E.64 R24, desc[UR14][R24.64] ;  /* 0x0000000e1818e981 */ /* 0x000ee8000c1e1b00 */
[----:B------:R-:W4:Y:S01]  /*5940*/  @!P3 LDG.E.64 R26, desc[UR14][R26.64] ;  /* 0x0000000e1a1ab981 */ /* 0x000f22000c1e1b00 */
[----:B------:R-:W-:Y:S01]  /*5950*/  IADD3 R32, R32, 0x4, RZ ;  /* 0x0000000420207810 */ /* 0x000fe20007ffe0ff */
[----:B0-----:R-:W-:Y:S01]  /*5960*/  @!P0 FADD.FTZ R44, R44, R20 ;  /* 0x000000142c2c8221 */ /* 0x001fe20000010000 */
[----:B------:R-:W-:Y:S02]  /*5970*/  @!P0 FADD.FTZ R45, R45, R21 ;  /* 0x000000152d2d8221 */ /* 0x000fe40000010000 */
[----:B------:R-:W-:-:S02]  /*5980*/  IADD3 R20, R32, 0x1, RZ ;  /* 0x0000000120147810 */ /* 0x000fc40007ffe0ff */
[----:B------:R-:W-:Y:S01]  /*5990*/  ISETP.EQ.OR P0, PT, R32, UR16, P2 ;  /* 0x0000001020007c0c */ /* 0x000fe20009702670 */
[----:B--2---:R-:W-:Y:S01]  /*59a0*/  @!P4 FADD.FTZ R44, R44, R22 ;  /* 0x000000162c2cc221 */ /* 0x004fe20000010000 */
[----:B------:R-:W-:Y:S01]  /*59b0*/  @!P4 FADD.FTZ R45, R45, R23 ;  /* 0x000000172d2dc221 */ /* 0x000fe20000010000 */
[----:B------:R-:W-:Y:S02]  /*59c0*/  IADD3 R22, R32, 0x2, RZ ;  /* 0x0000000220167810 */ /* 0x000fe40007ffe0ff */
[----:B------:R-:W-:Y:S01]  /*59d0*/  ISETP.EQ.OR P4, PT, R20, UR16, P2 ;  /* 0x0000001014007c0c */ /* 0x000fe20009782670 */
[----:B---3--:R-:W-:Y:S01]  /*59e0*/  @!P6 FADD.FTZ R44, R44, R24 ;  /* 0x000000182c2ce221 */ /* 0x008fe20000010000 */
[----:B------:R-:W-:Y:S01]  /*59f0*/  @!P6 FADD.FTZ R45, R45, R25 ;  /* 0x000000192d2de221 */ /* 0x000fe20000010000 */
[----:B------:R-:W-:Y:S02]  /*5a00*/  IADD3 R24, R32, 0x3, RZ ;  /* 0x0000000320187810 */ /* 0x000fe40007ffe0ff */
[----:B------:R-:W-:Y:S01]  /*5a10*/  ISETP.EQ.OR P6, PT, R22, UR16, P2 ;  /* 0x0000001016007c0c */ /* 0x000fe200097c2670 */
[----:B----4-:R-:W-:Y:S01]  /*5a20*/  @!P3 FADD.FTZ R44, R44, R26 ;  /* 0x0000001a2c2cb221 */ /* 0x010fe20000010000 */
        /* <DEDUP_REMOVED lines=26> */
.L_x_1675:
[----:B------:R-:W-:-:S13]  /*5bd0*/  ISETP.NE.OR P0, PT, R31, RZ, P0 ;  /* 0x000000ff1f00720c */ /* 0x000fda0000705670 */
[----:B------:R-:W-:Y:S05]  /*5be0*/  @!P0 BRA `(.L_x_1671) ;  /* 0x00000000007c8947 */ /* 0x000fea0003800000 */
.L_x_1672:
        /* <DEDUP_REMOVED lines=10> */
[----:B------:R-:W0:Y:S01]  /*5c90*/  @!P4 LDG.E.64 R20, desc[UR14][R20.64] ;  /* 0x0000000e1414c981 */ /* 0x000e22000c1e1b00 */
        /* <DEDUP_REMOVED lines=8> */
[----:B------:R-:W-:-:S02]  /*5d20*/  IADD3 R31, R31, -0x4, RZ ;  /* 0xfffffffc1f1f7810 */ /* 0x000fc40007ffe0ff */
[----:B------:R-:W-:Y:S01]  /*5d30*/  IADD3 R32, R32, 0x4, RZ ;  /* 0x0000000420207810 */ /* 0x000fe20007ffe0ff */
[----:B0-----:R-:W-:Y:S01]  /*5d40*/  @!P4 FADD.FTZ R44, R44, R20 ;  /* 0x000000142c2cc221 */ /* 0x001fe20000010000 */
[----:B------:R-:W-:Y:S01]  /*5d50*/  @!P4 FADD.FTZ R45, R45, R21 ;  /* 0x000000152d2dc221 */ /* 0x000fe20000010000 */
[----:B------:R-:W-:Y:S02]  /*5d60*/  ISETP.NE.AND P4, PT, R31, RZ, PT ;  /* 0x000000ff1f00720c */ /* 0x000fe40003f85270 */
[----:B--2---:R-:W-:Y:S01]  /*5d70*/  @!P6 FADD.FTZ R44, R44, R22 ;  /* 0x000000162c2ce221 */ /* 0x004fe20000010000 */
[----:B------:R-:W-:-:S03]  /*5d80*/  @!P6 FADD.FTZ R45, R45, R23 ;  /* 0x000000172d2de221 */ /* 0x000fc60000010000 */
[----:B---3--:R-:W-:Y:S01]  /*5d90*/  @!P3 FADD.FTZ R44, R44, R24 ;  /* 0x000000182c2cb221 */ /* 0x008fe20000010000 */
[----:B------:R-:W-:-:S03]  /*5da0*/  @!P3 FADD.FTZ R45, R45, R25 ;  /* 0x000000192d2db221 */ /* 0x000fc60000010000 */
[----:B----4-:R-:W-:Y:S01]  /*5db0*/  @!P0 FADD.FTZ R44, R44, R26 ;  /* 0x0000001a2c2c8221 */ /* 0x010fe20000010000 */
[----:B------:R-:W-:Y:S02]  /*5dc0*/  @!P0 FADD.FTZ R45, R45, R27 ;  /* 0x0000001b2d2d8221 */ /* 0x000fe40000010000 */
[----:B------:R-:W-:Y:S05]  /*5dd0*/  @P4 BRA `(.L_x_1672) ;  /* 0xfffffffc00844947 */ /* 0x000fea000383ffff */
.L_x_1671:
        /* <DEDUP_REMOVED lines=11> */
.L_x_1677:
[----:B------:R-:W-:Y:S05]  /*5e90*/  BSYNC B0 ;  /* 0x0000000000007941 */ /* 0x000fea0003800000 */
.L_x_1676:
        /* <DEDUP_REMOVED lines=16> */
.L_x_1668:
[----:B------:R-:W1:Y:S01]  /*5fa0*/  S2UR UR12, SR_CgaCtaId ;  /* 0x00000000000c79c3 */ /* 0x000e620000008800 */
[----:B------:R-:W-:Y:S01]  /*5fb0*/  UMOV UR11, 0x400 ;  /* 0x00000400000b7882 */ /* 0x000fe20000000000 */
[----:B------:R-:W-:Y:S01]  /*5fc0*/  ULDC.64 UR20, c[0x0][0x290] ;  /* 0x0000a40000147ab9 */ /* 0x000fe20000000a00 */
[----:B--2---:R-:W-:Y:S02]  /*5fd0*/  SHF.R.S32.HI R25, RZ, 0x1f, R60 ;  /* 0x0000001fff197819 */ /* 0x004fe4000001143c */
[----:B------:R-:W-:-:S04]  /*5fe0*/  ISETP.GE.U32.AND P0, PT, R60, UR20, PT ;  /* 0x000000143c007c0c */ /* 0x000fc8000bf06070 */
[----:B------:R-:W-:Y:S01]  /*5ff0*/  ISETP.GE.AND.EX P0, PT, R25, UR21, PT, P0 ;  /* 0x0000001519007c0c */ /* 0x000fe2000bf06300 */
[----:B-1----:R-:W-:-:S03]  /*6000*/  ULEA UR11, UR12, UR11, 0x18 ;  /* 0x0000000b0c0b7291 */ /* 0x002fc6000f8ec03f */
[----:B------:R-:W-:-:S06]  /*6010*/  ULDC UR12, c[0x0][0x2bc] ;  /* 0x0000af00000c7ab9 */ /* 0x000fcc0000000800 */
[----:B------:R-:W-:Y:S01]  /*6020*/  @!P2 STS.64 [UR11+0xc0], R44 ;  /* 0x0000c02cff00a988 */ /* 0x000fe20008000a0b */
[----:B------:R-:W-:Y:S06]  /*6030*/  BAR.SYNC.DEFER_BLOCKING 0x0 ;  /* 0x0000000000007b1d */ /* 0x000fec0000010000 */
[----:B------:R-:W1:Y:S02]  /*6040*/  LDS.64 R20, [UR11+0xc0] ;  /* 0x0000c00bff147984 */ /* 0x000e640008000a00 */
[----:B-1----:R-:W-:Y:S01]  /*6050*/  FMUL.FTZ R20, R20, UR12 ;  /* 0x0000000c14147c20 */ /* 0x002fe20008410000 */
[----:B------:R-:W-:Y:S01]  /*6060*/  FMUL.FTZ R24, R21, UR12 ;  /* 0x0000000c15187c20 */ /* 0x000fe20008410000 */
[----:B------:R-:W-:-:S02]  /*6070*/  HADD2.F32 R21, -RZ, R68.H0_H0 ;  /* 0x20000044ff157230 */ /* 0x000fc40000004100 */
[----:B------:R-:W-:Y:S01]  /*6080*/  HADD2.F32 R68, -RZ, R68.H1_H1 ;  /* 0x30000044ff447230 */ /* 0x000fe20000004100 */
[----:B------:R-:W-:Y:S01]  /*6090*/  R2UR UR11, R20 ;  /* 0x00000000140b72ca */ /* 0x000fe200000e0000 */
[--C-:B------:R-:W-:Y:S02]  /*60a0*/  HADD2.F32 R20, -RZ, R4.reuse.H0_H0 ;  /* 0x20000004ff147230 */ /* 0x100fe40000004100 */
[----:B------:R-:W-:-:S03]  /*60b0*/  HADD2.F32 R4, -RZ, R4.H1_H1 ;  /* 0x30000004ff047230 */ /* 0x000fc60000004100 */
[----:B------:R-:W-:Y:S02]  /*60c0*/  FADD.FTZ R20, R20, -UR13 ;  /* 0x8000000d14147e21 */ /* 0x000fe40008010000 */
[----:B------:R-:W-:Y:S01]  /*60d0*/  FADD.FTZ R22, R4, -UR13 ;  /* 0x8000000d04167e21 */ /* 0x000fe20008010000 */
[----:B------:R-:W-:Y:S02]  /*60e0*/  HADD2.F32 R4, -RZ, R5.H0_H0 ;  /* 0x20000005ff047230 */ /* 0x000fe40000004100 */
[----:B------:R-:W-:Y:S01]  /*60f0*/  FMUL.FTZ R35, R20, UR18 ;  /* 0x0000001214237c20 */ /* 0x000fe20008410000 */
[----:B------:R-:W-:Y:S01]  /*6100*/  FMUL.FTZ R37, R22, UR18 ;  /* 0x0000001216257c20 */ /* 0x000fe20008410000 */
        /* <DEDUP_REMOVED lines=10> */
[----:B------:R-:W2:Y:S01]  /*61b0*/  MUFU.RCP R29, R28 ;  /* 0x0000001c001d7308 */ /* 0x000ea20000001000 */
[----:B-1----:R-:W-:Y:S01]  /*61c0*/  FADD.FTZ R31, -R26, 1 ;  /* 0x3f8000001a1f7421 */ /* 0x002fe20000010100 */
[----:B------:R-:W-:-:S03]  /*61d0*/  FMUL.FTZ R21, R21, R26 ;  /* 0x0000001a15157220 */ /* 0x000fc60000410000 */
[----:B------:R-:W-:Y:S01]  /*61e0*/  FFMA.FTZ R20, R20, R31, 1 ;  /* 0x3f80000014147423 */ /* 0x000fe2000001001f */
[----:B--2---:R-:W-:Y:S01]  /*61f0*/  FADD.FTZ R33, -R29, 1 ;  /* 0x3f8000001d217421 */ /* 0x004fe20000010100 */
[----:B------:R-:W-:Y:S02]  /*6200*/  FMUL.FTZ R68, R68, R29 ;  /* 0x0000001d44447220 */ /* 0x000fe40000410000 */
[----:B------:R-:W-:Y:S01]  /*6210*/  FMUL.FTZ R21, R21, R20 ;  /* 0x0000001415157220 */ /* 0x000fe20000410000 */
[----:B------:R-:W-:-:S04]  /*6220*/  FFMA.FTZ R33, R22, R33, 1 ;  /* 0x3f80000016217423 */ /* 0x000fc80000010021 */
[----:B------:R-:W-:-:S07]  /*6230*/  FMUL.FTZ R68, R68, R33 ;  /* 0x0000002144447220 */ /* 0x000fce0000410000 */
.L_x_1678:
        /* <DEDUP_REMOVED lines=20> */
.L_x_1680:
[----:B------:R-:W-:Y:S05]  /*6380*/  BSYNC B0 ;  /* 0x0000000000007941 */ /* 0x000fea0003800000 */
.L_x_1679:
[----:B------:R-:W-:Y:S02]  /*6390*/  HADD2.F32 R20, -RZ, R5.H1_H1 ;  /* 0x30000005ff147230 */ /* 0x000fe40000004100 */
[----:B-1----:R-:W-:Y:S01]  /*63a0*/  FADD.FTZ R21, R4, -UR13 ;  /* 0x8000000d04157e21 */ /* 0x002fe20008010000 */
        /* <DEDUP_REMOVED lines=27> */
.L_x_1681:
        /* <DEDUP_REMOVED lines=10> */
[----:B------:R-:W-:Y:S01]  /*6600*/  FMUL.FTZ R23, R20, UR18 ;  /* 0x0000001214177c20 */ /* 0x000fe20008410000 */
[----:B------:R-:W-:Y:S01]  /*6610*/  FMUL.FTZ R22, R21, UR18 ;  /* 0x0000001215167c20 */ /* 0x000fe20008410000 */
[----:B------:R-:W-:-:S02]  /*6620*/  IMAD R25, R60, UR23, R25 ;  /* 0x000000173c197c24 */ /* 0x000fc4000f8e0219 */
[----:B------:R-:W-:Y:S01]  /*6630*/  IMAD.WIDE.U32 R4, R60, UR22, R4 ;  /* 0x000000163c047c25 */ /* 0x000fe2000f8e0004 */
[----:B------:R-:W-:Y:S02]  /*6640*/  ULDC.64 UR22, c[0x0][0x210] ;  /* 0x0000840000167ab9 */ /* 0x000fe40000000a00 */
[----:B------:R-:W-:Y:S02]  /*6650*/  LEA R20, P0, R4, UR22, 0x1 ;  /* 0x0000001604147c11 */ /* 0x000fe4000f8008ff */
[----:B------:R-:W-:Y:S02]  /*6660*/  IADD3 R25, R5, R25, RZ ;  /* 0x0000001905197210 */ /* 0x000fe40007ffe0ff */
[----:B------:R-:W-:Y:S02]  /*6670*/  F2FP.F16.F32.PACK_AB R5, R22, R23 ;  /* 0x000000171605723e */ /* 0x000fe400000000ff */
[----:B------:R-:W-:-:S05]  /*6680*/  LEA.HI.X R21, R4, UR23, R25, 0x1, P0 ;  /* 0x0000001704157c11 */ /* 0x000fca00080f0c19 */
[----:B------:R1:W-:Y:S02]  /*6690*/  STG.E desc[UR14][R20.64], R5 ;  /* 0x0000000514007986 */ /* 0x0003e4000c10190e */
.L_x_1683:
[----:B------:R-:W-:Y:S05]  /*66a0*/  BSYNC B0 ;  /* 0x0000000000007941 */ /* 0x000fea0003800000 */
.L_x_1682:
[--C-:B------:R-:W-:Y:S01]  /*66b0*/  HADD2.F32 R4, -RZ, R7.reuse.H0_H0 ;  /* 0x20000007ff047230 */ /* 0x100fe20000004100 */
[----:B-1----:R-:W-:Y:S01]  /*66c0*/  SHF.R.S32.HI R20, RZ, 0x1f, R58 ;  /* 0x0000001fff147819 */ /* 0x002fe2000001143a */
[----:B------:R-:W-:Y:S01]  /*66d0*/  HADD2.F32 R7, -RZ, R7.H1_H1 ;  /* 0x30000007ff077230 */ /* 0x000fe20000004100 */
[----:B------:R-:W-:Y:S01]  /*66e0*/  ISETP.GE.U32.AND P0, PT, R58, UR20, PT ;  /* 0x000000143a007c0c */ /* 0x000fe2000bf06070 */
[--C-:B------:R-:W-:Y:S01]  /*66f0*/  HADD2.F32 R5, -RZ, R8.reuse.H0_H0 ;  /* 0x20000008ff057230 */ /* 0x100fe20000004100 */
[----:B------:R-:W-:Y:S01]  /*6700*/  ISETP.GE.AND.EX P2, PT, R6, UR21, PT, P2 ;  /* 0x0000001506007c0c */ /* 0x000fe2000bf46320 */
[----:B------:R-:W-:Y:S01]  /*6710*/  FADD.FTZ R21, R4, -UR13 ;  /* 0x8000000d04157e21 */ /* 0x000fe20008010000 */
[----:B------:R-:W-:Y:S01]  /*6720*/  FADD.FTZ R7, R7, -UR13 ;  /* 0x8000000d07077e21 */ /* 0x000fe20008010000 */
[----:B------:R-:W-:Y:S01]  /*6730*/  HADD2.F32 R4, -RZ, R8.H1_H1 ;  /* 0x30000008ff047230 */ /* 0x000fe20000004100 */
[----:B------:R-:W-:Y:S01]  /*6740*/  ISETP.GE.AND.EX P0, PT, R20, UR21, PT, P0 ;  /* 0x0000001514007c0c */ /* 0x000fe2000bf06300 */
[----:B------:R-:W-:Y:S01]  /*6750*/  HADD2.F32 R8, -RZ, R9.H0_H0 ;  /* 0x20000009ff087230 */ /* 0x000fe20000004100 */
        /* <DEDUP_REMOVED lines=22> */
.L_x_1684:
        /* <DEDUP_REMOVED lines=15> */
[----:B------:R-:W-:Y:S02]  /*69b0*/  F2FP.F16.F32.PACK_AB R21, R21, R22 ;  /* 0x000000161515723e */ /* 0x000fe400000000ff */
[----:B------:R-:W-:Y:S02]  /*69c0*/  LEA R6, P2, R4, UR22, 0x1 ;  /* 0x0000001604067c11 */ /* 0x000fe4000f8408ff */
[----:B------:R-:W-:-:S04]  /*69d0*/  IADD3 R23, R5, R23, RZ ;  /* 0x0000001705177210 */ /* 0x000fc80007ffe0ff */
[----:B------:R-:W-:-:S05]  /*69e0*/  LEA.HI.X R7, R4, UR23, R23, 0x1, P2 ;  /* 0x0000001704077c11 */ /* 0x000fca00090f0c17 */
[----:B------:R1:W-:Y:S02]  /*69f0*/  STG.E desc[UR14][R6.64], R21 ;  /* 0x0000001506007986 */ /* 0x0003e4000c10190e */
.L_x_1686:
[----:B------:R-:W-:Y:S05]  /*6a00*/  BSYNC B0 ;  /* 0x0000000000007941 */ /* 0x000fea0003800000 */
.L_x_1685:
        /* <DEDUP_REMOVED lines=11> */
[----:B-1----:R-:W-:Y:S01]  /*6ac0*/  FFMA.FTZ R6, R31, R85, R82 ;  /* 0x000000551f067223 */ /* 0x002fe20000010052 */
        /* <DEDUP_REMOVED lines=17> */
.L_x_1687:
[----:B------:R-:W-:Y:S04]  /*6be0*/  BSSY B0, `(.L_x_1688) ;  /* 0x0000014000007945 */ /* 0x000fe80003800000 */
[----:B------:R-:W-:Y:S05]  /*6bf0*/  @P0 BRA `(.L_x_1689) ;  /* 0x0000000000480947 */ /* 0x000fea0003800000 */
[--C-:B------:R-:W-:Y:S01]  /*6c00*/  FFMA.FTZ R4, R29, UR11, R24.reuse ;  /* 0x0000000b1d047c23 */ /* 0x100fe20008010018 */
[----:B------:R-:W-:Y:S01]  /*6c10*/  ULDC.64 UR22, c[0x0][0x288] ;  /* 0x0000a20000167ab9 */ /* 0x000fe20000000a00 */
[----:B-1----:R-:W-:Y:S01]  /*6c20*/  FFMA.FTZ R7, R31, UR11, R24 ;  /* 0x0000000b1f077c23 */ /* 0x002fe20008010018 */
        /* <DEDUP_REMOVED lines=15> */
.L_x_1689:
[----:B------:R-:W-:Y:S05]  /*6d20*/  BSYNC B0 ;  /* 0x0000000000007941 */ /* 0x000fea0003800000 */
.L_x_1688:
[--C-:B------:R-:W-:Y:S01]  /*6d30*/  HADD2.F32 R4, -RZ, R11.reuse.H0_H0 ;  /* 0x2000000bff047230 */ /* 0x100fe20000004100 */
[----:B--2---:R-:W-:Y:S01]  /*6d40*/  SHF.R.S32.HI R9, RZ, 0x1f, R56 ;  /* 0x0000001fff097819 */ /* 0x004fe20000011438 */
        /* <DEDUP_REMOVED lines=14> */
[----:B-1----:R-:W-:-:S03]  /*6e30*/  FFMA.FTZ R6, R31, R85, R82 ;  /* 0x000000551f067223 */ /* 0x002fc60000010052 */
        /* <DEDUP_REMOVED lines=16> */
.L_x_1690:
        /* <DEDUP_REMOVED lines=20> */
.L_x_1692:
[----:B------:R-:W-:Y:S05]  /*7080*/  BSYNC B0 ;  /* 0x0000000000007941 */ /* 0x000fea0003800000 */
.L_x_1691:
[----:B------:R-:W-:Y:S02]  /*7090*/  HADD2.F32 R13, -RZ, R13.H1_H1 ;  /* 0x3000000dff0d7230 */ /* 0x000fe40000004100 */
[----:B------:R-:W-:Y:S01]  /*70a0*/  FADD.FTZ R10, R10, -UR13 ;  /* 0x8000000d0a0a7e21 */ /* 0x000fe20008010000 */
[--C-:B--2---:R-:W-:Y:S01]  /*70b0*/  HADD2.F32 R5, -RZ, R14.reuse.H0_H0 ;  /* 0x2000000eff057230 */ /* 0x104fe20000004100 */
        /* <DEDUP_REMOVED lines=26> */
.L_x_1693:
        /* <DEDUP_REMOVED lines=20> */
.L_x_1695:
[----:B------:R-:W-:Y:S05]  /*73a0*/  BSYNC B0 ;  /* 0x0000000000007941 */ /* 0x000fea0003800000 */
.L_x_1694:
        /* <DEDUP_REMOVED lines=33> */
.L_x_1696:
        /* <DEDUP_REMOVED lines=20> */
.L_x_1698:
[----:B------:R-:W-:Y:S05]  /*7700*/  BSYNC B0 ;  /* 0x0000000000007941 */ /* 0x000fea0003800000 */
.L_x_1697:
[----:B------:R-:W-:Y:S02]  /*7710*/  HADD2.F32 R18, -RZ, R18.H1_H1 ;  /* 0x30000012ff127230 */ /* 0x000fe40000004100 */
[----:B------:R-:W-:Y:S01]  /*7720*/  FADD.FTZ R10, R10, -UR13 ;  /* 0x8000000d0a0a7e21 */ /* 0x000fe20008010000 */
[----:B------:R-:W-:Y:S01]  /*7730*/  ISETP.GE.U32.AND P2, PT, R53, UR20, PT ;  /* 0x0000001435007c0c */ /* 0x000fe2000bf46070 */
[--C-:B--2---:R-:W-:Y:S01]  /*7740*/  HADD2.F32 R5, -RZ, R19.reuse.H0_H0 ;  /* 0x20000013ff057230 */ /* 0x104fe20000004100 */
[----:B------:R-:W-:Y:S01]  /*7750*/  ISETP.GT.U32.OR P0, PT, R62, 0x27f, P0 ;  /* 0x0000027f3e00780c */ /* 0x000fe20000704470 */
[----:B------:R-:W-:Y:S01]  /*7760*/  FADD.FTZ R18, R18, -UR13 ;  /* 0x8000000d12127e21 */ /* 0x000fe20008010000 */
[----:B------:R-:W-:Y:S01]  /*7770*/  HADD2.F32 R4, -RZ, R19.H1_H1 ;  /* 0x30000013ff047230 */ /* 0x000fe20000004100 */
[----:B------:R-:W-:Y:S01]  /*7780*/  SHF.R.S32.HI R8, RZ, 0x1f, R53 ;  /* 0x0000001fff087819 */ /* 0x000fe20000011435 */
[----:B-1----:R-:W-:Y:S01]  /*7790*/  FMUL.FTZ R21, R10, UR18 ;  /* 0x000000120a157c20 */ /* 0x002fe20008410000 */
[----:B------:R-:W-:Y:S01]  /*77a0*/  FMUL.FTZ R23, R18, UR18 ;  /* 0x0000001212177c20 */ /* 0x000fe20008410000 */
[----:B------:R-:W-:Y:S07]  /*77b0*/  @!P5 BRA `(.L_x_1699) ;  /* 0x000000000048d947 */ /* 0x000fee0003800000 */
        /* <DEDUP_REMOVED lines=18> */
.L_x_1699:
        /* <DEDUP_REMOVED lines=20> */
.L_x_1701:
[----:B------:R-:W-:Y:S05]  /*7a20*/  BSYNC B0 ;  /* 0x0000000000007941 */ /* 0x000fea0003800000 */
.L_x_1700:
        /* <DEDUP_REMOVED lines=33> */
.L_x_1702:
        /* <DEDUP_REMOVED lines=20> */
.L_x_1704:
[----:B------:R-:W-:Y:S05]  /*7d80*/  BSYNC B0 ;  /* 0x0000000000007941 */ /* 0x000fea0003800000 */
.L_x_1703:
[----:B------:R-:W-:Y:S02]  /*7d90*/  HADD2.F32 R64, -RZ, R64.H1_H1 ;  /* 0x30000040ff407230 */ /* 0x000fe40000004100 */
[----:B------:R-:W-:Y:S01]  /*7da0*/  FADD.FTZ R14, R14, -UR13 ;  /* 0x8000000d0e0e7e21 */ /* 0x000fe20008010000 */
[----:B------:R-:W-:Y:S01]  /*7db0*/  ISETP.GE.U32.AND P2, PT, R51, UR20, PT ;  /* 0x0000001433007c0c */ /* 0x000fe2000bf46070 */
[--C-:B-1----:R-:W-:Y:S01]  /*7dc0*/  HADD2.F32 R5, -RZ, R65.reuse.H0_H0 ;  /* 0x20000041ff057230 */ /* 0x102fe20000004100 */
        /* <DEDUP_REMOVED lines=25> */
.L_x_1705:
        /* <DEDUP_REMOVED lines=20> */
.L_x_1707:
[----:B------:R-:W-:Y:S05]  /*80a0*/  BSYNC B0 ;  /* 0x0000000000007941 */ /* 0x000fea0003800000 */
.L_x_1706:
[----:B------:R-:W-:Y:S01]  /*80b0*/  HADD2.F32 R67, -RZ, R67.H1_H1 ;  /* 0x30000043ff437230 */ /* 0x000fe20000004100 */
[----:B------:R-:W-:Y:S01]  /*80c0*/  ISETP.GE.U32.AND P0, PT, R50, UR20, PT ;  /* 0x0000001432007c0c */ /* 0x000fe2000bf06070 */
[----:B------:R-:W-:Y:S01]  /*80d0*/  FADD.FTZ R16, R16, -UR13 ;  /* 0x8000000d10107e21 */ /* 0x000fe20008010000 */
[----:B------:R-:W-:Y:S01]  /*80e0*/  ISETP.GE.AND.EX P2, PT, R17, UR21, PT, P2 ;  /* 0x0000001511007c0c */ /* 0x000fe2000bf46320 */
[----:B-1----:R-:W-:Y:S01]  /*80f0*/  HADD2.F32 R5, -RZ, R66.H0_H0 ;  /* 0x20000042ff057230 */ /* 0x002fe20000004100 */
        /* <DEDUP_REMOVED lines=30> */
.L_x_1708:
        /* <DEDUP_REMOVED lines=20> */
.L_x_1710:
[----:B------:R-:W-:Y:S05]  /*8420*/  BSYNC B0 ;  /* 0x0000000000007941 */ /* 0x000fea0003800000 */
.L_x_1709:
[----:B------:R-:W-:Y:S01]  /*8430*/  FADD.FTZ R12, R12, -UR13 ;  /* 0x8000000d0c0c7e21 */ /* 0x000fe20008010000 */
[----:B------:R-:W-:Y:S01]  /*8440*/  FADD.FTZ R70, R70, -UR13 ;  /* 0x8000000d46467e21 */ /* 0x000fe20008010000 */
[--C-:B-1----:R-:W-:Y:S02]  /*8450*/  HADD2.F32 R5, -RZ, R74.reuse.H0_H0 ;  /* 0x2000004aff057230 */ /* 0x102fe40000004100 */
        /* <DEDUP_REMOVED lines=22> */
.L_x_1711:
        /* <DEDUP_REMOVED lines=20> */
.L_x_1713:
[----:B------:R-:W-:Y:S05]  /*8700*/  BSYNC B0 ;  /* 0x0000000000007941 */ /* 0x000fea0003800000 */
.L_x_1712:
[--C-:B-1----:R-:W-:Y:S01]  /*8710*/  HADD2.F32 R6, -RZ, R72.reuse.H0_H0 ;  /* 0x20000048ff067230 */ /* 0x102fe20000004100 */
        /* <DEDUP_REMOVED lines=9> */
[--C-:B------:R-:W-:Y:S01]  /*87b0*/  HADD2.F32 R5, -RZ, R75.reuse.H0_H0 ;  /* 0x2000004bff057230 */ /* 0x100fe20000004100 */
        /* <DEDUP_REMOVED lines=26> */
.L_x_1714:
        /* <DEDUP_REMOVED lines=20> */
.L_x_1716:
[----:B------:R-:W-:Y:S05]  /*8aa0*/  BSYNC B0 ;  /* 0x0000000000007941 */ /* 0x000fea0003800000 */
.L_x_1715:
        /* <DEDUP_REMOVED lines=25> */
.L_x_1717:
        /* <DEDUP_REMOVED lines=20> */
.L_x_1719:
[----:B------:R-:W-:Y:S05]  /*8d80*/  BSYNC B0 ;  /* 0x0000000000007941 */ /* 0x000fea0003800000 */
.L_x_1718:
[--C-:B------:R-:W-:Y:S01]  /*8d90*/  HADD2.F32 R6, -RZ, R78.reuse.H0_H0 ;  /* 0x2000004eff067230 */ /* 0x100fe20000004100 */
[C---:B------:R-:W-:Y:S01]  /*8da0*/  ISETP.GT.U32.OR P0, PT, R62.reuse, 0x27f, P0 ;  /* 0x0000027f3e00780c */ /* 0x040fe20000704470 */
[----:B------:R-:W-:Y:S01]  /*8db0*/  HADD2.F32 R78, -RZ, R78.H1_H1 ;  /* 0x3000004eff4e7230 */ /* 0x000fe20000004100 */
[----:B------:R-:W-:Y:S01]  /*8dc0*/  ISETP.GT.U32.OR P2, PT, R62, 0x27f, P2 ;  /* 0x0000027f3e00780c */ /* 0x000fe20001744470 */
[----:B------:R-:W-:Y:S02]  /*8dd0*/  HADD2.F32 R16, -RZ, R81.H0_H0 ;  /* 0x20000051ff107230 */ /* 0x000fe40000004100 */
[----:B------:R-:W-:Y:S01]  /*8de0*/  FADD.FTZ R6, R6, -UR13 ;  /* 0x8000000d06067e21 */ /* 0x000fe20008010000 */
[--C-:B-1----:R-:W-:Y:S02]  /*8df0*/  HADD2.F32 R5, -RZ, R79.reuse.H0_H0 ;  /* 0x2000004fff057230 */ /* 0x102fe40000004100 */
        /* <DEDUP_REMOVED lines=24> */
.L_x_1720:
        /* <DEDUP_REMOVED lines=20> */
.L_x_1722:
[----:B------:R-:W-:Y:S05]  /*90c0*/  BSYNC B0 ;  /* 0x0000000000007941 */ /* 0x000fea0003800000 */
.L_x_1721:
        /* <DEDUP_REMOVED lines=25> */
.L_x_1723:
        /* <DEDUP_REMOVED lines=19> */
.L_x_1725:
[----:B------:R-:W-:Y:S05]  /*9390*/  BSYNC B0 ;  /* 0x0000000000007941 */ /* 0x000fea0003800000 */
.L_x_1724:
[----:B------:R-:W-:Y:S01]  /*93a0*/  ULDC UR11, c[0x0][0x10] ;  /* 0x00000400000b7ab9 */ /* 0x000fe20000000800 */
[----:B------:R-:W-:Y:S02]  /*93b0*/  UIADD3 UR4, UR4, 0x1, URZ ;  /* 0x0000000104047890 */ /* 0x000fe4000fffe03f */
[----:B------:R-:W-:-:S04]  /*93c0*/  UIADD3 UR6, UR11, UR6, URZ ;  /* 0x000000060b067290 */ /* 0x000fc8000fffe03f */
[----:B------:R-:W-:-:S06]  /*93d0*/  UISETP.GE.AND UP0, UPT, UR6, UR5, UPT ;  /* 0x000000050600728c */ /* 0x000fcc000bf06270 */
[----:B------:R-:W-:-:S13]  /*93e0*/  PLOP3.LUT P0, PT, PT, PT, UP0, 0x80, 0x0 ;  /* 0x000000000000781c */ /* 0x000fda0003f0f008 */
[----:B------:R-:W-:Y:S05]  /*93f0*/  @!P0 BRA `(.L_x_1726) ;  /* 0xffffff6c00f48947 */ /* 0x000fea000383ffff */
.L_x_1643:
[----:B-1----:R-:W1:Y:S01]  /*9400*/  LDC R4, c[0x0][0xc] ;  /* 0x00000300ff047b82 */ /* 0x002e620000000800 */
[----:B------:R-:W-:Y:S01]  /*9410*/  ISETP.NE.AND P1, PT, R62, RZ, PT ;  /* 0x000000ff3e00720c */ /* 0x000fe20003f25270 */
[----:B------:R-:W-:Y:S06]  /*9420*/  BSSY B0, `(.L_x_1727) ;  /* 0x0000011000007945 */ /* 0x000fec0003800000 */
[----:B------:R-:W0:Y:S08]  /*9430*/  LDC R7, c[0x0][0x10] ;  /* 0x00000400ff077b82 */ /* 0x000e300000000800 */
        /* <DEDUP_REMOVED lines=15> */
.L_x_1728:
[----:B------:R-:W-:Y:S05]  /*9530*/  BSYNC B0 ;  /* 0x0000000000007941 */ /* 0x000fea0003800000 */
.L_x_1727:
        /* <DEDUP_REMOVED lines=11> */
.L_x_1730:
[----:B------:R-:W2:Y:S04]  /*95f0*/  LDG.E.STRONG.GPU R5, desc[UR14][R2.64] ;  /* 0x0000000e02057981 */ /* 0x000ea8000c1ef900 */
[----:B--2---:R-:W-:Y:S01]  /*9600*/  CCTL.IVALL ;  /* 0x00000000ff00798f */ /* 0x004fe20002000000 */
[----:B------:R-:W-:Y:S05]  /*9610*/  YIELD ;  /* 0x0000000000007946 */ /* 0x000fea0003800000 */
[----:B------:R-:W-:-:S13]  /*9620*/  ISETP.NE.AND P0, PT, R5, R0, PT ;  /* 0x000000000500720c */ /* 0x000fda0003f05270 */
[----:B------:R-:W-:Y:S05]  /*9630*/  @P0 BRA `(.L_x_1730) ;  /* 0xfffffffc00ec0947 */ /* 0x000fea000383ffff */
.L_x_1729:
        /* <DEDUP_REMOVED lines=24> */
.L_x_1731:
        /* <DEDUP_REMOVED lines=25> */
.L_x_1732:
        /* <DEDUP_REMOVED lines=11> */
.L_x_5587:


//--------------------- .text._Z35group_norm_nhwc_bwd_one_pass_kernelI11Fp16IOBf16WLi256ELi160ELi640EEv26Group_norm_nhwc_bwd_params --------------------------
	.section	.text._Z35group_norm_nhwc_bwd_one_pass_kernelI11Fp16IOBf16WLi256ELi160ELi640EEv26Group_norm_nhwc_bwd_params,"ax",@progbits
	.align	128
        .global         _Z35group_norm_nhwc_bwd_one_pass_kernelI11Fp16IOBf16WLi256ELi160ELi640EEv26Group_norm_nhwc_bwd_params
        .type           _Z35group_norm_nhwc_bwd_one_pass_kernelI11Fp16IOBf16WLi256ELi160ELi640EEv26Group_norm_nhwc_bwd_params,@function
        .size           _Z35group_norm_nhwc_bwd_one_pass_kernelI11Fp16IOBf16WLi256ELi160ELi640EEv26Group_norm_nhwc_bwd_params,(.L_x_5588 - _Z35group_norm_nhwc_bwd_one_pass_kernelI11Fp16IOBf16WLi256ELi160ELi640EEv26Group_norm_nhwc_bwd_params)
        .other          _Z35group_norm_nhwc_bwd_one_pass_kernelI11Fp16IOBf16WLi256ELi160ELi640EEv26Group_norm_nhwc_bwd_params,@"STO_CUDA_ENTRY STV_DEFAULT"
_Z35group_norm_nhwc_bwd_one_pass_kernelI11Fp16IOBf16WLi256ELi160ELi640EEv26Group_norm_nhwc_bwd_params:
.text._Z35group_norm_nhwc_bwd_one_pass_kernelI11Fp16IOBf16WLi256ELi160ELi640EEv26Group_norm_nhwc_bwd_params:
        /* <DEDUP_REMOVED lines=61> */
.L_x_1880:
        /* <DEDUP_REMOVED lines=78> */
[----:B------:R-:W-:Y:S02]  /*08b0*/  ISETP.GE.AND.EX P0, PT, R15, UR19, PT, P0 ;  /* 0x000000130f007c0c */ /* 0x000fe4000bf06300 */
[----:B------:R-:W-:Y:S01]  /*08c0*/  CS2R R74, SRZ ;  /* 0x00000000004a7805 */ /* 0x000fe2000001ff00 */
[----:B------:R-:W-:Y:S01]  /*08d0*/  HFMA2.MMA R52, -RZ, RZ, 0, 0 ;  /* 0x00000000ff347435 */ /* 0x000fe200000001ff */
        /* <DEDUP_REMOVED lines=39> */
[----:B------:R-:W-:Y:S02]  /*0b50*/  ISETP.GE.AND.EX P4, PT, R29, UR19, PT, P4 ;  /* 0x000000131d007c0c */ /* 0x000fe4000bf86340 */
[----:B------:R-:W-:-:S02]  /*0b60*/  CS2R R42, SRZ ;  /* 0x00000000002a7805 */ /* 0x000fc4000001ff00 */
[----:B--2---:R-:W-:Y:S01]  /*0b70*/  @!P2 IADD3 R16, P6, R9, R6, RZ ;  /* 0x000000060910a210 */ /* 0x004fe20007fde0ff */
[----:B------:R-:W-:Y:S01]  /*0b80*/  ULDC.64 UR16, c[0x0][0x290] ;  /* 0x0000a40000107ab9 */ /* 0x000fe20000000a00 */
[----:B------:R-:W2:Y:S01]  /*0b90*/  @!P0 LDC.64 R8, c[0x0][0x230] ;  /* 0x00008c00ff088b82 */ /* 0x000ea20000000a00 */
[----:B------:R-:W-:Y:S02]  /*0ba0*/  ISETP.GT.U32.OR P4, PT, R3, 0x27f, P4 ;  /* 0x0000027f0300780c */ /* 0x000fe40002784470 */
[----:B------:R-:W-:Y:S02]  /*0bb0*/  CS2R R40, SRZ ;  /* 0x0000000000287805 */ /* 0x000fe4000001ff00 */
[----:B------:R-:W-:Y:S02]  /*0bc0*/  CS2R R82, SRZ ;  /* 0x0000000000527805 */ /* 0x000fe4000001ff00 */
[----:B------:R-:W-:Y:S01]  /*0bd0*/  CS2R R68, SRZ ;  /* 0x0000000000447805 */ /* 0x000fe2000001ff00 */
[----:B-1----:R-:W-:Y:S01]  /*0be0*/  @!P0 IMAD R6, R15, R4, RZ ;  /* 0x000000040f068224 */ /* 0x002fe200078e02ff */
[C---:B------:R-:W-:Y:S01]  /*0bf0*/  @!P2 IADD3.X R25, R26.reuse, R13, RZ, P3, !PT ;  /* 0x0000000d1a19a210 */ /* 0x040fe20001ffe4ff */
[----:B------:R-:W-:Y:S01]  /*0c00*/  ULDC.64 UR6, c[0x0][0x248] ;  /* 0x0000920000067ab9 */ /* 0x000fe20000000a00 */
        /* <DEDUP_REMOVED lines=360> */
[----:B-1----:R-:W-:Y:S01]  /*2290*/  @!P3 IADD3 R8, P6, R13, R8, RZ ;  /* 0x000000080d08b210 */ /* 0x002fe20007fde0ff */
[----:B------:R1:W5:Y:S03]  /*22a0*/  @!P0 LDG.E R40, desc[UR22][R10.64] ;  /* 0x000000160a288981 */ /* 0x000366000c1e1900 */
[----:B------:R-:W-:-:S02]  /*22b0*/  @!P3 IADD3.X R9, R26, R9, RZ, P6, !PT ;  /* 0x000000091a09b210 */ /* 0x000fc400037fe4ff */
[----:B------:R-:W-:-:S03]  /*22c0*/  @!P0 IADD3.X R7, R19, R7, RZ, P5, !PT ;  /* 0x0000000713078210 */ /* 0x000fc60002ffe4ff */
[----:B------:R2:W5:Y:S01]  /*22d0*/  @!P3 LDG.E R41, desc[UR22][R8.64] ;  /* 0x000000160829b981 */ /* 0x000562000c1e1900 */
[----:B------:R-:W-:Y:S01]  /*22e0*/  IADD3 R19, R2, 0xb0, RZ ;  /* 0x000000b002137810 */ /* 0x000fe20007ffe0ff */
[----:B-1----:R-:W1:Y:S02]  /*22f0*/  @!P4 LDC.64 R10, c[0x0][0x230] ;  /* 0x00008c00ff0acb82 */ /* 0x002e640000000a00 */
[----:B------:R4:W5:Y:S06]  /*2300*/  @!P0 LDG.E R83, desc[UR22][R6.64] ;  /* 0x0000001606538981 */ /* 0x00096c000c1e1900 */
        /* <DEDUP_REMOVED lines=72> */
[----:B------:R-:W-:Y:S01]  /*2790*/  @!P5 IMAD R7, R18, R11, R7 ;  /* 0x0000000b1207d224 */ /* 0x000fe200078e0207 */
[----:B------:R-:W-:-:S03]  /*27a0*/  ISETP.GT.U32.OR P2, PT, R3, 0x27f, P4 ;  /* 0x0000027f0300780c */ /* 0x000fc60002744470 */
[----:B------:R-:W3:Y:S01]  /*27b0*/  @!P5 LDC.64 R16, c[0x0][0x228] ;  /* 0x00008a00ff10db82 */ /* 0x000ee20000000a00 */
[----:B------:R-:W-:Y:S01]  /*27c0*/  @!P5 IMAD.WIDE.U32 R10, R18, R10, R12 ;  /* 0x0000000a120ad225 */ /* 0x000fe200078e000c */
[----:B-1----:R-:W-:-:S06]  /*27d0*/  @!P0 IADD3 R8, P6, R31, R8, RZ ;  /* 0x000000081f088210 */ /* 0x002fcc0007fde0ff */
[----:B------:R-:W1:Y:S01]  /*27e0*/  @!P3 LDC.64 R12, c[0x0][0x288] ;  /* 0x0000a200ff0cbb82 */ /* 0x000e620000000a00 */
[----:B------:R-:W-:Y:S01]  /*27f0*/  @!P5 IADD3 R32, R11, R7, RZ ;  /* 0x000000070b20d210 */ /* 0x000fe20007ffe0ff */
[----:B------:R-:W-:Y:S01]  /*2800*/  HFMA2.MMA R7, -RZ, RZ, 0, 0 ;  /* 0x00000000ff077435 */ /* 0x000fe200000001ff */
[----:B----4-:R-:W-:Y:S02]  /*2810*/  @!P0 IADD3 R26, P4, R31, R26, RZ ;  /* 0x0000001a1f1a8210 */ /* 0x010fe40007f9e0ff */
[C---:B------:R-:W-:Y:S02]  /*2820*/  @!P0 IADD3.X R9, R19.reuse, R9, RZ, P6, !PT ;  /* 0x0000000913098210 */ /* 0x040fe400037fe4ff */
[C---:B------:R-:W-:Y:S02]  /*2830*/  @!P5 SHF.L.U32 R30, R10.reuse, 0x1, RZ ;  /* 0x000000010a1ed819 */ /* 0x040fe400000006ff */
[----:B------:R-:W-:Y:S02]  /*2840*/  @!P0 IADD3.X R27, R19, R27, RZ, P4, !PT ;  /* 0x0000001b131b8210 */ /* 0x000fe400027fe4ff */
[----:B------:R-:W4:Y:S01]  /*2850*/  @!P2 LDC.64 R18, c[0x0][0x288] ;  /* 0x0000a200ff12ab82 */ /* 0x000f220000000a00 */
[----:B------:R-:W-:Y:S01]  /*2860*/  @!P5 SHF.L.U64.HI R32, R10, 0x1, R32 ;  /* 0x000000010a20d819 */ /* 0x000fe20000010220 */
[----:B------:R0:W5:Y:S01]  /*2870*/  @!P0 LDG.E R7, desc[UR22][R8.64] ;  /* 0x0000001608078981 */ /* 0x000162000c1e1900 */
[----:B--2---:R-:W-:-:S03]  /*2880*/  @!P5 IADD3 R24, P6, R30, R24, RZ ;  /* 0x000000181e18d210 */ /* 0x004fc60007fde0ff */
[----:B------:R-:W5:Y:S02]  /*2890*/  @!P0 LDG.E R69, desc[UR22][R26.64] ;  /* 0x000000161a458981 */ /* 0x000f64000c1e1900 */
[----:B------:R-:W2:Y:S01]  /*28a0*/  @!P3 LDC.64 R10, c[0x0][0x230] ;  /* 0x00008c00ff0abb82 */ /* 0x000ea20000000a00 */
[----:B------:R-:W-:Y:S02]  /*28b0*/  @!P5 IADD3.X R25, R32, R25, RZ, P6, !PT ;  /* 0x000000192019d210 */ /* 0x000fe400037fe4ff */
[----:B0-----:R-:W-:Y:S02]  /*28c0*/  MOV R8, RZ ;  /* 0x000000ff00087202 */ /* 0x001fe40000000f00 */
[----:B---3--:R-:W-:Y:S01]  /*28d0*/  @!P5 IADD3 R16, P0, R30, R16, RZ ;  /* 0x000000101e10d210 */ /* 0x008fe20007f1e0ff */
[----:B-1----:R-:W-:-:S03]  /*28e0*/  @!P3 IMAD R9, R37, R12, RZ ;  /* 0x0000000c2509b224 */ /* 0x002fc600078e02ff */
[----:B------:R0:W5:Y:S01]  /*28f0*/  @!P5 LDG.E R8, desc[UR22][R24.64] ;  /* 0x000000161808d981 */ /* 0x000162000c1e1900 */
[----:B------:R-:W-:Y:S02]  /*2900*/  IADD3 R31, R2, 0xd0, RZ ;  /* 0x000000d0021f7810 */ /* 0x000fe40007ffe0ff */
[----:B------:R-:W-:Y:S01]  /*2910*/  @!P5 IADD3.X R17, R32, R17, RZ, P0, !PT ;  /* 0x000000112011d210 */ /* 0x000fe200007fe4ff */
[----:B------:R-:W-:Y:S01]  /*2920*/  @!P3 IMAD R13, R29, R13, R9 ;  /* 0x0000000d1d0db224 */ /* 0x000fe200078e0209 */
[----:B0-----:R-:W-:-:S03]  /*2930*/  @!P3 MOV R24, R20 ;  /* 0x000000140018b202 */ /* 0x001fc60000000f00 */
[----:B------:R0:W5:Y:S01]  /*2940*/  @!P5 LDG.E R68, desc[UR22][R16.64] ;  /* 0x000000161044d981 */ /* 0x000162000c1e1900 */
[----:B------:R-:W-:Y:S02]  /*2950*/  @!P3 MOV R25, R23 ;  /* 0x000000170019b202 */ /* 0x000fe40000000f00 */
[----:B------:R-:W-:Y:S02]  /*2960*/  ISETP.GE.U32.AND P0, PT, R31, UR16, PT ;  /* 0x000000101f007c0c */ /* 0x000fe4000bf06070 */
[----:B------:R-:W-:Y:S01]  /*2970*/  SHF.R.S32.HI R38, RZ, 0x1f, R31 ;  /* 0x0000001fff267819 */ /* 0x000fe2000001141f */
[----:B------:R-:W-:-:S03]  /*2980*/  @!P3 IMAD.WIDE.U32 R24, R29, R12, R24 ;  /* 0x0000000c1d18b225 */ /* 0x000fc600078e0018 */
[----:B------:R-:W-:Y:S01]  /*2990*/  ISETP.GE.AND.EX P5, PT, R38, UR17, PT, P0 ;  /* 0x0000001126007c0c */ /* 0x000fe2000bfa6300 */
[----:B0-----:R-:W0:Y:S01]  /*29a0*/  @!P2 LDC.64 R16, c[0x0][0x230] ;  /* 0x00008c00ff10ab82 */ /* 0x001e220000000a00 */
[----:B------:R-:W-:Y:S01]  /*29b0*/  @!P3 IADD3 R9, R25, R13, RZ ;  /* 0x0000000d1909b210 */ /* 0x000fe20007ffe0ff */
[----:B----4-:R-:W-:Y:S01]  /*29c0*/  @!P2 IMAD R12, R33, R18, RZ ;  /* 0x00000012210ca224 */ /* 0x010fe200078e02ff */
[----:B------:R-:W-:Y:S02]  /*29d0*/  @!P3 SHF.L.U32 R13, R24, 0x1, RZ ;  /* 0x00000001180db819 */ /* 0x000fe400000006ff */
[----:B------:R-:W-:Y:S01]  /*29e0*/  ISETP.GT.U32.OR P5, PT, R3, 0x27f, P5 ;  /* 0x0000027f0300780c */ /* 0x000fe20002fa4470 */
[----:B------:R-:W-:Y:S01]  /*29f0*/  @!P2 IMAD R19, R28, R19, R12 ;  /* 0x000000131c13a224 */ /* 0x000fe200078e020c */
[C---:B--2---:R-:W-:Y:S02]  /*2a00*/  @!P3 IADD3 R10, P0, R13.reuse, R10, RZ ;  /* 0x0000000a0d0ab210 */ /* 0x044fe40007f1e0ff */
[----:B------:R-:W-:-:S02]  /*2a10*/  @!P3 IADD3 R14, P6, R13, R14, RZ ;  /* 0x0000000e0d0eb210 */ /* 0x000fc40007fde0ff */
[----:B------:R-:W1:Y:S01]  /*2a20*/  @!P2 LDC.64 R12, c[0x0][0x228] ;  /* 0x00008a00ff0cab82 */ /* 0x000e620000000a00 */
[----:B------:R-:W-:Y:S02]  /*2a30*/  @!P3 SHF.L.U64.HI R9, R24, 0x1, R9 ;  /* 0x000000011809b819 */ /* 0x000fe40000010209 */
[----:B------:R-:W-:Y:S02]  /*2a40*/  IADD3 R30, R2, 0xe0, RZ ;  /* 0x000000e0021e7810 */ /* 0x000fe40007ffe0ff */
[----:B------:R-:W-:Y:S02]  /*2a50*/  @!P2 MOV R24, R20 ;  /* 0x000000140018a202 */ /* 0x000fe40000000f00 */
[----:B------:R-:W-:Y:S02]  /*2a60*/  @!P2 MOV R25, R23 ;  /* 0x000000170019a202 */ /* 0x000fe40000000f00 */
[----:B------:R-:W-:Y:S02]  /*2a70*/  ISETP.GE.U32.AND P4, PT, R30, UR16, PT ;  /* 0x000000101e007c0c */ /* 0x000fe4000bf86070 */
[----:B------:R-:W-:Y:S01]  /*2a80*/  SHF.R.S32.HI R53, RZ, 0x1f, R30 ;  /* 0x0000001fff357819 */ /* 0x000fe2000001141e */
[----:B------:R-:W-:-:S02]  /*2a90*/  @!P2 IMAD.WIDE.U32 R24, R28, R18, R24 ;  /* 0x000000121c18a225 */ /* 0x000fc400078e0018 */
[----:B------:R-:W2:Y:S01]  /*2aa0*/  @!P5 LDC.64 R28, c[0x0][0x288] ;  /* 0x0000a200ff1cdb82 */ /* 0x000ea20000000a00 */
[----:B------:R-:W-:Y:S02]  /*2ab0*/  ISETP.GE.AND.EX P4, PT, R53, UR17, PT, P4 ;  /* 0x0000001135007c0c */ /* 0x000fe4000bf86340 */
[----:B------:R-:W-:Y:S02]  /*2ac0*/  @!P3 IADD3.X R11, R9, R11, RZ, P0, !PT ;  /* 0x0000000b090bb210 */ /* 0x000fe400007fe4ff */
[----:B------:R-:W-:Y:S02]  /*2ad0*/  @!P2 IADD3 R19, R25, R19, RZ ;  /* 0x000000131913a210 */ /* 0x000fe40007ffe0ff */
[----:B------:R-:W-:Y:S01]  /*2ae0*/  @!P3 IADD3.X R15, R9, R15, RZ, P6, !PT ;  /* 0x0000000f090fb210 */ /* 0x000fe200037fe4ff */
[----:B------:R-:W-:Y:S01]  /*2af0*/  HFMA2.MMA R9, -RZ, RZ, 0, 0 ;  /* 0x00000000ff097435 */ /* 0x000fe200000001ff */
[C---:B------:R-:W-:Y:S02]  /*2b00*/  @!P2 SHF.L.U32 R18, R24.reuse, 0x1, RZ ;  /* 0x000000011812a819 */ /* 0x040fe400000006ff */
[----:B------:R-:W-:Y:S01]  /*2b10*/  ISETP.GT.U32.OR P4, PT, R3, 0x27f, P4 ;  /* 0x0000027f0300780c */ /* 0x000fe20002784470 */
[----:B------:R-:W5:Y:S01]  /*2b20*/  @!P3 LDG.E R66, desc[UR22][R14.64] ;  /* 0x000000160e42b981 */ /* 0x000f62000c1e1900 */
[----:B------:R-:W-:-:S02]  /*2b30*/  @!P2 SHF.L.U64.HI R33, R24, 0x1, R19 ;  /* 0x000000011821a819 */ /* 0x000fc40000010213 */
[----:B0-----:R-:W-:Y:S01]  /*2b40*/  @!P2 IADD3 R16, P0, R18, R16, RZ ;  /* 0x000000101210a210 */ /* 0x001fe20007f1e0ff */
[----:B------:R-:W0:Y:S01]  /*2b50*/  @!P5 LDC.64 R24, c[0x0][0x230] ;  /* 0x00008c00ff18db82 */ /* 0x000e220000000a00 */
[----:B------:R-:W-:Y:S01]  /*2b60*/  IADD3 R37, R2, 0xe8, RZ ;  /* 0x000000e802257810 */ /* 0x000fe20007ffe0ff */
[----:B------:R2:W5:Y:S01]  /*2b70*/  @!P3 LDG.E R9, desc[UR22][R10.64] ;  /* 0x000000160a09b981 */ /* 0x000562000c1e1900 */
[----:B------:R-:W-:Y:S02]  /*2b80*/  @!P2 IADD3.X R17, R33, R17, RZ, P0, !PT ;  /* 0x000000112111a210 */ /* 0x000fe400007fe4ff */
[----:B------:R-:W-:Y:S02]  /*2b90*/  ISETP.GE.U32.AND P0, PT, R37, UR16, PT ;  /* 0x0000001025007c0c */ /* 0x000fe4000bf06070 */
[----:B------:R-:W-:Y:S01]  /*2ba0*/  SHF.R.S32.HI R39, RZ, 0x1f, R37 ;  /* 0x0000001fff277819 */ /* 0x000fe20000011425 */
[----:B------:R-:W3:Y:S01]  /*2bb0*/  @!P4 LDC.64 R26, c[0x0][0x288] ;  /* 0x0000a200ff1acb82 */ /* 0x000ee20000000a00 */
[----:B-1----:R-:W-:-:S02]  /*2bc0*/  @!P2 IADD3 R12, P3, R18, R12, RZ ;  /* 0x0000000c120ca210 */ /* 0x002fc40007f7e0ff */
[----:B------:R-:W-:-:S05]  /*2bd0*/  ISETP.GE.AND.EX P0, PT, R39, UR17, PT, P0 ;  /* 0x0000001127007c0c */ /* 0x000fca000bf06300 */
[----:B------:R-:W1:Y:S01]  /*2be0*/  @!P5 LDC.64 R18, c[0x0][0x228] ;  /* 0x00008a00ff12db82 */ /* 0x000e620000000a00 */
[----:B------:R-:W-:Y:S01]  /*2bf0*/  ISETP.GT.U32.OR P0, PT, R3, 0x27f, P0 ;  /* 0x0000027f0300780c */ /* 0x000fe20000704470 */
[----:B--2---:R-:W-:Y:S01]  /*2c00*/  @!P5 IMAD R11, R38, R28, RZ ;  /* 0x0000001c260bd224 */ /* 0x004fe200078e02ff */
[----:B------:R-:W-:Y:S02]  /*2c10*/  IADD3 R32, R2, 0xf0, RZ ;  /* 0x000000f002207810 */ /* 0x000fe40007ffe0ff */
[----:B------:R-:W-:Y:S02]  /*2c20*/  @!P5 MOV R14, R20 ;  /* 0x00000014000ed202 */ /* 0x000fe40000000f00 */
[----:B------:R-:W-:Y:S02]  /*2c30*/  @!P5 MOV R15, R23 ;  /* 0x00000017000fd202 */ /* 0x000fe40000000f00 */
[----:B------:R-:W-:Y:S01]  /*2c40*/  @!P2 IADD3.X R13, R33, R13, RZ, P3, !PT ;  /* 0x0000000d210da210 */ /* 0x000fe20001ffe4ff */
[----:B------:R-:W-:Y:S01]  /*2c50*/  @!P5 IMAD R11, R31, R29, R11 ;  /* 0x0000001d1f0bd224 */ /* 0x000fe200078e020b */
[----:B------:R-:W-:-:S02]  /*2c60*/  ISETP.GE.U32.AND P3, PT, R32, UR16, PT ;  /* 0x0000001020007c0c */ /* 0x000fc4000bf66070 */
[----:B------:R-:W-:Y:S01]  /*2c70*/  SHF.R.S32.HI R38, RZ, 0x1f, R32 ;  /* 0x0000001fff267819 */ /* 0x000fe20000011420 */
[----:B------:R-:W-:Y:S01]  /*2c80*/  @!P5 IMAD.WIDE.U32 R28, R31, R28, R14 ;  /* 0x0000001c1f1cd225 */ /* 0x000fe200078e000e */
[----:B------:R-:W-:Y:S01]  /*2c90*/  MOV R10, RZ ;  /* 0x000000ff000a7202 */ /* 0x000fe20000000f00 */
[----:B------:R-:W2:Y:S01]  /*2ca0*/  @!P4 LDC.64 R14, c[0x0][0x230] ;  /* 0x00008c00ff0ecb82 */ /* 0x000ea20000000a00 */
[----:B------:R-:W-:Y:S01]  /*2cb0*/  ISETP.GE.AND.EX P3, PT, R38, UR17, PT, P3 ;  /* 0x0000001126007c0c */ /* 0x000fe2000bf66330 */
[----:B------:R4:W5:Y:S01]  /*2cc0*/  @!P2 LDG.E R64, desc[UR22][R12.64] ;  /* 0x000000160c40a981 */ /* 0x000962000c1e1900 */
[----:B------:R-:W-:Y:S02]  /*2cd0*/  @!P5 IADD3 R11, R29, R11, RZ ;  /* 0x0000000b1d0bd210 */ /* 0x000fe40007ffe0ff */
[C---:B------:R-:W-:Y:S01]  /*2ce0*/  @!P5 SHF.L.U32 R29, R28.reuse, 0x1, RZ ;  /* 0x000000011c1dd819 */ /* 0x040fe200000006ff */
[----:B------:R1:W5:Y:S01]  /*2cf0*/  @!P2 LDG.E R10, desc[UR22][R16.64] ;  /* 0x00000016100aa981 */ /* 0x000362000c1e1900 */
[----:B------:R-:W-:Y:S01]  /*2d00*/  ISETP.GT.U32.OR P2, PT, R3, 0x27f, P3 ;  /* 0x0000027f0300780c */ /* 0x000fe20001f44470 */
[----:B----4-:R-:W4:Y:S01]  /*2d10*/  @!P0 LDC.64 R12, c[0x0][0x288] ;  /* 0x0000a200ff0c8b82 */ /* 0x010f220000000a00 */
[----:B------:R-:W-:Y:S01]  /*2d20*/  @!P5 SHF.L.U64.HI R11, R28, 0x1, R11 ;  /* 0x000000011c0bd819 */ /* 0x000fe2000001020b */
[----:B---3--:R-:W-:Y:S01]  /*2d30*/  @!P4 IMAD R33, R53, R26, RZ ;  /* 0x0000001a3521c224 */ /* 0x008fe200078e02ff */
[----:B0-----:R-:W-:-:S02]  /*2d40*/  @!P5 IADD3 R24, P3, R29, R24, RZ ;  /* 0x000000181d18d210 */ /* 0x001fc40007f7e0ff */
[----:B-1----:R-:W-:Y:S02]  /*2d50*/  @!P5 IADD3 R18, P6, R29, R18, RZ ;  /* 0x000000121d12d210 */ /* 0x002fe40007fde0ff */
[----:B------:R-:W-:Y:S01]  /*2d60*/  @!P4 MOV R28, R20 ;  /* 0x00000014001cc202 */ /* 0x000fe20000000f00 */
[----:B------:R-:W0:Y:S01]  /*2d70*/  @!P4 LDC.64 R16, c[0x0][0x228] ;  /* 0x00008a00ff10cb82 */ /* 0x000e220000000a00 */
[----:B------:R-:W-:Y:S01]  /*2d80*/  @!P4 MOV R29, R23 ;  /* 0x00000017001dc202 */ /* 0x000fe20000000f00 */
[C---:B------:R-:W-:Y:S01]  /*2d90*/  @!P4 IMAD R33, R30.reuse, R27, R33 ;  /* 0x0000001b1e21c224 */ /* 0x040fe200078e0221 */
[C---:B------:R-:W-:Y:S01]  /*2da0*/  @!P5 IADD3.X R25, R11.reuse, R25, RZ, P3, !PT ;  /* 0x000000190b19d210 */ /* 0x040fe20001ffe4ff */
[----:B------:R-:W-:Y:S01]  /*2db0*/  @!P4 IMAD.WIDE.U32 R26, R30, R26, R28 ;  /* 0x0000001a1e1ac225 */ /* 0x000fe200078e001c */
[----:B------:R-:W-:Y:S01]  /*2dc0*/  @!P5 IADD3.X R19, R11, R19, RZ, P6, !PT ;  /* 0x000000130b13d210 */ /* 0x000fe200037fe4ff */
[----:B------:R-:W-:Y:S02]  /*2dd0*/  HFMA2.MMA R11, -RZ, RZ, 0, 0 ;  /* 0x00000000ff0b7435 */ /* 0x000fe400000001ff */
[----:B------:R-:W1:Y:S01]  /*2de0*/  @!P2 LDC.64 R30, c[0x0][0x288] ;  /* 0x0000a200ff1eab82 */ /* 0x000e620000000a00 */
[----:B------:R-:W-:Y:S01]  /*2df0*/  @!P4 IADD3 R33, R27, R33, RZ ;  /* 0x000000211b21c210 */ /* 0x000fe20007ffe0ff */
[----:B------:R4:W5:Y:S01]  /*2e00*/  @!P5 LDG.E R62, desc[UR22][R18.64] ;  /* 0x00000016123ed981 */ /* 0x000962000c1e1900 */
[----:B------:R-:W-:-:S02]  /*2e10*/  @!P4 SHF.L.U32 R27, R26, 0x1, RZ ;  /* 0x000000011a1bc819 */ /* 0x000fc400000006ff */
[----:B------:R-:W-:Y:S02]  /*2e20*/  @!P4 SHF.L.U64.HI R26, R26, 0x1, R33 ;  /* 0x000000011a1ac819 */ /* 0x000fe40000010221 */
[----:B--2---:R-:W-:Y:S01]  /*2e30*/  @!P4 IADD3 R14, P3, R27, R14, RZ ;  /* 0x0000000e1b0ec210 */ /* 0x004fe20007f7e0ff */
[----:B------:R2:W5:Y:S01]  /*2e40*/  @!P5 LDG.E R11, desc[UR22][R24.64] ;  /* 0x00000016180bd981 */ /* 0x000562000c1e1900 */
[----:B------:R-:W-:Y:S01]  /*2e50*/  IADD3 R33, R2, 0xa8, RZ ;  /* 0x000000a802217810 */ /* 0x000fe20007ffe0ff */
[----:B----4-:R-:W-:Y:S01]  /*2e60*/  @!P0 IMAD R18, R39, R12, RZ ;  /* 0x0000000c27128224 */ /* 0x010fe200078e02ff */
[----:B------:R-:W-:Y:S02]  /*2e70*/  @!P4 IADD3.X R15, R26, R15, RZ, P3, !PT ;  /* 0x0000000f1a0fc210 */ /* 0x000fe40001ffe4ff */
[----:B------:R-:W-:Y:S01]  /*2e80*/  ISETP.GE.U32.AND P3, PT, R33, UR16, PT ;  /* 0x0000001021007c0c */ /* 0x000fe2000bf66070 */
[----:B------:R-:W-:Y:S01]  /*2e90*/  @!P0 IMAD R13, R37, R13, R18 ;  /* 0x0000000d250d8224 */ /* 0x000fe200078e0212 */
[----:B------:R-:W-:Y:S01]  /*2ea0*/  SHF.R.S32.HI R55, RZ, 0x1f, R33 ;  /* 0x0000001fff377819 */ /* 0x000fe20000011421 */
[----:B------:R-:W3:Y:S01]  /*2eb0*/  @!P0 LDC.64 R18, c[0x0][0x230] ;  /* 0x00008c00ff128b82 */ /* 0x000ee20000000a00 */
[----:B--2---:R-:W-:-:S02]  /*2ec0*/  @!P0 MOV R24, R20 ;  /* 0x0000001400188202 */ /* 0x004fc40000000f00 */
[----:B------:R-:W-:Y:S02]  /*2ed0*/  @!P0 MOV R25, R23 ;  /* 0x0000001700198202 */ /* 0x000fe40000000f00 */
[----:B------:R-:W-:Y:S01]  /*2ee0*/  ISETP.GE.AND.EX P3, PT, R55, UR17, PT, P3 ;  /* 0x0000001137007c0c */ /* 0x000fe2000bf66330 */
[----:B------:R-:W-:Y:S01]  /*2ef0*/  @!P0 IMAD.WIDE.U32 R24, R37, R12, R24 ;  /* 0x0000000c25188225 */ /* 0x000fe200078e0018 */
[----:B------:R-:W-:Y:S02]  /*2f00*/  HFMA2.MMA R12, -RZ, RZ, 0, 0 ;  /* 0x00000000ff0c7435 */ /* 0x000fe400000001ff */
[----:B------:R-:W-:Y:S01]  /*2f10*/  ISETP.GT.U32.OR P3, PT, R3, 0x27f, P3 ;  /* 0x0000027f0300780c */ /* 0x000fe20001f64470 */
[----:B------:R-:W-:Y:S01]  /*2f20*/  UIMAD.WIDE UR6, UR8, 0x8, UR6 ;  /* 0x00000008080678a5 */ /* 0x000fe2000f8e0206 */
[----:B0-----:R-:W-:Y:S02]  /*2f30*/  @!P4 IADD3 R16, P5, R27, R16, RZ ;  /* 0x000000101b10c210 */ /* 0x001fe40007fbe0ff */
[----:B------:R-:W-:Y:S01]  /*2f40*/  @!P0 IADD3 R13, R25, R13, RZ ;  /* 0x0000000d190d8210 */ /* 0x000fe20007ffe0ff */
[----:B-1----:R-:W-:Y:S01]  /*2f50*/  @!P2 IMAD R39, R38, R30, RZ ;  /* 0x0000001e2627a224 */ /* 0x002fe200078e02ff */
[----:B------:R-:W-:-:S02]  /*2f60*/  @!P0 SHF.L.U32 R54, R24, 0x1, RZ ;  /* 0x0000000118368819 */ /* 0x000fc400000006ff */
[----:B------:R-:W-:Y:S01]  /*2f70*/  @!P0 SHF.L.U64.HI R38, R24, 0x1, R13 ;  /* 0x0000000118268819 */ /* 0x000fe2000001020d */
[----:B------:R0:W5:Y:S01]  /*2f80*/  @!P4 LDG.E R12, desc[UR22][R14.64] ;  /* 0x000000160e0cc981 */ /* 0x000162000c1e1900 */
[----:B------:R-:W-:Y:S02]  /*2f90*/  @!P4 IADD3.X R17, R26, R17, RZ, P5, !PT ;  /* 0x000000111a11c210 */ /* 0x000fe40002ffe4ff */
[----:B------:R-:W-:Y:S01]  /*2fa0*/  MOV R24, UR6 ;  /* 0x0000000600187c02 */ /* 0x000fe20008000f00 */
[----:B------:R-:W1:Y:S01]  /*2fb0*/  @!P3 LDC.64 R28, c[0x0][0x288] ;  /* 0x0000a200ff1cbb82 */ /* 0x000e620000000a00 */
[----:B------:R-:W-:Y:S01]  /*2fc0*/  MOV R25, UR7 ;  /* 0x0000000700197c02 */ /* 0x000fe20008000f00 */
[----:B------:R2:W5:Y:S01]  /*2fd0*/  @!P4 LDG.E R60, desc[UR22][R16.64] ;  /* 0x00000016103cc981 */ /* 0x000562000c1e1900 */
[----:B------:R-:W-:-:S04]  /*2fe0*/  IADD3 R53, R2, 0xd8, RZ ;  /* 0x000000d802357810 */ /* 0x000fc80007ffe0ff */
[----:B------:R-:W4:Y:S01]  /*2ff0*/  LDG.E.64 R24, desc[UR22][R24.64] ;  /* 0x0000001618187981 */ /* 0x000f22000c1e1b00 */
[----:B0-----:R-:W0:Y:S01]  /*3000*/  @!P0 LDC.64 R14, c[0x0][0x228] ;  /* 0x00008a00ff0e8b82 */ /* 0x001e220000000a00 */
[----:B--2---:R-:W-:Y:S02]  /*3010*/  @!P2 MOV R16, R20 ;  /* 0x000000140010a202 */ /* 0x004fe40000000f00 */
[----:B------:R-:W-:Y:S01]  /*3020*/  @!P2 MOV R17, R23 ;  /* 0x000000170011a202 */ /* 0x000fe20000000f00 */
[C---:B------:R-:W-:Y:S01]  /*3030*/  @!P2 IMAD R39, R32.reuse, R31, R39 ;  /* 0x0000001f2027a224 */ /* 0x040fe200078e0227 */
[----:B------:R-:W-:Y:S01]  /*3040*/  ISETP.GE.U32.AND P4, PT, R53, UR16, PT ;  /* 0x0000001035007c0c */ /* 0x000fe2000bf86070 */
[----:B------:R-:W-:Y:S01]  /*3050*/  HFMA2.MMA R13, -RZ, RZ, 0, 0 ;  /* 0x00000000ff0d7435 */ /* 0x000fe200000001ff */
[----:B------:R-:W-:Y:S01]  /*3060*/  SHF.R.S32.HI R87, RZ, 0x1f, R53 ;  /* 0x0000001fff577819 */ /* 0x000fe20000011435 */
[----:B------:R-:W-:Y:S01]  /*3070*/  @!P2 IMAD.WIDE.U32 R30, R32, R30, R16 ;  /* 0x0000001e201ea225 */ /* 0x000fe200078e0010 */
[----:B---3--:R-:W-:Y:S01]  /*3080*/  @!P0 IADD3 R18, P6, R54, R18, RZ ;  /* 0x0000001236128210 */ /* 0x008fe20007fde0ff */
[----:B------:R-:W2:Y:S01]  /*3090*/  @!P2 LDC.64 R16, c[0x0][0x230] ;  /* 0x00008c00ff10ab82 */ /* 0x000ea20000000a00 */
[----:B------:R-:W-:-:S02]  /*30a0*/  IADD3 R37, R2, 0xf8, RZ ;  /* 0x000000f802257810 */ /* 0x000fc40007ffe0ff */
[----:B------:R-:W-:Y:S02]  /*30b0*/  ISETP.GE.AND.EX P4, PT, R87, UR17, PT, P4 ;  /* 0x0000001157007c0c */ /* 0x000fe4000bf86340 */
[----:B------:R-:W-:Y:S02]  /*30c0*/  @!P0 IADD3.X R19, R38, R19, RZ, P6, !PT ;  /* 0x0000001326138210 */ /* 0x000fe400037fe4ff */
[----:B------:R-:W-:Y:S01]  /*30d0*/  ISETP.GE.U32.AND P5, PT, R37, UR16, PT ;  /* 0x0000001025007c0c */ /* 0x000fe2000bfa6070 */
[----:B------:R-:W3:Y:S01]  /*30e0*/  @!P2 LDC.64 R26, c[0x0][0x228] ;  /* 0x00008a00ff1aab82 */ /* 0x000ee20000000a00 */
[----:B------:R-:W-:Y:S01]  /*30f0*/  SHF.R.S32.HI R86, RZ, 0x1f, R37 ;  /* 0x0000001fff567819 */ /* 0x000fe20000011425 */
[----:B------:R1:W5:Y:S01]  /*3100*/  @!P0 LDG.E R13, desc[UR22][R18.64] ;  /* 0x00000016120d8981 */ /* 0x000362000c1e1900 */
[----:B------:R-:W-:Y:S02]  /*3110*/  ISETP.GT.U32.OR P4, PT, R3, 0x27f, P4 ;  /* 0x0000027f0300780c */ /* 0x000fe40002784470 */
[----:B------:R-:W-:-:S02]  /*3120*/  ISETP.GE.AND.EX P5, PT, R86, UR17, PT, P5 ;  /* 0x0000001156007c0c */ /* 0x000fc4000bfa6350 */
[----:B------:R-:W-:Y:S02]  /*3130*/  @!P2 IADD3 R39, R31, R39, RZ ;  /* 0x000000271f27a210 */ /* 0x000fe40007ffe0ff */
[----:B------:R-:W-:Y:S01]  /*3140*/  ISETP.GT.U32.OR P5, PT, R3, 0x27f, P5 ;  /* 0x0000027f0300780c */ /* 0x000fe20002fa4470 */
[----:B-1----:R-:W1:Y:S01]  /*3150*/  @!P3 LDC.64 R18, c[0x0][0x230] ;  /* 0x00008c00ff12bb82 */ /* 0x002e620000000a00 */
[----:B0-----:R-:W-:Y:S01]  /*3160*/  @!P0 IADD3 R14, P6, R54, R14, RZ ;  /* 0x0000000e360e8210 */ /* 0x001fe20007fde0ff */
[----:B------:R-:W-:Y:S01]  /*3170*/  @!P3 IMAD R57, R55, R28, RZ ;  /* 0x0000001c3739b224 */ /* 0x000fe200078e02ff */
[----:B------:R-:W-:Y:S01]  /*3180*/  @!P2 SHF.L.U32 R56, R30, 0x1, RZ ;  /* 0x000000011e38a819 */ /* 0x000fe200000006ff */
[----:B------:R-:W-:Y:S01]  /*3190*/  HFMA2.MMA R55, -RZ, RZ, 0, 0 ;  /* 0x00000000ff377435 */ /* 0x000fe200000001ff */
[----:B------:R-:W-:Y:S02]  /*31a0*/  @!P0 IADD3.X R15, R38, R15, RZ, P6, !PT ;  /* 0x0000000f260f8210 */ /* 0x000fe400037fe4ff */
[----:B------:R-:W-:-:S02]  /*31b0*/  @!P2 SHF.L.U64.HI R54, R30, 0x1, R39 ;  /* 0x000000011e36a819 */ /* 0x000fc40000010227 */
[----:B------:R-:W-:Y:S01]  /*31c0*/  @!P3 MOV R30, R20 ;  /* 0x00000014001eb202 */ /* 0x000fe20000000f00 */
[----:B------:R-:W0:Y:S01]  /*31d0*/  @!P4 LDC.64 R38, c[0x0][0x288] ;  /* 0x0000a200ff26cb82 */ /* 0x000e220000000a00 */
[----:B------:R-:W-:Y:S01]  /*31e0*/  @!P3 MOV R31, R23 ;  /* 0x00000017001fb202 */ /* 0x000fe20000000f00 */
[C---:B------:R-:W-:Y:S01]  /*31f0*/  @!P3 IMAD R57, R33.reuse, R29, R57 ;  /* 0x0000001d2139b224 */ /* 0x040fe200078e0239 */
[----:B--2---:R-:W-:Y:S01]  /*3200*/  @!P2 IADD3 R16, P6, R56, R16, RZ ;  /* 0x000000103810a210 */ /* 0x004fe20007fde0ff */
[----:B------:R2:W5:Y:S01]  /*3210*/  @!P0 LDG.E R55, desc[UR22][R14.64] ;  /* 0x000000160e378981 */ /* 0x000562000c1e1900 */
[----:B------:R-:W-:-:S03]  /*3220*/  @!P3 IMAD.WIDE.U32 R28, R33, R28, R30 ;  /* 0x0000001c211cb225 */ /* 0x000fc600078e001e */
[----:B------:R-:W0:Y:S01]  /*3230*/  @!P5 LDC.64 R32, c[0x0][0x288] ;  /* 0x0000a200ff20db82 */ /* 0x000e220000000a00 */
[----:B------:R-:W-:Y:S02]  /*3240*/  @!P2 IADD3.X R17, R54, R17, RZ, P6, !PT ;  /* 0x000000113611a210 */ /* 0x000fe400037fe4ff */
[----:B---3--:R-:W-:Y:S02]  /*3250*/  @!P2 IADD3 R26, P6, R56, R26, RZ ;  /* 0x0000001a381aa210 */ /* 0x008fe40007fde0ff */
[----:B------:R-:W-:Y:S02]  /*3260*/  @!P3 IADD3 R57, R29, R57, RZ ;  /* 0x000000391d39b210 */ /* 0x000fe40007ffe0ff */
[----:B--2---:R-:W-:Y:S02]  /*3270*/  CS2R R14, SRZ ;  /* 0x00000000000e7805 */ /* 0x004fe4000001ff00 */
[C---:B------:R-:W-:Y:S01]  /*3280*/  @!P3 SHF.L.U32 R56, R28.reuse, 0x1, RZ ;  /* 0x000000011c38b819 */ /* 0x040fe200000006ff */
[----:B------:R-:W2:Y:S01]  /*3290*/  @!P4 LDC.64 R30, c[0x0][0x230] ;  /* 0x00008c00ff1ecb82 */ /* 0x000ea20000000a00 */
[----:B------:R-:W-:-:S02]  /*32a0*/  @!P3 SHF.L.U64.HI R57, R28, 0x1, R57 ;  /* 0x000000011c39b819 */ /* 0x000fc40000010239 */
[----:B-1----:R-:W-:Y:S01]  /*32b0*/  @!P3 IADD3 R18, P0, R56, R18, RZ ;  /* 0x000000123812b210 */ /* 0x002fe20007f1e0ff */
[----:B------:R1:W5:Y:S03]  /*32c0*/  @!P2 LDG.E R14, desc[UR22][R16.64] ;  /* 0x00000016100ea981 */ /* 0x000366000c1e1900 */
[----:B------:R-:W-:Y:S01]  /*32d0*/  @!P3 IADD3.X R19, R57, R19, RZ, P0, !PT ;  /* 0x000000133913b210 */ /* 0x000fe200007fe4ff */
[----:B0-----:R-:W-:Y:S01]  /*32e0*/  @!P4 IMAD R87, R87, R38, RZ ;  /* 0x000000265757c224 */ /* 0x001fe200078e02ff */
[----:B------:R-:W-:Y:S01]  /*32f0*/  @!P2 IADD3.X R27, R54, R27, RZ, P6, !PT ;  /* 0x0000001b361ba210 */ /* 0x000fe200037fe4ff */
[----:B------:R-:W0:Y:S01]  /*3300*/  @!P5 LDC.64 R28, c[0x0][0x230] ;  /* 0x00008c00ff1cdb82 */ /* 0x000e220000000a00 */
[----:B------:R-:W-:Y:S01]  /*3310*/  MOV R54, RZ ;  /* 0x000000ff00367202 */ /* 0x000fe20000000f00 */
[----:B------:R3:W5:Y:S06]  /*3320*/  @!P3 LDG.E R15, desc[UR22][R18.64] ;  /* 0x00000016120fb981 */ /* 0x00076c000c1e1900 */
[----:B-1----:R-:W1:Y:S01]  /*3330*/  @!P3 LDC.64 R16, c[0x0][0x228] ;  /* 0x00008a00ff10bb82 */ /* 0x002e620000000a00 */
[----:B------:R-:W-:Y:S01]  /*3340*/  @!P4 IMAD R87, R53, R39, R87 ;  /* 0x000000273557c224 */ /* 0x000fe200078e0257 */
[----:B------:R2:W5:Y:S01]  /*3350*/  @!P2 LDG.E R54, desc[UR22][R26.64] ;  /* 0x000000161a36a981 */ /* 0x000562000c1e1900 */
[----:B---3--:R-:W-:-:S02]  /*3360*/  @!P4 MOV R18, R20 ;  /* 0x000000140012c202 */ /* 0x008fc40000000f00 */
        /* <DEDUP_REMOVED lines=10> */
[----:B------:R-:W-:Y:S02]  /*3410*/  @!P3 IADD3.X R17, R57, R17, RZ, P0, !PT ;  /* 0x000000113911b210 */ /* 0x000fe400007fe4ff */
[----:B------:R-:W-:Y:S02]  /*3420*/  CS2R R56, SRZ ;  /* 0x0000000000387805 */ /* 0x000fe4000001ff00 */
[----:B------:R-:W-:Y:S02]  /*3430*/  @!P4 IADD3 R37, R39, R87, RZ ;  /* 0x000000572725c210 */ /* 0x000fe40007ffe0ff */
[----:B------:R-:W-:Y:S02]  /*3440*/  @!P5 IADD3 R53, R33, R53, RZ ;  /* 0x000000352135d210 */ /* 0x000fe40007ffe0ff */
[C---:B------:R-:W-:Y:S01]  /*3450*/  @!P4 SHF.L.U64.HI R37, R38.reuse, 0x1, R37 ;  /* 0x000000012625c819 */ /* 0x040fe20000010225 */
[----:B------:R3:W5:Y:S01]  /*3460*/  @!P3 LDG.E R57, desc[UR22][R16.64] ;  /* 0x000000161039b981 */ /* 0x000762000c1e1900 */
[----:B------:R-:W-:-:S04]  /*3470*/  @!P4 SHF.L.U32 R38, R38, 0x1, RZ ;  /* 0x000000012626c819 */ /* 0x000fc800000006ff */
[----:B------:R-:W-:Y:S02]  /*3480*/  @!P4 IADD3 R30, P0, R38, R30, RZ ;  /* 0x0000001e261ec210 */ /* 0x000fe40007f1e0ff */
[C---:B---3--:R-:W-:Y:S01]  /*3490*/  @!P5 SHF.L.U32 R17, R32.reuse, 0x1, RZ ;  /* 0x000000012011d819 */ /* 0x048fe200000006ff */
[----:B------:R-:W-:Y:S01]  /*34a0*/  HFMA2.MMA R16, -RZ, RZ, 0, 0 ;  /* 0x00000000ff107435 */ /* 0x000fe200000001ff */
[----:B------:R-:W-:Y:S02]  /*34b0*/  @!P5 SHF.L.U64.HI R32, R32, 0x1, R53 ;  /* 0x000000012020d819 */ /* 0x000fe40000010235 */
[C---:B0-----:R-:W-:Y:S02]  /*34c0*/  @!P5 IADD3 R28, P2, R17.reuse, R28, RZ ;  /* 0x0000001c111cd210 */ /* 0x041fe40007f5e0ff */
[----:B-1----:R-:W-:Y:S02]  /*34d0*/  @!P5 IADD3 R18, P3, R17, R18, RZ ;  /* 0x000000121112d210 */ /* 0x002fe40007f7e0ff */
        /* <DEDUP_REMOVED lines=10> */
[----:B------:R-:W-:Y:S01]  /*3580*/  UMOV UR27, 0x3f800000 ;  /* 0x3f800000001b7882 */ /* 0x000fe20000000000 */
[----:B------:R-:W-:Y:S01]  /*3590*/  BSSY B0, `(.L_x_1734) ;  /* 0x0000024000007945 */ /* 0x000fe20003800000 */
[----:B------:R-:W-:Y:S02]  /*35a0*/  ISETP.NE.AND P3, PT, RZ, UR25, PT ;  /* 0x00000019ff007c0c */ /* 0x000fe4000bf65270 */
[----:B------:R-:W-:Y:S01]  /*35b0*/  CS2R R32, SRZ ;  /* 0x0000000000207805 */ /* 0x000fe2000001ff00 */
[----:B------:R0:W5:Y:S02]  /*35c0*/  @!P4 LDG.E R56, desc[UR22][R26.64] ;  /* 0x000000161a38c981 */ /* 0x000164000c1e1900 */
[--C-:B0-----:R-:W-:Y:S02]  /*35d0*/  HADD2.F32 R26, -RZ, R59.reuse.H0_H0 ;  /* 0x2000003bff1a7230 */ /* 0x101fe40000004100 */
[----:B------:R-:W-:Y:S01]  /*35e0*/  HADD2.F32 R27, -RZ, R59.H1_H1 ;  /* 0x3000003bff1b7230 */ /* 0x000fe20000004100 */
        /* <DEDUP_REMOVED lines=14> */
[----:B------:R-:W-:Y:S02]  /*36d0*/  ISETP.NE.AND P0, PT, RZ, UR25, PT ;  /* 0x00000019ff007c0c */ /* 0x000fe4000bf05270 */
[----:B------:R-:W-:-:S04]  /*36e0*/  IADD3 R18, R88, UR15, RZ ;  /* 0x0000000f58127c10 */ /* 0x000fc8000fffe0ff */
[----:B------:R-:W-:-:S07]  /*36f0*/  SHF.R.S32.HI R28, RZ, 0x1f, R18 ;  /* 0x0000001fff1c7819 */ /* 0x000fce0000011412 */
[----:B------:R-:W0:Y:S02]  /*3700*/  @P0 LDC.64 R24, c[0x0][0x240] ;  /* 0x00009000ff180b82 */ /* 0x000e240000000a00 */
        /* <DEDUP_REMOVED lines=12> */
.L_x_1735:
[----:B------:R-:W-:Y:S05]  /*37d0*/  BSYNC B0 ;  /* 0x0000000000007941 */ /* 0x000fea0003800000 */
.L_x_1734:
[----:B------:R-:W-:Y:S01]  /*37e0*/  FADD.FTZ R88, R26, -UR26 ;  /* 0x8000001a1a587e21 */ /* 0x000fe20008010000 */
[----:B------:R-:W-:Y:S01]  /*37f0*/  FADD.FTZ R24, R27, -UR26 ;  /* 0x8000001a1b187e21 */ /* 0x000fe20008010000 */
        /* <DEDUP_REMOVED lines=23> */
.L_x_1736:
        /* <DEDUP_REMOVED lines=34> */
.L_x_1737:
        /* <DEDUP_REMOVED lines=40> */
.L_x_1738:
        /* <DEDUP_REMOVED lines=37> */
.L_x_1739:
        /* <DEDUP_REMOVED lines=37> */
.L_x_1740:
        /* <DEDUP_REMOVED lines=37> */
.L_x_1741:
        /* <DEDUP_REMOVED lines=37> */
.L_x_1742:
        /* <DEDUP_REMOVED lines=37> */
.L_x_1743:
        /* <DEDUP_REMOVED lines=37> */
.L_x_1744:
        /* <DEDUP_REMOVED lines=37> */
.L_x_1745:
        /* <DEDUP_REMOVED lines=37> */
.L_x_1746:
        /* <DEDUP_REMOVED lines=37> */
.L_x_1747:
        /* <DEDUP_REMOVED lines=37> */
.L_x_1748:
        /* <DEDUP_REMOVED lines=37> */
.L_x_1749:
        /* <DEDUP_REMOVED lines=37> */
.L_x_1750:
        /* <DEDUP_REMOVED lines=37> */
.L_x_1751:
        /* <DEDUP_REMOVED lines=37> */
.L_x_1752:
        /* <DEDUP_REMOVED lines=37> */
.L_x_1753:
        /* <DEDUP_REMOVED lines=37> */
.L_x_1754:
        /* <DEDUP_REMOVED lines=37> */
.L_x_1755:
        /* <DEDUP_REMOVED lines=37> */
.L_x_1756:
        /* <DEDUP_REMOVED lines=37> */
.L_x_1757:
        /* <DEDUP_REMOVED lines=37> */
.L_x_1758:
        /* <DEDUP_REMOVED lines=37> */
.L_x_1759:
        /* <DEDUP_REMOVED lines=37> */
.L_x_1760:
        /* <DEDUP_REMOVED lines=37> */
.L_x_1761:
        /* <DEDUP_REMOVED lines=37> */
.L_x_1762:
        /* <DEDUP_REMOVED lines=37> */
.L_x_1763:
        /* <DEDUP_REMOVED lines=37> */
.L_x_1764:
        /* <DEDUP_REMOVED lines=37> */
.L_x_1765:
        /* <DEDUP_REMOVED lines=35> */
.L_x_1766:
        /* <DEDUP_REMOVED lines=33> */
.L_x_1767:
        /* <DEDUP_REMOVED lines=108> */
.L_x_1769:
[----:B------:R-:W-:Y:S05]  /*8780*/  BSYNC B0 ;  /* 0x0000000000007941 */ /* 0x000fea0003800000 */
.L_x_1768:
        /* <DEDUP_REMOVED lines=38> */
.L_x_1771:
[----:B------:R-:W-:Y:S05]  /*89f0*/  BSYNC B0 ;  /* 0x0000000000007941 */ /* 0x000fea0003800000 */
.L_x_1770:
        /* <DEDUP_REMOVED lines=20> */
.L_x_1773:
[----:B------:R-:W-:Y:S05]  /*8b40*/  BSYNC B0 ;  /* 0x0000000000007941 */ /* 0x000fea0003800000 */
.L_x_1772:
        /* <DEDUP_REMOVED lines=40> */
.L_x_1776:
[----:B------:R-:W-:Y:S02]  /*8dd0*/  MOV R24, UR18 ;  /* 0x0000001200187c02 */ /* 0x000fe40008000f00 */
[----:B------:R-:W-:-:S05]  /*8de0*/  MOV R25, UR19 ;  /* 0x0000001300197c02 */ /* 0x000fca0008000f00 */
[----:B------:R-:W2:Y:S04]  /*8df0*/  LDG.E.STRONG.GPU R24, desc[UR22][R24.64] ;  /* 0x0000001618187981 */ /* 0x000ea8000c1ef900 */
[----:B--2---:R-:W-:Y:S01]  /*8e00*/  CCTL.IVALL ;  /* 0x00000000ff00798f */ /* 0x004fe20002000000 */
[----:B------:R-:W-:Y:S05]  /*8e10*/  YIELD ;  /* 0x0000000000007946 */ /* 0x000fea0003800000 */
[----:B------:R-:W-:-:S13]  /*8e20*/  ISETP.NE.AND P0, PT, R24, R26, PT ;  /* 0x0000001a1800720c */ /* 0x000fda0003f05270 */
[----:B------:R-:W-:Y:S05]  /*8e30*/  @P0 BRA `(.L_x_1776) ;  /* 0xfffffffc00e40947 */ /* 0x000fea000383ffff */
.L_x_1775:
        /* <DEDUP_REMOVED lines=19> */
.L_x_1780:
        /* <DEDUP_REMOVED lines=165> */
.L_x_1779:
        /* <DEDUP_REMOVED lines=87> */
.L_x_1781:
[----:B------:R-:W-:-:S13]  /*9f30*/  ISETP.NE.OR P0, PT, RZ, UR16, P0 ;  /* 0x00000010ff007c0c */ /* 0x000fda0008705670 */
[----:B------:R-:W-:Y:S05]  /*9f40*/  @!P0 BRA `(.L_x_1777) ;  /* 0x0000000000b08947 */ /* 0x000fea0003800000 */
.L_x_1778:
        /* <DEDUP_REMOVED lines=44> */
.L_x_1777:
        /* <DEDUP_REMOVED lines=14> */
.L_x_1783:
[----:B------:R-:W-:Y:S05]  /*a2f0*/  BSYNC B0 ;  /* 0x0000000000007941 */ /* 0x000fea0003800000 */
.L_x_1782:
        /* <DEDUP_REMOVED lines=25> */
.L_x_1774:
        /* <DEDUP_REMOVED lines=38> */
.L_x_1784:
        /* <DEDUP_REMOVED lines=23> */
.L_x_1786:
[----:B------:R-:W-:Y:S05]  /*a860*/  BSYNC B0 ;  /* 0x0000000000007941 */ /* 0x000fea0003800000 */
.L_x_1785:
        /* <DEDUP_REMOVED lines=34> */
.L_x_1787:
        /* <DEDUP_REMOVED lines=22> */
.L_x_1789:
[----:B------:R-:W-:Y:S05]  /*abf0*/  BSYNC B0 ;  /* 0x0000000000007941 */ /* 0x000fea0003800000 */
.L_x_1788:
        /* <DEDUP_REMOVED lines=33> */
.L_x_1790:
        /* <DEDUP_REMOVED lines=22> */
.L_x_1792:
[----:B------:R-:W-:Y:S05]  /*af70*/  BSYNC B0 ;  /* 0x0000000000007941 */ /* 0x000fea0003800000 */
.L_x_1791:
        /* <DEDUP_REMOVED lines=33> */
.L_x_1793:
        /* <DEDUP_REMOVED lines=22> */
.L_x_1795:
[----:B------:R-:W-:Y:S05]  /*b2f0*/  BSYNC B0 ;  /* 0x0000000000007941 */ /* 0x000fea0003800000 */
.L_x_1794:
        /* <DEDUP_REMOVED lines=33> */
.L_x_1796:
        /* <DEDUP_REMOVED lines=22> */
.L_x_1798:
[----:B------:R-:W-:Y:S05]  /*b670*/  BSYNC B0 ;  /* 0x0000000000007941 */ /* 0x000fea0003800000 */
.L_x_1797:
        /* <DEDUP_REMOVED lines=48> */
.L_x_1799:
        /* <DEDUP_REMOVED lines=22> */
.L_x_1801:
[----:B------:R-:W-:Y:S05]  /*bae0*/  BSYNC B0 ;  /* 0x0000000000007941 */ /* 0x000fea0003800000 */
.L_x_1800:
        /* <DEDUP_REMOVED lines=25> */
.L_x_1802:
        /* <DEDUP_REMOVED lines=22> */
.L_x_1804:
[----:B------:R-:W-:Y:S05]  /*bde0*/  BSYNC B0 ;  /* 0x0000000000007941 */ /* 0x000fea0003800000 */
.L_x_1803:
        /* <DEDUP_REMOVED lines=32> */
.L_x_1805:
        /* <DEDUP_REMOVED lines=22> */
.L_x_1807:
[----:B------:R-:W-:Y:S05]  /*c150*/  BSYNC B0 ;  /* 0x0000000000007941 */ /* 0x000fea0003800000 */
.L_x_1806:
        /* <DEDUP_REMOVED lines=29> */
.L_x_1808:
        /* <DEDUP_REMOVED lines=22> */
.L_x_1810:
[----:B------:R-:W-:Y:S05]  /*c490*/  BSYNC B0 ;  /* 0x0000000000007941 */ /* 0x000fea0003800000 */
.L_x_1809:
        /* <DEDUP_REMOVED lines=46> */
.L_x_1811:
        /* <DEDUP_REMOVED lines=22> */
.L_x_1813:
[----:B------:R-:W-:Y:S05]  /*c8e0*/  BSYNC B0 ;  /* 0x0000000000007941 */ /* 0x000fea0003800000 */
.L_x_1812:
[----:B------:R-:W-:Y:S01]  /*c8f0*/  FADD.FTZ R24, R28, -UR26 ;  /* 0x8000001a1c187e21 */ /* 0x000fe20008010000 */
[----:B------:R-:W-:Y:S01]  /*c900*/  FADD.FTZ R25, R42, -UR26 ;  /* 0x8000001a2a197e21 */ /* 0x000fe20008010000 */
[--C-:B0-----:R-:W-:Y:S02]  /*c910*/  HADD2.F32 R27, -RZ, R79.reuse.H0_H0 ;  /* 0x2000004fff1b7230 */ /* 0x101fe40000004100 */
        /* <DEDUP_REMOVED lines=22> */
.L_x_1814:
[----:B------:R-:W-:Y:S04]  /*ca80*/  BSSY B0, `(.L_x_1815) ;  /* 0x0000016000007945 */ /* 0x000fe80003800000 */
[----:B------:R-:W-:Y:S05]  /*ca90*/  @P2 BRA `(.L_x_1816) ;  /* 0x0000000000502947 */ /* 0x000fea0003800000 */
[----:B------:R-:W-:Y:S01]  /*caa0*/  MOV R29, UR5 ;  /* 0x00000005001d7c02 */ /* 0x000fe20008000f00 */
[----:B------:R-:W-:-:S04]  /*cab0*/  ULDC.64 UR14, c[0x0][0x288] ;  /* 0x0000a200000e7ab9 */ /* 0x000fc80000000a00 */
[----:B------:R-:W-:Y:S01]  /*cac0*/  FFMA.FTZ R28, R24, R29, UR13 ;  /* 0x0000000d181c7e23 */ /* 0x000fe2000801001d */
[----:B------:R-:W-:Y:S01]  /*cad0*/  MOV R24, UR5 ;  /* 0x0000000500187c02 */ /* 0x000fe20008000f00 */
[----:B------:R-:W-:Y:S02]  /*cae0*/  IMAD R29, R39, UR14, RZ ;  /* 0x0000000e271d7c24 */ /* 0x000fe4000f8e02ff */
[----:B------:R-:W-:Y:S02]  /*caf0*/  FFMA.FTZ R28, R27, R18, -R28 ;  /* 0x000000121b1c7223 */ /* 0x000fe4000001081c */
[----:B------:R-:W-:Y:S01]  /*cb00*/  FFMA.FTZ R27, R25, R24, UR13 ;  /* 0x0000000d191b7e23 */ /* 0x000fe20008010018 */
[----:B------:R-:W-:Y:S01]  /*cb10*/  MOV R24, R20 ;  /* 0x0000001400187202 */ /* 0x000fe20000000f00 */
[----:B------:R-:W-:Y:S01]  /*cb20*/  IMAD R31, R38, UR15, R29 ;  /* 0x0000000f261f7c24 */ /* 0x000fe2000f8e021d */
[----:B------:R-:W-:Y:S01]  /*cb30*/  MOV R25, R23 ;  /* 0x0000001700197202 */ /* 0x000fe20000000f00 */
[----:B------:R-:W-:-:S02]  /*cb40*/  FFMA.FTZ R29, R26, R33, -R27 ;  /* 0x000000211a1d7223 */ /* 0x000fc4000001081b */
        /* <DEDUP_REMOVED lines=9> */
.L_x_1816:
[----:B------:R-:W-:Y:S05]  /*cbe0*/  BSYNC B0 ;  /* 0x0000000000007941 */ /* 0x000fea0003800000 */
.L_x_1815:
        /* <DEDUP_REMOVED lines=32> */
.L_x_1817:
        /* <DEDUP_REMOVED lines=8> */
[----:B------:R-:W-:-:S05]  /*ce70*/  MOV R24, UR5 ;  /* 0x0000000500187c02 */ /* 0x000fca0008000f00 */
[----:B------:R-:W-:Y:S01]  /*ce80*/  FFMA.FTZ R27, R25, R24, UR13 ;  /* 0x0000000d191b7e23 */ /* 0x000fe20008010018 */
[----:B------:R-:W-:Y:S02]  /*ce90*/  MOV R24, R20 ;  /* 0x0000001400187202 */ /* 0x000fe40000000f00 */
[----:B------:R-:W-:Y:S01]  /*cea0*/  MOV R25, R23 ;  /* 0x0000001700197202 */ /* 0x000fe20000000f00 */
        /* <DEDUP_REMOVED lines=10> */
.L_x_1819:
[----:B------:R-:W-:Y:S05]  /*cf50*/  BSYNC B0 ;  /* 0x0000000000007941 */ /* 0x000fea0003800000 */
.L_x_1818:
[----:B------:R-:W-:Y:S01]  /*cf60*/  HADD2.F32 R40, -RZ, R40.H1_H1 ;  /* 0x30000028ff287230 */ /* 0x000fe20000004100 */
[----:B------:R-:W-:Y:S01]  /*cf70*/  IADD3 R42, R2, 0x68, RZ ;  /* 0x00000068022a7810 */ /* 0x000fe20007ffe0ff */
[----:B------:R-:W-:Y:S01]  /*cf80*/  FADD.FTZ R24, R28, -UR26 ;  /* 0x8000001a1c187e21 */ /* 0x000fe20008010000 */
[----:B------:R-:W-:Y:S01]  /*cf90*/  ISETP.GT.U32.OR P0, PT, R3, 0x27f, P0 ;  /* 0x0000027f0300780c */ /* 0x000fe20000704470 */
[--C-:B0-----:R-:W-:Y:S02]  /*cfa0*/  HADD2.F32 R25, -RZ, R83.reuse.H0_H0 ;  /* 0x20000053ff197230 */ /* 0x101fe40000004100 */
        /* <DEDUP_REMOVED lines=25> */
.L_x_1820:
        /* <DEDUP_REMOVED lines=22> */
.L_x_1822:
[----:B------:R-:W-:Y:S05]  /*d2a0*/  BSYNC B0 ;  /* 0x0000000000007941 */ /* 0x000fea0003800000 */
.L_x_1821:
[C---:B------:R-:W-:Y:S01]  /*d2b0*/  IADD3 R44, R2.reuse, 0x68, RZ ;  /* 0x00000068022c7810 */ /* 0x040fe20007ffe0ff */
[----:B------:R-:W-:Y:S01]  /*d2c0*/  HADD2.F32 R41, -RZ, R41.H1_H1 ;  /* 0x30000029ff297230 */ /* 0x000fe20000004100 */
[----:B------:R-:W-:Y:S01]  /*d2d0*/  IADD3 R31, R2, 0x70, RZ ;  /* 0x00000070021f7810 */ /* 0x000fe20007ffe0ff */
[----:B------:R-:W-:Y:S01]  /*d2e0*/  FADD.FTZ R24, R28, -UR26 ;  /* 0x8000001a1c187e21 */ /* 0x000fe20008010000 */
[----:B------:R-:W-:Y:S01]  /*d2f0*/  SHF.R.S32.HI R44, RZ, 0x1f, R44 ;  /* 0x0000001fff2c7819 */ /* 0x000fe2000001142c */
[--C-:B------:R-:W-:Y:S02]  /*d300*/  HADD2.F32 R25, -RZ, R82.reuse.H0_H0 ;  /* 0x20000052ff197230 */ /* 0x100fe40000004100 */
[----:B0-----:R-:W-:Y:S01]  /*d310*/  FADD.FTZ R27, R41, -UR26 ;  /* 0x8000001a291b7e21 */ /* 0x001fe20008010000 */
        /* <DEDUP_REMOVED lines=27> */
.L_x_1823:
        /* <DEDUP_REMOVED lines=22> */
.L_x_1825:
[----:B------:R-:W-:Y:S05]  /*d630*/  BSYNC B0 ;  /* 0x0000000000007941 */ /* 0x000fea0003800000 */
.L_x_1824:
[--C-:B------:R-:W-:Y:S01]  /*d640*/  HADD2.F32 R24, -RZ, R35.reuse.H0_H0 ;  /* 0x20000023ff187230 */ /* 0x100fe20000004100 */
[----:B------:R-:W-:Y:S01]  /*d650*/  ISETP.GE.U32.AND P2, PT, R29, UR6, PT ;  /* 0x000000061d007c0c */ /* 0x000fe2000bf46070 */
[----:B------:R-:W-:Y:S01]  /*d660*/  HADD2.F32 R35, -RZ, R35.H1_H1 ;  /* 0x30000023ff237230 */ /* 0x000fe20000004100 */
[----:B------:R-:W-:Y:S01]  /*d670*/  SHF.R.S32.HI R30, RZ, 0x1f, R29 ;  /* 0x0000001fff1e7819 */ /* 0x000fe2000001141d */
[--C-:B------:R-:W-:Y:S01]  /*d680*/  HADD2.F32 R39, -RZ, R85.reuse.H0_H0 ;  /* 0x20000055ff277230 */ /* 0x100fe20000004100 */
[----:B------:R-:W-:Y:S01]  /*d690*/  ISETP.GE.AND.EX P0, PT, R28, UR7, PT, P0 ;  /* 0x000000071c007c0c */ /* 0x000fe2000bf06300 */
[----:B------:R-:W-:Y:S01]  /*d6a0*/  FADD.FTZ R24, R24, -UR26 ;  /* 0x8000001a18187e21 */ /* 0x000fe20008010000 */
[----:B0-----:R-:W-:Y:S01]  /*d6b0*/  FADD.FTZ R25, R35, -UR26 ;  /* 0x8000001a23197e21 */ /* 0x001fe20008010000 */
        /* <DEDUP_REMOVED lines=25> */
.L_x_1826:
        /* <DEDUP_REMOVED lines=22> */
.L_x_1828:
[----:B------:R-:W-:Y:S05]  /*d9b0*/  BSYNC B0 ;  /* 0x0000000000007941 */ /* 0x000fea0003800000 */
.L_x_1827:
[----:B------:R-:W-:Y:S02]  /*d9c0*/  HADD2.F32 R36, -RZ, R36.H1_H1 ;  /* 0x30000024ff247230 */ /* 0x000fe40000004100 */
[----:B------:R-:W-:Y:S01]  /*d9d0*/  FADD.FTZ R24, R35, -UR26 ;  /* 0x8000001a23187e21 */ /* 0x000fe20008010000 */
[--C-:B0-----:R-:W-:Y:S01]  /*d9e0*/  HADD2.F32 R27, -RZ, R84.reuse.H0_H0 ;  /* 0x20000054ff1b7230 */ /* 0x101fe20000004100 */
        /* <DEDUP_REMOVED lines=26> */
.L_x_1829:
        /* <DEDUP_REMOVED lines=22> */
.L_x_1831:
[----:B------:R-:W-:Y:S05]  /*dcf0*/  BSYNC B0 ;  /* 0x0000000000007941 */ /* 0x000fea0003800000 */
.L_x_1830:
[----:B------:R-:W-:Y:S01]  /*dd00*/  IADD3 R37, R2, 0x88, RZ ;  /* 0x0000008802257810 */ /* 0x000fe20007ffe0ff */
[----:B0-----:R-:W-:Y:S01]  /*dd10*/  HADD2.F32 R26, -RZ, R0.H1_H1 ;  /* 0x30000000ff1a7230 */ /* 0x001fe20000004100 */
[----:B------:R-:W-:Y:S01]  /*dd20*/  ISETP.GE.U32.AND P0, PT, R31, UR6, PT ;  /* 0x000000061f007c0c */ /* 0x000fe2000bf06070 */
[----:B------:R-:W-:Y:S01]  /*dd30*/  FADD.FTZ R27, R28, -UR26 ;  /* 0x8000001a1c1b7e21 */ /* 0x000fe20008010000 */
[----:B------:R-:W-:Y:S01]  /*dd40*/  ISETP.GE.U32.AND P2, PT, R37, UR6, PT ;  /* 0x0000000625007c0c */ /* 0x000fe2000bf46070 */
[----:B------:R-:W-:Y:S01]  /*dd50*/  HADD2.F32 R25, -RZ, R80.H0_H0 ;  /* 0x20000050ff197230 */ /* 0x000fe20000004100 */
[----:B------:R-:W-:Y:S01]  /*dd60*/  SHF.R.S32.HI R24, RZ, 0x1f, R31 ;  /* 0x0000001fff187819 */ /* 0x000fe2000001141f */
[----:B------:R-:W-:Y:S01]  /*dd70*/  FADD.FTZ R30, R26, -UR26 ;  /* 0x8000001a1a1e7e21 */ /* 0x000fe20008010000 */
[----:B------:R-:W-:Y:S01]  /*dd80*/  SHF.R.S32.HI R0, RZ, 0x1f, R37 ;  /* 0x0000001fff007819 */ /* 0x000fe20000011425 */
[----:B------:R-:W-:Y:S01]  /*dd90*/  HADD2.F32 R28, -RZ, R34.H0_H0 ;  /* 0x20000022ff1c7230 */ /* 0x000fe20000004100 */
[C---:B------:R-:W-:Y:S01]  /*dda0*/  IADD3 R35, R2.reuse, 0x90, RZ ;  /* 0x0000009002237810 */ /* 0x040fe20007ffe0ff */
[----:B------:R-:W-:Y:S01]  /*ddb0*/  FMUL.FTZ R26, R27, UR27 ;  /* 0x0000001b1b1a7c20 */ /* 0x000fe20008410000 */
        /* <DEDUP_REMOVED lines=29> */
.L_x_1832:
        /* <DEDUP_REMOVED lines=22> */
.L_x_1834:
[----:B------:R-:W-:Y:S05]  /*e0f0*/  BSYNC B0 ;  /* 0x0000000000007941 */ /* 0x000fea0003800000 */
.L_x_1833:
[----:B------:R-:W-:Y:S01]  /*e100*/  FADD.FTZ R24, R28, -UR26 ;  /* 0x8000001a1c187e21 */ /* 0x000fe20008010000 */
[----:B0-----:R-:W-:Y:S01]  /*e110*/  FADD.FTZ R27, R34, -UR26 ;  /* 0x8000001a221b7e21 */ /* 0x001fe20008010000 */
        /* <DEDUP_REMOVED lines=23> */
.L_x_1835:
        /* <DEDUP_REMOVED lines=22> */
.L_x_1837:
[----:B------:R-:W-:Y:S05]  /*e3f0*/  BSYNC B0 ;  /* 0x0000000000007941 */ /* 0x000fea0003800000 */
.L_x_1836:
        /* <DEDUP_REMOVED lines=34> */
.L_x_1838:
        /* <DEDUP_REMOVED lines=22> */
.L_x_1840:
[----:B------:R-:W-:Y:S05]  /*e780*/  BSYNC B0 ;  /* 0x0000000000007941 */ /* 0x000fea0003800000 */
.L_x_1839:
[----:B------:R-:W-:Y:S02]  /*e790*/  HADD2.F32 R24, -RZ, R5.H1_H1 ;  /* 0x30000005ff187230 */ /* 0x000fe40000004100 */
[----:B------:R-:W-:Y:S01]  /*e7a0*/  FADD.FTZ R4, R4, -UR26 ;  /* 0x8000001a04047e21 */ /* 0x000fe20008010000 */
[----:B------:R-:W-:Y:S01]  /*e7b0*/  HADD2.F32 R5, -RZ, R74.H0_H0 ;  /* 0x2000004aff057230 */ /* 0x000fe20000004100 */
[----:B------:R-:W-:Y:S01]  /*e7c0*/  ISETP.GT.U32.OR P0, PT, R3, 0x27f, P0 ;  /* 0x0000027f0300780c */ /* 0x000fe20000704470 */
[----:B0-----:R-:W-:Y:S02]  /*e7d0*/  HADD2.F32 R26, -RZ, R6.H0_H0 ;  /* 0x20000006ff1a7230 */ /* 0x001fe40000004100 */
        /* <DEDUP_REMOVED lines=24> */
.L_x_1841:
        /* <DEDUP_REMOVED lines=22> */
.L_x_1843:
[----:B------:R-:W-:Y:S05]  /*eac0*/  BSYNC B0 ;  /* 0x0000000000007941 */ /* 0x000fea0003800000 */
.L_x_1842:
[----:B0-----:R-:W-:Y:S01]  /*ead0*/  IADD3 R25, R2, 0xa0, RZ ;  /* 0x000000a002197810 */ /* 0x001fe20007ffe0ff */
[----:B------:R-:W-:Y:S01]  /*eae0*/  FADD.FTZ R26, R26, -UR26 ;  /* 0x8000001a1a1a7e21 */ /* 0x000fe20008010000 */
[----:B------:R-:W-:Y:S01]  /*eaf0*/  IADD3 R31, R2, 0xa8, RZ ;  /* 0x000000a8021f7810 */ /* 0x000fe20007ffe0ff */
[----:B------:R-:W-:Y:S01]  /*eb00*/  FADD.FTZ R6, R6, -UR26 ;  /* 0x8000001a06067e21 */ /* 0x000fe20008010000 */
[C---:B------:R-:W-:Y:S01]  /*eb10*/  IADD3 R40, R2.reuse, 0xa8, RZ ;  /* 0x000000a802287810 */ /* 0x040fe20007ffe0ff */
[--C-:B------:R-:W-:Y:S01]  /*eb20*/  HADD2.F32 R5, -RZ, R72.reuse.H0_H0 ;  /* 0x20000048ff057230 */ /* 0x100fe20000004100 */
[----:B------:R-:W-:Y:S01]  /*eb30*/  IADD3 R29, R2, 0xb0, RZ ;  /* 0x000000b0021d7810 */ /* 0x000fe20007ffe0ff */
[--C-:B------:R-:W-:Y:S01]  /*eb40*/  HADD2.F32 R0, -RZ, R15.reuse.H0_H0 ;  /* 0x2000000fff007230 */ /* 0x100fe20000004100 */
        /* <DEDUP_REMOVED lines=37> */
.L_x_1844:
        /* <DEDUP_REMOVED lines=22> */
.L_x_1846:
[----:B------:R-:W-:Y:S05]  /*ef00*/  BSYNC B0 ;  /* 0x0000000000007941 */ /* 0x000fea0003800000 */
.L_x_1845:
        /* <DEDUP_REMOVED lines=25> */
.L_x_1847:
        /* <DEDUP_REMOVED lines=22> */
.L_x_1849:
[----:B------:R-:W-:Y:S05]  /*f200*/  BSYNC B0 ;  /* 0x0000000000007941 */ /* 0x000fea0003800000 */
.L_x_1848:
        /* <DEDUP_REMOVED lines=32> */
.L_x_1850:
        /* <DEDUP_REMOVED lines=22> */
.L_x_1852:
[----:B------:R-:W-:Y:S05]  /*f570*/  BSYNC B0 ;  /* 0x0000000000007941 */ /* 0x000fea0003800000 */
.L_x_1851:
[----:B------:R-:W-:Y:S02]  /*f580*/  HADD2.F32 R8, -RZ, R8.H1_H1 ;  /* 0x30000008ff087230 */ /* 0x000fe40000004100 */
[----:B------:R-:W-:Y:S01]  /*f590*/  FADD.FTZ R0, R0, -UR26 ;  /* 0x8000001a00007e21 */ /* 0x000fe20008010000 */
[--C-:B------:R-:W-:Y:S01]  /*f5a0*/  HADD2.F32 R5, -RZ, R68.reuse.H0_H0 ;  /* 0x20000044ff057230 */ /* 0x100fe20000004100 */
[----:B------:R-:W-:Y:S01]  /*f5b0*/  ISETP.GT.U32.OR P0, PT, R3, 0x27f, P0 ;  /* 0x0000027f0300780c */ /* 0x000fe20000704470 */
[----:B------:R-:W-:Y:S02]  /*f5c0*/  HADD2.F32 R68, -RZ, R68.H1_H1 ;  /* 0x30000044ff447230 */ /* 0x000fe40000004100 */
[----:B------:R-:W-:Y:S01]  /*f5d0*/  FADD.FTZ R8, R8, -UR26 ;  /* 0x8000001a08087e21 */ /* 0x000fe20008010000 */
[--C-:B0-----:R-:W-:Y:S02]  /*f5e0*/  HADD2.F32 R15, -RZ, R9.reuse.H0_H0 ;  /* 0x20000009ff0f7230 */ /* 0x101fe40000004100 */
        /* <DEDUP_REMOVED lines=22> */
.L_x_1853:
        /* <DEDUP_REMOVED lines=22> */
.L_x_1855:
[----:B------:R-:W-:Y:S05]  /*f8b0*/  BSYNC B0 ;  /* 0x0000000000007941 */ /* 0x000fea0003800000 */
.L_x_1854:
[C---:B------:R-:W-:Y:S01]  /*f8c0*/  IADD3 R37, R2.reuse, 0xc0, RZ ;  /* 0x000000c002257810 */ /* 0x040fe20007ffe0ff */
        /* <DEDUP_REMOVED lines=45> */
.L_x_1856:
        /* <DEDUP_REMOVED lines=22> */
.L_x_1858:
[----:B------:R-:W-:Y:S05]  /*fd00*/  BSYNC B0 ;  /* 0x0000000000007941 */ /* 0x000fea0003800000 */
.L_x_1857:
        /* <DEDUP_REMOVED lines=25> */
.L_x_1859:
        /* <DEDUP_REMOVED lines=22> */
.L_x_1861:
[----:B------:R-:W-:Y:S05]  /*10000*/  BSYNC B0 ;  /* 0x0000000000007941 */ /* 0x000fea0003800000 */
.L_x_1860:
        /* <DEDUP_REMOVED lines=32> */
.L_x_1862:
[----:B------:R-:W-:Y:S04]  /*10210*/  BSSY B0, `(.L_x_1863) ;  /* 0x0000016000007945 */ /* 0x000fe80003800000 */
[----:B------:R-:W-:Y:S05]  /*10220*/  @P4 BRA `(.L_x_1864) ;  /* 0x0000000000504947 */ /* 0x000fea0003800000 */
[----:B0-----:R-:W-:Y:S01]  /*10230*/  MOV R7, UR5 ;  /* 0x0000000500077c02 */ /* 0x001fe20008000f00 */
        /* <DEDUP_REMOVED lines=19> */
.L_x_1864:
[----:B------:R-:W-:Y:S05]  /*10370*/  BSYNC B0 ;  /* 0x0000000000007941 */ /* 0x000fea0003800000 */
.L_x_1863:
        /* <DEDUP_REMOVED lines=29> */
.L_x_1865:
        /* <DEDUP_REMOVED lines=22> */
.L_x_1867:
[----:B------:R-:W-:Y:S05]  /*106b0*/  BSYNC B0 ;  /* 0x0000000000007941 */ /* 0x000fea0003800000 */
.L_x_1866:
        /* <DEDUP_REMOVED lines=47> */
.L_x_1868:
        /* <DEDUP_REMOVED lines=22> */
.L_x_1870:
[----:B------:R-:W-:Y:S05]  /*10b10*/  BSYNC B0 ;  /* 0x0000000000007941 */ /* 0x000fea0003800000 */
.L_x_1869:
        /* <DEDUP_REMOVED lines=25> */
.L_x_1871:
        /* <DEDUP_REMOVED lines=22> */
.L_x_1873:
[----:B------:R-:W-:Y:S05]  /*10e10*/  BSYNC B0 ;  /* 0x0000000000007941 */ /* 0x000fea0003800000 */
.L_x_1872:
        /* <DEDUP_REMOVED lines=31> */
.L_x_1874:
        /* <DEDUP_REMOVED lines=22> */
.L_x_1876:
[----:B------:R-:W-:Y:S05]  /*11170*/  BSYNC B0 ;  /* 0x0000000000007941 */ /* 0x000fea0003800000 */
.L_x_1875:
        /* <DEDUP_REMOVED lines=25> */
.L_x_1877:
        /* <DEDUP_REMOVED lines=21> */
.L_x_1879:
[----:B------:R-:W-:Y:S05]  /*11460*/  BSYNC B0 ;  /* 0x0000000000007941 */ /* 0x000fea0003800000 */
.L_x_1878:
        /* <DEDUP_REMOVED lines=9> */
.L_x_1733:
        /* <DEDUP_REMOVED lines=19> */
.L_x_1882:
[----:B------:R-:W-:Y:S05]  /*11630*/  BSYNC B0 ;  /* 0x0000000000007941 */ /* 0x000fea0003800000 */
.L_x_1881:
        /* <DEDUP_REMOVED lines=11> */
.L_x_1884:
[----:B0-----:R-:W2:Y:S04]  /*116f0*/  LDG.E.STRONG.GPU R7, desc[UR22][R4.64] ;  /* 0x0000001604077981 */ /* 0x001ea8000c1ef900 */
[----:B--2---:R-:W-:Y:S01]  /*11700*/  CCTL.IVALL ;  /* 0x00000000ff00798f */ /* 0x004fe20002000000 */
[----:B------:R-:W-:Y:S05]  /*11710*/  YIELD ;  /* 0x0000000000007946 */ /* 0x000fea0003800000 */
[----:B------:R-:W-:-:S13]  /*11720*/  ISETP.NE.AND P0, PT, R7, R0, PT ;  /* 0x000000000700720c */ /* 0x000fda0003f05270 */
[----:B------:R-:W-:Y:S05]  /*11730*/  @P0 BRA `(.L_x_1884) ;  /* 0xfffffffc00ec0947 */ /* 0x000fea000383ffff */
.L_x_1883:
        /* <DEDUP_REMOVED lines=24> */
.L_x_1885:
        /* <DEDUP_REMOVED lines=25> */
.L_x_1886:
        /* <DEDUP_REMOVED lines=11> */
.L_x_5588:


//--------------------- .text._Z35group_norm_nhwc_bwd_one_pass_kernelI11Fp16IOBf16WLi512ELi160ELi640EEv26Group_norm_nhwc_bwd_params --------------------------
	.section	.text._Z35group_norm_nhwc_bwd_one_pass_kernelI11Fp16IOBf16WLi512ELi160ELi640EEv26Group_norm_nhwc_bwd_params,"ax",@progbits
	.align	128
        .global         _Z35group_norm_nhwc_bwd_one_pass_kernelI11Fp16IOBf16WLi512ELi160ELi640EEv26Group_norm_nhwc_bwd_params
        .type           _Z35group_norm_nhwc_bwd_one_pass_kernelI11Fp16IOBf16WLi512ELi160ELi640EEv26Group_norm_nhwc_bwd_params,@function
        .size           _Z35group_norm_nhwc_bwd_one_pass_kernelI11Fp16IOBf16WLi512ELi160ELi640EEv26Group_norm_nhwc_bwd_params,(.L_x_5589 - _Z35group_norm_nhwc_bwd_one_pass_kernelI11Fp16IOBf16WLi512ELi160ELi640EEv26Group_norm_nhwc_bwd_params)
        .other          _Z35group_norm_nhwc_bwd_one_pass_kernelI11Fp16IOBf16WLi512ELi160ELi640EEv26Group_norm_nhwc_bwd_params,@"STO_CUDA_ENTRY STV_DEFAULT"
_Z35group_norm_nhwc_bwd_one_pass_kernelI11Fp16IOBf16WLi512ELi160ELi640EEv26Group_norm_nhwc_bwd_params:
.text._Z35group_norm_nhwc_bwd_one_pass_kernelI11Fp16IOBf16WLi512ELi160ELi640EEv26Group_norm_nhwc_bwd_params:
        /* <DEDUP_REMOVED lines=32> */
.L_x_1974:
[----:B------:R-:W2:Y:S01]  /*0200*/  LDL R7, [R1+0x42c] ;  /* 0x00042c0001077983 */ /* 0x000ea20000100800 */
[----:B------:R-:W-:-:S03]  /*0210*/  ULDC UR12, c[0x0][0x2a0] ;  /* 0x0000a800000c7ab9 */ /* 0x000fc60000000800 */
[----:B------:R-:W3:Y:S01]  /*0220*/  LDL R6, [R1+0x4b4] ;  /* 0x0004b40001067983 */ /* 0x000ee20000100800 */
[----:B------:R-:W-:Y:S01]  /*0230*/  MOV R3, UR12 ;  /* 0x0000000c00037c02 */ /* 0x000fe20008000f00 */
        /* <DEDUP_REMOVED lines=16> */
[----:B-1----:R-:W-:Y:S02]  /*0340*/  LOP3.LUT R2, R2, 0xfffffffd, RZ, 0xc0, !PT ;  /* 0xfffffffd02027812 */ /* 0x002fe400078ec0ff */
        /* <DEDUP_REMOVED lines=28> */
[----:B------:R-:W-:-:S04]  /*0510*/  USEL UR7, UR8, UR7, !UP0 ;  /* 0x0000000708077287 */ /* 0x000fc8000c000000 */
        /* <DEDUP_REMOVED lines=23> */
[----:B------:R-:W-:Y:S02]  /*0690*/  @!P3 MOV R6, R28 ;  /* 0x0000001c0006b202 */ /* 0x000fe40000000f00 */
[----:B------:R-:W-:Y:S02]  /*06a0*/  ISETP.GE.OR.EX P4, PT, R22, UR19, P1, P0 ;  /* 0x0000001316007c0c */ /* 0x000fe40008f86700 */
[----:B------:R-:W-:Y:S01]  /*06b0*/  LOP3.LUT R30, R30, 0xfffffffb, RZ, 0xc0, !PT ;  /* 0xfffffffb1e1e7812 */ /* 0x000fe200078ec0ff */
[-C--:B0-----:R-:W-:Y:S01]  /*06c0*/  @!P3 IMAD R3, R7, R10.reuse, RZ ;  /* 0x0000000a0703b224 */ /* 0x081fe200078e02ff */
[----:B------:R-:W-:Y:S01]  /*06d0*/  IADD3 R7, R29, UR6, RZ ;  /* 0x000000061d077c10 */ /* 0x000fe2000fffe0ff */
[----:B------:R-:W0:Y:S01]  /*06e0*/  @!P3 LDC.64 R14, c[0x0][0x228] ;  /* 0x00008a00ff0ebb82 */ /* 0x000e220000000a00 */
[----:B------:R-:W-:Y:S01]  /*06f0*/  @P5 LOP3.LUT R30, R30, 0x4, RZ, 0xfc, !PT ;  /* 0x000000041e1e5812 */ /* 0x000fe200078efcff */
[C---:B------:R-:W-:Y:S01]  /*0700*/  @!P3 IMAD R19, R0.reuse, R11, R3 ;  /* 0x0000000b0013b224 */ /* 0x040fe200078e0203 */
[C---:B------:R-:W-:Y:S01]  /*0710*/  IADD3 R3, R0.reuse, 0x20, RZ ;  /* 0x0000002000037810 */ /* 0x040fe20007ffe0ff */
[----:B------:R-:W-:Y:S01]  /*0720*/  @!P3 IMAD.WIDE.U32 R10, R0, R10, R6 ;  /* 0x0000000a000ab225 */ /* 0x000fe200078e0006 */
[----:B------:R-:W-:Y:S01]  /*0730*/  LOP3.LUT R30, R30, 0xfffffffd, RZ, 0xc0, !PT ;  /* 0xfffffffd1e1e7812 */ /* 0x000fe200078ec0ff */
[----:B------:R-:W-:Y:S01]  /*0740*/  ULDC.64 UR6, c[0x0][0x290] ;  /* 0x0000a40000067ab9 */ /* 0x000fe20000000a00 */
[----:B------:R-:W-:Y:S01]  /*0750*/  ISETP.GE.U32.AND P2, PT, R3, UR18, PT ;  /* 0x0000001203007c0c */ /* 0x000fe2000bf46070 */
[----:B------:R-:W3:Y:S01]  /*0760*/  @!P6 LDC.64 R38, c[0x0][0x230] ;  /* 0x00008c00ff26eb82 */ /* 0x000ee20000000a00 */
[----:B------:R-:W-:-:S02]  /*0770*/  @!P3 IADD3 R11, R11, R19, RZ ;  /* 0x000000130b0bb210 */ /* 0x000fc40007ffe0ff */
[----:B------:R-:W-:Y:S02]  /*0780*/  @!P3 SHF.L.U32 R19, R10, 0x1, RZ ;  /* 0x000000010a13b819 */ /* 0x000fe400000006ff */
[----:B------:R-:W-:Y:S01]  /*0790*/  SHF.R.S32.HI R23, RZ, 0x1f, R3 ;  /* 0x0000001fff177819 */ /* 0x000fe20000011403 */
[----:B--2---:R-:W-:Y:S01]  /*07a0*/  @!P6 IMAD R12, R13, R4, RZ ;  /* 0x000000040d0ce224 */ /* 0x004fe200078e02ff */
[----:B------:R-:W-:Y:S01]  /*07b0*/  @P4 LOP3.LUT R30, R30, 0x2, RZ, 0xfc, !PT ;  /* 0x000000021e1e4812 */ /* 0x000fe200078efcff */
[----:B------:R-:W2:Y:S01]  /*07c0*/  @!P5 LDC.64 R20, c[0x0][0x288] ;  /* 0x0000a200ff14db82 */ /* 0x000ea20000000a00 */
[----:B------:R-:W-:Y:S01]  /*07d0*/  @!P3 SHF.L.U64.HI R24, R10, 0x1, R11 ;  /* 0x000000010a18b819 */ /* 0x000fe2000001020b */
[----:B------:R-:W-:Y:S01]  /*07e0*/  @!P6 IMAD R31, R9, R5, R12 ;  /* 0x00000005091fe224 */ /* 0x000fe200078e020c */
[----:B-1----:R-:W-:Y:S02]  /*07f0*/  @!P3 IADD3 R16, P0, R19, R16, RZ ;  /* 0x000000101310b210 */ /* 0x002fe40007f1e0ff */
[----:B------:R-:W-:-:S02]  /*0800*/  ISETP.GE.OR.EX P3, PT, R23, UR19, P1, P2 ;  /* 0x0000001317007c0c */ /* 0x000fc40008f66720 */
        /* <DEDUP_REMOVED lines=3351> */
[----:B------:R-:W5:Y:S01]  /*d980*/  LDG.E.U16 R8, desc[UR10][R8.64+0x2] ;  /* 0x0000020a08087981 */ /* 0x000f62000c1e1500 */
[----:B--2---:R-:W-:Y:S02]  /*d990*/  @P2 SHF.L.U32 R3, R5, 0x10, RZ ;  /* 0x0000001005032819 */ /* 0x004fe400000006ff */
[----:B---3--:R-:W-:Y:S02]  /*d9a0*/  @P2 SHF.L.U32 R4, R10, 0x10, RZ ;  /* 0x000000100a042819 */ /* 0x008fe400000006ff */
[----:B----4-:R-:W-:Y:S02]  /*d9b0*/  SHF.L.U32 R2, R2, 0x10, RZ ;  /* 0x0000001002027819 */ /* 0x010fe400000006ff */
[----:B-----5:R-:W-:-:S07]  /*d9c0*/  SHF.L.U32 R5, R8, 0x10, RZ ;  /* 0x0000001008057819 */ /* 0x020fce00000006ff */
.L_x_1889:
[----:B------:R-:W-:Y:S05]  /*d9d0*/  BSYNC B0 ;  /* 0x0000000000007941 */ /* 0x000fea0003800000 */
.L_x_1888:
[----:B------:R-:W2:Y:S01]  /*d9e0*/  LDL.S16 R8, [R1+0x404] ;  /* 0x0004040001087983 */ /* 0x000ea20000100600 */
        /* <DEDUP_REMOVED lines=49> */
.L_x_1890:
        /* <DEDUP_REMOVED lines=14> */
[----:B------:R-:W-:Y:S01]  /*dde0*/  FMUL.FTZ R14, R11, R5 ;  /* 0x000000050b0e7220 */ /* 0x000fe20000410000 */
        /* <DEDUP_REMOVED lines=31> */
.L_x_1891:
        /* <DEDUP_REMOVED lines=56> */
.L_x_1892:
        /* <DEDUP_REMOVED lines=11> */
[----:B------:R-:W-:Y:S01]  /*e410*/  FADD.FTZ R14, R14, R15 ;  /* 0x0000000f0e0e7221 */ /* 0x000fe20000010000 */
[----:B------:R-:W-:Y:S01]  /*e420*/  PRMT R18, R24, 0x7610, R18 ;  /* 0x0000761018127816 */ /* 0x000fe20000000012 */
[----:B------:R-:W-:Y:S01]  /*e430*/  FFMA.FTZ R10, R13, R15, R10 ;  /* 0x0000000f0d0a7223 */ /* 0x000fe2000001000a */
[----:B------:R-:W-:Y:S01]  /*e440*/  PRMT R20, R23, 0x7610, R20 ;  /* 0x0000761017147816 */ /* 0x000fe20000000014 */
[----:B------:R-:W-:-:S02]  /*e450*/  FFMA.FTZ R9, R16, R21, R9 ;  /* 0x0000001510097223 */ /* 0x000fc40000010009 */
[----:B------:R-:W-:-:S05]  /*e460*/  HADD2.F32 R18, -RZ, R18.H0_H0 ;  /* 0x20000012ff127230 */ /* 0x000fca0000004100 */
[----:B------:R-:W-:-:S04]  /*e470*/  FADD.FTZ R18, R18, -UR16 ;  /* 0x8000001012127e21 */ /* 0x000fc80008010000 */
[----:B------:R-:W-:Y:S01]  /*e480*/  FMUL.FTZ R18, R18, UR12 ;  /* 0x0000000c12127c20 */ /* 0x000fe20008410000 */
[----:B--2---:R-:W-:Y:S01]  /*e490*/  PRMT R19, R17, 0x7610, R19 ;  /* 0x0000761011137816 */ /* 0x004fe20000000013 */
[----:B------:R-:W-:Y:S01]  /*e4a0*/  FMUL.FTZ R17, R15, R2 ;  /* 0x000000020f117220 */ /* 0x000fe20000410000 */
[----:B------:R-:W-:Y:S02]  /*e4b0*/  HADD2.F32 R15, -RZ, R22.H0_H0 ;  /* 0x20000016ff0f7230 */ /* 0x000fe40000004100 */
[----:B------:R-:W-:Y:S02]  /*e4c0*/  HADD2.F32 R22, -RZ, R20.H0_H0 ;  /* 0x20000014ff167230 */ /* 0x000fe40000004100 */
[----:B------:R-:W-:Y:S01]  /*e4d0*/  FFMA.FTZ R12, R13, R17, R12 ;  /* 0x000000110d0c7223 */ /* 0x000fe2000001000c */
[----:B------:R-:W-:Y:S01]  /*e4e0*/  FADD.FTZ R17, R8, R17 ;  /* 0x0000001108117221 */ /* 0x000fe20000010000 */
[----:B------:R-:W-:-:S04]  /*e4f0*/  FMUL.FTZ R13, R21, R5 ;  /* 0x00000005150d7220 */ /* 0x000fc80000410000 */
[----:B------:R-:W-:Y:S01]  /*e500*/  FFMA.FTZ R8, R16, R13, R12 ;  /* 0x0000000d10087223 */ /* 0x000fe2000001000c */
[----:B------:R-:W-:Y:S01]  /*e510*/  FADD.FTZ R17, R13, R17 ;  /* 0x000000110d117221 */ /* 0x000fe20000010000 */
[----:B------:R-:W-:Y:S01]  /*e520*/  FADD.FTZ R13, R15, -UR16 ;  /* 0x800000100f0d7e21 */ /* 0x000fe20008010000 */
[----:B------:R-:W-:-:S03]  /*e530*/  HADD2.F32 R16, -RZ, R19.H0_H0 ;  /* 0x20000013ff107230 */ /* 0x000fc60000004100 */
        /* <DEDUP_REMOVED lines=20> */
.L_x_1893:
        /* <DEDUP_REMOVED lines=49> */
.L_x_1894:
        /* <DEDUP_REMOVED lines=14> */
[----:B------:R-:W-:-:S03]  /*ea70*/  PRMT R24, R26, 0x7610, R24 ;  /* 0x000076101a187816 */ /* 0x000fc60000000018 */
[----:B------:R-:W-:-:S05]  /*ea80*/  HADD2.F32 R14, -RZ, R20.H0_H0 ;  /* 0x20000014ff0e7230 */ /* 0x000fca0000004100 */
[----:B------:R-:W-:Y:S01]  /*ea90*/  FADD.FTZ R20, R14, -UR16 ;  /* 0x800000100e147e21 */ /* 0x000fe20008010000 */
[----:B------:R-:W-:Y:S01]  /*eaa0*/  HADD2.F32 R14, -RZ, R24.H0_H0 ;  /* 0x20000018ff0e7230 */ /* 0x000fe20000004100 */
[----:B--2---:R-:W-:Y:S01]  /*eab0*/  PRMT R23, R17, 0x7610, R23 ;  /* 0x0000761011177816 */ /* 0x004fe20000000017 */
[----:B------:R-:W-:-:S04]  /*eac0*/  FMUL.FTZ R17, R11, R2 ;  /* 0x000000020b117220 */ /* 0x000fc80000410000 */
[----:B------:R-:W-:Y:S01]  /*ead0*/  FFMA.FTZ R9, R19, R17, R10 ;  /* 0x0000001113097223 */ /* 0x000fe2000001000a */
[----:B------:R-:W-:Y:S02]  /*eae0*/  HADD2.F32 R10, -RZ, R25.H0_H0 ;  /* 0x20000019ff0a7230 */ /* 0x000fe40000004100 */
[----:B------:R-:W-:Y:S01]  /*eaf0*/  FADD.FTZ R17, R13, R17 ;  /* 0x000000110d117221 */ /* 0x000fe20000010000 */
[----:B------:R-:W-:Y:S01]  /*eb00*/  FMUL.FTZ R13, R15, R5 ;  /* 0x000000050f0d7220 */ /* 0x000fe20000410000 */
[----:B------:R-:W-:Y:S02]  /*eb10*/  HADD2.F32 R27, -RZ, R23.H0_H0 ;  /* 0x20000017ff1b7230 */ /* 0x000fe40000004100 */
[----:B------:R-:W-:Y:S01]  /*eb20*/  FADD.FTZ R10, R10, -UR16 ;  /* 0x800000100a0a7e21 */ /* 0x000fe20008010000 */
[----:B------:R-:W-:Y:S01]  /*eb30*/  FFMA.FTZ R9, R8, R13, R9 ;  /* 0x0000000d08097223 */ /* 0x000fe20000010009 */
[----:B------:R-:W-:Y:S02]  /*eb40*/  FADD.FTZ R17, R13, R17 ;  /* 0x000000110d117221 */ /* 0x000fe40000010000 */
        /* <DEDUP_REMOVED lines=21> */
.L_x_1895:
        /* <DEDUP_REMOVED lines=16> */
[----:B------:R-:W-:Y:S02]  /*eda0*/  HADD2.F32 R23, -RZ, R23.H0_H0 ;  /* 0x20000017ff177230 */ /* 0x000fe40000004100 */
[----:B------:R-:W-:Y:S01]  /*edb0*/  HADD2.F32 R25, -RZ, R25.H0_H0 ;  /* 0x20000019ff197230 */ /* 0x000fe20000004100 */
[----:B--2---:R-:W-:Y:S01]  /*edc0*/  PRMT R26, R20, 0x7610, R26 ;  /* 0x00007610141a7816 */ /* 0x004fe2000000001a */
[----:B------:R-:W-:-:S04]  /*edd0*/  FMUL.FTZ R20, R14, R2 ;  /* 0x000000020e147220 */ /* 0x000fc80000410000 */
[----:B------:R-:W-:Y:S01]  /*ede0*/  FFMA.FTZ R9, R13, R20, R9 ;  /* 0x000000140d097223 */ /* 0x000fe20000010009 */
[----:B------:R-:W-:Y:S01]  /*edf0*/  FADD.FTZ R19, R17, R20 ;  /* 0x0000001411137221 */ /* 0x000fe20000010000 */
[----:B------:R-:W-:Y:S02]  /*ee00*/  HADD2.F32 R20, -RZ, R24.H0_H0 ;  /* 0x20000018ff147230 */ /* 0x000fe40000004100 */
[----:B------:R-:W-:Y:S01]  /*ee10*/  FADD.FTZ R24, R23, -UR16 ;  /* 0x8000001017187e21 */ /* 0x000fe20008010000 */
[----:B------:R-:W-:Y:S01]  /*ee20*/  FFMA.FTZ R17, R10, R21, R9 ;  /* 0x000000150a117223 */ /* 0x000fe20000010009 */
[----:B------:R-:W-:Y:S01]  /*ee30*/  FADD.FTZ R19, R21, R19 ;  /* 0x0000001315137221 */ /* 0x000fe20000010000 */
[----:B------:R-:W-:Y:S02]  /*ee40*/  HADD2.F32 R9, -RZ, R26.H0_H0 ;  /* 0x2000001aff097230 */ /* 0x000fe40000004100 */
[----:B------:R-:W-:Y:S01]  /*ee50*/  FADD.FTZ R20, R20, -UR16 ;  /* 0x8000001014147e21 */ /* 0x000fe20008010000 */
        /* <DEDUP_REMOVED lines=21> */
.L_x_1896:
        /* <DEDUP_REMOVED lines=8> */
[----:B------:R-:W3:Y:S01]  /*f030*/  LDL.S16 R21, [R1+0x420] ;  /* 0x0004200001157983 */ /* 0x000ee20000100600 */
[----:B------:R-:W-:Y:S01]  /*f040*/  FADD.FTZ R22, R22, R11 ;  /* 0x0000000b16167221 */ /* 0x000fe20000010000 */
[----:B------:R-:W-:Y:S01]  /*f050*/  FFMA.FTZ R18, R8, R15, R18 ;  /* 0x0000000f08127223 */ /* 0x000fe20000010012 */
[----:B------:R-:W-:Y:S01]  /*f060*/  FMUL.FTZ R11, R9, R5 ;  /* 0x00000005090b7220 */ /* 0x000fe20000410000 */
[----:B------:R-:W-:-:S05]  /*f070*/  HADD2.F32 R8, -RZ, R31.H0_H0 ;  /* 0x2000001fff087230 */ /* 0x000fca0000004100 */
[----:B------:R-:W-:-:S04]  /*f080*/  FADD.FTZ R8, R8, -UR16 ;  /* 0x8000001008087e21 */ /* 0x000fc80008010000 */
[----:B------:R-:W-:Y:S01]  /*f090*/  FMUL.FTZ R8, R8, UR12 ;  /* 0x0000000c08087c20 */ /* 0x000fe20008410000 */
[----:B--2---:R-:W-:Y:S01]  /*f0a0*/  PRMT R26, R20, 0x7610, R26 ;  /* 0x00007610141a7816 */ /* 0x004fe2000000001a */
[----:B------:R-:W-:-:S04]  /*f0b0*/  FMUL.FTZ R20, R25, R2 ;  /* 0x0000000219147220 */ /* 0x000fc80000410000 */
[----:B------:R-:W-:Y:S01]  /*f0c0*/  FFMA.FTZ R17, R23, R20, R17 ;  /* 0x0000001417117223 */ /* 0x000fe20000010011 */
[----:B------:R-:W-:Y:S01]  /*f0d0*/  FADD.FTZ R19, R19, R20 ;  /* 0x0000001413137221 */ /* 0x000fe20000010000 */
[----:B------:R-:W-:Y:S02]  /*f0e0*/  HADD2.F32 R20, -RZ, R30.H0_H0 ;  /* 0x2000001eff147230 */ /* 0x000fe40000004100 */
[----:B------:R-:W-:Y:S01]  /*f0f0*/  FFMA.FTZ R17, R24, R11, R17 ;  /* 0x0000000b18117223 */ /* 0x000fe20000010011 */
[----:B------:R-:W-:Y:S02]  /*f100*/  FADD.FTZ R19, R11, R19 ;  /* 0x000000130b137221 */ /* 0x000fe40000010000 */
[----:B------:R-:W-:Y:S01]  /*f110*/  FADD.FTZ R11, R20, -UR16 ;  /* 0x80000010140b7e21 */ /* 0x000fe20008010000 */
[----:B------:R-:W-:Y:S02]  /*f120*/  HADD2.F32 R41, -RZ, R26.H0_H0 ;  /* 0x2000001aff297230 */ /* 0x000fe40000004100 */
[----:B---3--:R-:W-:-:S02]  /*f130*/  HADD2.F32 R40, -RZ, R21.H0_H0 ;  /* 0x20000015ff287230 */ /* 0x008fc40000004100 */
        /* <DEDUP_REMOVED lines=20> */
.L_x_1897:
        /* <DEDUP_REMOVED lines=39> */
.L_x_1898:
[----:B------:R-:W2:Y:S04]  /*f4f0*/  LDL.S16 R32, [R1+0x3c4] ;  /* 0x0003c40001207983 */ /* 0x000ea80000100600 */
[----:B------:R-:W3:Y:S04]  /*f500*/  LDL.S16 R31, [R1+0x3cc] ;  /* 0x0003cc00011f7983 */ /* 0x000ee80000100600 */
[----:B------:R-:W4:Y:S04]  /*f510*/  LDL.LU.S16 R30, [R1+0x3c6] ;  /* 0x0003c600011e7983 */ /* 0x000f280000300600 */
[----:B------:R-:W5:Y:S01]  /*f520*/  LDL.LU.S16 R26, [R1+0x3ce] ;  /* 0x0003ce00011a7983 */ /* 0x000f620000300600 */
        /* <DEDUP_REMOVED lines=35> */
.L_x_1899:
[----:B------:R-:W2:Y:S04]  /*f760*/  LDL.LU.S16 R32, [R1+0x3c8] ;  /* 0x0003c80001207983 */ /* 0x000ea80000300600 */
[----:B------:R-:W3:Y:S04]  /*f770*/  LDL.S16 R26, [R1+0x3da] ;  /* 0x0003da00011a7983 */ /* 0x000ee80000100600 */
[----:B------:R-:W4:Y:S04]  /*f780*/  LDL.S16 R31, [R1+0x3dc] ;  /* 0x0003dc00011f7983 */ /* 0x000f280000100600 */
[----:B------:R-:W5:Y:S01]  /*f790*/  LDL.LU.S16 R30, [R1+0x3de] ;  /* 0x0003de00011e7983 */ /* 0x000f620000300600 */
        /* <DEDUP_REMOVED lines=10> */
[----:B------:R-:W-:Y:S02]  /*f840*/  FADD.FTZ R13, R13, -UR16 ;  /* 0x800000100d0d7e21 */ /* 0x000fe40008010000 */
[----:B------:R-:W-:Y:S02]  /*f850*/  FADD.FTZ R26, R15, -UR16 ;  /* 0x800000100f1a7e21 */ /* 0x000fe40008010000 */
[----:B------:R-:W-:Y:S01]  /*f860*/  FMUL.FTZ R17, R13, UR12 ;  /* 0x0000000c0d117c20 */ /* 0x000fe20008410000 */
[----:B----4-:R-:W-:Y:S02]  /*f870*/  HADD2.F32 R15, -RZ, R31.H0_H0 ;  /* 0x2000001fff0f7230 */ /* 0x010fe40000004100 */
        /* <DEDUP_REMOVED lines=21> */
.L_x_1900:
        /* <DEDUP_REMOVED lines=39> */
.L_x_1901:
        /* <DEDUP_REMOVED lines=39> */
.L_x_1902:
        /* <DEDUP_REMOVED lines=39> */
.L_x_1903:
        /* <DEDUP_REMOVED lines=39> */
.L_x_1904:
        /* <DEDUP_REMOVED lines=41> */
.L_x_1905:
        /* <DEDUP_REMOVED lines=43> */
.L_x_1906:
        /* <DEDUP_REMOVED lines=44> */
.L_x_1907:
        /* <DEDUP_REMOVED lines=44> */
.L_x_1908:
[----:B0-----:R-:W2:Y:S01]  /*10e50*/  LDL R45, [R1+0x230] ;  /* 0x00023000012d7983 */ /* 0x001ea20000100800 */
[----:B------:R-:W-:Y:S01]  /*10e60*/  FMUL.FTZ R11, R37, R2 ;  /* 0x00000002250b7220 */ /* 0x000fe20000410000 */
[----:B------:R-:W-:Y:S01]  /*10e70*/  FFMA.FTZ R19, R13, R18, R19 ;  /* 0x000000120d137223 */ /* 0x000fe20000010013 */
[----:B------:R-:W-:Y:S02]  /*10e80*/  FADD.FTZ R20, R20, R15 ;  /* 0x0000000f14147221 */ /* 0x000fe40000010000 */
[----:B------:R-:W-:Y:S01]  /*10e90*/  FADD.FTZ R9, R9, R11 ;  /* 0x0000000b09097221 */ /* 0x000fe20000010000 */
[----:B------:R-:W3:Y:S01]  /*10ea0*/  LDL.S16 R15, [R1+0x398] ;  /* 0x00039800010f7983 */ /* 0x000ee20000100600 */
[----:B--2---:R-:W-:-:S03]  /*10eb0*/  FFMA.FTZ R13, R45, R11, R8 ;  /* 0x0000000b2d0d7223 */ /* 0x004fc60000010008 */
[----:B------:R-:W2:Y:S04]  /*10ec0*/  LDL.LU.S16 R8, [R1+0x39a] ;  /* 0x00039a0001087983 */ /* 0x000ea80000300600 */
[----:B------:R-:W4:Y:S01]  /*10ed0*/  LDL R11, [R1+0x23c] ;  /* 0x00023c00010b7983 */ /* 0x000f220000100800 */
[----:B------:R-:W-:Y:S01]  /*10ee0*/  FMUL.FTZ R45, R17, R5 ;  /* 0x00000005112d7220 */ /* 0x000fe20000410000 */
[----:B---3--:R-:W-:-:S05]  /*10ef0*/  HADD2.F32 R15, -RZ, R15.H0_H0 ;  /* 0x2000000fff0f7230 */ /* 0x008fca0000004100 */
[----:B------:R-:W-:-:S04]  /*10f00*/  FADD.FTZ R15, R15, -UR16 ;  /* 0x800000100f0f7e21 */ /* 0x000fc80008010000 */
[----:B------:R-:W-:Y:S01]  /*10f10*/  FMUL.FTZ R15, R15, UR12 ;  /* 0x0000000c0f0f7c20 */ /* 0x000fe20008410000 */
[----:B--2---:R-:W-:Y:S02]  /*10f20*/  HADD2.F32 R8, -RZ, R8.H0_H0 ;  /* 0x20000008ff087230 */ /* 0x004fe40000004100 */
[----:B----4-:R-:W-:Y:S01]  /*10f30*/  FFMA.FTZ R11, R11, R45, R13 ;  /* 0x0000002d0b0b7223 */ /* 0x010fe2000001000d */
[----:B------:R-:W-:Y:S02]  /*10f40*/  FADD.FTZ R13, R45, R9 ;  /* 0x000000092d0d7221 */ /* 0x000fe40000010000 */
[----:B------:R-:W-:Y:S01]  /*10f50*/  FADD.FTZ R45, R8, -UR16 ;  /* 0x80000010082d7e21 */ /* 0x000fe20008010000 */
[----:B------:R-:W2:Y:S04]  /*10f60*/  LDL.S16 R9, [R1+0x39e] ;  /* 0x00039e0001097983 */ /* 0x000ea80000100600 */
[----:B------:R-:W3:Y:S01]  /*10f70*/  LDL.LU.S16 R8, [R1+0x39c] ;  /* 0x00039c0001087983 */ /* 0x000ee20000300600 */
[----:B------:R-:W-:-:S03]  /*10f80*/  FMUL.FTZ R45, R45, UR12 ;  /* 0x0000000c2d2d7c20 */ /* 0x000fc60008410000 */
        /* <DEDUP_REMOVED lines=24> */
.L_x_1909:
[----:B------:R-:W-:Y:S01]  /*11110*/  FFMA.FTZ R21, R16, R10, R21 ;  /* 0x0000000a10157223 */ /* 0x000fe20000010015 */
[----:B------:R-:W2:Y:S01]  /*11120*/  LDL.S16 R45, [R1+0x2f2] ;  /* 0x0002f200012d7983 */ /* 0x000ea20000100600 */
[----:B------:R-:W-:Y:S01]  /*11130*/  FMUL.FTZ R15, R8, R2 ;  /* 0x00000002080f7220 */ /* 0x000fe20000410000 */
[----:B------:R-:W-:Y:S02]  /*11140*/  FADD.FTZ R36, R36, R18 ;  /* 0x0000001224247221 */ /* 0x000fe40000010000 */
[----:B------:R-:W3:Y:S01]  /*11150*/  LDL R16, [R1+0x238] ;  /* 0x0002380001107983 */ /* 0x000ee20000100800 */
[----:B------:R-:W-:-:S03]  /*11160*/  FADD.FTZ R13, R13, R15 ;  /* 0x0000000f0d0d7221 */ /* 0x000fc60000010000 */
[----:B------:R-:W4:Y:S01]  /*11170*/  LDL.S16 R18, [R1+0x2f4] ;  /* 0x0002f40001127983 */ /* 0x000f220000100600 */
[----:B---3--:R-:W-:-:S03]  /*11180*/  FFMA.FTZ R11, R16, R15, R11 ;  /* 0x0000000f100b7223 */ /* 0x008fc6000001000b */
[----:B------:R-:W3:Y:S01]  /*11190*/  LDL R15, [R1+0x240] ;  /* 0x00024000010f7983 */ /* 0x000ee20000100800 */
[----:B------:R-:W-:Y:S01]  /*111a0*/  FMUL.FTZ R16, R9, R5 ;  /* 0x0000000509107220 */ /* 0x000fe20000410000 */
[----:B--2---:R-:W-:Y:S02]  /*111b0*/  HADD2.F32 R45, -RZ, R45.H0_H0 ;  /* 0x2000002dff2d7230 */ /* 0x004fe40000004100 */
[----:B----4-:R-:W-:-:S03]  /*111c0*/  HADD2.F32 R18, -RZ, R18.H0_H0 ;  /* 0x20000012ff127230 */ /* 0x010fc60000004100 */
[----:B------:R-:W-:Y:S02]  /*111d0*/  FADD.FTZ R45, R45, -UR16 ;  /* 0x800000102d2d7e21 */ /* 0x000fe40008010000 */
[----:B------:R-:W-:Y:S02]  /*111e0*/  FADD.FTZ R18, R18, -UR16 ;  /* 0x8000001012127e21 */ /* 0x000fe40008010000 */
[----:B------:R-:W-:Y:S02]  /*111f0*/  FMUL.FTZ R45, R45, UR12 ;  /* 0x0000000c2d2d7c20 */ /* 0x000fe40008410000 */
[----:B------:R-:W-:-:S03]  /*11200*/  FMUL.FTZ R18, R18, UR12 ;  /* 0x0000000c12127c20 */ /* 0x000fc60008410000 */
[----:B------:R0:W-:Y:S01]  /*11210*/  STL [R1+0x21c], R45 ;  /* 0x00021c2d01007387 */ /* 0x0001e20000100800 */
[----:B---3--:R-:W-:Y:S01]  /*11220*/  FFMA.FTZ R15, R15, R16, R11 ;  /* 0x000000100f0f7223 */ /* 0x008fe2000001000b */
[----:B------:R-:W-:Y:S02]  /*11230*/  FADD.FTZ R16, R16, R13 ;  /* 0x0000000d10107221 */ /* 0x000fe40000010000 */
[----:B------:R-:W2:Y:S04]  /*11240*/  LDL.LU.S16 R11, [R1+0x2f0] ;  /* 0x0002f000010b7983 */ /* 0x000ea80000300600 */
[----:B------:R-:W3:Y:S04]  /*11250*/  LDL.LU.S16 R13, [R1+0x2f6] ;  /* 0x0002f600010d7983 */ /* 0x000ee80000300600 */
        /* <DEDUP_REMOVED lines=23> */
.L_x_1910:
[----:B------:R-:W-:Y:S01]  /*113d0*/  FFMA.FTZ R31, R31, R43, R19 ;  /* 0x0000002b1f1f7223 */ /* 0x000fe20000010013 */
[----:B------:R-:W2:Y:S01]  /*113e0*/  LDL.S16 R45, [R1+0x2f8] ;  /* 0x0002f800012d7983 */ /* 0x000ea20000100600 */
[----:B------:R-:W-:Y:S01]  /*113f0*/  FMUL.FTZ R18, R11, R2 ;  /* 0x000000020b127220 */ /* 0x000fe20000410000 */
[----:B------:R-:W-:Y:S02]  /*11400*/  FADD.FTZ R10, R20, R10 ;  /* 0x0000000a140a7221 */ /* 0x000fe40000010000 */
[----:B------:R-:W3:Y:S01]  /*11410*/  LDL R19, [R1+0x21c] ;  /* 0x00021c0001137983 */ /* 0x000ee20000100800 */
[----:B------:R-:W-:-:S03]  /*11420*/  FADD.FTZ R16, R16, R18 ;  /* 0x0000001210107221 */ /* 0x000fc60000010000 */
[----:B------:R-:W4:Y:S01]  /*11430*/  LDL.LU.S16 R20, [R1+0x2fa] ;  /* 0x0002fa0001147983 */ /* 0x000f220000300600 */
        /* <DEDUP_REMOVED lines=12> */
[----:B------:R-:W2:Y:S04]  /*11500*/  LDL.S16 R15, [R1+0x2fc] ;  /* 0x0002fc00010f7983 */ /* 0x000ea80000100600 */
        /* <DEDUP_REMOVED lines=24> */
.L_x_1911:
[----:B------:R-:W2:Y:S01]  /*11690*/  LDL R45, [R1+0x218] ;  /* 0x00021800012d7983 */ /* 0x000ea20000100800 */
[----:B------:R-:W-:Y:S01]  /*116a0*/  FMUL.FTZ R20, R15, R2 ;  /* 0x000000020f147220 */ /* 0x000fe20000410000 */
[----:B------:R-:W-:Y:S01]  /*116b0*/  FFMA.FTZ R14, R14, R23, R21 ;  /* 0x000000170e0e7223 */ /* 0x000fe20000010015 */
[----:B------:R-:W-:Y:S02]  /*116c0*/  FADD.FTZ R43, R36, R43 ;  /* 0x0000002b242b7221 */ /* 0x000fe40000010000 */
[----:B------:R-:W3:Y:S01]  /*116d0*/  LDL.S16 R36, [R1+0x368] ;  /* 0x0003680001247983 */ /* 0x000ee20000100600 */
[----:B--2---:R-:W-:-:S03]  /*116e0*/  FFMA.FTZ R21, R45, R20, R18 ;  /* 0x000000142d157223 */ /* 0x004fc60000010012 */
[----:B------:R-:W2:Y:S01]  /*116f0*/  LDL.LU.S16 R18, [R1+0x36a] ;  /* 0x00036a0001127983 */ /* 0x000ea20000300600 */
[----:B------:R-:W-:-:S03]  /*11700*/  FADD.FTZ R20, R19, R20 ;  /* 0x0000001413147221 */ /* 0x000fc60000010000 */
[----:B------:R-:W4:Y:S01]  /*11710*/  LDL R19, [R1+0x244] ;  /* 0x0002440001137983 */ /* 0x000f220000100800 */
[----:B------:R-:W-:Y:S01]  /*11720*/  FMUL.FTZ R45, R16, R5 ;  /* 0x00000005102d7220 */ /* 0x000fe20000410000 */
[----:B---3--:R-:W-:-:S03]  /*11730*/  HADD2.F32 R36, -RZ, R36.H0_H0 ;  /* 0x20000024ff247230 */ /* 0x008fc60000004100 */
[----:B------:R-:W-:Y:S01]  /*11740*/  FADD.FTZ R20, R45, R20 ;  /* 0x000000142d147221 */ /* 0x000fe20000010000 */
[----:B--2---:R-:W-:Y:S02]  /*11750*/  HADD2.F32 R18, -RZ, R18.H0_H0 ;  /* 0x20000012ff127230 */ /* 0x004fe40000004100 */
[----:B----4-:R-:W-:Y:S01]  /*11760*/  FFMA.FTZ R19, R19, R45, R21 ;  /* 0x0000002d13137223 */ /* 0x010fe20000010015 */
[----:B------:R-:W-:Y:S02]  /*11770*/  FADD.FTZ R21, R36, -UR16 ;  /* 0x8000001024157e21 */ /* 0x000fe40008010000 */
[----:B------:R-:W-:Y:S01]  /*11780*/  FADD.FTZ R45, R18, -UR16 ;  /* 0x80000010122d7e21 */ /* 0x000fe20008010000 */
[----:B------:R-:W2:Y:S04]  /*11790*/  LDL.S16 R36, [R1+0x36c] ;  /* 0x00036c0001247983 */ /* 0x000ea80000100600 */
[----:B------:R-:W3:Y:S01]  /*117a0*/  LDL.LU.S16 R18, [R1+0x36e] ;  /* 0x00036e0001127983 */ /* 0x000ee20000300600 */
[----:B------:R-:W-:Y:S01]  /*117b0*/  FMUL.FTZ R21, R21, UR12 ;  /* 0x0000000c15157c20 */ /* 0x000fe20008410000 */
[----:B------:R-:W-:-:S04]  /*117c0*/  FMUL.FTZ R45, R45, UR12 ;  /* 0x0000000c2d2d7c20 */ /* 0x000fc80008410000 */
        /* <DEDUP_REMOVED lines=24> */
.L_x_1912:
[----:B------:R-:W2:Y:S01]  /*11950*/  LDL R45, [R1+0x248] ;  /* 0x00024800012d7983 */ /* 0x000ea20000100800 */
[----:B------:R-:W-:Y:S01]  /*11960*/  FMUL.FTZ R21, R36, R2 ;  /* 0x0000000224157220 */ /* 0x000fe20000410000 */
[----:B------:R-:W-:Y:S01]  /*11970*/  FFMA.FTZ R31, R22, R35, R31 ;  /* 0x00000023161f7223 */ /* 0x000fe2000001001f */
[----:B------:R-:W-:Y:S02]  /*11980*/  FADD.FTZ R10, R10, R23 ;  /* 0x000000170a0a7221 */ /* 0x000fe40000010000 */
[----:B------:R-:W-:Y:S01]  /*11990*/  FADD.FTZ R20, R20, R21 ;  /* 0x0000001514147221 */ /* 0x000fe20000010000 */
[----:B------:R-:W3:Y:S01]  /*119a0*/  LDL.S16 R23, [R1+0x31a] ;  /* 0x00031a0001177983 */ /* 0x000ee20000100600 */
[----:B--2---:R-:W-:-:S03]  /*119b0*/  FFMA.FTZ R22, R45, R21, R19 ;  /* 0x000000152d167223 */ /* 0x004fc60000010013 */
[----:B------:R-:W2:Y:S04]  /*119c0*/  LDL.S16 R19, [R1+0x31c] ;  /* 0x00031c0001137983 */ /* 0x000ea80000100600 */
        /* <DEDUP_REMOVED lines=9> */
[----:B------:R-:W2:Y:S04]  /*11a60*/  LDL.LU.S16 R20, [R1+0x318] ;  /* 0x0003180001147983 */ /* 0x000ea80000300600 */
        /* <DEDUP_REMOVED lines=26> */
.L_x_1913:
        /* <DEDUP_REMOVED lines=44> */
.L_x_1914:
        /* <DEDUP_REMOVED lines=44> */
.L_x_1915:
[----:B------:R-:W2:Y:S01]  /*12190*/  LDL R45, [R1+0x260] ;  /* 0x00026000012d7983 */ /* 0x000ea20000100800 */
[----:B------:R-:W-:Y:S01]  /*121a0*/  FMUL.FTZ R25, R22, R2 ;  /* 0x0000000216197220 */ /* 0x000fe20000410000 */
[----:B------:R-:W-:Y:S01]  /*121b0*/  FFMA.FTZ R14, R26, R32, R14 ;  /* 0x000000201a0e7223 */ /* 0x000fe2000001000e */
[----:B------:R-:W-:Y:S02]  /*121c0*/  FADD.FTZ R43, R43, R27 ;  /* 0x0000001b2b2b7221 */ /* 0x000fe40000010000 */
[----:B------:R-:W3:Y:S01]  /*121d0*/  LDL.S16 R27, [R1+0x312] ;  /* 0x00031200011b7983 */ /* 0x000ee20000100600 */
[----:B--2---:R-:W-:-:S03]  /*121e0*/  FFMA.FTZ R26, R45, R25, R23 ;  /* 0x000000192d1a7223 */ /* 0x004fc60000010017 */
[----:B------:R-:W2:Y:S01]  /*121f0*/  LDL.S16 R23, [R1+0x314] ;  /* 0x0003140001177983 */ /* 0x000ea20000100600 */
        /* <DEDUP_REMOVED lines=9> */
[----:B------:R-:W2:Y:S04]  /*12290*/  LDL.LU.S16 R27, [R1+0x316] ;  /* 0x00031600011b7983 */ /* 0x000ea80000300600 */
        /* <DEDUP_REMOVED lines=27> */
.L_x_1916:
[----:B------:R-:W2:Y:S01]  /*12450*/  LDL R45, [R1+0x268] ;  /* 0x00026800012d7983 */ /* 0x000ea20000100800 */
        /* <DEDUP_REMOVED lines=43> */
.L_x_1917:
[----:B------:R-:W2:Y:S01]  /*12710*/  LDL R45, [R1+0x270] ;  /* 0x00027000012d7983 */ /* 0x000ea20000100800 */
[----:B------:R-:W-:Y:S01]  /*12720*/  FMUL.FTZ R32, R24, R2 ;  /* 0x0000000218207220 */ /* 0x000fe20000410000 */
[----:B------:R-:W-:Y:S02]  /*12730*/  FADD.FTZ R43, R43, R44 ;  /* 0x0000002c2b2b7221 */ /* 0x000fe40000010000 */
[----:B------:R-:W3:Y:S01]  /*12740*/  LDL R44, [R1+0x274] ;  /* 0x00027400012c7983 */ /* 0x000ee20000100800 */
[----:B------:R-:W-:Y:S01]  /*12750*/  FFMA.FTZ R14, R41, R34, R14 ;  /* 0x00000022290e7223 */ /* 0x000fe2000001000e */
[----:B------:R-:W-:Y:S02]  /*12760*/  FADD.FTZ R41, R30, R32 ;  /* 0x000000201e297221 */ /* 0x000fe40000010000 */
[----:B------:R-:W4:Y:S01]  /*12770*/  LDL.LU.S16 R30, [R1+0x358] ;  /* 0x00035800011e7983 */ /* 0x000f220000300600 */
[----:B--2---:R-:W-:-:S03]  /*12780*/  FFMA.FTZ R45, R45, R32, R26 ;  /* 0x000000202d2d7223 */ /* 0x004fc6000001001a */
[----:B------:R-:W2:Y:S01]  /*12790*/  LDL.S16 R26, [R1+0x35a] ;  /* 0x00035a00011a7983 */ /* 0x000ea20000100600 */
[----:B------:R-:W-:-:S04]  /*127a0*/  FMUL.FTZ R32, R25, R5 ;  /* 0x0000000519207220 */ /* 0x000fc80000410000 */
[----:B---3--:R-:W-:Y:S01]  /*127b0*/  FFMA.FTZ R45, R44, R32, R45 ;  /* 0x000000202c2d7223 */ /* 0x008fe2000001002d */
[----:B------:R-:W-:Y:S02]  /*127c0*/  FADD.FTZ R41, R32, R41 ;  /* 0x0000002920297221 */ /* 0x000fe40000010000 */
[----:B------:R-:W3:Y:S01]  /*127d0*/  LDL.S16 R32, [R1+0x35e] ;  /* 0x00035e0001207983 */ /* 0x000ee20000100600 */
[----:B----4-:R-:W-:-:S05]  /*127e0*/  HADD2.F32 R30, -RZ, R30.H0_H0 ;  /* 0x2000001eff1e7230 */ /* 0x010fca0000004100 */
[----:B------:R-:W-:-:S04]  /*127f0*/  FADD.FTZ R30, R30, -UR16 ;  /* 0x800000101e1e7e21 */ /* 0x000fc80008010000 */
[----:B------:R-:W-:Y:S01]  /*12800*/  FMUL.FTZ R30, R30, UR12 ;  /* 0x0000000c1e1e7c20 */ /* 0x000fe20008410000 */
[----:B--2---:R-:W-:-:S05]  /*12810*/  HADD2.F32 R26, -RZ, R26.H0_H0 ;  /* 0x2000001aff1a7230 */ /* 0x004fca0000004100 */
[----:B------:R-:W-:Y:S02]  /*12820*/  FADD.FTZ R44, R26, -UR16 ;  /* 0x800000101a2c7e21 */ /* 0x000fe40008010000 */
[----:B------:R-:W2:Y:S02]  /*12830*/  LDL.LU.S16 R26, [R1+0x35c] ;  /* 0x00035c00011a7983 */ /* 0x000ea40000300600 */
[----:B------:R-:W-:Y:S02]  /*12840*/  FMUL.FTZ R44, R44, UR12 ;  /* 0x0000000c2c2c7c20 */ /* 0x000fe40008410000 */
[----:B------:R0:W-:Y:S04]  /*12850*/  STL [R1+0x278], R30 ;  /* 0x0002781e01007387 */ /* 0x0001e80000100800 */
[----:B------:R0:W-:Y:S01]  /*12860*/  STL [R1+0x27c], R44 ;  /* 0x00027c2c01007387 */ /* 0x0001e20000100800 */
[----:B---3--:R-:W-:-:S02]  /*12870*/  HADD2.F32 R32, -RZ, R32.H0_H0 ;  /* 0x20000020ff207230 */ /* 0x008fc40000004100 */
        /* <DEDUP_REMOVED lines=21> */
.L_x_1918:
[----:B------:R0:W-:Y:S04]  /*129d0*/  STL [R1+0x4c0], R3 ;  /* 0x0004c00301007387 */ /* 0x0001e80000100800 */
[----:B------:R-:W2:Y:S04]  /*129e0*/  LDL.S16 R44, [R1+0x30c] ;  /* 0x00030c00012c7983 */ /* 0x000ea80000100600 */
[----:B0-----:R-:W3:Y:S04]  /*129f0*/  LDL.LU R3, [R1+0x210] ;  /* 0x0002100001037983 */ /* 0x001ee80000300800 */
[----:B------:R0:W-:Y:S04]  /*12a00*/  STL [R1+0x4bc], R0 ;  /* 0x0004bc0001007387 */ /* 0x0001e80000100800 */
        /* <DEDUP_REMOVED lines=46> */
.L_x_1919:
        /* <DEDUP_REMOVED lines=52> */
.L_x_1920:
        /* <DEDUP_REMOVED lines=61> */
.L_x_1921:
        /* <DEDUP_REMOVED lines=64> */
.L_x_1922:
        /* <DEDUP_REMOVED lines=59> */
.L_x_1923:
        /* <DEDUP_REMOVED lines=57> */
.L_x_1924:
        /* <DEDUP_REMOVED lines=53> */
.L_x_1925:
        /* <DEDUP_REMOVED lines=51> */
.L_x_1926:
        /* <DEDUP_REMOVED lines=47> */
.L_x_1927:
        /* <DEDUP_REMOVED lines=46> */
.L_x_1928:
        /* <DEDUP_REMOVED lines=45> */
.L_x_1929:
        /* <DEDUP_REMOVED lines=43> */
.L_x_1930:
        /* <DEDUP_REMOVED lines=50> */
.L_x_1931:
        /* <DEDUP_REMOVED lines=49> */
.L_x_1932:
        /* <DEDUP_REMOVED lines=53> */
.L_x_1933:
        /* <DEDUP_REMOVED lines=52> */
.L_x_1934:
        /* <DEDUP_REMOVED lines=53> */
.L_x_1935:
        /* <DEDUP_REMOVED lines=50> */
.L_x_1936:
        /* <DEDUP_REMOVED lines=52> */
.L_x_1937:
        /* <DEDUP_REMOVED lines=48> */
.L_x_1938:
        /* <DEDUP_REMOVED lines=50> */
.L_x_1939:
        /* <DEDUP_REMOVED lines=47> */
.L_x_1940:
        /* <DEDUP_REMOVED lines=50> */
.L_x_1941:
        /* <DEDUP_REMOVED lines=47> */
.L_x_1942:
        /* <DEDUP_REMOVED lines=50> */
.L_x_1943:
        /* <DEDUP_REMOVED lines=44> */
.L_x_1944:
        /* <DEDUP_REMOVED lines=42> */
.L_x_1945:
        /* <DEDUP_REMOVED lines=45> */
.L_x_1946:
        /* <DEDUP_REMOVED lines=46> */
.L_x_1947:
        /* <DEDUP_REMOVED lines=50> */
.L_x_1948:
        /* <DEDUP_REMOVED lines=33> */
[----:B-----5:R-:W-:-:S04]  /*18a00*/  FFMA.FTZ R42, R44, R2, R3 ;  /* 0x000000022c2a7223 */ /* 0x020fc80000010003 */
        /* <DEDUP_REMOVED lines=17> */
.L_x_1949:
        /* <DEDUP_REMOVED lines=52> */
.L_x_1950:
        /* <DEDUP_REMOVED lines=62> */
.L_x_1951:
        /* <DEDUP_REMOVED lines=67> */
.L_x_1952:
        /* <DEDUP_REMOVED lines=89> */
.L_x_1953:
        /* <DEDUP_REMOVED lines=379> */
.L_x_1955:
[----:B------:R-:W-:Y:S05]  /*1b3b0*/  BSYNC B0 ;  /* 0x0000000000007941 */ /* 0x000fea0003800000 */
.L_x_1954:
        /* <DEDUP_REMOVED lines=38> */
.L_x_1957:
[----:B------:R-:W-:Y:S05]  /*1b620*/  BSYNC B0 ;  /* 0x0000000000007941 */ /* 0x000fea0003800000 */
.L_x_1956:
        /* <DEDUP_REMOVED lines=30> */
.L_x_1959:
[----:B------:R-:W-:Y:S05]  /*1b810*/  BSYNC B0 ;  /* 0x0000000000007941 */ /* 0x000fea0003800000 */
.L_x_1958:
        /* <DEDUP_REMOVED lines=40> */
.L_x_1963:
[----:B------:R-:W2:Y:S04]  /*1baa0*/  LDG.E.STRONG.GPU R8, desc[UR10][R12.64] ;  /* 0x0000000a0c087981 */ /* 0x000ea8000c1ef900 */
[----:B--2---:R-:W-:Y:S04]  /*1bab0*/  CCTL.IVALL ;  /* 0x00000000ff00798f */ /* 0x004fe80002000000 */
[----:B------:R0:W-:Y:S01]  /*1bac0*/  STL [R1], R8 ;  /* 0x0000000801007387 */ /* 0x0001e20000100800 */
[----:B------:R-:W-:-:S13]  /*1bad0*/  ISETP.NE.AND P0, PT, R8, UR6, PT ;  /* 0x0000000608007c0c */ /* 0x000fda000bf05270 */
[----:B0-----:R-:W-:Y:S05]  /*1bae0*/  @P0 BRA `(.L_x_1963) ;  /* 0xfffffffc00ec0947 */ /* 0x001fea000383ffff */
.L_x_1962:
[----:B------:R-:W-:Y:S05]  /*1baf0*/  BSYNC B0 ;  /* 0x0000000000007941 */ /* 0x000fea0003800000 */
.L_x_1961:
        /* <DEDUP_REMOVED lines=18> */
.L_x_1967:
        /* <DEDUP_REMOVED lines=115> */
.L_x_1966:
        /* <DEDUP_REMOVED lines=61> */
.L_x_1968:
[----:B------:R-:W-:-:S13]  /*1c720*/  ISETP.NE.OR P0, PT, R20, RZ, P0 ;  /* 0x000000ff1400720c */ /* 0x000fda0000705670 */
[----:B------:R-:W-:Y:S05]  /*1c730*/  @!P0 BRA `(.L_x_1964) ;  /* 0x00000000007c8947 */ /* 0x000fea0003800000 */
.L_x_1965:
        /* <DEDUP_REMOVED lines=31> */
.L_x_1964:
        /* <DEDUP_REMOVED lines=11> */
.L_x_1970:
[----:B------:R-:W-:Y:S05]  /*1c9e0*/  BSYNC B0 ;  /* 0x0000000000007941 */ /* 0x000fea0003800000 */
.L_x_1969:
        /* <DEDUP_REMOVED lines=19> */
.L_x_1960:
        /* <DEDUP_REMOVED lines=14> */
.L_x_1973:
        /* <DEDUP_REMOVED lines=27> */
[----:B------:R-:W0:Y:S01]  /*1cdb0*/  @!P0 LDC.64 R10, c[0x0][0x288] ;  /* 0x0000a200ff0a8b82 */ /* 0x000e220000000a00 */
[----:B------:R-:W-:Y:S01]  /*1cdc0*/  @P2 FMUL.FTZ R9, R13, -1.4426950216293334961 ;  /* 0xbfb8aa3b0d092820 */ /* 0x000fe20000410000 */
[----:B------:R-:W-:Y:S01]  /*1cdd0*/  @P2 FFMA.FTZ R24, R23, R5, R4 ;  /* 0x0000000517182223 */ /* 0x000fe20000010004 */
[----:B------:R-:W-:Y:S01]  /*1cde0*/  @P2 FFMA.FTZ R21, R22, R2, R3 ;  /* 0x0000000216152223 */ /* 0x000fe20000010003 */
[----:B------:R-:W-:Y:S01]  /*1cdf0*/  HADD2.F32 R30, -RZ, R12.H1_H1 ;  /* 0x3000000cff1e7230 */ /* 0x000fe20000004100 */
[----:B------:R-:W1:Y:S01]  /*1ce00*/  @P2 MUFU.EX2 R8, R8 ;  /* 0x0000000800082308 */ /* 0x000e620000000800 */
[----:B------:R-:W-:Y:S01]  /*1ce10*/  @P2 FMUL.FTZ R26, R24, -1.4426950216293334961 ;  /* 0xbfb8aa3b181a2820 */ /* 0x000fe20000410000 */
[----:B------:R-:W-:Y:S01]  /*1ce20*/  @P2 FMUL.FTZ R35, R21, -1.4426950216293334961 ;  /* 0xbfb8aa3b15232820 */ /* 0x000fe20000410000 */
[----:B------:R-:W-:Y:S01]  /*1ce30*/  @!P0 MOV R12, R28 ;  /* 0x0000001c000c8202 */ /* 0x000fe20000000f00 */
[C-C-:B------:R-:W-:Y:S01]  /*1ce40*/  FFMA.FTZ R18, R14.reuse, R18, R15.reuse ;  /* 0x000000120e127223 */ /* 0x140fe2000001000f */
[C-C-:B------:R-:W-:Y:S01]  /*1ce50*/  FFMA.FTZ R22, R14.reuse, R22, R15.reuse ;  /* 0x000000160e167223 */ /* 0x140fe2000001000f */
[----:B------:R-:W-:-:S02]  /*1ce60*/  FFMA.FTZ R23, R14, R23, R15 ;  /* 0x000000170e177223 */ /* 0x000fc4000001000f */
[----:B------:R-:W2:Y:S08]  /*1ce70*/  @P2 MUFU.EX2 R9, R9 ;  /* 0x0000000900092308 */ /* 0x000eb00000000800 */
[----:B------:R-:W-:Y:S01]  /*1ce80*/  @P2 MUFU.EX2 R26, R26 ;  /* 0x0000001a001a2308 */ /* 0x000fe20000000800 */
[----:B-1----:R-:W-:-:S07]  /*1ce90*/  @P2 FADD.FTZ R32, R8, 1 ;  /* 0x3f80000008202421 */ /* 0x002fce0000010000 */
[----:B------:R-:W1:Y:S01]  /*1cea0*/  @P2 MUFU.RCP R32, R32 ;  /* 0x0000002000202308 */ /* 0x000e620000001000 */
[----:B--2---:R-:W-:Y:S02]  /*1ceb0*/  @P2 FADD.FTZ R33, R9, 1 ;  /* 0x3f80000009212421 */ /* 0x004fe40000010000 */
[----:B------:R-:W2:Y:S05]  /*1cec0*/  @!P0 LDC.64 R8, c[0x0][0x210] ;  /* 0x00008400ff088b82 */ /* 0x000eaa0000000a00 */
[----:B------:R-:W3:Y:S08]  /*1ced0*/  @P2 MUFU.RCP R33, R33 ;  /* 0x0000002100212308 */ /* 0x000ef00000001000 */
[----:B------:R-:W4:Y:S01]  /*1cee0*/  @P2 MUFU.EX2 R35, R35 ;  /* 0x0000002300232308 */ /* 0x000f220000000800 */
[----:B-1----:R-:W-:Y:S01]  /*1cef0*/  @P2 FADD.FTZ R34, -R32, 1 ;  /* 0x3f80000020222421 */ /* 0x002fe20000010100 */
[----:B------:R-:W-:-:S03]  /*1cf00*/  @P2 FMUL.FTZ R32, R27, R32 ;  /* 0x000000201b202220 */ /* 0x000fc60000410000 */
[----:B------:R-:W-:Y:S01]  /*1cf10*/  @P2 FFMA.FTZ R31, R31, R34, 1 ;  /* 0x3f8000001f1f2423 */ /* 0x000fe20000010022 */
[----:B---3--:R-:W-:Y:S01]  /*1cf20*/  @P2 FADD.FTZ R36, -R33, 1 ;  /* 0x3f80000021242421 */ /* 0x008fe20000010100 */
[----:B------:R-:W-:Y:S02]  /*1cf30*/  @P2 FMUL.FTZ R33, R30, R33 ;  /* 0x000000211e212220 */ /* 0x000fe40000410000 */
[----:B------:R-:W-:Y:S01]  /*1cf40*/  @P2 FMUL.FTZ R27, R32, R31 ;  /* 0x0000001f201b2220 */ /* 0x000fe20000410000 */
[----:B0-----:R-:W-:Y:S02]  /*1cf50*/  @!P0 IMAD R32, R25, R10, RZ ;  /* 0x0000000a19208224 */ /* 0x001fe400078e02ff */
[----:B------:R-:W-:Y:S01]  /*1cf60*/  @P2 FFMA.FTZ R36, R13, R36, 1 ;  /* 0x3f8000000d242423 */ /* 0x000fe20000010024 */
[----:B------:R-:W-:Y:S01]  /*1cf70*/  @!P0 MOV R13, R7 ;  /* 0x00000007000d8202 */ /* 0x000fe20000000f00 */
[----:B------:R-:W-:Y:S01]  /*1cf80*/  FFMA.FTZ R25, R14, R20, R15 ;  /* 0x000000140e197223 */ /* 0x000fe2000001000f */
[----:B------:R-:W-:-:S02]  /*1cf90*/  @!P0 IMAD R11, R19, R11, R32 ;  /* 0x0000000b130b8224 */ /* 0x000fc400078e0220 */
[----:B------:R-:W-:Y:S01]  /*1cfa0*/  @P2 FMUL.FTZ R30, R33, R36 ;  /* 0x00000024211e2220 */ /* 0x000fe20000410000 */
[----:B------:R-:W-:Y:S01]  /*1cfb0*/  FFMA.FTZ R18, R27, R2, -R18 ;  /* 0x000000021b127223 */ /* 0x000fe20000010812 */
[----:B------:R-:W-:-:S04]  /*1cfc0*/  @!P0 IMAD.WIDE.U32 R12, R19, R10, R12 ;  /* 0x0000000a130c8225 */ /* 0x000fc800078e000c */
[----:B------:R-:W-:Y:S01]  /*1cfd0*/  @P2 FADD.FTZ R10, R26, 1 ;  /* 0x3f8000001a0a2421 */ /* 0x000fe20000010000 */
[----:B------:R-:W-:Y:S01]  /*1cfe0*/  FFMA.FTZ R25, R30, R5, -R25 ;  /* 0x000000051e197223 */ /* 0x000fe20000010819 */
[----:B----4-:R-:W-:Y:S01]  /*1cff0*/  @P2 FADD.FTZ R35, R35, 1 ;  /* 0x3f80000023232421 */ /* 0x010fe20000010000 */
[----:B------:R-:W-:Y:S01]  /*1d000*/  FMUL.FTZ R18, R18, UR12 ;  /* 0x0000000c12127c20 */ /* 0x000fe20008410000 */
[----:B------:R-:W-:Y:S01]  /*1d010*/  @!P0 IADD3 R13, R13, R11, RZ ;  /* 0x0000000b0d0d8210 */ /* 0x000fe20007ffe0ff */
[----:B------:R-:W-:Y:S01]  /*1d020*/  @!P0 FMUL.FTZ R11, R25, UR12 ;  /* 0x0000000c190b8c20 */ /* 0x000fe20008410000 */
[----:B------:R-:W0:Y:S01]  /*1d030*/  @P2 MUFU.RCP R31, R35 ;  /* 0x00000023001f2308 */ /* 0x000e220000001000 */
[C---:B--2---:R-:W-:Y:S02]  /*1d040*/  @!P0 LEA R8, P3, R12.reuse, R8, 0x1 ;  /* 0x000000080c088211 */ /* 0x044fe400078608ff */
[----:B------:R-:W-:Y:S02]  /*1d050*/  IADD3 R19, R19, 0x8, RZ ;  /* 0x0000000813137810 */ /* 0x000fe40007ffe0ff */
[----:B------:R-:W-:-:S02]  /*1d060*/  @!P0 LEA.HI.X R9, R12, R9, R13, 0x1, P3 ;  /* 0x000000090c098211 */ /* 0x000fc400018f0c0d */
[----:B------:R-:W-:Y:S01]  /*1d070*/  @!P0 F2FP.F16.F32.PACK_AB R25, R11, R18 ;  /* 0x000000120b19823e */ /* 0x000fe200000000ff */
[----:B------:R-:W1:Y:S01]  /*1d080*/  @P2 MUFU.RCP R10, R10 ;  /* 0x0000000a000a2308 */ /* 0x000e620000001000 */
[----:B------:R-:W-:Y:S01]  /*1d090*/  SHF.R.S32.HI R18, RZ, 0x1f, R19 ;  /* 0x0000001fff127819 */ /* 0x000fe20000011413 */
[--C-:B------:R-:W-:Y:S01]  /*1d0a0*/  HADD2.F32 R11, -RZ, R16.reuse.H0_H0 ;  /* 0x20000010ff0b7230 */ /* 0x100fe20000004100 */
[----:B------:R-:W-:Y:S01]  /*1d0b0*/  ISETP.NE.AND P3, PT, R17, 0x40, PT ;  /* 0x000000401100780c */ /* 0x000fe20003f65270 */
[----:B------:R2:W-:Y:S01]  /*1d0c0*/  @!P0 STG.E desc[UR10][R8.64], R25 ;  /* 0x0000001908008986 */ /* 0x0005e2000c10190a */
[----:B------:R-:W-:Y:S01]  /*1d0d0*/  ISETP.GE.U32.AND P0, PT, R19, UR6, PT ;  /* 0x0000000613007c0c */ /* 0x000fe2000bf06070 */
[----:B------:R-:W-:-:S03]  /*1d0e0*/  HADD2.F32 R16, -RZ, R16.H1_H1 ;  /* 0x30000010ff107230 */ /* 0x000fc60000004100 */
[----:B------:R-:W-:Y:S01]  /*1d0f0*/  ISETP.GE.OR.EX P0, PT, R18, UR7, P1, P0 ;  /* 0x0000000712007c0c */ /* 0x000fe20008f06700 */
[----:B0-----:R-:W-:Y:S01]  /*1d100*/  @P2 FADD.FTZ R12, -R31, 1 ;  /* 0x3f8000001f0c2421 */ /* 0x001fe20000010100 */
[----:B------:R-:W-:-:S03]  /*1d110*/  @P2 FMUL.FTZ R31, R11, R31 ;  /* 0x0000001f0b1f2220 */ /* 0x000fc60000410000 */
[----:B------:R-:W-:Y:S01]  /*1d120*/  @P2 FFMA.FTZ R12, R21, R12, 1 ;  /* 0x3f800000150c2423 */ /* 0x000fe2000001000c */
[----:B-1----:R-:W-:Y:S01]  /*1d130*/  @P2 FADD.FTZ R13, -R10, 1 ;  /* 0x3f8000000a0d2421 */ /* 0x002fe20000010100 */
[----:B------:R-:W-:Y:S02]  /*1d140*/  @P2 FMUL.FTZ R10, R16, R10 ;  /* 0x0000000a100a2220 */ /* 0x000fe40000410000 */
[----:B------:R-:W-:Y:S01]  /*1d150*/  @P2 FMUL.FTZ R11, R31, R12 ;  /* 0x0000000c1f0b2220 */ /* 0x000fe20000410000 */
[----:B------:R-:W-:-:S03]  /*1d160*/  @P2 FFMA.FTZ R13, R24, R13, 1 ;  /* 0x3f800000180d2423 */ /* 0x000fc6000001000d */
[----:B------:R-:W-:Y:S01]  /*1d170*/  FFMA.FTZ R22, R11, R2, -R22 ;  /* 0x000000020b167223 */ /* 0x000fe20000010816 */
        /* <DEDUP_REMOVED lines=15> */
.L_x_1972:
[----:B------:R-:W-:Y:S05]  /*1d270*/  BSYNC B0 ;  /* 0x0000000000007941 */ /* 0x000fea0003800000 */
.L_x_1971:
        /* <DEDUP_REMOVED lines=10> */
.L_x_1887:
        /* <DEDUP_REMOVED lines=25> */
.L_x_1976:
[----:B------:R-:W-:Y:S05]  /*1d4b0*/  BSYNC B0 ;  /* 0x0000000000007941 */ /* 0x000fea0003800000 */
.L_x_1975:
[----:B------:R-:W-:Y:S05]  /*1d4c0*/  @P0 EXIT ;  /* 0x000000000000094d */ /* 0x000fea0003800000 */
[----:B------:R-:W-:Y:S05]  /*1d4d0*/  @P2 BRA `(.L_x_1977) ;  /* 0x0000000000202947 */ /* 0x000fea0003800000 */
[----:B------:R-:W-:-:S05]  /*1d4e0*/  IMAD R0, R6, R7, RZ ;  /* 0x0000000706007224 */ /* 0x000fca00078e02ff */
[----:B------:R-:W-:-:S13]  /*1d4f0*/  ISETP.NE.AND P0, PT, R0, -0x1, PT ;  /* 0xffffffff0000780c */ /* 0x000fda0003f05270 */
[----:B------:R-:W-:Y:S05]  /*1d500*/  @!P0 BRA `(.L_x_1977) ;  /* 0x0000000000148947 */ /* 0x000fea0003800000 */
.L_x_1978:
[----:B-1----:R-:W2:Y:S04]  /*1d510*/  LDG.E.STRONG.GPU R5, desc[UR10][R2.64] ;  /* 0x0000000a02057981 */ /* 0x002ea8000c1ef900 */
[----:B--2---:R-:W-:Y:S01]  /*1d520*/  CCTL.IVALL ;  /* 0x00000000ff00798f */ /* 0x004fe20002000000 */
[----:B------:R-:W-:Y:S05]  /*1d530*/  YIELD ;  /* 0x0000000000007946 */ /* 0x000fea0003800000 */
[----:B------:R-:W-:-:S13]  /*1d540*/  ISETP.NE.AND P0, PT, R5, R0, PT ;  /* 0x000000000500720c */ /* 0x000fda0003f05270 */
[----:B------:R-:W-:Y:S05]  /*1d550*/  @P0 BRA `(.L_x_1978) ;  /* 0xfffffffc00ec0947 */ /* 0x000fea000383ffff */
.L_x_1977:
        /* <DEDUP_REMOVED lines=27> */
.L_x_1979:
        /* <DEDUP_REMOVED lines=27> */
.L_x_1980:
        /* <DEDUP_REMOVED lines=12> */
.L_x_5589:


//--------------------- .text._Z35group_norm_nhwc_bwd_one_pass_kernelI11Fp16IOFp16WLi64ELi160ELi640EEv26Group_norm_nhwc_bwd_params --------------------------
	.section	.text._Z35group_norm_nhwc_bwd_one_pass_kernelI11Fp16IOFp16WLi64ELi160ELi640EEv26Group_norm_nhwc_bwd_params,"ax",@progbits
	.align	128
        .global         _Z35group_norm_nhwc_bwd_one_pass_kernelI11Fp16IOFp16WLi64ELi160ELi640EEv26Group_norm_nhwc_bwd_params
        .type           _Z35group_norm_nhwc_bwd_one_pass_kernelI11Fp16IOFp16WLi64ELi160ELi640EEv26Group_norm_nhwc_bwd_params,@function
        .size           _Z35group_norm_nhwc_bwd_one_pass_kernelI11Fp16IOFp16WLi64ELi160ELi640EEv26Group_norm_nhwc_bwd_params,(.L_x_5590 - _Z35group_norm_nhwc_bwd_one_pass_kernelI11Fp16IOFp16WLi64ELi160ELi640EEv26Group_norm_nhwc_bwd_params)
        .other          _Z35group_norm_nhwc_bwd_one_pass_kernelI11Fp16IOFp16WLi64ELi160ELi640EEv26Group_norm_nhwc_bwd_params,@"STO_CUDA_ENTRY STV_DEFAULT"
_Z35group_norm_nhwc_bwd_one_pass_kernelI11Fp16IOFp16WLi64ELi160ELi640EEv26Group_norm_nhwc_bwd_params:
.text._Z35group_norm_nhwc_bwd_one_pass_kernelI11Fp16IOFp16WLi64ELi160ELi640EEv26Group_norm_nhwc_bwd_params:
        /* <DEDUP_REMOVED lines=52> */
.L_x_2032:
        /* <DEDUP_REMOVED lines=249> */
[----:B---3--:R-:W-:Y:S02]  /*12d0*/  HADD2.F32 R64, -RZ, R64.H0_H0 ;  /* 0x20000040ff407230 */ /* 0x008fe40000004100 */
[----:B----4-:R-:W-:Y:S02]  /*12e0*/  HADD2.F32 R62, -RZ, R62.H0_H0 ;  /* 0x2000003eff3e7230 */ /* 0x010fe40000004100 */
[----:B--2---:R-:W-:Y:S02]  /*12f0*/  @P0 HADD2.F32 R59, -RZ, R26.H0_H0 ;  /* 0x2000001aff3b0230 */ /* 0x004fe40000004100 */
[----:B------:R-:W-:-:S07]  /*1300*/  @P0 HADD2.F32 R33, -RZ, R24.H0_H0 ;  /* 0x20000018ff210230 */ /* 0x000fce0000004100 */
.L_x_1983:
[----:B------:R-:W-:Y:S05]  /*1310*/  BSYNC B0 ;  /* 0x0000000000007941 */ /* 0x000fea0003800000 */
.L_x_1982:
        /* <DEDUP_REMOVED lines=25> */
.L_x_1984:
        /* <DEDUP_REMOVED lines=34> */
.L_x_1985:
        /* <DEDUP_REMOVED lines=40> */
.L_x_1986:
        /* <DEDUP_REMOVED lines=37> */
.L_x_1987:
        /* <DEDUP_REMOVED lines=37> */
.L_x_1988:
        /* <DEDUP_REMOVED lines=37> */
.L_x_1989:
        /* <DEDUP_REMOVED lines=37> */
.L_x_1990:
        /* <DEDUP_REMOVED lines=36> */
.L_x_1991:
        /* <DEDUP_REMOVED lines=98> */
.L_x_1993:
[----:B------:R-:W-:Y:S05]  /*2af0*/  BSYNC B0 ;  /* 0x0000000000007941 */ /* 0x000fea0003800000 */
.L_x_1992:
        /* <DEDUP_REMOVED lines=38> */
.L_x_1995:
[----:B------:R-:W-:Y:S05]  /*2d60*/  BSYNC B0 ;  /* 0x0000000000007941 */ /* 0x000fea0003800000 */
.L_x_1994:
        /* <DEDUP_REMOVED lines=18> */
.L_x_1997:
[----:B------:R-:W-:Y:S05]  /*2e90*/  BSYNC B0 ;  /* 0x0000000000007941 */ /* 0x000fea0003800000 */
.L_x_1996:
        /* <DEDUP_REMOVED lines=32> */
.L_x_2000:
[----:B--2---:R-:W2:Y:S04]  /*30a0*/  LDG.E.STRONG.GPU R22, desc[UR8][R20.64] ;  /* 0x0000000814167981 */ /* 0x004ea8000c1ef900 */
[----:B--2---:R-:W-:Y:S01]  /*30b0*/  CCTL.IVALL ;  /* 0x00000000ff00798f */ /* 0x004fe20002000000 */
[----:B------:R-:W-:Y:S05]  /*30c0*/  YIELD ;  /* 0x0000000000007946 */ /* 0x000fea0003800000 */
[----:B------:R-:W-:-:S13]  /*30d0*/  ISETP.NE.AND P0, PT, R22, R29, PT ;  /* 0x0000001d1600720c */ /* 0x000fda0003f05270 */
[----:B------:R-:W-:Y:S05]  /*30e0*/  @P0 BRA `(.L_x_2000) ;  /* 0xfffffffc00ec0947 */ /* 0x000fea000383ffff */
.L_x_1999:
        /* <DEDUP_REMOVED lines=17> */
.L_x_2004:
        /* <DEDUP_REMOVED lines=115> */
.L_x_2003:
        /* <DEDUP_REMOVED lines=61> */
.L_x_2005:
[----:B------:R-:W-:-:S13]  /*3d00*/  ISETP.NE.OR P0, PT, R29, RZ, P0 ;  /* 0x000000ff1d00720c */ /* 0x000fda0000705670 */
[----:B------:R-:W-:Y:S05]  /*3d10*/  @!P0 BRA `(.L_x_2001) ;  /* 0x00000000007c8947 */ /* 0x000fea0003800000 */
.L_x_2002:
        /* <DEDUP_REMOVED lines=31> */
.L_x_2001:
        /* <DEDUP_REMOVED lines=11> */
.L_x_2007:
[----:B------:R-:W-:Y:S05]  /*3fc0*/  BSYNC B0 ;  /* 0x0000000000007941 */ /* 0x000fea0003800000 */
.L_x_2006:
        /* <DEDUP_REMOVED lines=16> */
.L_x_1998:
        /* <DEDUP_REMOVED lines=39> */
.L_x_2008:
        /* <DEDUP_REMOVED lines=20> */
.L_x_2010:
[----:B------:R-:W-:Y:S05]  /*4480*/  BSYNC B0 ;  /* 0x0000000000007941 */ /* 0x000fea0003800000 */
.L_x_2009:
        /* <DEDUP_REMOVED lines=35> */
.L_x_2011:
        /* <DEDUP_REMOVED lines=20> */
.L_x_2013:
[----:B------:R-:W-:Y:S05]  /*4800*/  BSYNC B0 ;  /* 0x0000000000007941 */ /* 0x000fea0003800000 */
.L_x_2012:
        /* <DEDUP_REMOVED lines=25> */
.L_x_2014:
        /* <DEDUP_REMOVED lines=20> */
.L_x_2016:
[----:B------:R-:W-:Y:S05]  /*4ae0*/  BSYNC B0 ;  /* 0x0000000000007941 */ /* 0x000fea0003800000 */
.L_x_2015:
        /* <DEDUP_REMOVED lines=56> */
.L_x_2017:
        /* <DEDUP_REMOVED lines=20> */
.L_x_2019:
[----:B------:R-:W-:Y:S05]  /*4fb0*/  BSYNC B0 ;  /* 0x0000000000007941 */ /* 0x000fea0003800000 */
.L_x_2018:
        /* <DEDUP_REMOVED lines=23> */
.L_x_2020:
        /* <DEDUP_REMOVED lines=20> */
.L_x_2022:
[----:B------:R-:W-:Y:S05]  /*5270*/  BSYNC B0 ;  /* 0x0000000000007941 */ /* 0x000fea0003800000 */
.L_x_2021:
        /* <DEDUP_REMOVED lines=23> */
.L_x_2023:
        /* <DEDUP_REMOVED lines=20> */
.L_x_2025:
[----:B------:R-:W-:Y:S05]  /*5530*/  BSYNC B0 ;  /* 0x0000000000007941 */ /* 0x000fea0003800000 */
.L_x_2024:
        /* <DEDUP_REMOVED lines=23> */
.L_x_2026:
        /* <DEDUP_REMOVED lines=20> */
.L_x_2028:
[----:B------:R-:W-:Y:S05]  /*57f0*/  BSYNC B0 ;  /* 0x0000000000007941 */ /* 0x000fea0003800000 */
.L_x_2027:
        /* <DEDUP_REMOVED lines=23> */
.L_x_2029:
        /* <DEDUP_REMOVED lines=19> */
.L_x_2031:
[----:B------:R-:W-:Y:S05]  /*5aa0*/  BSYNC B0 ;  /* 0x0000000000007941 */ /* 0x000fea0003800000 */
.L_x_2030:
[----:B0-----:R-:W0:Y:S01]  /*5ab0*/  LDC R3, c[0x0][0x10] ;  /* 0x00000400ff037b82 */ /* 0x001e220000000800 */
[----:B------:R-:W-:Y:S02]  /*5ac0*/  IADD3 R47, R47, 0x1, RZ ;  /* 0x000000012f2f7810 */ /* 0x000fe40007ffe0ff */
[----:B0-----:R-:W-:-:S04]  /*5ad0*/  IADD3 R56, R3, R56, RZ ;  /* 0x0000003803387210 */ /* 0x001fc80007ffe0ff */
[----:B------:R-:W-:-:S13]  /*5ae0*/  ISETP.GE.AND P0, PT, R56, UR4, PT ;  /* 0x0000000438007c0c */ /* 0x000fda000bf06270 */
[----:B------:R-:W-:Y:S05]  /*5af0*/  @!P0 BRA `(.L_x_2032) ;  /* 0xffffffa800108947 */ /* 0x000fea000383ffff */
.L_x_1981:
        /* <DEDUP_REMOVED lines=19> */
.L_x_2034:
[----:B------:R-:W-:Y:S05]  /*5c30*/  BSYNC B0 ;  /* 0x0000000000007941 */ /* 0x000fea0003800000 */
.L_x_2033:
        /* <DEDUP_REMOVED lines=11> */
.L_x_2036:
[----:B------:R-:W2:Y:S04]  /*5cf0*/  LDG.E.STRONG.GPU R5, desc[UR8][R2.64] ;  /* 0x0000000802057981 */ /* 0x000ea8000c1ef900 */
[----:B--2---:R-:W-:Y:S01]  /*5d00*/  CCTL.IVALL ;  /* 0x00000000ff00798f */ /* 0x004fe20002000000 */
[----:B------:R-:W-:Y:S05]  /*5d10*/  YIELD ;  /* 0x0000000000007946 */ /* 0x000fea0003800000 */
[----:B------:R-:W-:-:S13]  /*5d20*/  ISETP.NE.AND P0, PT, R5, R0, PT ;  /* 0x000000000500720c */ /* 0x000fda0003f05270 */
[----:B------:R-:W-:Y:S05]  /*5d30*/  @P0 BRA `(.L_x_2036) ;  /* 0xfffffffc00ec0947 */ /* 0x000fea000383ffff */
.L_x_2035:
        /* <DEDUP_REMOVED lines=24> */
.L_x_2037:
        /* <DEDUP_REMOVED lines=25> */
.L_x_2038:
        /* <DEDUP_REMOVED lines=11> */
.L_x_5590:


//--------------------- .text._Z35group_norm_nhwc_bwd_one_pass_kernelI11Fp16IOFp16WLi128ELi160ELi640EEv26Group_norm_nhwc_bwd_params --------------------------
	.section	.text._Z35group_norm_nhwc_bwd_one_pass_kernelI11Fp16IOFp16WLi128ELi160ELi640EEv26Group_norm_nhwc_bwd_params,"ax",@progbits
	.align	128
        .global         _Z35group_norm_nhwc_bwd_one_pass_kernelI11Fp16IOFp16WLi128ELi160ELi640EEv26Group_norm_nhwc_bwd_params
        .type           _Z35group_norm_nhwc_bwd_one_pass_kernelI11Fp16IOFp16WLi128ELi160ELi640EEv26Group_norm_nhwc_bwd_params,@function
        .size           _Z35group_norm_nhwc_bwd_one_pass_kernelI11Fp16IOFp16WLi128ELi160ELi640EEv26Group_norm_nhwc_bwd_params,(.L_x_5591 - _Z35group_norm_nhwc_bwd_one_pass_kernelI11Fp16IOFp16WLi128ELi160ELi640EEv26Group_norm_nhwc_bwd_params)
        .other          _Z35group_norm_nhwc_bwd_one_pass_kernelI11Fp16IOFp16WLi128ELi160ELi640EEv26Group_norm_nhwc_bwd_params,@"STO_CUDA_ENTRY STV_DEFAULT"
_Z35group_norm_nhwc_bwd_one_pass_kernelI11Fp16IOFp16WLi128ELi160ELi640EEv26Group_norm_nhwc_bwd_params:
.text._Z35group_norm_nhwc_bwd_one_pass_kernelI11Fp16IOFp16WLi128ELi160ELi640EEv26Group_norm_nhwc_bwd_params:
        /* <DEDUP_REMOVED lines=61> */
.L_x_2122:
        /* <DEDUP_REMOVED lines=434> */
.L_x_2041:
[----:B------:R-:W-:Y:S05]  /*1ef0*/  BSYNC B0 ;  /* 0x0000000000007941 */ /* 0x000fea0003800000 */
.L_x_2040:
        /* <DEDUP_REMOVED lines=34> */
.L_x_2042:
        /* <DEDUP_REMOVED lines=26> */
.L_x_2043:
        /* <DEDUP_REMOVED lines=41> */
.L_x_2044:
        /* <DEDUP_REMOVED lines=37> */
.L_x_2045:
        /* <DEDUP_REMOVED lines=37> */
.L_x_2046:
        /* <DEDUP_REMOVED lines=37> */
.L_x_2047:
        /* <DEDUP_REMOVED lines=37> */
.L_x_2048:
        /* <DEDUP_REMOVED lines=37> */
.L_x_2049:
        /* <DEDUP_REMOVED lines=37> */
.L_x_2050:
        /* <DEDUP_REMOVED lines=37> */
.L_x_2051:
        /* <DEDUP_REMOVED lines=36> */
.L_x_2052:
        /* <DEDUP_REMOVED lines=37> */
.L_x_2053:
        /* <DEDUP_REMOVED lines=32> */
.L_x_2054:
        /* <DEDUP_REMOVED lines=38> */
.L_x_2055:
        /* <DEDUP_REMOVED lines=36> */
.L_x_2056:
        /* <DEDUP_REMOVED lines=33> */
.L_x_2057:
        /* <DEDUP_REMOVED lines=108> */
.L_x_2059:
[----:B------:R-:W-:Y:S05]  /*4980*/  BSYNC B0 ;  /* 0x0000000000007941 */ /* 0x000fea0003800000 */
.L_x_2058:
        /* <DEDUP_REMOVED lines=38> */
.L_x_2061:
[----:B------:R-:W-:Y:S05]  /*4bf0*/  BSYNC B0 ;  /* 0x0000000000007941 */ /* 0x000fea0003800000 */
.L_x_2060:
        /* <DEDUP_REMOVED lines=20> */
.L_x_2063:
[----:B------:R-:W-:Y:S05]  /*4d40*/  BSYNC B0 ;  /* 0x0000000000007941 */ /* 0x000fea0003800000 */
.L_x_2062:
        /* <DEDUP_REMOVED lines=34> */
.L_x_2066:
[----:B------:R-:W2:Y:S04]  /*4f70*/  LDG.E.STRONG.GPU R22, desc[UR14][R20.64] ;  /* 0x0000000e14167981 */ /* 0x000ea8000c1ef900 */
[----:B--2---:R-:W-:Y:S01]  /*4f80*/  CCTL.IVALL ;  /* 0x00000000ff00798f */ /* 0x004fe20002000000 */
[----:B------:R-:W-:Y:S05]  /*4f90*/  YIELD ;  /* 0x0000000000007946 */ /* 0x000fea0003800000 */
[----:B------:R-:W-:-:S13]  /*4fa0*/  ISETP.NE.AND P0, PT, R22, R25, PT ;  /* 0x000000191600720c */ /* 0x000fda0003f05270 */
[----:B------:R-:W-:Y:S05]  /*4fb0*/  @P0 BRA `(.L_x_2066) ;  /* 0xfffffffc00ec0947 */ /* 0x000fea000383ffff */
.L_x_2065:
        /* <DEDUP_REMOVED lines=17> */
.L_x_2070:
        /* <DEDUP_REMOVED lines=115> */
.L_x_2069:
        /* <DEDUP_REMOVED lines=61> */
.L_x_2071:
[----:B------:R-:W-:-:S13]  /*5bd0*/  ISETP.NE.OR P0, PT, R31, RZ, P0 ;  /* 0x000000ff1f00720c */ /* 0x000fda0000705670 */
[----:B------:R-:W-:Y:S05]  /*5be0*/  @!P0 BRA `(.L_x_2067) ;  /* 0x00000000007c8947 */ /* 0x000fea0003800000 */
.L_x_2068:
        /* <DEDUP_REMOVED lines=31> */
.L_x_2067:
        /* <DEDUP_REMOVED lines=11> */
.L_x_2073:
[----:B------:R-:W-:Y:S05]  /*5e90*/  BSYNC B0 ;  /* 0x0000000000007941 */ /* 0x000fea0003800000 */
.L_x_2072:
        /* <DEDUP_REMOVED lines=16> */
.L_x_2064:
        /* <DEDUP_REMOVED lines=42> */
.L_x_2074:
        /* <DEDUP_REMOVED lines=20> */
.L_x_2076:
[----:B------:R-:W-:Y:S05]  /*6380*/  BSYNC B0 ;  /* 0x0000000000007941 */ /* 0x000fea0003800000 */
.L_x_2075:
        /* <DEDUP_REMOVED lines=29> */
.L_x_2077:
        /* <DEDUP_REMOVED lines=20> */
.L_x_2079:
[----:B------:R-:W-:Y:S05]  /*66a0*/  BSYNC B0 ;  /* 0x0000000000007941 */ /* 0x000fea0003800000 */
.L_x_2078:
        /* <DEDUP_REMOVED lines=33> */
.L_x_2080:
        /* <DEDUP_REMOVED lines=20> */
.L_x_2082:
[----:B------:R-:W-:Y:S05]  /*6a00*/  BSYNC B0 ;  /* 0x0000000000007941 */ /* 0x000fea0003800000 */
.L_x_2081:
        /* <DEDUP_REMOVED lines=29> */
.L_x_2083:
        /* <DEDUP_REMOVED lines=20> */
.L_x_2085:
[----:B------:R-:W-:Y:S05]  /*6d20*/  BSYNC B0 ;  /* 0x0000000000007941 */ /* 0x000fea0003800000 */
.L_x_2084:
        /* <DEDUP_REMOVED lines=33> */
.L_x_2086:
        /* <DEDUP_REMOVED lines=20> */
.L_x_2088:
[----:B------:R-:W-:Y:S05]  /*7080*/  BSYNC B0 ;  /* 0x0000000000007941 */ /* 0x000fea0003800000 */
.L_x_2087:
        /* <DEDUP_REMOVED lines=29> */
.L_x_2089:
        /* <DEDUP_REMOVED lines=20> */
.L_x_2091:
[----:B------:R-:W-:Y:S05]  /*73a0*/  BSYNC B0 ;  /* 0x0000000000007941 */ /* 0x000fea0003800000 */
.L_x_2090:
        /* <DEDUP_REMOVED lines=33> */
.L_x_2092:
        /* <DEDUP_REMOVED lines=20> */
.L_x_2094:
[----:B------:R-:W-:Y:S05]  /*7700*/  BSYNC B0 ;  /* 0x0000000000007941 */ /* 0x000fea0003800000 */
.L_x_2093:
        /* <DEDUP_REMOVED lines=29> */
.L_x_2095:
        /* <DEDUP_REMOVED lines=20> */
.L_x_2097:
[----:B------:R-:W-:Y:S05]  /*7a20*/  BSYNC B0 ;  /* 0x0000000000007941 */ /* 0x000fea0003800000 */
.L_x_2096:
        /* <DEDUP_REMOVED lines=33> */
.L_x_2098:
        /* <DEDUP_REMOVED lines=20> */
.L_x_2100:
[----:B------:R-:W-:Y:S05]  /*7d80*/  BSYNC B0 ;  /* 0x0000000000007941 */ /* 0x000fea0003800000 */
.L_x_2099:
        /* <DEDUP_REMOVED lines=29> */
.L_x_2101:
        /* <DEDUP_REMOVED lines=20> */
.L_x_2103:
[----:B------:R-:W-:Y:S05]  /*80a0*/  BSYNC B0 ;  /* 0x0000000000007941 */ /* 0x000fea0003800000 */
.L_x_2102:
        /* <DEDUP_REMOVED lines=35> */
.L_x_2104:
        /* <DEDUP_REMOVED lines=20> */
.L_x_2106:
[----:B------:R-:W-:Y:S05]  /*8420*/  BSYNC B0 ;  /* 0x0000000000007941 */ /* 0x000fea0003800000 */
.L_x_2105:
        /* <DEDUP_REMOVED lines=25> */
.L_x_2107:
        /* <DEDUP_REMOVED lines=20> */
.L_x_2109:
[----:B------:R-:W-:Y:S05]  /*8700*/  BSYNC B0 ;  /* 0x0000000000007941 */ /* 0x000fea0003800000 */
.L_x_2108:
        /* <DEDUP_REMOVED lines=37> */
.L_x_2110:
        /* <DEDUP_REMOVED lines=20> */
.L_x_2112:
[----:B------:R-:W-:Y:S05]  /*8aa0*/  BSYNC B0 ;  /* 0x0000000000007941 */ /* 0x000fea0003800000 */
.L_x_2111:
        /* <DEDUP_REMOVED lines=25> */
.L_x_2113:
        /* <DEDUP_REMOVED lines=20> */
.L_x_2115:
[----:B------:R-:W-:Y:S05]  /*8d80*/  BSYNC B0 ;  /* 0x0000000000007941 */ /* 0x000fea0003800000 */
.L_x_2114:
        /* <DEDUP_REMOVED lines=31> */
.L_x_2116:
        /* <DEDUP_REMOVED lines=20> */
.L_x_2118:
[----:B------:R-:W-:Y:S05]  /*90c0*/  BSYNC B0 ;  /* 0x0000000000007941 */ /* 0x000fea0003800000 */
.L_x_2117:
        /* <DEDUP_REMOVED lines=25> */
.L_x_2119:
        /* <DEDUP_REMOVED lines=19> */
.L_x_2121:
[----:B------:R-:W-:Y:S05]  /*9390*/  BSYNC B0 ;  /* 0x0000000000007941 */ /* 0x000fea0003800000 */
.L_x_2120:
[----:B------:R-:W-:Y:S01]  /*93a0*/  ULDC UR11, c[0x0][0x10] ;  /* 0x00000400000b7ab9 */ /* 0x000fe20000000800 */
[----:B------:R-:W-:Y:S02]  /*93b0*/  UIADD3 UR4, UR4, 0x1, URZ ;  /* 0x0000000104047890 */ /* 0x000fe4000fffe03f */
[----:B------:R-:W-:-:S04]  /*93c0*/  UIADD3 UR6, UR11, UR6, URZ ;  /* 0x000000060b067290 */ /* 0x000fc8000fffe03f */
[----:B------:R-:W-:-:S06]  /*93d0*/  UISETP.GE.AND UP0, UPT, UR6, UR5, UPT ;  /* 0x000000050600728c */ /* 0x000fcc000bf06270 */
[----:B------:R-:W-:-:S13]  /*93e0*/  PLOP3.LUT P0, PT, PT, PT, UP0, 0x80, 0x0 ;  /* 0x000000000000781c */ /* 0x000fda0003f0f008 */
[----:B------:R-:W-:Y:S05]  /*93f0*/  @!P0 BRA `(.L_x_2122) ;  /* 0xffffff6c00f48947 */ /* 0x000fea000383ffff */
.L_x_2039:
        /* <DEDUP_REMOVED lines=19> */
.L_x_2124:
[----:B------:R-:W-:Y:S05]  /*9530*/  BSYNC B0 ;  /* 0x0000000000007941 */ /* 0x000fea0003800000 */
.L_x_2123:
        /* <DEDUP_REMOVED lines=11> */
.L_x_2126:
[----:B------:R-:W2:Y:S04]  /*95f0*/  LDG.E.STRONG.GPU R5, desc[UR14][R2.64] ;  /* 0x0000000e02057981 */ /* 0x000ea8000c1ef900 */
[----:B--2---:R-:W-:Y:S01]  /*9600*/  CCTL.IVALL ;  /* 0x00000000ff00798f */ /* 0x004fe20002000000 */
[----:B------:R-:W-:Y:S05]  /*9610*/  YIELD ;  /* 0x0000000000007946 */ /* 0x000fea0003800000 */
[----:B------:R-:W-:-:S13]  /*9620*/  ISETP.NE.AND P0, PT, R5, R0, PT ;  /* 0x000000000500720c */ /* 0x000fda0003f05270 */
[----:B------:R-:W-:Y:S05]  /*9630*/  @P0 BRA `(.L_x_2126) ;  /* 0xfffffffc00ec0947 */ /* 0x000fea000383ffff */
.L_x_2125:
        /* <DEDUP_REMOVED lines=24> */
.L_x_2127:
        /* <DEDUP_REMOVED lines=25> */
.L_x_2128:
        /* <DEDUP_REMOVED lines=11> */
.L_x_5591:


//--------------------- .text._Z35group_norm_nhwc_bwd_one_pass_kernelI11Fp16IOFp16WLi256ELi160ELi640EEv26Group_norm_nhwc_bwd_params --------------------------
	.section	.text._Z35group_norm_nhwc_bwd_one_pass_kernelI11Fp16IOFp16WLi256ELi160ELi640EEv26Group_norm_nhwc_bwd_params,"ax",@progbits
	.align	128
        .global         _Z35group_norm_nhwc_bwd_one_pass_kernelI11Fp16IOFp16WLi256ELi160ELi640EEv26Group_norm_nhwc_bwd_params
        .type           _Z35group_norm_nhwc_bwd_one_pass_kernelI11Fp16IOFp16WLi256ELi160ELi640EEv26Group_norm_nhwc_bwd_params,@function
        .size           _Z35group_norm_nhwc_bwd_one_pass_kernelI11Fp16IOFp16WLi256ELi160ELi640EEv26Group_norm_nhwc_bwd_params,(.L_x_5592 - _Z35group_norm_nhwc_bwd_one_pass_kernelI11Fp16IOFp16WLi256ELi160ELi640EEv26Group_norm_nhwc_bwd_params)
        .other          _Z35group_norm_nhwc_bwd_one_pass_kernelI11Fp16IOFp16WLi256ELi160ELi640EEv26Group_norm_nhwc_bwd_params,@"STO_CUDA_ENTRY STV_DEFAULT"
_Z35group_norm_nhwc_bwd_one_pass_kernelI11Fp16IOFp16WLi256ELi160ELi640EEv26Group_norm_nhwc_bwd_params:
.text._Z35group_norm_nhwc_bwd_one_pass_kernelI11Fp16IOFp16WLi256ELi160ELi640EEv26Group_norm_nhwc_bwd_params:
        /* <DEDUP_REMOVED lines=61> */
.L_x_2276:
        /* <DEDUP_REMOVED lines=832> */
.L_x_2131:
[----:B------:R-:W-:Y:S05]  /*37d0*/  BSYNC B0 ;  /* 0x0000000000007941 */ /* 0x000fea0003800000 */
.L_x_2130:
        /* <DEDUP_REMOVED lines=25> */
.L_x_2132:
        /* <DEDUP_REMOVED lines=34> */
.L_x_2133:
        /* <DEDUP_REMOVED lines=40> */
.L_x_2134:
        /* <DEDUP_REMOVED lines=37> */
.L_x_2135:
        /* <DEDUP_REMOVED lines=37> */
.L_x_2136:
        /* <DEDUP_REMOVED lines=37> */
.L_x_2137:
        /* <DEDUP_REMOVED lines=37> */
.L_x_2138:
        /* <DEDUP_REMOVED lines=37> */
.L_x_2139:
        /* <DEDUP_REMOVED lines=37> */
.L_x_2140:
        /* <DEDUP_REMOVED lines=37> */
.L_x_2141:
        /* <DEDUP_REMOVED lines=37> */
.L_x_2142:
        /* <DEDUP_REMOVED lines=37> */
.L_x_2143:
        /* <DEDUP_REMOVED lines=37> */
.L_x_2144:
        /* <DEDUP_REMOVED lines=37> */
.L_x_2145:
        /* <DEDUP_REMOVED lines=37> */
.L_x_2146:
        /* <DEDUP_REMOVED lines=37> */
.L_x_2147:
        /* <DEDUP_REMOVED lines=37> */
.L_x_2148:
        /* <DEDUP_REMOVED lines=37> */
.L_x_2149:
        /* <DEDUP_REMOVED lines=37> */
.L_x_2150:
        /* <DEDUP_REMOVED lines=37> */
.L_x_2151:
        /* <DEDUP_REMOVED lines=37> */
.L_x_2152:
        /* <DEDUP_REMOVED lines=37> */
.L_x_2153:
        /* <DEDUP_REMOVED lines=37> */
.L_x_2154:
        /* <DEDUP_REMOVED lines=37> */
.L_x_2155:
        /* <DEDUP_REMOVED lines=37> */
.L_x_2156:
        /* <DEDUP_REMOVED lines=37> */
.L_x_2157:
        /* <DEDUP_REMOVED lines=37> */
.L_x_2158:
        /* <DEDUP_REMOVED lines=37> */
.L_x_2159:
        /* <DEDUP_REMOVED lines=37> */
.L_x_2160:
        /* <DEDUP_REMOVED lines=37> */
.L_x_2161:
        /* <DEDUP_REMOVED lines=35> */
.L_x_2162:
        /* <DEDUP_REMOVED lines=33> */
.L_x_2163:
        /* <DEDUP_REMOVED lines=108> */
.L_x_2165:
[----:B------:R-:W-:Y:S05]  /*8780*/  BSYNC B0 ;  /* 0x0000000000007941 */ /* 0x000fea0003800000 */
.L_x_2164:
        /* <DEDUP_REMOVED lines=38> */
.L_x_2167:
[----:B------:R-:W-:Y:S05]  /*89f0*/  BSYNC B0 ;  /* 0x0000000000007941 */ /* 0x000fea0003800000 */
.L_x_2166:
        /* <DEDUP_REMOVED lines=20> */
.L_x_2169:
[----:B------:R-:W-:Y:S05]  /*8b40*/  BSYNC B0 ;  /* 0x0000000000007941 */ /* 0x000fea0003800000 */
.L_x_2168:
        /* <DEDUP_REMOVED lines=40> */
.L_x_2172:
[----:B------:R-:W-:Y:S02]  /*8dd0*/  MOV R24, UR18 ;  /* 0x0000001200187c02 */ /* 0x000fe40008000f00 */
[----:B------:R-:W-:-:S05]  /*8de0*/  MOV R25, UR19 ;  /* 0x0000001300197c02 */ /* 0x000fca0008000f00 */
[----:B------:R-:W2:Y:S04]  /*8df0*/  LDG.E.STRONG.GPU R24, desc[UR22][R24.64] ;  /* 0x0000001618187981 */ /* 0x000ea8000c1ef900 */
[----:B--2---:R-:W-:Y:S01]  /*8e00*/  CCTL.IVALL ;  /* 0x00000000ff00798f */ /* 0x004fe20002000000 */
[----:B------:R-:W-:Y:S05]  /*8e10*/  YIELD ;  /* 0x0000000000007946 */ /* 0x000fea0003800000 */
[----:B------:R-:W-:-:S13]  /*8e20*/  ISETP.NE.AND P0, PT, R24, R26, PT ;  /* 0x0000001a1800720c */ /* 0x000fda0003f05270 */
[----:B------:R-:W-:Y:S05]  /*8e30*/  @P0 BRA `(.L_x_2172) ;  /* 0xfffffffc00e40947 */ /* 0x000fea000383ffff */
.L_x_2171:
        /* <DEDUP_REMOVED lines=19> */
.L_x_2176:
        /* <DEDUP_REMOVED lines=165> */
.L_x_2175:
        /* <DEDUP_REMOVED lines=87> */
.L_x_2177:
[----:B------:R-:W-:-:S13]  /*9f30*/  ISETP.NE.OR P0, PT, RZ, UR16, P0 ;  /* 0x00000010ff007c0c */ /* 0x000fda0008705670 */
[----:B------:R-:W-:Y:S05]  /*9f40*/  @!P0 BRA `(.L_x_2173) ;  /* 0x0000000000b08947 */ /* 0x000fea0003800000 */
.L_x_2174:
        /* <DEDUP_REMOVED lines=44> */
.L_x_2173:
        /* <DEDUP_REMOVED lines=14> */
.L_x_2179:
[----:B------:R-:W-:Y:S05]  /*a2f0*/  BSYNC B0 ;  /* 0x0000000000007941 */ /* 0x000fea0003800000 */
.L_x_2178:
        /* <DEDUP_REMOVED lines=25> */
.L_x_2170:
        /* <DEDUP_REMOVED lines=38> */
.L_x_2180:
        /* <DEDUP_REMOVED lines=23> */
.L_x_2182:
[----:B------:R-:W-:Y:S05]  /*a860*/  BSYNC B0 ;  /* 0x0000000000007941 */ /* 0x000fea0003800000 */
.L_x_2181:
        /* <DEDUP_REMOVED lines=34> */
.L_x_2183:
        /* <DEDUP_REMOVED lines=22> */
.L_x_2185:
[----:B------:R-:W-:Y:S05]  /*abf0*/  BSYNC B0 ;  /* 0x0000000000007941 */ /* 0x000fea0003800000 */
.L_x_2184:
        /* <DEDUP_REMOVED lines=33> */
.L_x_2186:
        /* <DEDUP_REMOVED lines=22> */
.L_x_2188:
[----:B------:R-:W-:Y:S05]  /*af70*/  BSYNC B0 ;  /* 0x0000000000007941 */ /* 0x000fea0003800000 */
.L_x_2187:
        /* <DEDUP_REMOVED lines=33> */
.L_x_2189:
        /* <DEDUP_REMOVED lines=22> */
.L_x_2191:
[----:B------:R-:W-:Y:S05]  /*b2f0*/  BSYNC B0 ;  /* 0x0000000000007941 */ /* 0x000fea0003800000 */
.L_x_2190:
        /* <DEDUP_REMOVED lines=33> */
.L_x_2192:
        /* <DEDUP_REMOVED lines=22> */
.L_x_2194:
[----:B------:R-:W-:Y:S05]  /*b670*/  BSYNC B0 ;  /* 0x0000000000007941 */ /* 0x000fea0003800000 */
.L_x_2193:
        /* <DEDUP_REMOVED lines=48> */
.L_x_2195:
        /* <DEDUP_REMOVED lines=22> */
.L_x_2197:
[----:B------:R-:W-:Y:S05]  /*bae0*/  BSYNC B0 ;  /* 0x0000000000007941 */ /* 0x000fea0003800000 */
.L_x_2196:
        /* <DEDUP_REMOVED lines=25> */
.L_x_2198:
        /* <DEDUP_REMOVED lines=22> */
.L_x_2200:
[----:B------:R-:W-:Y:S05]  /*bde0*/  BSYNC B0 ;  /* 0x0000000000007941 */ /* 0x000fea0003800000 */
.L_x_2199:
        /* <DEDUP_REMOVED lines=32> */
.L_x_2201:
        /* <DEDUP_REMOVED lines=22> */
.L_x_2203:
[----:B------:R-:W-:Y:S05]  /*c150*/  BSYNC B0 ;  /* 0x0000000000007941 */ /* 0x000fea0003800000 */
.L_x_2202:
        /* <DEDUP_REMOVED lines=29> */
.L_x_2204:
        /* <DEDUP_REMOVED lines=22> */
.L_x_2206:
[----:B------:R-:W-:Y:S05]  /*c490*/  BSYNC B0 ;  /* 0x0000000000007941 */ /* 0x000fea0003800000 */
.L_x_2205:
        /* <DEDUP_REMOVED lines=46> */
.L_x_2207:
        /* <DEDUP_REMOVED lines=22> */
.L_x_2209:
[----:B------:R-:W-:Y:S05]  /*c8e0*/  BSYNC B0 ;  /* 0x0000000000007941 */ /* 0x000fea0003800000 */
.L_x_2208:
        /* <DEDUP_REMOVED lines=25> */
.L_x_2210:
        /* <DEDUP_REMOVED lines=22> */
.L_x_2212:
[----:B------:R-:W-:Y:S05]  /*cbe0*/  BSYNC B0 ;  /* 0x0000000000007941 */ /* 0x000fea0003800000 */
.L_x_2211:
        /* <DEDUP_REMOVED lines=32> */
.L_x_2213:
        /* <DEDUP_REMOVED lines=22> */
.L_x_2215:
[----:B------:R-:W-:Y:S05]  /*cf50*/  BSYNC B0 ;  /* 0x0000000000007941 */ /* 0x000fea0003800000 */
.L_x_2214:
        /* <DEDUP_REMOVED lines=30> */
.L_x_2216:
        /* <DEDUP_REMOVED lines=22> */
.L_x_2218:
[----:B------:R-:W-:Y:S05]  /*d2a0*/  BSYNC B0 ;  /* 0x0000000000007941 */ /* 0x000fea0003800000 */
.L_x_2217:
        /* <DEDUP_REMOVED lines=34> */
.L_x_2219:
        /* <DEDUP_REMOVED lines=22> */
.L_x_2221:
[----:B------:R-:W-:Y:S05]  /*d630*/  BSYNC B0 ;  /* 0x0000000000007941 */ /* 0x000fea0003800000 */
.L_x_2220:
        /* <DEDUP_REMOVED lines=33> */
.L_x_2222:
        /* <DEDUP_REMOVED lines=22> */
.L_x_2224:
[----:B------:R-:W-:Y:S05]  /*d9b0*/  BSYNC B0 ;  /* 0x0000000000007941 */ /* 0x000fea0003800000 */
.L_x_2223:
        /* <DEDUP_REMOVED lines=29> */
.L_x_2225:
        /* <DEDUP_REMOVED lines=22> */
.L_x_2227:
[----:B------:R-:W-:Y:S05]  /*dcf0*/  BSYNC B0 ;  /* 0x0000000000007941 */ /* 0x000fea0003800000 */
.L_x_2226:
        /* <DEDUP_REMOVED lines=41> */
.L_x_2228:
        /* <DEDUP_REMOVED lines=22> */
.L_x_2230:
[----:B------:R-:W-:Y:S05]  /*e0f0*/  BSYNC B0 ;  /* 0x0000000000007941 */ /* 0x000fea0003800000 */
.L_x_2229:
        /* <DEDUP_REMOVED lines=25> */
.L_x_2231:
        /* <DEDUP_REMOVED lines=22> */
.L_x_2233:
[----:B------:R-:W-:Y:S05]  /*e3f0*/  BSYNC B0 ;  /* 0x0000000000007941 */ /* 0x000fea0003800000 */
.L_x_2232:
        /* <DEDUP_REMOVED lines=34> */
.L_x_2234:
        /* <DEDUP_REMOVED lines=22> */
.L_x_2236:
[----:B------:R-:W-:Y:S05]  /*e780*/  BSYNC B0 ;  /* 0x0000000000007941 */ /* 0x000fea0003800000 */
.L_x_2235:
        /* <DEDUP_REMOVED lines=29> */
.L_x_2237:
        /* <DEDUP_REMOVED lines=22> */
.L_x_2239:
[----:B------:R-:W-:Y:S05]  /*eac0*/  BSYNC B0 ;  /* 0x0000000000007941 */ /* 0x000fea0003800000 */
.L_x_2238:
        /* <DEDUP_REMOVED lines=45> */
.L_x_2240:
        /* <DEDUP_REMOVED lines=22> */
.L_x_2242:
[----:B------:R-:W-:Y:S05]  /*ef00*/  BSYNC B0 ;  /* 0x0000000000007941 */ /* 0x000fea0003800000 */
.L_x_2241:
        /* <DEDUP_REMOVED lines=25> */
.L_x_2243:
        /* <DEDUP_REMOVED lines=22> */
.L_x_2245:
[----:B------:R-:W-:Y:S05]  /*f200*/  BSYNC B0 ;  /* 0x0000000000007941 */ /* 0x000fea0003800000 */
.L_x_2244:
        /* <DEDUP_REMOVED lines=32> */
.L_x_2246:
        /* <DEDUP_REMOVED lines=22> */
.L_x_2248:
[----:B------:R-:W-:Y:S05]  /*f570*/  BSYNC B0 ;  /* 0x0000000000007941 */ /* 0x000fea0003800000 */
.L_x_2247:
        /* <DEDUP_REMOVED lines=29> */
.L_x_2249:
        /* <DEDUP_REMOVED lines=22> */
.L_x_2251:
[----:B------:R-:W-:Y:S05]  /*f8b0*/  BSYNC B0 ;  /* 0x0000000000007941 */ /* 0x000fea0003800000 */
.L_x_2250:
        /* <DEDUP_REMOVED lines=46> */
.L_x_2252:
        /* <DEDUP_REMOVED lines=22> */
.L_x_2254:
[----:B------:R-:W-:Y:S05]  /*fd00*/  BSYNC B0 ;  /* 0x0000000000007941 */ /* 0x000fea0003800000 */
.L_x_2253:
        /* <DEDUP_REMOVED lines=25> */
.L_x_2255:
        /* <DEDUP_REMOVED lines=22> */
.L_x_2257:
[----:B------:R-:W-:Y:S05]  /*10000*/  BSYNC B0 ;  /* 0x0000000000007941 */ /* 0x000fea0003800000 */
.L_x_2256:
        /* <DEDUP_REMOVED lines=32> */
.L_x_2258:
        /* <DEDUP_REMOVED lines=22> */
.L_x_2260:
[----:B------:R-:W-:Y:S05]  /*10370*/  BSYNC B0 ;  /* 0x0000000000007941 */ /* 0x000fea0003800000 */
.L_x_2259:
        /* <DEDUP_REMOVED lines=29> */
.L_x_2261:
        /* <DEDUP_REMOVED lines=22> */
.L_x_2263:
[----:B------:R-:W-:Y:S05]  /*106b0*/  BSYNC B0 ;  /* 0x0000000000007941 */ /* 0x000fea0003800000 */
.L_x_2262:
        /* <DEDUP_REMOVED lines=47> */
.L_x_2264:
        /* <DEDUP_REMOVED lines=22> */
.L_x_2266:
[----:B------:R-:W-:Y:S05]  /*10b10*/  BSYNC B0 ;  /* 0x0000000000007941 */ /* 0x000fea0003800000 */
.L_x_2265:
        /* <DEDUP_REMOVED lines=25> */
.L_x_2267:
        /* <DEDUP_REMOVED lines=22> */
.L_x_2269:
[----:B------:R-:W-:Y:S05]  /*10e10*/  BSYNC B0 ;  /* 0x0000000000007941 */ /* 0x000fea0003800000 */
.L_x_2268:
        /* <DEDUP_REMOVED lines=31> */
.L_x_2270:
        /* <DEDUP_REMOVED lines=22> */
.L_x_2272:
[----:B------:R-:W-:Y:S05]  /*11170*/  BSYNC B0 ;  /* 0x0000000000007941 */ /* 0x000fea0003800000 */
.L_x_2271:
        /* <DEDUP_REMOVED lines=25> */
.L_x_2273:
        /* <DEDUP_REMOVED lines=21> */
.L_x_2275:
[----:B------:R-:W-:Y:S05]  /*11460*/  BSYNC B0 ;  /* 0x0000000000007941 */ /* 0x000fea0003800000 */
.L_x_2274:
        /* <DEDUP_REMOVED lines=9> */
.L_x_2129:
        /* <DEDUP_REMOVED lines=19> */
.L_x_2278:
[----:B------:R-:W-:Y:S05]  /*11630*/  BSYNC B0 ;  /* 0x0000000000007941 */ /* 0x000fea0003800000 */
.L_x_2277:
        /* <DEDUP_REMOVED lines=11> */
.L_x_2280:
[----:B0-----:R-:W2:Y:S04]  /*116f0*/  LDG.E.STRONG.GPU R7, desc[UR22][R4.64] ;  /* 0x0000001604077981 */ /* 0x001ea8000c1ef900 */
[----:B--2---:R-:W-:Y:S01]  /*11700*/  CCTL.IVALL ;  /* 0x00000000ff00798f */ /* 0x004fe20002000000 */
[----:B------:R-:W-:Y:S05]  /*11710*/  YIELD ;  /* 0x0000000000007946 */ /* 0x000fea0003800000 */
[----:B------:R-:W-:-:S13]  /*11720*/  ISETP.NE.AND P0, PT, R7, R0, PT ;  /* 0x000000000700720c */ /* 0x000fda0003f05270 */
[----:B------:R-:W-:Y:S05]  /*11730*/  @P0 BRA `(.L_x_2280) ;  /* 0xfffffffc00ec0947 */ /* 0x000fea000383ffff */
.L_x_2279:
        /* <DEDUP_REMOVED lines=24> */
.L_x_2281:
        /* <DEDUP_REMOVED lines=25> */
.L_x_2282:
        /* <DEDUP_REMOVED lines=11> */
.L_x_5592:


//--------------------- .text._Z35group_norm_nhwc_bwd_one_pass_kernelI11Fp16IOFp16WLi512ELi160ELi640EEv26Group_norm_nhwc_bwd_params --------------------------
	.section	.text._Z35group_norm_nhwc_bwd_one_pass_kernelI11Fp16IOFp16WLi512ELi160ELi640EEv26Group_norm_nhwc_bwd_params,"ax",@progbits
	.align	128
        .global         _Z35group_norm_nhwc_bwd_one_pass_kernelI11Fp16IOFp16WLi512ELi160ELi640EEv26Group_norm_nhwc_bwd_params
        .type           _Z35group_norm_nhwc_bwd_one_pass_kernelI11Fp16IOFp16WLi512ELi160ELi640EEv26Group_norm_nhwc_bwd_params,@function
        .size           _Z35group_norm_nhwc_bwd_one_pass_kernelI11Fp16IOFp16WLi512ELi160ELi640EEv26Group_norm_nhwc_bwd_params,(.L_x_5593 - _Z35group_norm_nhwc_bwd_one_pass_kernelI11Fp16IOFp16WLi512ELi160ELi640EEv26Group_norm_nhwc_bwd_params)
        .other          _Z35group_norm_nhwc_bwd_one_pass_kernelI11Fp16IOFp16WLi512ELi160ELi640EEv26Group_norm_nhwc_bwd_params,@"STO_CUDA_ENTRY STV_DEFAULT"
_Z35group_norm_nhwc_bwd_one_pass_kernelI11Fp16IOFp16WLi512ELi160ELi640EEv26Group_norm_nhwc_bwd_params:
.text._Z35group_norm_nhwc_bwd_one_pass_kernelI11Fp16IOFp16WLi512ELi160ELi640EEv26Group_norm_nhwc_bwd_params:
        /* <DEDUP_REMOVED lines=32> */
.L_x_2370:
        /* <DEDUP_REMOVED lines=3449> */
[----:B--2---:R-:W-:Y:S02]  /*d990*/  @P2 HADD2.F32 R3, -RZ, R5.H0_H0 ;  /* 0x20000005ff032230 */ /* 0x004fe40000004100 */
[----:B---3--:R-:W-:Y:S02]  /*d9a0*/  @P2 HADD2.F32 R4, -RZ, R10.H0_H0 ;  /* 0x2000000aff042230 */ /* 0x008fe40000004100 */
[----:B----4-:R-:W-:Y:S02]  /*d9b0*/  HADD2.F32 R2, -RZ, R2.H0_H0 ;  /* 0x20000002ff027230 */ /* 0x010fe40000004100 */
[----:B-----5:R-:W-:-:S07]  /*d9c0*/  HADD2.F32 R5, -RZ, R8.H0_H0 ;  /* 0x20000008ff057230 */ /* 0x020fce0000004100 */
.L_x_2285:
[----:B------:R-:W-:Y:S05]  /*d9d0*/  BSYNC B0 ;  /* 0x0000000000007941 */ /* 0x000fea0003800000 */
.L_x_2284:
        /* <DEDUP_REMOVED lines=50> */
.L_x_2286:
        /* <DEDUP_REMOVED lines=46> */
.L_x_2287:
        /* <DEDUP_REMOVED lines=56> */
.L_x_2288:
        /* <DEDUP_REMOVED lines=50> */
.L_x_2289:
        /* <DEDUP_REMOVED lines=49> */
.L_x_2290:
        /* <DEDUP_REMOVED lines=49> */
.L_x_2291:
        /* <DEDUP_REMOVED lines=49> */
.L_x_2292:
        /* <DEDUP_REMOVED lines=45> */
.L_x_2293:
        /* <DEDUP_REMOVED lines=39> */
.L_x_2294:
        /* <DEDUP_REMOVED lines=39> */
.L_x_2295:
        /* <DEDUP_REMOVED lines=39> */
.L_x_2296:
        /* <DEDUP_REMOVED lines=39> */
.L_x_2297:
        /* <DEDUP_REMOVED lines=39> */
.L_x_2298:
        /* <DEDUP_REMOVED lines=39> */
.L_x_2299:
        /* <DEDUP_REMOVED lines=39> */
.L_x_2300:
        /* <DEDUP_REMOVED lines=41> */
.L_x_2301:
        /* <DEDUP_REMOVED lines=43> */
.L_x_2302:
        /* <DEDUP_REMOVED lines=44> */
.L_x_2303:
        /* <DEDUP_REMOVED lines=44> */
.L_x_2304:
        /* <DEDUP_REMOVED lines=44> */
.L_x_2305:
        /* <DEDUP_REMOVED lines=44> */
.L_x_2306:
        /* <DEDUP_REMOVED lines=44> */
.L_x_2307:
        /* <DEDUP_REMOVED lines=44> */
.L_x_2308:
        /* <DEDUP_REMOVED lines=44> */
.L_x_2309:
        /* <DEDUP_REMOVED lines=44> */
.L_x_2310:
        /* <DEDUP_REMOVED lines=44> */
.L_x_2311:
        /* <DEDUP_REMOVED lines=44> */
.L_x_2312:
        /* <DEDUP_REMOVED lines=44> */
.L_x_2313:
        /* <DEDUP_REMOVED lines=44> */
.L_x_2314:
        /* <DEDUP_REMOVED lines=50> */
.L_x_2315:
        /* <DEDUP_REMOVED lines=52> */
.L_x_2316:
        /* <DEDUP_REMOVED lines=61> */
.L_x_2317:
        /* <DEDUP_REMOVED lines=64> */
.L_x_2318:
        /* <DEDUP_REMOVED lines=59> */
.L_x_2319:
        /* <DEDUP_REMOVED lines=57> */
.L_x_2320:
        /* <DEDUP_REMOVED lines=53> */
.L_x_2321:
        /* <DEDUP_REMOVED lines=51> */
.L_x_2322:
        /* <DEDUP_REMOVED lines=47> */
.L_x_2323:
        /* <DEDUP_REMOVED lines=46> */
.L_x_2324:
        /* <DEDUP_REMOVED lines=45> */
.L_x_2325:
        /* <DEDUP_REMOVED lines=43> */
.L_x_2326:
        /* <DEDUP_REMOVED lines=50> */
.L_x_2327:
        /* <DEDUP_REMOVED lines=49> */
.L_x_2328:
        /* <DEDUP_REMOVED lines=53> */
.L_x_2329:
        /* <DEDUP_REMOVED lines=52> */
.L_x_2330:
        /* <DEDUP_REMOVED lines=53> */
.L_x_2331:
        /* <DEDUP_REMOVED lines=50> */
.L_x_2332:
        /* <DEDUP_REMOVED lines=52> */
.L_x_2333:
        /* <DEDUP_REMOVED lines=48> */
.L_x_2334:
        /* <DEDUP_REMOVED lines=50> */
.L_x_2335:
        /* <DEDUP_REMOVED lines=47> */
.L_x_2336:
        /* <DEDUP_REMOVED lines=50> */
.L_x_2337:
        /* <DEDUP_REMOVED lines=47> */
.L_x_2338:
        /* <DEDUP_REMOVED lines=50> */
.L_x_2339:
        /* <DEDUP_REMOVED lines=44> */
.L_x_2340:
        /* <DEDUP_REMOVED lines=42> */
.L_x_2341:
        /* <DEDUP_REMOVED lines=45> */
.L_x_2342:
        /* <DEDUP_REMOVED lines=46> */
.L_x_2343:
        /* <DEDUP_REMOVED lines=50> */
.L_x_2344:
        /* <DEDUP_REMOVED lines=51> */
.L_x_2345:
        /* <DEDUP_REMOVED lines=52> */
.L_x_2346:
        /* <DEDUP_REMOVED lines=62> */
.L_x_2347:
        /* <DEDUP_REMOVED lines=67> */
.L_x_2348:
        /* <DEDUP_REMOVED lines=89> */
.L_x_2349:
        /* <DEDUP_REMOVED lines=379> */
.L_x_2351:
[----:B------:R-:W-:Y:S05]  /*1b3b0*/  BSYNC B0 ;  /* 0x0000000000007941 */ /* 0x000fea0003800000 */
.L_x_2350:
        /* <DEDUP_REMOVED lines=38> */
.L_x_2353:
[----:B------:R-:W-:Y:S05]  /*1b620*/  BSYNC B0 ;  /* 0x0000000000007941 */ /* 0x000fea0003800000 */
.L_x_2352:
        /* <DEDUP_REMOVED lines=30> */
.L_x_2355:
[----:B------:R-:W-:Y:S05]  /*1b810*/  BSYNC B0 ;  /* 0x0000000000007941 */ /* 0x000fea0003800000 */
.L_x_2354:
        /* <DEDUP_REMOVED lines=40> */
.L_x_2359:
[----:B------:R-:W2:Y:S04]  /*1baa0*/  LDG.E.STRONG.GPU R8, desc[UR10][R12.64] ;  /* 0x0000000a0c087981 */ /* 0x000ea8000c1ef900 */
[----:B--2---:R-:W-:Y:S04]  /*1bab0*/  CCTL.IVALL ;  /* 0x00000000ff00798f */ /* 0x004fe80002000000 */
[----:B------:R0:W-:Y:S01]  /*1bac0*/  STL [R1], R8 ;  /* 0x0000000801007387 */ /* 0x0001e20000100800 */
[----:B------:R-:W-:-:S13]  /*1bad0*/  ISETP.NE.AND P0, PT, R8, UR6, PT ;  /* 0x0000000608007c0c */ /* 0x000fda000bf05270 */
[----:B0-----:R-:W-:Y:S05]  /*1bae0*/  @P0 BRA `(.L_x_2359) ;  /* 0xfffffffc00ec0947 */ /* 0x001fea000383ffff */
.L_x_2358:
[----:B------:R-:W-:Y:S05]  /*1baf0*/  BSYNC B0 ;  /* 0x0000000000007941 */ /* 0x000fea0003800000 */
.L_x_2357:
        /* <DEDUP_REMOVED lines=18> */
.L_x_2363:
        /* <DEDUP_REMOVED lines=115> */
.L_x_2362:
        /* <DEDUP_REMOVED lines=61> */
.L_x_2364:
[----:B------:R-:W-:-:S13]  /*1c720*/  ISETP.NE.OR P0, PT, R20, RZ, P0 ;  /* 0x000000ff1400720c */ /* 0x000fda0000705670 */
[----:B------:R-:W-:Y:S05]  /*1c730*/  @!P0 BRA `(.L_x_2360) ;  /* 0x00000000007c8947 */ /* 0x000fea0003800000 */
.L_x_2361:
        /* <DEDUP_REMOVED lines=31> */
.L_x_2360:
        /* <DEDUP_REMOVED lines=11> */
.L_x_2366:
[----:B------:R-:W-:Y:S05]  /*1c9e0*/  BSYNC B0 ;  /* 0x0000000000007941 */ /* 0x000fea0003800000 */
.L_x_2365:
        /* <DEDUP_REMOVED lines=19> */
.L_x_2356:
        /* <DEDUP_REMOVED lines=14> */
.L_x_2369:
        /* <DEDUP_REMOVED lines=103> */
.L_x_2368:
[----:B------:R-:W-:Y:S05]  /*1d270*/  BSYNC B0 ;  /* 0x0000000000007941 */ /* 0x000fea0003800000 */
.L_x_2367:
        /* <DEDUP_REMOVED lines=10> */
.L_x_2283:
        /* <DEDUP_REMOVED lines=25> */
.L_x_2372:
[----:B------:R-:W-:Y:S05]  /*1d4b0*/  BSYNC B0 ;  /* 0x0000000000007941 */ /* 0x000fea0003800000 */
.L_x_2371:
[----:B------:R-:W-:Y:S05]  /*1d4c0*/  @P0 EXIT ;  /* 0x000000000000094d */ /* 0x000fea0003800000 */
[----:B------:R-:W-:Y:S05]  /*1d4d0*/  @P2 BRA `(.L_x_2373) ;  /* 0x0000000000202947 */ /* 0x000fea0003800000 */
[----:B------:R-:W-:-:S05]  /*1d4e0*/  IMAD R0, R6, R7, RZ ;  /* 0x0000000706007224 */ /* 0x000fca00078e02ff */
[----:B------:R-:W-:-:S13]  /*1d4f0*/  ISETP.NE.AND P0, PT, R0, -0x1, PT ;  /* 0xffffffff0000780c */ /* 0x000fda0003f05270 */
[----:B------:R-:W-:Y:S05]  /*1d500*/  @!P0 BRA `(.L_x_2373) ;  /* 0x0000000000148947 */ /* 0x000fea0003800000 */
.L_x_2374:
[----:B-1----:R-:W2:Y:S04]  /*1d510*/  LDG.E.STRONG.GPU R5, desc[UR10][R2.64] ;  /* 0x0000000a02057981 */ /* 0x002ea8000c1ef900 */
[----:B--2---:R-:W-:Y:S01]  /*1d520*/  CCTL.IVALL ;  /* 0x00000000ff00798f */ /* 0x004fe20002000000 */
[----:B------:R-:W-:Y:S05]  /*1d530*/  YIELD ;  /* 0x0000000000007946 */ /* 0x000fea0003800000 */
[----:B------:R-:W-:-:S13]  /*1d540*/  ISETP.NE.AND P0, PT, R5, R0, PT ;  /* 0x000000000500720c */ /* 0x000fda0003f05270 */
[----:B------:R-:W-:Y:S05]  /*1d550*/  @P0 BRA `(.L_x_2374) ;  /* 0xfffffffc00ec0947 */ /* 0x000fea000383ffff */
.L_x_2373:
        /* <DEDUP_REMOVED lines=27> */
.L_x_2375:
        /* <DEDUP_REMOVED lines=27> */
.L_x_2376:
        /* <DEDUP_REMOVED lines=12> */
.L_x_5593:


//--------------------- .text._Z35group_norm_nhwc_bwd_one_pass_kernelI11Fp32IOFp32WLi64ELi160ELi640EEv26Group_norm_nhwc_bwd_params --------------------------
	.section	.text._Z35group_norm_nhwc_bwd_one_pass_kernelI11Fp32IOFp32WLi64ELi160ELi640EEv26Group_norm_nhwc_bwd_params,"ax",@progbits
	.align	128
        .global         _Z35group_norm_nhwc_bwd_one_pass_kernelI11Fp32IOFp32WLi64ELi160ELi640EEv26Group_norm_nhwc_bwd_params
        .type           _Z35group_norm_nhwc_bwd_one_pass_kernelI11Fp32IOFp32WLi64ELi160ELi640EEv26Group_norm_nhwc_bwd_params,@function
        .size           _Z35group_norm_nhwc_bwd_one_pass_kernelI11Fp32IOFp32WLi64ELi160ELi640EEv26Group_norm_nhwc_bwd_params,(.L_x_5594 - _Z35group_norm_nhwc_bwd_one_pass_kernelI11Fp32IOFp32WLi64ELi160ELi640EEv26Group_norm_nhwc_bwd_params)
        .other          _Z35group_norm_nhwc_bwd_one_pass_kernelI11Fp32IOFp32WLi64ELi160ELi640EEv26Group_norm_nhwc_bwd_params,@"STO_CUDA_ENTRY STV_DEFAULT"
_Z35group_norm_nhwc_bwd_one_pass_kernelI11Fp32IOFp32WLi64ELi160ELi640EEv26Group_norm_nhwc_bwd_params:
.text._Z35group_norm_nhwc_bwd_one_pass_kernelI11Fp32IOFp32WLi64ELi160ELi640EEv26Group_norm_nhwc_bwd_params:
        /* <DEDUP_REMOVED lines=12> */
[----:B------:R-:W-:Y:S01]  /*00c0*/  ULDC.64 UR10, c[0x0][0x290] ;  /* 0x0000a400000a7ab9 */ /* 0x000fe20000000a00 */
[----:B------:R-:W-:Y:S01]  /*00d0*/  UMOV UR5, 0x400 ;  /* 0x0000040000057882 */ /* 0x000fe20000000000 */
[----:B------:R-:W-:Y:S01]  /*00e0*/  HFMA2.MMA R52, -RZ, RZ, 0, 0 ;  /* 0x00000000ff347435 */ /* 0x000fe200000001ff */
[----:B------:R-:W-:Y:S02]  /*00f0*/  SHF.R.U32.HI R3, RZ, 0x6, R3 ;  /* 0x00000006ff037819 */ /* 0x000fe40000011603 */
[----:B------:R-:W2:Y:S03]  /*0100*/  S2UR UR7, SR_CTAID.X ;  /* 0x00000000000779c3 */ /* 0x000ea60000002500 */
[----:B------:R-:W-:-:S05]  /*0110*/  IMAD R71, R3, -0x50, R70 ;  /* 0xffffffb003477824 */ /* 0x000fca00078e0246 */
        /* <DEDUP_REMOVED lines=8> */
[----:B------:R-:W-:-:S04]  /*01a0*/  LEA.HI R4, P2, R7, R4, RZ, 0x1 ;  /* 0x0000000407047211 */ /* 0x000fc800078508ff */
[----:B------:R-:W-:Y:S01]  /*01b0*/  IADD3.X R7, RZ, R7, RZ, P2, !PT ;  /* 0x00000007ff077210 */ /* 0x000fe200017fe4ff */
[----:B--2---:R-:W-:Y:S01]  /*01c0*/  IMAD R68, R68, UR7, R3 ;  /* 0x0000000744447c24 */ /* 0x004fe2000f8e0203 */
[----:B------:R-:W-:Y:S02]  /*01d0*/  SHF.R.S32.HI R3, RZ, 0x1f, R70 ;  /* 0x0000001fff037819 */ /* 0x000fe40000011446 */
[----:B------:R-:W-:Y:S02]  /*01e0*/  SHF.R.S64 R4, R4, 0x1, R7 ;  /* 0x0000000104047819 */ /* 0x000fe40000001007 */
[----:B------:R-:W-:Y:S02]  /*01f0*/  LEA.HI R3, R3, R70, RZ, 0x5 ;  /* 0x0000004603037211 */ /* 0x000fe400078f28ff */
[----:B------:R-:W-:Y:S01]  /*0200*/  ISETP.GE.U32.AND P1, PT, R68, UR10, PT ;  /* 0x0000000a44007c0c */ /* 0x000fe2000bf26070 */
[----:B---3--:R-:W-:Y:S01]  /*0210*/  ULEA UR5, UR6, UR5, 0x18 ;  /* 0x0000000506057291 */ /* 0x008fe2000f8ec03f */
[----:B------:R-:W-:Y:S01]  /*0220*/  SHF.R.S32.HI R65, RZ, 0x1f, R68 ;  /* 0x0000001fff417819 */ /* 0x000fe20000011444 */
[----:B------:R-:W-:Y:S01]  /*0230*/  ULDC.U8 UR10, c[0x0][0x2a4] ;  /* 0x0000a900000a7ab9 */ /* 0x000fe20000000000 */
[----:B------:R-:W-:-:S02]  /*0240*/  SHF.R.S32.HI R2, RZ, 0x5, R3 ;  /* 0x00000005ff027819 */ /* 0x000fc40000011403 */
[--C-:B------:R-:W-:Y:S02]  /*0250*/  SHF.R.S64 R3, R0, 0x1, R5.reuse ;  /* 0x0000000100037819 */ /* 0x100fe40000001005 */
[----:B------:R-:W-:Y:S02]  /*0260*/  ISETP.GE.AND.EX P1, PT, R65, UR11, PT, P1 ;  /* 0x0000000b41007c0c */ /* 0x000fe4000bf26310 */
[----:B------:R-:W-:Y:S02]  /*0270*/  SHF.R.S32.HI R0, RZ, 0x1, R5 ;  /* 0x00000001ff007819 */ /* 0x000fe40000011405 */
[----:B------:R-:W-:Y:S02]  /*0280*/  SHF.R.S32.HI R7, RZ, 0x1, R7 ;  /* 0x00000001ff077819 */ /* 0x000fe40000011407 */
[----:B------:R-:W-:Y:S02]  /*0290*/  LEA R2, R2, UR5, 0x3 ;  /* 0x0000000502027c11 */ /* 0x000fe4000f8e18ff */
[----:B------:R-:W-:-:S02]  /*02a0*/  IADD3 R67, R68, 0x8, RZ ;  /* 0x0000000844437810 */ /* 0x000fc40007ffe0ff */
[C---:B------:R-:W-:Y:S02]  /*02b0*/  IADD3 R66, R68.reuse, 0x10, RZ ;  /* 0x0000001044427810 */ /* 0x040fe40007ffe0ff */
[C---:B------:R-:W-:Y:S02]  /*02c0*/  IADD3 R64, R68.reuse, 0x18, RZ ;  /* 0x0000001844407810 */ /* 0x040fe40007ffe0ff */
[C---:B------:R-:W-:Y:S02]  /*02d0*/  IADD3 R62, R68.reuse, 0x20, RZ ;  /* 0x00000020443e7810 */ /* 0x040fe40007ffe0ff */
[----:B------:R-:W-:Y:S02]  /*02e0*/  IADD3 R60, R68, 0x28, RZ ;  /* 0x00000028443c7810 */ /* 0x000fe40007ffe0ff */
[----:B------:R-:W-:Y:S02]  /*02f0*/  ISETP.LT.U32.AND P1, PT, R70, 0x280, !P1 ;  /* 0x000002804600780c */ /* 0x000fe40004f21070 */
[----:B------:R-:W-:-:S02]  /*0300*/  IADD3 R56, R68, 0x30, RZ ;  /* 0x0000003044387810 */ /* 0x000fc40007ffe0ff */
[----:B------:R-:W-:Y:S02]  /*0310*/  IADD3 R54, R68, 0x38, RZ ;  /* 0x0000003844367810 */ /* 0x000fe40007ffe0ff */
[----:B------:R-:W-:Y:S02]  /*0320*/  SHF.L.U64.HI R5, R3, 0x2, R0 ;  /* 0x0000000203057819 */ /* 0x000fe40000010200 */
[----:B-1----:R-:W-:-:S07]  /*0330*/  SHF.L.U64.HI R6, R4, 0x2, R7 ;  /* 0x0000000204067819 */ /* 0x002fce0000010207 */
.L_x_2428:
[----:B01-34-:R-:W0:Y:S01]  /*0340*/  LDC R12, c[0x0][0x2a0] ;  /* 0x0000a800ff0c7b82 */ /* 0x01be220000000800 */
[----:B------:R-:W-:Y:S01]  /*0350*/  ISETP.GE.AND P4, PT, R69, RZ, PT ;  /* 0x000000ff4500720c */ /* 0x000fe20003f86270 */
[----:B------:R-:W-:Y:S01]  /*0360*/  ULDC.64 UR14, c[0x0][0x290] ;  /* 0x0000a400000e7ab9 */ /* 0x000fe20000000a00 */
[----:B------:R-:W-:Y:S01]  /*0370*/  SHF.R.S32.HI R63, RZ, 0x1f, R67 ;  /* 0x0000001fff3f7819 */ /* 0x000fe20000011443 */
[----:B------:R-:W-:Y:S01]  /*0380*/  ULDC.64 UR12, c[0x0][0x298] ;  /* 0x0000a600000c7ab9 */ /* 0x000fe20000000a00 */
[----:B------:R-:W-:Y:S02]  /*0390*/  SHF.R.S32.HI R61, RZ, 0x1f, R66 ;  /* 0x0000001fff3d7819 */ /* 0x000fe40000011442 */
[----:B------:R-:W-:Y:S02]  /*03a0*/  CS2R R42, SRZ ;  /* 0x00000000002a7805 */ /* 0x000fe4000001ff00 */
[----:B------:R-:W-:Y:S01]  /*03b0*/  SHF.R.S32.HI R57, RZ, 0x1f, R64 ;  /* 0x0000001fff397819 */ /* 0x000fe20000011440 */
[----:B------:R-:W1:Y:S01]  /*03c0*/  @P1 LDC.64 R18, c[0x0][0x288] ;  /* 0x0000a200ff121b82 */ /* 0x000e620000000a00 */
[----:B------:R-:W-:-:S02]  /*03d0*/  SHF.R.S32.HI R55, RZ, 0x1f, R62 ;  /* 0x0000001fff377819 */ /* 0x000fc4000001143e */
[----:B------:R-:W-:-:S05]  /*03e0*/  SHF.R.S32.HI R53, RZ, 0x1f, R60 ;  /* 0x0000001fff357819 */ /* 0x000fca000001143c */
[----:B--2---:R-:W2:Y:S01]  /*03f0*/  @P1 LDC.64 R32, c[0x0][0x230] ;  /* 0x00008c00ff201b82 */ /* 0x004ea20000000a00 */
        /* <DEDUP_REMOVED lines=26> */
[----:B------:R-:W-:Y:S02]  /*05a0*/  ISETP.GE.U32.AND P4, PT, R67, UR14, PT ;  /* 0x0000000e43007c0c */ /* 0x000fe4000bf86070 */
[----:B------:R-:W-:Y:S02]  /*05b0*/  SEL R87, R7, R0, !P0 ;  /* 0x0000000007577207 */ /* 0x000fe40004000000 */
[----:B------:R-:W-:-:S02]  /*05c0*/  @P2 IADD3 R9, R9, 0x1, RZ ;  /* 0x0000000109092810 */ /* 0x000fc40007ffe0ff */
[----:B------:R-:W-:Y:S01]  /*05d0*/  ISETP.GE.AND.EX P4, PT, R63, UR15, PT, P4 ;  /* 0x0000000f3f007c0c */ /* 0x000fe2000bf86340 */
[----:B------:R-:W-:Y:S01]  /*05e0*/  IMAD R0, R87, 0xa0, RZ ;  /* 0x000000a057007824 */ /* 0x000fe200078e02ff */
[----:B------:R-:W-:Y:S02]  /*05f0*/  @!P5 IADD3 R9, -R9, RZ, RZ ;  /* 0x000000ff0909d210 */ /* 0x000fe40007ffe1ff */
[----:B------:R-:W-:Y:S02]  /*0600*/  ISETP.GT.U32.OR P4, PT, R70, 0x27f, P4 ;  /* 0x0000027f4600780c */ /* 0x000fe40002784470 */
[----:B------:R-:W-:Y:S02]  /*0610*/  SEL R7, R7, R9, !P0 ;  /* 0x0000000907077207 */ /* 0x000fe40004000000 */
[----:B------:R-:W-:Y:S02]  /*0620*/  SHF.R.S32.HI R9, RZ, 0x1f, R71 ;  /* 0x0000001fff097819 */ /* 0x000fe40000011447 */
[----:B------:R-:W-:-:S02]  /*0630*/  IADD3 R88, P0, R71, R0, RZ ;  /* 0x0000000047587210 */ /* 0x000fc40007f1e0ff */
[----:B------:R-:W-:Y:S02]  /*0640*/  SHF.R.S32.HI R8, RZ, 0x1f, R7 ;  /* 0x0000001fff087819 */ /* 0x000fe40000011407 */
[----:B------:R-:W-:Y:S02]  /*0650*/  LEA.HI.X.SX32 R89, R0, R9, 0x1, P0 ;  /* 0x0000000900597211 */ /* 0x000fe400000f0eff */
[----:B------:R-:W-:Y:S01]  /*0660*/  ISETP.GE.U32.AND P0, PT, R66, UR14, PT ;  /* 0x0000000e42007c0c */ /* 0x000fe2000bf06070 */
[----:B------:R-:W-:Y:S01]  /*0670*/  IMAD R8, R8, UR12, RZ ;  /* 0x0000000c08087c24 */ /* 0x000fe2000f8e02ff */
[----:B------:R-:W3:Y:S01]  /*0680*/  @!P4 LDC.64 R14, c[0x0][0x288] ;  /* 0x0000a200ff0ecb82 */ /* 0x000ee20000000a00 */
[----:B------:R-:W-:Y:S01]  /*0690*/  IMAD.WIDE.U32 R88, R7, UR12, R88 ;  /* 0x0000000c07587c25 */ /* 0x000fe2000f8e0058 */
[----:B------:R-:W-:Y:S02]  /*06a0*/  ISETP.GE.AND.EX P0, PT, R61, UR15, PT, P0 ;  /* 0x0000000f3d007c0c */ /* 0x000fe4000bf06300 */
[----:B------:R-:W-:Y:S01]  /*06b0*/  ISETP.GE.U32.AND P2, PT, R64, UR14, PT ;  /* 0x0000000e40007c0c */ /* 0x000fe2000bf46070 */
[----:B------:R-:W-:Y:S01]  /*06c0*/  IMAD R91, R7, UR13, R8 ;  /* 0x0000000d075b7c24 */ /* 0x000fe2000f8e0208 */
[----:B------:R-:W-:Y:S01]  /*06d0*/  ISETP.GT.U32.OR P0, PT, R70, 0x27f, P0 ;  /* 0x0000027f4600780c */ /* 0x000fe20000704470 */
[----:B-1----:R-:W-:Y:S01]  /*06e0*/  @P1 IMAD R7, R65, R18, RZ ;  /* 0x0000001241071224 */ /* 0x002fe200078e02ff */
[----:B------:R-:W-:Y:S01]  /*06f0*/  ISETP.GE.AND.EX P2, PT, R57, UR15, PT, P2 ;  /* 0x0000000f39007c0c */ /* 0x000fe2000bf46320 */
[----:B------:R-:W1:Y:S01]  /*0700*/  @!P4 LDC.64 R16, c[0x0][0x230] ;  /* 0x00008c00ff10cb82 */ /* 0x000e620000000a00 */
[----:B------:R-:W-:Y:S01]  /*0710*/  IADD3 R91, R89, R91, RZ ;  /* 0x0000005b595b7210 */ /* 0x000fe20007ffe0ff */
[----:B------:R-:W-:Y:S01]  /*0720*/  @P1 IMAD R7, R68, R19, R7 ;  /* 0x0000001344071224 */ /* 0x000fe200078e0207 */
[----:B------:R-:W-:-:S02]  /*0730*/  @P1 MOV R90, R88 ;  /* 0x00000058005a1202 */ /* 0x000fc40000000f00 */
[----:B------:R-:W-:Y:S02]  /*0740*/  ISETP.GT.U32.OR P2, PT, R70, 0x27f, P2 ;  /* 0x0000027f4600780c */ /* 0x000fe40001744470 */
[----:B------:R-:W-:Y:S01]  /*0750*/  @!P4 MOV R20, R88 ;  /* 0x000000580014c202 */ /* 0x000fe20000000f00 */
[----:B------:R-:W-:Y:S01]  /*0760*/  @P1 IMAD.WIDE.U32 R18, R68, R18, R90 ;  /* 0x0000001244121225 */ /* 0x000fe200078e005a */
[----:B------:R-:W4:Y:S01]  /*0770*/  @!P4 LDC.64 R12, c[0x0][0x228] ;  /* 0x00008a00ff0ccb82 */ /* 0x000f220000000a00 */
[----:B------:R-:W-:Y:S02]  /*0780*/  @!P4 MOV R21, R91 ;  /* 0x0000005b0015c202 */ /* 0x000fe40000000f00 */
[----:B------:R-:W-:Y:S02]  /*0790*/  ISETP.GE.U32.AND P3, PT, R62, UR14, PT ;  /* 0x0000000e3e007c0c */ /* 0x000fe4000bf66070 */
[----:B------:R-:W-:Y:S01]  /*07a0*/  @P1 IADD3 R19, R19, R7, RZ ;  /* 0x0000000713131210 */ /* 0x000fe20007ffe0ff */
[-C--:B---3--:R-:W-:Y:S01]  /*07b0*/  @!P4 IMAD.WIDE.U32 R20, R67, R14.reuse, R20 ;  /* 0x0000000e4314c225 */ /* 0x088fe200078e0014 */
[C---:B------:R-:W-:Y:S01]  /*07c0*/  @P1 SHF.L.U32 R7, R18.reuse, 0x2, RZ ;  /* 0x0000000212071819 */ /* 0x040fe200000006ff */
[----:B------:R-:W3:Y:S01]  /*07d0*/  @!P0 LDC.64 R8, c[0x0][0x288] ;  /* 0x0000a200ff088b82 */ /* 0x000ee20000000a00 */
[----:B------:R-:W-:Y:S01]  /*07e0*/  @P1 SHF.L.U64.HI R22, R18, 0x2, R19 ;  /* 0x0000000212161819 */ /* 0x000fe20000010213 */
[----:B------:R-:W-:Y:S01]  /*07f0*/  @!P4 IMAD R18, R63, R14, RZ ;  /* 0x0000000e3f12c224 */ /* 0x000fe200078e02ff */
[----:B--2---:R-:W-:-:S02]  /*0800*/  @P1 IADD3 R32, P6, R7, R32, RZ ;  /* 0x0000002007201210 */ /* 0x004fc40007fde0ff */
[----:B0-----:R-:W-:Y:S01]  /*0810*/  @P1 IADD3 R30, P5, R7, R30, RZ ;  /* 0x0000001e071e1210 */ /* 0x001fe20007fbe0ff */
[----:B------:R-:W-:Y:S01]  /*0820*/  @!P4 IMAD R7, R67, R15, R18 ;  /* 0x0000000f4307c224 */ /* 0x000fe200078e0212 */
[----:B------:R-:W-:Y:S01]  /*0830*/  ISETP.GE.AND.EX P3, PT, R55, UR15, PT, P3 ;  /* 0x0000000f37007c0c */ /* 0x000fe2000bf66330 */
[----:B------:R-:W0:Y:S01]  /*0840*/  @!P2 LDC.64 R10, c[0x0][0x288] ;  /* 0x0000a200ff0aab82 */ /* 0x000e220000000a00 */
[C---:B------:R-:W-:Y:S02]  /*0850*/  @P1 IADD3.X R33, R22.reuse, R33, RZ, P6, !PT ;  /* 0x0000002116211210 */ /* 0x040fe400037fe4ff */
[----:B------:R-:W-:Y:S02]  /*0860*/  @!P4 IADD3 R21, R21, R7, RZ ;  /* 0x000000071515c210 */ /* 0x000fe40007ffe0ff */
[----:B------:R-:W-:Y:S02]  /*0870*/  @P1 IADD3.X R31, R22, R31, RZ, P5, !PT ;  /* 0x0000001f161f1210 */ /* 0x000fe40002ffe4ff */
[C---:B------:R-:W-:Y:S01]  /*0880*/  @!P4 SHF.L.U32 R7, R20.reuse, 0x2, RZ ;  /* 0x000000021407c819 */ /* 0x040fe200000006ff */
[----:B------:R-:W2:Y:S01]  /*0890*/  @!P0 LDC.64 R14, c[0x0][0x230] ;  /* 0x00008c00ff0e8b82 */ /* 0x000ea20000000a00 */
[----:B------:R-:W-:-:S02]  /*08a0*/  @!P4 SHF.L.U64.HI R22, R20, 0x2, R21 ;  /* 0x000000021416c819 */ /* 0x000fc40000010215 */
[----:B------:R-:W-:Y:S02]  /*08b0*/  @!P0 MOV R20, R88 ;  /* 0x0000005800148202 */ /* 0x000fe40000000f00 */
[----:B------:R-:W-:Y:S02]  /*08c0*/  @!P0 MOV R21, R91 ;  /* 0x0000005b00158202 */ /* 0x000fe40000000f00 */
[----:B------:R-:W-:Y:S01]  /*08d0*/  ISETP.GT.U32.OR P3, PT, R70, 0x27f, P3 ;  /* 0x0000027f4600780c */ /* 0x000fe20001f64470 */
[----:B------:R-:W2:Y:S01]  /*08e0*/  @!P0 LDC.64 R18, c[0x0][0x228] ;  /* 0x00008a00ff128b82 */ /* 0x000ea20000000a00 */
[----:B---3--:R-:W-:Y:S01]  /*08f0*/  @!P0 IMAD R23, R61, R8, RZ ;  /* 0x000000083d178224 */ /* 0x008fe200078e02ff */
[C---:B-1----:R-:W-:Y:S01]  /*0900*/  @!P4 IADD3 R16, P5, R7.reuse, R16, RZ ;  /* 0x000000100710c210 */ /* 0x042fe20007fbe0ff */
[----:B------:R-:W-:Y:S01]  /*0910*/  @!P0 IMAD.WIDE.U32 R20, R66, R8, R20 ;  /* 0x0000000842148225 */ /* 0x000fe200078e0014 */
[----:B----4-:R-:W-:Y:S02]  /*0920*/  @!P4 IADD3 R12, P6, R7, R12, RZ ;  /* 0x0000000c070cc210 */ /* 0x010fe40007fde0ff */
[----:B------:R-:W-:Y:S01]  /*0930*/  @!P4 IADD3.X R17, R22, R17, RZ, P5, !PT ;  /* 0x000000111611c210 */ /* 0x000fe20002ffe4ff */
[----:B------:R-:W-:Y:S01]  /*0940*/  @!P0 IMAD R23, R66, R9, R23 ;  /* 0x0000000942178224 */ /* 0x000fe200078e0217 */
[----:B------:R-:W-:Y:S01]  /*0950*/  @!P4 IADD3.X R13, R22, R13, RZ, P6, !PT ;  /* 0x0000000d160dc210 */ /* 0x000fe200037fe4ff */
[----:B0-----:R-:W-:Y:S01]  /*0960*/  @!P2 IMAD R7, R57, R10, RZ ;  /* 0x0000000a3907a224 */ /* 0x001fe200078e02ff */
[----:B------:R-:W-:Y:S01]  /*0970*/  @!P2 MOV R22, R88 ;  /* 0x000000580016a202 */ /* 0x000fe20000000f00 */
[----:B------:R-:W5:Y:S01]  /*0980*/  @!P4 LDG.E.64 R42, desc[UR8][R16.64] ;  /* 0x00000008102ac981 */ /* 0x000f62000c1e1b00 */
[----:B------:R-:W-:Y:S01]  /*0990*/  @!P0 IADD3 R21, R21, R23, RZ ;  /* 0x0000001715158210 */ /* 0x000fe20007ffe0ff */
[----:B------:R-:W0:Y:S01]  /*09a0*/  @!P3 LDC.64 R8, c[0x0][0x288] ;  /* 0x0000a200ff08bb82 */ /* 0x000e220000000a00 */
[----:B------:R-:W-:Y:S01]  /*09b0*/  @!P2 MOV R23, R91 ;  /* 0x0000005b0017a202 */ /* 0x000fe20000000f00 */
[----:B------:R-:W-:Y:S01]  /*09c0*/  @!P2 IMAD R25, R64, R11, R7 ;  /* 0x0000000b4019a224 */ /* 0x000fe200078e0207 */
[----:B------:R-:W-:-:S02]  /*09d0*/  @!P0 SHF.L.U32 R7, R20, 0x2, RZ ;  /* 0x0000000214078819 */ /* 0x000fc400000006ff */
[----:B------:R-:W-:Y:S01]  /*09e0*/  @!P0 SHF.L.U64.HI R20, R20, 0x2, R21 ;  /* 0x0000000214148819 */ /* 0x000fe20000010215 */
[----:B------:R-:W-:Y:S01]  /*09f0*/  @!P2 IMAD.WIDE.U32 R10, R64, R10, R22 ;  /* 0x0000000a400aa225 */ /* 0x000fe200078e0016 */
[----:B--2---:R-:W-:Y:S01]  /*0a00*/  @!P0 IADD3 R14, P5, R7, R14, RZ ;  /* 0x0000000e070e8210 */ /* 0x004fe20007fbe0ff */
[----:B------:R-:W1:Y:S03]  /*0a10*/  @!P2 LDC.64 R28, c[0x0][0x228] ;  /* 0x00008a00ff1cab82 */ /* 0x000e660000000a00 */
[----:B------:R-:W-:Y:S02]  /*0a20*/  @!P2 IADD3 R11, R11, R25, RZ ;  /* 0x000000190b0ba210 */ /* 0x000fe40007ffe0ff */
[----:B------:R-:W-:Y:S02]  /*0a30*/  @!P0 IADD3 R18, P6, R7, R18, RZ ;  /* 0x0000001207128210 */ /* 0x000fe40007fde0ff */
[----:B------:R-:W-:Y:S01]  /*0a40*/  @!P0 IADD3.X R15, R20, R15, RZ, P5, !PT ;  /* 0x0000000f140f8210 */ /* 0x000fe20002ffe4ff */
[----:B------:R-:W2:Y:S01]  /*0a50*/  @!P3 LDC.64 R24, c[0x0][0x228] ;  /* 0x00008a00ff18bb82 */ /* 0x000ea20000000a00 */
[----:B------:R-:W-:-:S02]  /*0a60*/  @!P2 SHF.L.U32 R7, R10, 0x2, RZ ;  /* 0x000000020a07a819 */ /* 0x000fc400000006ff */
[----:B------:R-:W-:Y:S02]  /*0a70*/  @!P2 SHF.L.U64.HI R36, R10, 0x2, R11 ;  /* 0x000000020a24a819 */ /* 0x000fe4000001020b */
[----:B------:R-:W-:Y:S02]  /*0a80*/  CS2R R10, SRZ ;  /* 0x00000000000a7805 */ /* 0x000fe4000001ff00 */
[----:B------:R-:W-:Y:S02]  /*0a90*/  ISETP.GE.U32.AND P5, PT, R60, UR14, PT ;  /* 0x0000000e3c007c0c */ /* 0x000fe4000bfa6070 */
[----:B------:R-:W-:Y:S02]  /*0aa0*/  @!P0 IADD3.X R19, R20, R19, RZ, P6, !PT ;  /* 0x0000001314138210 */ /* 0x000fe400037fe4ff */
[----:B------:R-:W-:Y:S01]  /*0ab0*/  ISETP.GE.AND.EX P5, PT, R53, UR15, PT, P5 ;  /* 0x0000000f35007c0c */ /* 0x000fe2000bfa6350 */
[----:B------:R3:W5:Y:S01]  /*0ac0*/  @!P4 LDG.E.64 R10, desc[UR8][R12.64] ;  /* 0x000000080c0ac981 */ /* 0x000762000c1e1b00 */
[----:B------:R-:W4:Y:S02]  /*0ad0*/  @!P2 LDC.64 R20, c[0x0][0x230] ;  /* 0x00008c00ff14ab82 */ /* 0x000f240000000a00 */
[----:B------:R-:W-:Y:S01]  /*0ae0*/  ISETP.GT.U32.OR P4, PT, R70, 0x27f, P5 ;  /* 0x0000027f4600780c */ /* 0x000fe20002f84470 */
[----:B0-----:R-:W-:-:S04]  /*0af0*/  @!P3 IMAD R22, R55, R8, RZ ;  /* 0x000000083716b224 */ /* 0x001fc800078e02ff */
[C---:B------:R-:W-:Y:S02]  /*0b00*/  @!P3 IMAD R37, R62.reuse, R9, R22 ;  /* 0x000000093e25b224 */ /* 0x040fe400078e0216 */
[----:B------:R-:W0:Y:S01]  /*0b10*/  @!P3 LDC.64 R22, c[0x0][0x230] ;  /* 0x00008c00ff16bb82 */ /* 0x000e220000000a00 */
[----:B------:R-:W-:Y:S02]  /*0b20*/  CS2R R40, SRZ ;  /* 0x0000000000287805 */ /* 0x000fe4000001ff00 */
[----:B---3--:R-:W-:Y:S02]  /*0b30*/  CS2R R12, SRZ ;  /* 0x00000000000c7805 */ /* 0x008fe4000001ff00 */
[----:B------:R-:W-:Y:S02]  /*0b40*/  @!P3 MOV R26, R88 ;  /* 0x00000058001ab202 */ /* 0x000fe40000000f00 */
[----:B------:R-:W-:Y:S01]  /*0b50*/  @!P3 MOV R27, R91 ;  /* 0x0000005b001bb202 */ /* 0x000fe20000000f00 */
[----:B------:R-:W5:Y:S01]  /*0b60*/  @!P0 LDG.E.64 R40, desc[UR8][R14.64] ;  /* 0x000000080e288981 */ /* 0x000f62000c1e1b00 */
[----:B------:R-:W3:Y:S03]  /*0b70*/  @!P4 LDC.64 R34, c[0x0][0x288] ;  /* 0x0000a200ff22cb82 */ /* 0x000ee60000000a00 */
[----:B------:R3:W5:Y:S01]  /*0b80*/  @!P0 LDG.E.64 R12, desc[UR8][R18.64] ;  /* 0x00000008120c8981 */ /* 0x000762000c1e1b00 */
[----:B------:R-:W-:Y:S01]  /*0b90*/  @!P3 IMAD.WIDE.U32 R26, R62, R8, R26 ;  /* 0x000000083e1ab225 */ /* 0x000fe200078e001a */
[----:B----4-:R-:W-:-:S03]  /*0ba0*/  @!P2 IADD3 R20, P0, R7, R20, RZ ;  /* 0x000000140714a210 */ /* 0x010fc60007f1e0ff */
[----:B------:R-:W4:Y:S01]  /*0bb0*/  @!P4 LDC.64 R74, c[0x0][0x230] ;  /* 0x00008c00ff4acb82 */ /* 0x000f220000000a00 */
[----:B------:R-:W-:Y:S02]  /*0bc0*/  @!P3 IADD3 R27, R27, R37, RZ ;  /* 0x000000251b1bb210 */ /* 0x000fe40007ffe0ff */
[----:B------:R-:W-:Y:S02]  /*0bd0*/  @!P2 IADD3.X R21, R36, R21, RZ, P0, !PT ;  /* 0x000000152415a210 */ /* 0x000fe400007fe4ff */
[----:B-1----:R-:W-:Y:S02]  /*0be0*/  @!P2 IADD3 R28, P0, R7, R28, RZ ;  /* 0x0000001c071ca210 */ /* 0x002fe40007f1e0ff */
[----:B------:R-:W-:Y:S01]  /*0bf0*/  @!P3 SHF.L.U32 R7, R26, 0x2, RZ ;  /* 0x000000021a07b819 */ /* 0x000fe200000006ff */
[----:B------:R-:W1:Y:S01]  /*0c00*/  @!P4 LDC.64 R72, c[0x0][0x228] ;  /* 0x00008a00ff48cb82 */ /* 0x000e620000000a00 */
[----:B------:R-:W-:Y:S02]  /*0c10*/  @!P2 IADD3.X R29, R36, R29, RZ, P0, !PT ;  /* 0x0000001d241da210 */ /* 0x000fe400007fe4ff */
[----:B------:R-:W-:-:S02]  /*0c20*/  @!P3 SHF.L.U64.HI R8, R26, 0x2, R27 ;  /* 0x000000021a08b819 */ /* 0x000fc4000001021b */
[----:B0-----:R-:W-:Y:S01]  /*0c30*/  @!P3 IADD3 R22, P0, R7, R22, RZ ;  /* 0x000000160716b210 */ /* 0x001fe20007f1e0ff */
[----:B---3--:R-:W-:-:S03]  /*0c40*/  @!P4 IMAD R18, R53, R34, RZ ;  /* 0x000000223512c224 */ /* 0x008fc600078e02ff */
[----:B------:R-:W-:Y:S02]  /*0c50*/  @!P3 IADD3.X R23, R8, R23, RZ, P0, !PT ;  /* 0x000000170817b210 */ /* 0x000fe400007fe4ff */
[----:B--2---:R-:W-:Y:S01]  /*0c60*/  @!P3 IADD3 R24, P0, R7, R24, RZ ;  /* 0x000000180718b210 */ /* 0x004fe20007f1e0ff */
[----:B------:R-:W-:Y:S01]  /*0c70*/  @!P4 IMAD R7, R60, R35, R18 ;  /* 0x000000233c07c224 */ /* 0x000fe200078e0212 */
[----:B------:R-:W-:Y:S02]  /*0c80*/  @!P4 MOV R18, R88 ;  /* 0x000000580012c202 */ /* 0x000fe40000000f00 */
[----:B------:R-:W-:-:S03]  /*0c90*/  @!P4 MOV R19, R91 ;  /* 0x0000005b0013c202 */ /* 0x000fc60000000f00 */
[----:B------:R-:W-:-:S03]  /*0ca0*/  @!P4 IMAD.WIDE.U32 R34, R60, R34, R18 ;  /* 0x000000223c22c225 */ /* 0x000fc600078e0012 */
[----:B------:R-:W0:Y:S01]  /*0cb0*/  LDC.64 R18, c[0x0][0x248] ;  /* 0x00009200ff127b82 */ /* 0x000e220000000a00 */
[----:B------:R-:W-:Y:S02]  /*0cc0*/  SHF.R.S32.HI R51, RZ, 0x1f, R56 ;  /* 0x0000001fff337819 */ /* 0x000fe40000011438 */
[----:B------:R-:W-:-:S04]  /*0cd0*/  ISETP.GE.U32.AND P5, PT, R56, UR14, PT ;  /* 0x0000000e38007c0c */ /* 0x000fc8000bfa6070 */
[----:B------:R-:W-:-:S04]  /*0ce0*/  ISETP.GE.AND.EX P5, PT, R51, UR15, PT, P5 ;  /* 0x0000000f33007c0c */ /* 0x000fc8000bfa6350 */
[----:B------:R-:W-:Y:S02]  /*0cf0*/  ISETP.GT.U32.OR P5, PT, R70, 0x27f, P5 ;  /* 0x0000027f4600780c */ /* 0x000fe40002fa4470 */
[----:B------:R-:W-:Y:S02]  /*0d00*/  SHF.R.S32.HI R9, RZ, 0x1f, R54 ;  /* 0x0000001fff097819 */ /* 0x000fe40000011436 */
[----:B------:R-:W-:-:S04]  /*0d10*/  ISETP.GE.U32.AND P6, PT, R54, UR14, PT ;  /* 0x0000000e36007c0c */ /* 0x000fc8000bfc6070 */
[----:B------:R-:W-:Y:S01]  /*0d20*/  ISETP.GE.AND.EX P6, PT, R9, UR15, PT, P6 ;  /* 0x0000000f09007c0c */ /* 0x000fe2000bfc6360 */
[----:B0-----:R-:W-:-:S04]  /*0d30*/  IMAD.WIDE R18, R69, 0x8, R18 ;  /* 0x0000000845127825 */ /* 0x001fc800078e0212 */
[----:B------:R-:W0:Y:S01]  /*0d40*/  @!P5 LDC.64 R16, c[0x0][0x288] ;  /* 0x0000a200ff10db82 */ /* 0x000e220000000a00 */
[----:B------:R-:W-:Y:S01]  /*0d50*/  ISETP.GT.U32.OR P6, PT, R70, 0x27f, P6 ;  /* 0x0000027f4600780c */ /* 0x000fe200037c4470 */
[----:B------:R2:W3:Y:S01]  /*0d60*/  LDG.E.64 R38, desc[UR8][R18.64] ;  /* 0x0000000812267981 */ /* 0x0004e2000c1e1b00 */
[----:B------:R-:W-:-:S05]  /*0d70*/  @!P4 IADD3 R35, R35, R7, RZ ;  /* 0x000000072323c210 */ /* 0x000fca0007ffe0ff */
[----:B------:R-:W2:Y:S01]  /*0d80*/  @!P5 LDC.64 R26, c[0x0][0x230] ;  /* 0x00008c00ff1adb82 */ /* 0x000ea20000000a00 */
[----:B------:R-:W-:-:S07]  /*0d90*/  @!P3 IADD3.X R25, R8, R25, RZ, P0, !PT ;  /* 0x000000190819b210 */ /* 0x000fce00007fe4ff */
[----:B------:R-:W2:Y:S01]  /*0da0*/  @!P6 LDC.64 R14, c[0x0][0x288] ;  /* 0x0000a200ff0eeb82 */ /* 0x000ea20000000a00 */
[C---:B------:R-:W-:Y:S02]  /*0db0*/  @!P4 SHF.L.U32 R7, R34.reuse, 0x2, RZ ;  /* 0x000000022207c819 */ /* 0x040fe400000006ff */
[----:B------:R-:W-:Y:S02]  /*0dc0*/  @!P4 SHF.L.U64.HI R8, R34, 0x2, R35 ;  /* 0x000000022208c819 */ /* 0x000fe40000010223 */
[----:B------:R-:W-:Y:S02]  /*0dd0*/  @!P5 MOV R34, R88 ;  /* 0x000000580022d202 */ /* 0x000fe40000000f00 */
[----:B------:R-:W-:Y:S01]  /*0de0*/  @!P5 MOV R35, R91 ;  /* 0x0000005b0023d202 */ /* 0x000fe20000000f00 */
[----:B0-----:R-:W-:Y:S01]  /*0df0*/  @!P5 IMAD R36, R51, R16, RZ ;  /* 0x000000103324d224 */ /* 0x001fe200078e02ff */
[----:B------:R-:W0:Y:S01]  /*0e00*/  @!P5 LDC.64 R48, c[0x0][0x228] ;  /* 0x00008a00ff30db82 */ /* 0x000e220000000a00 */
[----:B----4-:R-:W-:-:S02]  /*0e10*/  @!P4 IADD3 R74, P0, R7, R74, RZ ;  /* 0x0000004a074ac210 */ /* 0x010fc40007f1e0ff */
[C---:B------:R-:W-:Y:S02]  /*0e20*/  @!P5 IMAD R37, R56.reuse, R17, R36 ;  /* 0x000000113825d224 */ /* 0x040fe400078e0224 */
[----:B------:R-:W-:-:S03]  /*0e30*/  @!P5 IMAD.WIDE.U32 R16, R56, R16, R34 ;  /* 0x000000103810d225 */ /* 0x000fc600078e0022 */
[----:B------:R-:W4:Y:S01]  /*0e40*/  @!P6 LDC.64 R58, c[0x0][0x230] ;  /* 0x00008c00ff3aeb82 */ /* 0x000f220000000a00 */
[----:B------:R-:W-:Y:S02]  /*0e50*/  @!P4 IADD3.X R75, R8, R75, RZ, P0, !PT ;  /* 0x0000004b084bc210 */ /* 0x000fe400007fe4ff */
[----:B-1----:R-:W-:Y:S02]  /*0e60*/  @!P4 IADD3 R72, P0, R7, R72, RZ ;  /* 0x000000480748c210 */ /* 0x002fe40007f1e0ff */
[----:B------:R-:W-:-:S03]  /*0e70*/  @!P5 IADD3 R17, R17, R37, RZ ;  /* 0x000000251111d210 */ /* 0x000fc60007ffe0ff */
[----:B------:R-:W1:Y:S01]  /*0e80*/  @!P6 LDC.64 R46, c[0x0][0x228] ;  /* 0x00008a00ff2eeb82 */ /* 0x000e620000000a00 */
[----:B------:R-:W-:Y:S01]  /*0e90*/  @!P4 IADD3.X R73, R8, R73, RZ, P0, !PT ;  /* 0x000000490849c210 */ /* 0x000fe200007fe4ff */
[----:B--2---:R-:W-:Y:S01]  /*0ea0*/  @!P6 IMAD R34, R9, R14, RZ ;  /* 0x0000000e0922e224 */ /* 0x004fe200078e02ff */
[C---:B------:R-:W-:Y:S02]  /*0eb0*/  @!P5 SHF.L.U32 R7, R16.reuse, 0x2, RZ ;  /* 0x000000021007d819 */ /* 0x040fe400000006ff */
[----:B------:R-:W-:Y:S02]  /*0ec0*/  @!P5 SHF.L.U64.HI R8, R16, 0x2, R17 ;  /* 0x000000021008d819 */ /* 0x000fe40000010211 */
[----:B------:R-:W-:Y:S02]  /*0ed0*/  @!P6 MOV R16, R88 ;  /* 0x000000580010e202 */ /* 0x000fe40000000f00 */
[----:B------:R-:W-:Y:S01]  /*0ee0*/  @!P6 MOV R17, R91 ;  /* 0x0000005b0011e202 */ /* 0x000fe20000000f00 */
[C---:B------:R-:W-:Y:S01]  /*0ef0*/  @!P6 IMAD R35, R54.reuse, R15, R34 ;  /* 0x0000000f3623e224 */ /* 0x040fe200078e0222 */
[----:B------:R-:W-:Y:S01]  /*0f00*/  @!P5 IADD3 R26, P0, R7, R26, RZ ;  /* 0x0000001a071ad210 */ /* 0x000fe20007f1e0ff */
[----:B------:R-:W-:-:S03]  /*0f10*/  @!P6 IMAD.WIDE.U32 R14, R54, R14, R16 ;  /* 0x0000000e360ee225 */ /* 0x000fc600078e0010 */
[----:B------:R-:W-:Y:S02]  /*0f20*/  @!P5 IADD3.X R27, R8, R27, RZ, P0, !PT ;  /* 0x0000001b081bd210 */ /* 0x000fe400007fe4ff */
[----:B0-----:R-:W-:Y:S02]  /*0f30*/  @!P5 IADD3 R48, P0, R7, R48, RZ ;  /* 0x000000300730d210 */ /* 0x001fe40007f1e0ff */
[----:B------:R-:W-:Y:S02]  /*0f40*/  @!P6 IADD3 R15, R15, R35, RZ ;  /* 0x000000230f0fe210 */ /* 0x000fe40007ffe0ff */
[----:B------:R-:W-:Y:S02]  /*0f50*/  @!P6 SHF.L.U32 R7, R14, 0x2, RZ ;  /* 0x000000020e07e819 */ /* 0x000fe400000006ff */
[----:B------:R-:W-:Y:S02]  /*0f60*/  @!P5 IADD3.X R49, R8, R49, RZ, P0, !PT ;  /* 0x000000310831d210 */ /* 0x000fe400007fe4ff */
[----:B------:R-:W-:-:S02]  /*0f70*/  CS2R R44, SRZ ;  /* 0x00000000002c7805 */ /* 0x000fc4000001ff00 */
[----:B------:R-:W-:Y:S02]  /*0f80*/  @!P6 SHF.L.U64.HI R14, R14, 0x2, R15 ;  /* 0x000000020e0ee819 */ /* 0x000fe4000001020f */
[----:B------:R-:W-:Y:S02]  /*0f90*/  CS2R R16, SRZ ;  /* 0x0000000000107805 */ /* 0x000fe4000001ff00 */
[C---:B----4-:R-:W-:Y:S02]  /*0fa0*/  @!P6 IADD3 R58, P0, R7.reuse, R58, RZ ;  /* 0x0000003a073ae210 */ /* 0x050fe40007f1e0ff */
[----:B------:R-:W-:Y:S01]  /*0fb0*/  CS2R R18, SRZ ;  /* 0x0000000000127805 */ /* 0x000fe2000001ff00 */
[----:B------:R0:W5:Y:S01]  /*0fc0*/  @P1 LDG.E.64 R44, desc[UR8][R32.64] ;  /* 0x00000008202c1981 */ /* 0x000162000c1e1b00 */
[C---:B------:R-:W-:Y:S02]  /*0fd0*/  @!P6 IADD3.X R59, R14.reuse, R59, RZ, P0, !PT ;  /* 0x0000003b0e3be210 */ /* 0x040fe400007fe4ff */
[----:B-1----:R-:W-:Y:S01]  /*0fe0*/  @!P6 IADD3 R46, P0, R7, R46, RZ ;  /* 0x0000002e072ee210 */ /* 0x002fe20007f1e0ff */
[----:B------:R1:W5:Y:S04]  /*0ff0*/  @!P2 LDG.E.64 R16, desc[UR8][R28.64] ;  /* 0x000000081c10a981 */ /* 0x000368000c1e1b00 */
[----:B------:R2:W5:Y:S01]  /*1000*/  @!P3 LDG.E.64 R18, desc[UR8][R24.64] ;  /* 0x000000081812b981 */ /* 0x000562000c1e1b00 */
[----:B------:R-:W-:-:S02]  /*1010*/  @!P6 IADD3.X R47, R14, R47, RZ, P0, !PT ;  /* 0x0000002f0e2fe210 */ /* 0x000fc400007fe4ff */
[----:B0-----:R-:W-:Y:S02]  /*1020*/  CS2R R32, SRZ ;  /* 0x0000000000207805 */ /* 0x001fe4000001ff00 */
[----:B-1----:R-:W-:-:S04]  /*1030*/  CS2R R28, SRZ ;  /* 0x00000000001c7805 */ /* 0x002fc8000001ff00 */
[----:B------:R-:W5:Y:S01]  /*1040*/  @!P4 LDG.E.64 R32, desc[UR8][R74.64] ;  /* 0x000000084a20c981 */ /* 0x000f62000c1e1b00 */
[----:B--2---:R-:W-:-:S03]  /*1050*/  CS2R R24, SRZ ;  /* 0x0000000000187805 */ /* 0x004fc6000001ff00 */
[----:B------:R-:W5:Y:S04]  /*1060*/  @!P6 LDG.E.64 R28, desc[UR8][R58.64] ;  /* 0x000000083a1ce981 */ /* 0x000f68000c1e1b00 */
[----:B------:R-:W5:Y:S01]  /*1070*/  @!P6 LDG.E.64 R24, desc[UR8][R46.64] ;  /* 0x000000082e18e981 */ /* 0x000f62000c1e1b00 */
[----:B------:R-:W-:-:S06]  /*1080*/  CS2R R36, SRZ ;  /* 0x0000000000247805 */ /* 0x000fcc000001ff00 */
[----:B------:R0:W5:Y:S02]  /*1090*/  @!P2 LDG.E.64 R36, desc[UR8][R20.64] ;  /* 0x000000081424a981 */ /* 0x000164000c1e1b00 */
[----:B0-----:R-:W-:-:S06]  /*10a0*/  CS2R R20, SRZ ;  /* 0x0000000000147805 */ /* 0x001fcc000001ff00 */
[----:B------:R0:W5:Y:S01]  /*10b0*/  @!P4 LDG.E.64 R20, desc[UR8][R72.64] ;  /* 0x000000084814c981 */ /* 0x000162000c1e1b00 */
[----:B------:R-:W-:Y:S02]  /*10c0*/  CS2R R14, SRZ ;  /* 0x00000000000e7805 */ /* 0x000fe4000001ff00 */
[----:B------:R-:W-:-:S04]  /*10d0*/  CS2R R34, SRZ ;  /* 0x0000000000227805 */ /* 0x000fc8000001ff00 */
[----:B------:R1:W5:Y:S01]  /*10e0*/  @P1 LDG.E.64 R14, desc[UR8][R30.64] ;  /* 0x000000081e0e1981 */ /* 0x000362000c1e1b00 */
[----:B0-----:R-:W-:-:S03]  /*10f0*/  MOV R72, 0x3f800000 ;  /* 0x3f80000000487802 */ /* 0x001fc60000000f00 */
[----:B------:R0:W5:Y:S01]  /*1100*/  @!P3 LDG.E.64 R34, desc[UR8][R22.64] ;  /* 0x000000081622b981 */ /* 0x000162000c1e1b00 */
[----:B------:R-:W-:Y:S01]  /*1110*/  BSSY B0, `(.L_x_2378) ;  /* 0x0000018000007945 */ /* 0x000fe20003800000 */
[----:B-1----:R-:W-:Y:S02]  /*1120*/  CS2R R30, SRZ ;  /* 0x00000000001e7805 */ /* 0x002fe4000001ff00 */
[----:B0-----:R-:W-:-:S04]  /*1130*/  CS2R R22, SRZ ;  /* 0x0000000000167805 */ /* 0x001fc8000001ff00 */
[----:B------:R0:W5:Y:S04]  /*1140*/  @!P5 LDG.E.64 R30, desc[UR8][R26.64] ;  /* 0x000000081a1ed981 */ /* 0x000168000c1e1b00 */
[----:B------:R1:W5:Y:S01]  /*1150*/  @!P5 LDG.E.64 R22, desc[UR8][R48.64] ;  /* 0x000000083016d981 */ /* 0x000362000c1e1b00 */
[----:B0-----:R-:W-:Y:S02]  /*1160*/  CS2R R26, SRZ ;  /* 0x00000000001a7805 */ /* 0x001fe4000001ff00 */
[----:B-1----:R-:W-:Y:S01]  /*1170*/  CS2R R48, SRZ ;  /* 0x0000000000307805 */ /* 0x002fe2000001ff00 */
[----:B---3--:R-:W-:-:S05]  /*1180*/  FFMA.FTZ R8, -R38, R38, R39 ;  /* 0x0000002626087223 */ /* 0x008fca0000010127 */
[----:B------:R-:W-:-:S13]  /*1190*/  FSETP.GTU.FTZ.AND P0, PT, R8, RZ, PT ;  /* 0x000000ff0800720b */ /* 0x000fda0003f1c000 */
[----:B------:R-:W0:Y:S02]  /*11a0*/  @P0 LDC R7, c[0x0][0x250] ;  /* 0x00009400ff070b82 */ /* 0x000e240000000800 */
[----:B0-----:R-:W-:-:S04]  /*11b0*/  @P0 FADD.FTZ R7, R8, R7 ;  /* 0x0000000708070221 */ /* 0x001fc80000010000 */
[----:B------:R0:W1:Y:S01]  /*11c0*/  @P0 MUFU.RSQ R72, R7 ;  /* 0x0000000700480308 */ /* 0x0000620000001400 */
[----:B------:R-:W-:-:S13]  /*11d0*/  ISETP.GT.U32.AND P0, PT, R70, 0x27f, PT ;  /* 0x0000027f4600780c */ /* 0x000fda0003f04070 */
[----:B0-----:R-:W-:Y:S05]  /*11e0*/  @P0 BRA `(.L_x_2379) ;  /* 0x0000000000280947 */ /* 0x001fea0003800000 */
[----:B------:R-:W-:Y:S01]  /*11f0*/  ISETP.NE.AND P0, PT, RZ, UR10, PT ;  /* 0x0000000aff007c0c */ /* 0x000fe2000bf05270 */
[----:B------:R-:W0:Y:S01]  /*1200*/  LDC.64 R46, c[0x0][0x238] ;  /* 0x00008e00ff2e7b82 */ /* 0x000e220000000a00 */
[----:B------:R-:W-:-:S04]  /*1210*/  IADD3 R7, R71, R0, RZ ;  /* 0x0000000047077210 */ /* 0x000fc80007ffe0ff */
[----:B------:R-:W-:-:S07]  /*1220*/  SHF.R.S32.HI R0, RZ, 0x1f, R7 ;  /* 0x0000001fff007819 */ /* 0x000fce0000011407 */
[----:B------:R-:W2:Y:S01]  /*1230*/  @P0 LDC.64 R26, c[0x0][0x240] ;  /* 0x00009000ff1a0b82 */ /* 0x000ea20000000a00 */
[C---:B0-----:R-:W-:Y:S01]  /*1240*/  IMAD.WIDE R46, R7.reuse, 0x4, R46 ;  /* 0x00000004072e7825 */ /* 0x041fe200078e022e */
[----:B--2---:R-:W-:-:S04]  /*1250*/  @P0 LEA R58, P2, R7, R26, 0x2 ;  /* 0x0000001a073a0211 */ /* 0x004fc800078410ff */
[----:B------:R-:W-:Y:S02]  /*1260*/  @P0 LEA.HI.X R59, R7, R27, R0, 0x2, P2 ;  /* 0x0000001b073b0211 */ /* 0x000fe400010f1400 */
[----:B------:R0:W5:Y:S04]  /*1270*/  LDG.E.64 R26, desc[UR8][R46.64] ;  /* 0x000000082e1a7981 */ /* 0x000168000c1e1b00 */
[----:B------:R0:W5:Y:S03]  /*1280*/  @P0 LDG.E.64 R48, desc[UR8][R58.64] ;  /* 0x000000083a300981 */ /* 0x000166000c1e1b00 */
.L_x_2379:
[----:B------:R-:W-:Y:S05]  /*1290*/  BSYNC B0 ;  /* 0x0000000000007941 */ /* 0x000fea0003800000 */
.L_x_2378:
[----:B------:R-:W-:Y:S01]  /*12a0*/  ISETP.NE.AND P5, PT, RZ, UR10, PT ;  /* 0x0000000aff007c0c */ /* 0x000fe2000bfa5270 */
[C---:B-----5:R-:W-:Y:S01]  /*12b0*/  FADD.FTZ R73, -R38.reuse, R44 ;  /* 0x0000002c26497221 */ /* 0x060fe20000010100 */
[C---:B------:R-:W-:Y:S01]  /*12c0*/  FADD.FTZ R7, -R38.reuse, R45 ;  /* 0x0000002d26077221 */ /* 0x040fe20000010100 */
[C---:B------:R-:W-:Y:S01]  /*12d0*/  FADD.FTZ R75, -R38.reuse, R42 ;  /* 0x0000002a264b7221 */ /* 0x040fe20000010100 */
[----:B------:R-:W-:Y:S01]  /*12e0*/  FADD.FTZ R45, -R38, R43 ;  /* 0x0000002b262d7221 */ /* 0x000fe20000010100 */
[----:B------:R-:W-:Y:S01]  /*12f0*/  MOV R44, R14 ;  /* 0x0000000e002c7202 */ /* 0x000fe20000000f00 */
[-C--:B-1----:R-:W-:Y:S01]  /*1300*/  FMUL.FTZ R73, R73, R72.reuse ;  /* 0x0000004849497220 */ /* 0x082fe20000410000 */
[----:B------:R-:W-:Y:S01]  /*1310*/  MOV R43, R15 ;  /* 0x0000000f002b7202 */ /* 0x000fe20000000f00 */
[----:B------:R-:W-:Y:S01]  /*1320*/  FMUL.FTZ R0, R7, R72 ;  /* 0x0000004807007220 */ /* 0x000fe20000410000 */
[----:B------:R-:W-:-:S04]  /*1330*/  MOV R42, R10 ;  /* 0x0000000a002a7202 */ /* 0x000fc80000000f00 */
[----:B------:R-:W-:Y:S05]  /*1340*/  @!P5 BRA `(.L_x_2380) ;  /* 0x000000000048d947 */ /* 0x000fea0003800000 */
        /* <DEDUP_REMOVED lines=18> */
.L_x_2380:
[----:B0-----:R-:W-:Y:S01]  /*1470*/  FMUL.FTZ R46, R44, R26 ;  /* 0x0000001a2c2e7220 */ /* 0x001fe20000410000 */
[----:B------:R-:W-:Y:S01]  /*1480*/  MOV R39, R11 ;  /* 0x0000000b00277202 */ /* 0x000fe20000000f00 */
        /* <DEDUP_REMOVED lines=16> */
[----:B0-----:R-:W-:-:S04]  /*1590*/  FADD.FTZ R77, -R76, 1 ;  /* 0x3f8000004c4d7421 */ /* 0x001fc80000010100 */
[----:B------:R-:W-:Y:S01]  /*15a0*/  FFMA.FTZ R80, R42, R77, 1 ;  /* 0x3f8000002a507423 */ /* 0x000fe2000001004d */
[----:B-1----:R-:W-:Y:S01]  /*15b0*/  FADD.FTZ R78, -R75, 1 ;  /* 0x3f8000004b4e7421 */ /* 0x002fe20000010100 */
[----:B------:R-:W-:-:S03]  /*15c0*/  FMUL.FTZ R75, R10, R75 ;  /* 0x0000004b0a4b7220 */ /* 0x000fc60000410000 */
[----:B------:R-:W-:Y:S01]  /*15d0*/  FFMA.FTZ R78, R39, R78, 1 ;  /* 0x3f800000274e7423 */ /* 0x000fe2000001004e */
[----:B------:R-:W-:-:S03]  /*15e0*/  FMUL.FTZ R39, R11, R76 ;  /* 0x0000004c0b277220 */ /* 0x000fc60000410000 */
[----:B------:R-:W-:Y:S01]  /*15f0*/  FMUL.FTZ R42, R75, R78 ;  /* 0x0000004e4b2a7220 */ /* 0x000fe20000410000 */
[----:B------:R-:W-:-:S07]  /*1600*/  FMUL.FTZ R39, R39, R80 ;  /* 0x0000005027277220 */ /* 0x000fce0000410000 */
.L_x_2381:
[----:B------:R-:W-:Y:S01]  /*1610*/  FFMA.FTZ R74, R0, R47, R59 ;  /* 0x0000002f004a7223 */ /* 0x000fe2000001003b */
[----:B------:R-:W-:Y:S01]  /*1620*/  FMUL.FTZ R58, R42, R26 ;  /* 0x0000001a2a3a7220 */ /* 0x000fe20000410000 */
[----:B------:R-:W-:Y:S01]  /*1630*/  FADD.FTZ R47, R47, R46 ;  /* 0x0000002e2f2f7221 */ /* 0x000fe20000010000 */
[C---:B------:R-:W-:Y:S01]  /*1640*/  FADD.FTZ R75, -R38.reuse, R40 ;  /* 0x00000028264b7221 */ /* 0x040fe20000010100 */
[----:B------:R-:W-:Y:S01]  /*1650*/  FADD.FTZ R59, -R38, R41 ;  /* 0x00000029263b7221 */ /* 0x000fe20000010100 */
[----:B------:R-:W-:Y:S01]  /*1660*/  FFMA.FTZ R45, R7, R58, R74 ;  /* 0x0000003a072d7223 */ /* 0x000fe2000001004a */
[----:B------:R-:W-:Y:S01]  /*1670*/  FADD.FTZ R46, R47, R58 ;  /* 0x0000003a2f2e7221 */ /* 0x000fe20000010000 */
[----:B------:R-:W-:Y:S01]  /*1680*/  MOV R41, R12 ;  /* 0x0000000c00297202 */ /* 0x000fe20000000f00 */
[-C--:B------:R-:W-:Y:S01]  /*1690*/  FMUL.FTZ R75, R75, R72.reuse ;  /* 0x000000484b4b7220 */ /* 0x080fe20000410000 */
[----:B------:R-:W-:Y:S01]  /*16a0*/  MOV R40, R13 ;  /* 0x0000000d00287202 */ /* 0x000fe20000000f00 */
        /* <DEDUP_REMOVED lines=17> */
[----:B------:R-:W-:-:S03]  /*17c0*/  FMUL.FTZ R78, R13, R78 ;  /* 0x0000004e0d4e7220 */ /* 0x000fc60000410000 */
[----:B------:R-:W-:Y:S01]  /*17d0*/  FFMA.FTZ R81, R41, R80, 1 ;  /* 0x3f80000029517423 */ /* 0x000fe20000010050 */
[----:B------:R-:W-:-:S03]  /*17e0*/  FMUL.FTZ R41, R79, R40 ;  /* 0x000000284f297220 */ /* 0x000fc60000410000 */
[----:B------:R-:W-:-:S07]  /*17f0*/  FMUL.FTZ R40, R78, R81 ;  /* 0x000000514e287220 */ /* 0x000fce0000410000 */
.L_x_2382:
        /* <DEDUP_REMOVED lines=31> */
.L_x_2383:
        /* <DEDUP_REMOVED lines=25> */
[----:B------:R-:W-:Y:S01]  /*1b80*/  FMUL.FTZ R35, R18, R59 ;  /* 0x0000003b12237220 */ /* 0x000fe20000410000 */
[----:B-1----:R-:W-:Y:S01]  /*1b90*/  FADD.FTZ R83, -R82, 1 ;  /* 0x3f80000052537421 */ /* 0x002fe20000010100 */
[----:B------:R-:W-:-:S03]  /*1ba0*/  FMUL.FTZ R82, R19, R82 ;  /* 0x0000005213527220 */ /* 0x000fc60000410000 */
[----:B------:R-:W-:Y:S01]  /*1bb0*/  FFMA.FTZ R83, R34, R83, 1 ;  /* 0x3f80000022537423 */ /* 0x000fe20000010053 */
[----:B------:R-:W-:-:S03]  /*1bc0*/  FMUL.FTZ R34, R35, R84 ;  /* 0x0000005423227220 */ /* 0x000fc60000410000 */
[----:B------:R-:W-:-:S07]  /*1bd0*/  FMUL.FTZ R35, R82, R83 ;  /* 0x0000005352237220 */ /* 0x000fce0000410000 */
.L_x_2384:
        /* <DEDUP_REMOVED lines=25> */
[----:B-1----:R-:W-:-:S04]  /*1d70*/  FADD.FTZ R33, -R84, 1 ;  /* 0x3f80000054217421 */ /* 0x002fc80000010100 */
[----:B------:R-:W-:Y:S01]  /*1d80*/  FFMA.FTZ R85, R32, R33, 1 ;  /* 0x3f80000020557423 */ /* 0x000fe20000010021 */
[----:B------:R-:W-:Y:S01]  /*1d90*/  FMUL.FTZ R33, R20, R59 ;  /* 0x0000003b14217220 */ /* 0x000fe20000410000 */
[----:B------:R-:W-:-:S03]  /*1da0*/  FMUL.FTZ R32, R21, R84 ;  /* 0x0000005415207220 */ /* 0x000fc60000410000 */
[----:B------:R-:W-:Y:S01]  /*1db0*/  FMUL.FTZ R33, R33, R86 ;  /* 0x0000005621217220 */ /* 0x000fe20000410000 */
[----:B------:R-:W-:-:S07]  /*1dc0*/  FMUL.FTZ R32, R32, R85 ;  /* 0x0000005520207220 */ /* 0x000fce0000410000 */
.L_x_2385:
[----:B------:R-:W-:Y:S01]  /*1dd0*/  FFMA.FTZ R82, R78, R47, R45 ;  /* 0x0000002f4e527223 */ /* 0x000fe2000001002d */
[----:B------:R-:W-:Y:S01]  /*1de0*/  FMUL.FTZ R58, R33, R26 ;  /* 0x0000001a213a7220 */ /* 0x000fe20000410000 */
[----:B------:R-:W-:Y:S01]  /*1df0*/  FADD.FTZ R59, R47, R46 ;  /* 0x0000002e2f3b7221 */ /* 0x000fe20000010000 */
[----:B------:R-:W-:Y:S01]  /*1e00*/  FMUL.FTZ R47, R32, R27 ;  /* 0x0000001b202f7220 */ /* 0x000fe20000410000 */
[----:B------:R-:W-:Y:S01]  /*1e10*/  FADD.FTZ R83, -R38, R30 ;  /* 0x0000001e26537221 */ /* 0x000fe20000010100 */
[----:B------:R-:W-:Y:S01]  /*1e20*/  FFMA.FTZ R45, R81, R58, R82 ;  /* 0x0000003a512d7223 */ /* 0x000fe20000010052 */
[----:B------:R-:W-:Y:S01]  /*1e30*/  FADD.FTZ R58, R59, R58 ;  /* 0x0000003a3b3a7221 */ /* 0x000fe20000010000 */
[----:B------:R-:W-:Y:S01]  /*1e40*/  MOV R30, R22 ;  /* 0x00000016001e7202 */ /* 0x000fe20000000f00 */
[----:B------:R-:W-:Y:S01]  /*1e50*/  FMUL.FTZ R83, R83, R72 ;  /* 0x0000004853537220 */ /* 0x000fe20000410000 */
[----:B------:R-:W-:Y:S01]  /*1e60*/  FFMA.FTZ R46, R80, R47, R45 ;  /* 0x0000002f502e7223 */ /* 0x000fe2000001002d */
[----:B------:R-:W-:Y:S01]  /*1e70*/  FADD.FTZ R45, R47, R58 ;  /* 0x0000003a2f2d7221 */ /* 0x000fe20000010000 */
[----:B------:R-:W-:Y:S01]  /*1e80*/  FADD.FTZ R47, -R38, R31 ;  /* 0x0000001f262f7221 */ /* 0x000fe20000010100 */
[----:B------:R-:W-:-:S03]  /*1e90*/  MOV R31, R23 ;  /* 0x00000017001f7202 */ /* 0x000fc60000000f00 */
        /* <DEDUP_REMOVED lines=20> */
.L_x_2386:
[----:B------:R-:W-:Y:S01]  /*1fe0*/  FMUL.FTZ R58, R30, R26 ;  /* 0x0000001a1e3a7220 */ /* 0x000fe20000410000 */
[C---:B------:R-:W-:Y:S01]  /*1ff0*/  FADD.FTZ R85, -R38.reuse, R28 ;  /* 0x0000001c26557221 */ /* 0x040fe20000010100 */
[----:B------:R-:W-:Y:S01]  /*2000*/  FADD.FTZ R59, -R38, R29 ;  /* 0x0000001d263b7221 */ /* 0x000fe20000010100 */
[----:B------:R-:W-:Y:S01]  /*2010*/  MOV R29, R24 ;  /* 0x00000018001d7202 */ /* 0x000fe20000000f00 */
[----:B------:R-:W-:Y:S01]  /*2020*/  FFMA.FTZ R47, R83, R58, R46 ;  /* 0x0000003a532f7223 */ /* 0x000fe2000001002e */
[----:B------:R-:W-:Y:S01]  /*2030*/  FADD.FTZ R58, R45, R58 ;  /* 0x0000003a2d3a7221 */ /* 0x000fe20000010000 */
[----:B------:R-:W-:Y:S01]  /*2040*/  FMUL.FTZ R45, R31, R27 ;  /* 0x0000001b1f2d7220 */ /* 0x000fe20000410000 */
[-C--:B------:R-:W-:Y:S01]  /*2050*/  FMUL.FTZ R85, R85, R72.reuse ;  /* 0x0000004855557220 */ /* 0x080fe20000410000 */
[----:B------:R-:W-:Y:S01]  /*2060*/  FMUL.FTZ R84, R59, R72 ;  /* 0x000000483b547220 */ /* 0x000fe20000410000 */
[----:B------:R-:W-:Y:S01]  /*2070*/  MOV R28, R25 ;  /* 0x00000019001c7202 */ /* 0x000fe20000000f00 */
[----:B------:R-:W-:Y:S01]  /*2080*/  FFMA.FTZ R38, R82, R45, R47 ;  /* 0x0000002d52267223 */ /* 0x000fe2000001002f */
[----:B------:R-:W-:Y:S01]  /*2090*/  FADD.FTZ R45, R45, R58 ;  /* 0x0000003a2d2d7221 */ /* 0x000fe20000010000 */
        /* <DEDUP_REMOVED lines=16> */
[----:B------:R-:W-:-:S04]  /*21a0*/  FMUL.FTZ R29, R24, R47 ;  /* 0x0000002f181d7220 */ /* 0x000fc80000410000 */
[----:B------:R-:W-:Y:S01]  /*21b0*/  FMUL.FTZ R29, R29, R28 ;  /* 0x0000001c1d1d7220 */ /* 0x000fe20000410000 */
[----:B------:R-:W-:-:S07]  /*21c0*/  FMUL.FTZ R28, R86, R93 ;  /* 0x0000005d561c7220 */ /* 0x000fce0000410000 */
.L_x_2387:
[----:B------:R-:W-:Y:S01]  /*21d0*/  FMUL.FTZ R46, R29, R26 ;  /* 0x0000001a1d2e7220 */ /* 0x000fe20000410000 */
[----:B------:R-:W-:Y:S01]  /*21e0*/  FMUL.FTZ R59, R28, R27 ;  /* 0x0000001b1c3b7220 */ /* 0x000fe20000410000 */
[----:B------:R-:W-:Y:S01]  /*21f0*/  ISETP.GT.AND P0, PT, R50, 0x1e, PT ;  /* 0x0000001e3200780c */ /* 0x000fe20003f04270 */
[----:B------:R-:W0:Y:S01]  /*2200*/  S2UR UR11, SR_CgaCtaId ;  /* 0x00000000000b79c3 */ /* 0x000e220000008800 */
[----:B------:R-:W-:Y:S01]  /*2210*/  FFMA.FTZ R47, R85, R46, R38 ;  /* 0x0000002e552f7223 */ /* 0x000fe20000010026 */
[----:B------:R-:W-:Y:S01]  /*2220*/  FADD.FTZ R46, R45, R46 ;  /* 0x0000002e2d2e7221 */ /* 0x000fe20000010000 */
[----:B------:R-:W-:Y:S01]  /*2230*/  UMOV UR6, 0x400 ;  /* 0x0000040000067882 */ /* 0x000fe20000000000 */
[----:B------:R-:W-:Y:S01]  /*2240*/  ISETP.NE.AND P2, PT, R70, RZ, PT ;  /* 0x000000ff4600720c */ /* 0x000fe20003f45270 */
[----:B------:R-:W-:Y:S01]  /*2250*/  FFMA.FTZ R58, R84, R59, R47 ;  /* 0x0000003b543a7223 */ /* 0x000fe2000001002f */
[----:B------:R-:W-:Y:S01]  /*2260*/  FADD.FTZ R59, R59, R46 ;  /* 0x0000002e3b3b7221 */ /* 0x000fe20000010000 */
[----:B------:R-:W-:Y:S01]  /*2270*/  FFMA.FTZ R46, R73, R44, RZ ;  /* 0x0000002c492e7223 */ /* 0x000fe200000100ff */
[----:B------:R-:W-:Y:S01]  /*2280*/  FADD.FTZ R47, RZ, R44 ;  /* 0x0000002cff2f7221 */ /* 0x000fe20000010000 */
[----:B------:R-:W-:Y:S01]  /*2290*/  UIADD3 UR5, UR6, 0xd0, URZ ;  /* 0x000000d006057890 */ /* 0x000fe2000fffe03f */
[----:B------:R-:W1:Y:S01]  /*22a0*/  SHFL.DOWN PT, R45, R58, 0x1, 0x1f ;  /* 0x08201f003a2d7f89 */ /* 0x000e6200000e0000 */
[----:B------:R-:W-:Y:S01]  /*22b0*/  FFMA.FTZ R44, R7, R42, R46 ;  /* 0x0000002a072c7223 */ /* 0x000fe2000001002e */
[----:B------:R-:W-:Y:S01]  /*22c0*/  FADD.FTZ R46, R47, R42 ;  /* 0x0000002a2f2e7221 */ /* 0x000fe20000010000 */
[----:B------:R-:W-:Y:S01]  /*22d0*/  FFMA.FTZ R47, R0, R43, RZ ;  /* 0x0000002b002f7223 */ /* 0x000fe200000100ff */
[----:B------:R-:W2:Y:S01]  /*22e0*/  SHFL.DOWN PT, R38, R59, 0x1, 0x1f ;  /* 0x08201f003b267f89 */ /* 0x000ea200000e0000 */
[----:B------:R-:W-:Y:S01]  /*22f0*/  FADD.FTZ R42, RZ, R43 ;  /* 0x0000002bff2a7221 */ /* 0x000fe20000010000 */
[----:B------:R-:W-:Y:S01]  /*2300*/  FADD.FTZ R46, R46, R41 ;  /* 0x000000292e2e7221 */ /* 0x000fe20000010000 */
[----:B------:R-:W-:Y:S01]  /*2310*/  FFMA.FTZ R47, R8, R39, R47 ;  /* 0x00000027082f7223 */ /* 0x000fe2000001002f */
[----:B------:R-:W-:Y:S01]  /*2320*/  FFMA.FTZ R44, R75, R41, R44 ;  /* 0x000000294b2c7223 */ /* 0x000fe2000001002c */
[----:B------:R-:W-:Y:S01]  /*2330*/  FADD.FTZ R39, R42, R39 ;  /* 0x000000272a277221 */ /* 0x000fe20000010000 */
[----:B------:R-:W-:Y:S01]  /*2340*/  FADD.FTZ R43, R46, R37 ;  /* 0x000000252e2b7221 */ /* 0x000fe20000010000 */
[----:B------:R-:W-:Y:S01]  /*2350*/  FFMA.FTZ R47, R74, R40, R47 ;  /* 0x000000284a2f7223 */ /* 0x000fe2000001002f */
[----:B------:R-:W-:Y:S01]  /*2360*/  FFMA.FTZ R44, R77, R37, R44 ;  /* 0x000000254d2c7223 */ /* 0x000fe2000001002c */
[----:B------:R-:W-:Y:S01]  /*2370*/  FADD.FTZ R41, R39, R40 ;  /* 0x0000002827297221 */ /* 0x000fe20000010000 */
[----:B0-----:R-:W-:Y:S01]  /*2380*/  ULEA UR5, UR11, UR5, 0x18 ;  /* 0x000000050b057291 */ /* 0x001fe2000f8ec03f */
        /* <DEDUP_REMOVED lines=9> */
[----:B-1----:R-:W-:Y:S01]  /*2420*/  @!P0 FADD.FTZ R58, R58, R45 ;  /* 0x0000002d3a3a8221 */ /* 0x002fe20000010000 */
[----:B------:R-:W-:Y:S01]  /*2430*/  FADD.FTZ R34, R37, R32 ;  /* 0x0000002025227221 */ /* 0x000fe20000010000 */
        /* <DEDUP_REMOVED lines=8> */
[----:B------:R-:W-:Y:S01]  /*24c0*/  FFMA.FTZ R32, R85, R29, R44 ;  /* 0x0000001d55207223 */ /* 0x000fe2000001002c */
[----:B------:R-:W-:Y:S01]  /*24d0*/  FADD.FTZ R34, R36, R29 ;  /* 0x0000001d24227221 */ /* 0x000fe20000010000 */
[----:B------:R-:W-:Y:S01]  /*24e0*/  FFMA.FTZ R33, R84, R28, R47 ;  /* 0x0000001c54217223 */ /* 0x000fe2000001002f */
[----:B------:R-:W-:Y:S01]  /*24f0*/  FADD.FTZ R35, R35, R28 ;  /* 0x0000001c23237221 */ /* 0x000fe20000010000 */
[C---:B------:R-:W-:Y:S01]  /*2500*/  LEA R86, R70.reuse, UR5, 0x4 ;  /* 0x0000000546567c11 */ /* 0x040fe2000f8e20ff */
[----:B------:R-:W-:Y:S01]  /*2510*/  BSSY B0, `(.L_x_2388) ;  /* 0x0000049000007945 */ /* 0x000fe20003800000 */
[----:B------:R-:W-:-:S03]  /*2520*/  ISETP.GT.U32.AND P3, PT, R70, 0x4f, PT ;  /* 0x0000004f4600780c */ /* 0x000fc60003f64070 */
[----:B------:R-:W-:Y:S01]  /*2530*/  STS.128 [R86], R32 ;  /* 0x0000002056007388 */ /* 0x000fe20000000c00 */
        /* <DEDUP_REMOVED lines=70> */
.L_x_2389:
[----:B------:R-:W-:Y:S05]  /*29a0*/  BSYNC B0 ;  /* 0x0000000000007941 */ /* 0x000fea0003800000 */
.L_x_2388:
        /* <DEDUP_REMOVED lines=38> */
.L_x_2391:
[----:B------:R-:W-:Y:S05]  /*2c10*/  BSYNC B0 ;  /* 0x0000000000007941 */ /* 0x000fea0003800000 */
.L_x_2390:
        /* <DEDUP_REMOVED lines=18> */
.L_x_2393:
[----:B------:R-:W-:Y:S05]  /*2d40*/  BSYNC B0 ;  /* 0x0000000000007941 */ /* 0x000fea0003800000 */
.L_x_2392:
        /* <DEDUP_REMOVED lines=14> */
[----:B------:R-:W-:Y:S01]  /*2e30*/  HFMA2.MMA R32, -RZ, RZ, 0, 5.9604644775390625e-08 ;  /* 0x00000001ff207435 */ /* 0x000fe200000001ff */
[----:B------:R-:W-:Y:S01]  /*2e40*/  VOTEU.ANY UR5, UPT, PT ;  /* 0x0000000000057886 */ /* 0x000fe200038e0100 */
[----:B------:R-:W-:Y:S01]  /*2e50*/  LOP3.LUT P0, RZ, R52, 0x2, RZ, 0xc0, !PT ;  /* 0x0000000234ff7812 */ /* 0x000fe2000780c0ff */
[----:B------:R-:W-:Y:S01]  /*2e60*/  UFLO.U32 UR6, UR5 ;  /* 0x00000005000672bd */ /* 0x000fe200080e0000 */
[----:B------:R-:W-:Y:S01]  /*2e70*/  IMAD R31, R38, UR7, R37 ;  /* 0x00000007261f7c24 */ /* 0x000fe2000f8e0225 */
[----:B------:R-:W-:Y:S01]  /*2e80*/  UPOPC UR5, UR5 ;  /* 0x00000005000572bf */ /* 0x000fe20008000000 */
[----:B------:R-:W-:Y:S02]  /*2e90*/  SEL R35, R36, RZ, !P0 ;  /* 0x000000ff24237207 */ /* 0x000fe40004000000 */
[----:B------:R-:W-:Y:S02]  /*2ea0*/  IMAD.WIDE.U32 R30, R31, 0x8, R42 ;  /* 0x000000081f1e7825 */ /* 0x000fe400078e002a */
[----:B------:R-:W-:-:S02]  /*2eb0*/  SEL R32, R32, 0xffffffff, !P0 ;  /* 0xffffffff20207807 */ /* 0x000fc40004000000 */
[----:B------:R-:W-:Y:S01]  /*2ec0*/  ISETP.NE.AND P0, PT, R35, -0x1, PT ;  /* 0xffffffff2300780c */ /* 0x000fe20003f05270 */
[----:B------:R2:W-:Y:S02]  /*2ed0*/  STG.E.64 desc[UR8][R30.64], R58 ;  /* 0x0000003a1e007986 */ /* 0x0005e4000c101b08 */
[----:B------:R-:W-:Y:S01]  /*2ee0*/  IMAD R33, R32, UR5, RZ ;  /* 0x0000000520217c24 */ /* 0x000fe2000f8e02ff */
[----:B-1----:R-:W-:-:S13]  /*2ef0*/  ISETP.EQ.U32.AND P3, PT, R50, UR6, PT ;  /* 0x0000000632007c0c */ /* 0x002fda000bf62070 */
[----:B------:R-:W-:Y:S06]  /*2f00*/  @P3 MEMBAR.ALL.GPU ;  /* 0x0000000000003992 */ /* 0x000fec000000a000 */
[----:B------:R-:W-:-:S00]  /*2f10*/  @P3 ERRBAR ;  /* 0x00000000000039ab */ /* 0x000fc00000000000 */
[----:B------:R-:W-:Y:S06]  /*2f20*/  @P3 CGAERRBAR ;  /* 0x00000000000035ab */ /* 0x000fec0000000000 */
[----:B------:R2:W-:Y:S01]  /*2f30*/  @P3 REDG.E.ADD.S32.STRONG.GPU desc[UR8][R28.64], R33 ;  /* 0x000000211c00398e */ /* 0x0005e2000c10e388 */
[----:B------:R-:W-:Y:S05]  /*2f40*/  @!P0 BRA `(.L_x_2395) ;  /* 0x0000000000148947 */ /* 0x000fea0003800000 */
.L_x_2396:
[----:B--2---:R-:W2:Y:S04]  /*2f50*/  LDG.E.STRONG.GPU R30, desc[UR8][R28.64] ;  /* 0x000000081c1e7981 */ /* 0x004ea8000c1ef900 */
[----:B--2---:R-:W-:Y:S01]  /*2f60*/  CCTL.IVALL ;  /* 0x00000000ff00798f */ /* 0x004fe20002000000 */
[----:B------:R-:W-:Y:S05]  /*2f70*/  YIELD ;  /* 0x0000000000007946 */ /* 0x000fea0003800000 */
[----:B------:R-:W-:-:S13]  /*2f80*/  ISETP.NE.AND P0, PT, R30, R35, PT ;  /* 0x000000231e00720c */ /* 0x000fda0003f05270 */
[----:B------:R-:W-:Y:S05]  /*2f90*/  @P0 BRA `(.L_x_2396) ;  /* 0xfffffffc00ec0947 */ /* 0x000fea000383ffff */
.L_x_2395:
[----:B------:R-:W-:Y:S01]  /*2fa0*/  ISETP.NE.AND P0, PT, R36, RZ, PT ;  /* 0x000000ff2400720c */ /* 0x000fe20003f05270 */
[----:B------:R-:W-:Y:S05]  /*2fb0*/  WARPSYNC.ALL ;  /* 0x0000000000007948 */ /* 0x000fea0003800000 */
[----:B------:R-:W-:Y:S07]  /*2fc0*/  BAR.SYNC.DEFER_BLOCKING 0x0 ;  /* 0x0000000000007b1d */ /* 0x000fee0000010000 */
[----:B------:R-:W-:Y:S05]  /*2fd0*/  @!P0 BRA `(.L_x_2394) ;  /* 0x0000000c00e88947 */ /* 0x000fea0003800000 */
[----:B--2---:R-:W-:Y:S02]  /*2fe0*/  IADD3 R28, R36, -0x1, RZ ;  /* 0xffffffff241c7810 */ /* 0x004fe40007ffe0ff */
[----:B------:R-:W-:Y:S02]  /*2ff0*/  MOV R40, RZ ;  /* 0x000000ff00287202 */ /* 0x000fe40000000f00 */
[----:B------:R-:W-:-:S13]  /*3000*/  ISETP.GE.U32.AND P0, PT, R28, 0x3, PT ;  /* 0x000000031c00780c */ /* 0x000fda0003f06070 */
[----:B------:R-:W-:Y:S05]  /*3010*/  @!P0 BRA `(.L_x_2397) ;  /* 0x0000000c00688947 */ /* 0x000fea0003800000 */
[----:B------:R-:W-:Y:S01]  /*3020*/  LOP3.LUT R39, R36, 0x3, RZ, 0xc0, !PT ;  /* 0x0000000324277812 */ /* 0x000fe200078ec0ff */
[----:B------:R-:W-:-:S03]  /*3030*/  HFMA2.MMA R40, -RZ, RZ, 0, 0 ;  /* 0x00000000ff287435 */ /* 0x000fc600000001ff */
[----:B------:R-:W-:-:S04]  /*3040*/  IADD3 R39, -R39, R36, RZ ;  /* 0x0000002427277210 */ /* 0x000fc80007ffe1ff */
[----:B------:R-:W-:-:S13]  /*3050*/  ISETP.GT.AND P0, PT, R39, RZ, PT ;  /* 0x000000ff2700720c */ /* 0x000fda0003f04270 */
[----:B------:R-:W-:Y:S05]  /*3060*/  @!P0 BRA `(.L_x_2398) ;  /* 0x0000000800d88947 */ /* 0x000fea0003800000 */
[----:B------:R-:W-:Y:S02]  /*3070*/  ISETP.GT.AND P3, PT, R39, 0xc, PT ;  /* 0x0000000c2700780c */ /* 0x000fe40003f64270 */
[----:B------:R-:W-:-:S11]  /*3080*/  PLOP3.LUT P0, PT, PT, PT, PT, 0x80, 0x0 ;  /* 0x000000000000781c */ /* 0x000fd60003f0f070 */
[----:B------:R-:W-:Y:S05]  /*3090*/  @!P3 BRA `(.L_x_2399) ;  /* 0x0000000400d0b947 */ /* 0x000fea0003800000 */
[----:B------:R-:W-:-:S13]  /*30a0*/  PLOP3.LUT P0, PT, PT, PT, PT, 0x8, 0x0 ;  /* 0x000000000000781c */ /* 0x000fda0003f0e170 */
.L_x_2400:
        /* <DEDUP_REMOVED lines=115> */
.L_x_2399:
        /* <DEDUP_REMOVED lines=61> */
.L_x_2401:
[----:B------:R-:W-:-:S13]  /*3bb0*/  ISETP.NE.OR P0, PT, R39, RZ, P0 ;  /* 0x000000ff2700720c */ /* 0x000fda0000705670 */
[----:B------:R-:W-:Y:S05]  /*3bc0*/  @!P0 BRA `(.L_x_2397) ;  /* 0x00000000007c8947 */ /* 0x000fea0003800000 */
.L_x_2398:
        /* <DEDUP_REMOVED lines=31> */
.L_x_2397:
        /* <DEDUP_REMOVED lines=11> */
.L_x_2403:
[----:B------:R-:W-:Y:S05]  /*3e70*/  BSYNC B0 ;  /* 0x0000000000007941 */ /* 0x000fea0003800000 */
.L_x_2402:
        /* <DEDUP_REMOVED lines=16> */
.L_x_2394:
[----:B------:R-:W1:Y:S01]  /*3f80*/  S2UR UR6, SR_CgaCtaId ;  /* 0x00000000000679c3 */ /* 0x000e620000008800 */
[----:B------:R-:W-:Y:S01]  /*3f90*/  UMOV UR5, 0x400 ;  /* 0x0000040000057882 */ /* 0x000fe20000000000 */
[----:B------:R-:W-:Y:S02]  /*3fa0*/  ULDC.64 UR14, c[0x0][0x290] ;  /* 0x0000a400000e7ab9 */ /* 0x000fe40000000a00 */
[----:B------:R-:W-:Y:S02]  /*3fb0*/  ISETP.GE.U32.AND P0, PT, R67, UR14, PT ;  /* 0x0000000e43007c0c */ /* 0x000fe4000bf06070 */
[----:B------:R-:W-:Y:S02]  /*3fc0*/  ISETP.GE.U32.AND P3, PT, R66, UR14, PT ;  /* 0x0000000e42007c0c */ /* 0x000fe4000bf66070 */
[----:B------:R-:W-:Y:S02]  /*3fd0*/  ISETP.GE.U32.AND P4, PT, R64, UR14, PT ;  /* 0x0000000e40007c0c */ /* 0x000fe4000bf86070 */
[----:B------:R-:W-:-:S04]  /*3fe0*/  ISETP.GE.AND.EX P3, PT, R61, UR15, PT, P3 ;  /* 0x0000000f3d007c0c */ /* 0x000fc8000bf66330 */
[----:B------:R-:W-:Y:S01]  /*3ff0*/  ISETP.GT.U32.OR P3, PT, R70, 0x27f, P3 ;  /* 0x0000027f4600780c */ /* 0x000fe20001f64470 */
[----:B-1----:R-:W-:-:S09]  /*4000*/  ULEA UR5, UR6, UR5, 0x18 ;  /* 0x0000000506057291 */ /* 0x002fd2000f8ec03f */
[----:B------:R-:W-:Y:S01]  /*4010*/  @!P2 STS.64 [UR5+0xc0], R58 ;  /* 0x0000c03aff00a988 */ /* 0x000fe20008000a05 */
[----:B------:R-:W-:Y:S01]  /*4020*/  BAR.SYNC.DEFER_BLOCKING 0x0 ;  /* 0x0000000000007b1d */ /* 0x000fe20000010000 */
[----:B------:R-:W-:Y:S02]  /*4030*/  ISETP.GE.AND.EX P2, PT, R63, UR15, PT, P0 ;  /* 0x0000000f3f007c0c */ /* 0x000fe4000bf46300 */
[----:B------:R-:W-:Y:S02]  /*4040*/  ISETP.GE.U32.AND P0, PT, R62, UR14, PT ;  /* 0x0000000e3e007c0c */ /* 0x000fe4000bf06070 */
[----:B------:R-:W-:Y:S01]  /*4050*/  ISETP.GT.U32.OR P2, PT, R70, 0x27f, P2 ;  /* 0x0000027f4600780c */ /* 0x000fe20001744470 */
[----:B--2---:R-:W1:Y:S01]  /*4060*/  LDS.64 R28, [UR5+0xc0] ;  /* 0x0000c005ff1c7984 */ /* 0x004e620008000a00 */
[----:B------:R-:W-:Y:S02]  /*4070*/  ULDC UR5, c[0x0][0x2bc] ;  /* 0x0000af0000057ab9 */ /* 0x000fe40000000800 */
        /* <DEDUP_REMOVED lines=21> */
.L_x_2404:
[----:B------:R-:W-:Y:S04]  /*41d0*/  BSSY B0, `(.L_x_2405) ;  /* 0x0000013000007945 */ /* 0x000fe80003800000 */
[----:B------:R-:W-:Y:S05]  /*41e0*/  @!P1 BRA `(.L_x_2406) ;  /* 0x0000000000449947 */ /* 0x000fea0003800000 */
[----:B------:R-:W-:Y:S01]  /*41f0*/  ULDC.64 UR12, c[0x0][0x288] ;  /* 0x0000a200000c7ab9 */ /* 0x000fe20000000a00 */
[----:B------:R-:W-:Y:S01]  /*4200*/  MOV R28, R88 ;  /* 0x00000058001c7202 */ /* 0x000fe20000000f00 */
[----:B------:R-:W-:Y:S01]  /*4210*/  IMAD R31, R65, UR12, RZ ;  /* 0x0000000c411f7c24 */ /* 0x000fe2000f8e02ff */
[----:B------:R-:W-:Y:S01]  /*4220*/  MOV R29, R91 ;  /* 0x0000005b001d7202 */ /* 0x000fe20000000f00 */
[-CC-:B------:R-:W-:Y:S01]  /*4230*/  FFMA.FTZ R73, R73, R32.reuse, R33.reuse ;  /* 0x0000002049497223 */ /* 0x180fe20000010021 */
[----:B------:R-:W-:Y:S01]  /*4240*/  FFMA.FTZ R0, R0, R32, R33 ;  /* 0x0000002000007223 */ /* 0x000fe20000010021 */
[C---:B------:R-:W-:Y:S02]  /*4250*/  IMAD R31, R68.reuse, UR13, R31 ;  /* 0x0000000d441f7c24 */ /* 0x040fe4000f8e021f */
[----:B------:R-:W-:Y:S01]  /*4260*/  IMAD.WIDE.U32 R28, R68, UR12, R28 ;  /* 0x0000000c441c7c25 */ /* 0x000fe2000f8e001c */
[----:B------:R-:W-:-:S03]  /*4270*/  ULDC.64 UR12, c[0x0][0x210] ;  /* 0x00008400000c7ab9 */ /* 0x000fc60000000a00 */
[----:B------:R-:W-:Y:S01]  /*4280*/  FFMA.FTZ R73, R26, R14, -R73 ;  /* 0x0000000e1a497223 */ /* 0x000fe20000010849 */
[----:B------:R-:W-:Y:S01]  /*4290*/  FFMA.FTZ R15, R27, R15, -R0 ;  /* 0x0000000f1b0f7223 */ /* 0x000fe20000010800 */
[----:B------:R-:W-:Y:S02]  /*42a0*/  LEA R30, P6, R28, UR12, 0x2 ;  /* 0x0000000c1c1e7c11 */ /* 0x000fe4000f8c10ff */
[-C--:B------:R-:W-:Y:S01]  /*42b0*/  FMUL.FTZ R14, R73, R72.reuse ;  /* 0x00000048490e7220 */ /* 0x080fe20000410000 */
[----:B------:R-:W-:Y:S01]  /*42c0*/  IADD3 R31, R29, R31, RZ ;  /* 0x0000001f1d1f7210 */ /* 0x000fe20007ffe0ff */
[----:B------:R-:W-:-:S03]  /*42d0*/  FMUL.FTZ R15, R15, R72 ;  /* 0x000000480f0f7220 */ /* 0x000fc60000410000 */
[----:B------:R-:W-:-:S05]  /*42e0*/  LEA.HI.X R31, R28, UR13, R31, 0x2, P6 ;  /* 0x0000000d1c1f7c11 */ /* 0x000fca000b0f141f */
[----:B------:R1:W-:Y:S02]  /*42f0*/  STG.E.64 desc[UR8][R30.64], R14 ;  /* 0x0000000e1e007986 */ /* 0x0003e4000c101b08 */
.L_x_2406:
[----:B------:R-:W-:Y:S05]  /*4300*/  BSYNC B0 ;  /* 0x0000000000007941 */ /* 0x000fea0003800000 */
.L_x_2405:
[----:B------:R-:W-:Y:S05]  /*4310*/  @!P5 BRA `(.L_x_2407) ;  /* 0x000000000048d947 */ /* 0x000fea0003800000 */
        /* <DEDUP_REMOVED lines=18> */
.L_x_2407:
[----:B------:R-:W-:Y:S04]  /*4440*/  BSSY B0, `(.L_x_2408) ;  /* 0x0000013000007945 */ /* 0x000fe80003800000 */
[----:B------:R-:W-:Y:S05]  /*4450*/  @P2 BRA `(.L_x_2409) ;  /* 0x0000000000442947 */ /* 0x000fea0003800000 */
[----:B------:R-:W-:Y:S01]  /*4460*/  ULDC.64 UR12, c[0x0][0x288] ;  /* 0x0000a200000c7ab9 */ /* 0x000fe20000000a00 */
[----:B-1----:R-:W-:Y:S01]  /*4470*/  MOV R14, R88 ;  /* 0x00000058000e7202 */ /* 0x002fe20000000f00 */
        /* <DEDUP_REMOVED lines=15> */
.L_x_2409:
[----:B------:R-:W-:Y:S05]  /*4570*/  BSYNC B0 ;  /* 0x0000000000007941 */ /* 0x000fea0003800000 */
.L_x_2408:
[----:B------:R-:W-:Y:S05]  /*4580*/  @!P5 BRA `(.L_x_2410) ;  /* 0x000000000048d947 */ /* 0x000fea0003800000 */
[----:B------:R-:W-:Y:S01]  /*4590*/  FFMA.FTZ R0, R75, R26, R48 ;  /* 0x0000001a4b007223 */ /* 0x000fe20000010030 */
[----:B------:R-:W-:-:S03]  /*45a0*/  FFMA.FTZ R7, R74, R27, R49 ;  /* 0x0000001b4a077223 */ /* 0x000fc60000010031 */
[----:B------:R-:W-:Y:S01]  /*45b0*/  FMUL.FTZ R8, R0, -1.4426950216293334961 ;  /* 0xbfb8aa3b00087820 */ /* 0x000fe20000410000 */
[----:B-1----:R-:W-:-:S05]  /*45c0*/  FMUL.FTZ R14, R7, -1.4426950216293334961 ;  /* 0xbfb8aa3b070e7820 */ /* 0x002fca0000410000 */
[----:B------:R-:W2:Y:S08]  /*45d0*/  MUFU.EX2 R8, R8 ;  /* 0x0000000800087308 */ /* 0x000eb00000000800 */
[----:B------:R-:W1:Y:S01]  /*45e0*/  MUFU.EX2 R14, R14 ;  /* 0x0000000e000e7308 */ /* 0x000e620000000800 */
[----:B--2---:R-:W-:-:S07]  /*45f0*/  FADD.FTZ R10, R8, 1 ;  /* 0x3f800000080a7421 */ /* 0x004fce0000010000 */
[----:B------:R-:W2:Y:S01]  /*4600*/  MUFU.RCP R11, R10 ;  /* 0x0000000a000b7308 */ /* 0x000ea20000001000 */
[----:B-1----:R-:W-:-:S07]  /*4610*/  FADD.FTZ R15, R14, 1 ;  /* 0x3f8000000e0f7421 */ /* 0x002fce0000010000 */
[----:B------:R-:W1:Y:S01]  /*4620*/  MUFU.RCP R28, R15 ;  /* 0x0000000f001c7308 */ /* 0x000e620000001000 */
[----:B--2---:R-:W-:Y:S01]  /*4630*/  FADD.FTZ R29, -R11, 1 ;  /* 0x3f8000000b1d7421 */ /* 0x004fe20000010100 */
[----:B------:R-:W-:-:S03]  /*4640*/  FMUL.FTZ R12, R12, R11 ;  /* 0x0000000b0c0c7220 */ /* 0x000fc60000410000 */
[----:B------:R-:W-:Y:S01]  /*4650*/  FFMA.FTZ R29, R0, R29, 1 ;  /* 0x3f800000001d7423 */ /* 0x000fe2000001001d */
[----:B-1----:R-:W-:Y:S01]  /*4660*/  FADD.FTZ R30, -R28, 1 ;  /* 0x3f8000001c1e7421 */ /* 0x002fe20000010100 */
[----:B------:R-:W-:Y:S02]  /*4670*/  FMUL.FTZ R13, R13, R28 ;  /* 0x0000001c0d0d7220 */ /* 0x000fe40000410000 */
[----:B------:R-:W-:Y:S01]  /*4680*/  FMUL.FTZ R12, R12, R29 ;  /* 0x0000001d0c0c7220 */ /* 0x000fe20000410000 */
[----:B------:R-:W-:-:S04]  /*4690*/  FFMA.FTZ R30, R7, R30, 1 ;  /* 0x3f800000071e7423 */ /* 0x000fc8000001001e */
[----:B------:R-:W-:-:S07]  /*46a0*/  FMUL.FTZ R13, R13, R30 ;  /* 0x0000001e0d0d7220 */ /* 0x000fce0000410000 */
.L_x_2410:
[----:B------:R-:W-:Y:S04]  /*46b0*/  BSSY B0, `(.L_x_2411) ;  /* 0x0000013000007945 */ /* 0x000fe80003800000 */
[----:B------:R-:W-:Y:S05]  /*46c0*/  @P3 BRA `(.L_x_2412) ;  /* 0x0000000000443947 */ /* 0x000fea0003800000 */
[----:B------:R-:W-:Y:S01]  /*46d0*/  ULDC.64 UR12, c[0x0][0x288] ;  /* 0x0000a200000c7ab9 */ /* 0x000fe20000000a00 */
[----:B--2---:R-:W-:Y:S01]  /*46e0*/  MOV R10, R88 ;  /* 0x00000058000a7202 */ /* 0x004fe20000000f00 */
        /* <DEDUP_REMOVED lines=9> */
[----:B-1----:R-:W-:Y:S02]  /*4780*/  LEA R14, P2, R10, UR12, 0x2 ;  /* 0x0000000c0a0e7c11 */ /* 0x002fe4000f8410ff */
[-C--:B------:R-:W-:Y:S01]  /*4790*/  FMUL.FTZ R12, R75, R72.reuse ;  /* 0x000000484b0c7220 */ /* 0x080fe20000410000 */
[----:B------:R-:W-:Y:S01]  /*47a0*/  IADD3 R61, R11, R61, RZ ;  /* 0x0000003d0b3d7210 */ /* 0x000fe20007ffe0ff */
[----:B------:R-:W-:-:S03]  /*47b0*/  FMUL.FTZ R13, R13, R72 ;  /* 0x000000480d0d7220 */ /* 0x000fc60000410000 */
[----:B------:R-:W-:-:S05]  /*47c0*/  LEA.HI.X R15, R10, UR13, R61, 0x2, P2 ;  /* 0x0000000d0a0f7c11 */ /* 0x000fca00090f143d */
[----:B------:R3:W-:Y:S02]  /*47d0*/  STG.E.64 desc[UR8][R14.64], R12 ;  /* 0x0000000c0e007986 */ /* 0x0007e4000c101b08 */
.L_x_2412:
[----:B------:R-:W-:Y:S05]  /*47e0*/  BSYNC B0 ;  /* 0x0000000000007941 */ /* 0x000fea0003800000 */
.L_x_2411:
[----:B------:R-:W-:Y:S02]  /*47f0*/  ISETP.GE.U32.AND P2, PT, R60, UR14, PT ;  /* 0x0000000e3c007c0c */ /* 0x000fe4000bf46070 */
[----:B------:R-:W-:Y:S02]  /*4800*/  ISETP.GE.U32.AND P3, PT, R56, UR14, PT ;  /* 0x0000000e38007c0c */ /* 0x000fe4000bf66070 */
[----:B------:R-:W-:Y:S02]  /*4810*/  ISETP.GE.U32.AND P6, PT, R54, UR14, PT ;  /* 0x0000000e36007c0c */ /* 0x000fe4000bfc6070 */
[----:B------:R-:W-:Y:S02]  /*4820*/  ISETP.GE.AND.EX P4, PT, R57, UR15, PT, P4 ;  /* 0x0000000f39007c0c */ /* 0x000fe4000bf86340 */
[----:B------:R-:W-:Y:S02]  /*4830*/  ISETP.GE.AND.EX P0, PT, R55, UR15, PT, P0 ;  /* 0x0000000f37007c0c */ /* 0x000fe4000bf06300 */
[----:B------:R-:W-:-:S02]  /*4840*/  ISETP.GE.AND.EX P2, PT, R53, UR15, PT, P2 ;  /* 0x0000000f35007c0c */ /* 0x000fc4000bf46320 */
[----:B------:R-:W-:Y:S02]  /*4850*/  ISETP.GE.AND.EX P3, PT, R51, UR15, PT, P3 ;  /* 0x0000000f33007c0c */ /* 0x000fe4000bf66330 */
[----:B------:R-:W-:Y:S02]  /*4860*/  ISETP.GE.AND.EX P6, PT, R9, UR15, PT, P6 ;  /* 0x0000000f09007c0c */ /* 0x000fe4000bfc6360 */
[C---:B------:R-:W-:Y:S02]  /*4870*/  ISETP.GT.U32.OR P4, PT, R70.reuse, 0x27f, P4 ;  /* 0x0000027f4600780c */ /* 0x040fe40002784470 */
[C---:B------:R-:W-:Y:S02]  /*4880*/  ISETP.GT.U32.OR P0, PT, R70.reuse, 0x27f, P0 ;  /* 0x0000027f4600780c */ /* 0x040fe40000704470 */
[C---:B------:R-:W-:Y:S02]  /*4890*/  ISETP.GT.U32.OR P2, PT, R70.reuse, 0x27f, P2 ;  /* 0x0000027f4600780c */ /* 0x040fe40001744470 */
[----:B------:R-:W-:-:S02]  /*48a0*/  ISETP.GT.U32.OR P3, PT, R70, 0x27f, P3 ;  /* 0x0000027f4600780c */ /* 0x000fc40001f64470 */
[----:B------:R-:W-:Y:S01]  /*48b0*/  ISETP.GT.U32.OR P6, PT, R70, 0x27f, P6 ;  /* 0x0000027f4600780c */ /* 0x000fe200037c4470 */
[----:B------:R-:W-:-:S12]  /*48c0*/  @!P5 BRA `(.L_x_2413) ;  /* 0x000000000048d947 */ /* 0x000fd80003800000 */
[----:B------:R-:W-:Y:S01]  /*48d0*/  FFMA.FTZ R0, R77, R26, R48 ;  /* 0x0000001a4d007223 */ /* 0x000fe20000010030 */
[----:B------:R-:W-:-:S03]  /*48e0*/  FFMA.FTZ R7, R76, R27, R49 ;  /* 0x0000001b4c077223 */ /* 0x000fc60000010031 */
[----:B------:R-:W-:Y:S01]  /*48f0*/  FMUL.FTZ R8, R0, -1.4426950216293334961 ;  /* 0xbfb8aa3b00087820 */ /* 0x000fe20000410000 */
[----:B---3--:R-:W-:-:S05]  /*4900*/  FMUL.FTZ R12, R7, -1.4426950216293334961 ;  /* 0xbfb8aa3b070c7820 */ /* 0x008fca0000410000 */
[----:B------:R-:W2:Y:S08]  /*4910*/  MUFU.EX2 R8, R8 ;  /* 0x0000000800087308 */ /* 0x000eb00000000800 */
[----:B------:R-:W3:Y:S01]  /*4920*/  MUFU.EX2 R12, R12 ;  /* 0x0000000c000c7308 */ /* 0x000ee20000000800 */
[----:B--2---:R-:W-:-:S07]  /*4930*/  FADD.FTZ R10, R8, 1 ;  /* 0x3f800000080a7421 */ /* 0x004fce0000010000 */
[----:B------:R-:W2:Y:S01]  /*4940*/  MUFU.RCP R11, R10 ;  /* 0x0000000a000b7308 */ /* 0x000ea20000001000 */
[----:B---3--:R-:W-:-:S07]  /*4950*/  FADD.FTZ R13, R12, 1 ;  /* 0x3f8000000c0d7421 */ /* 0x008fce0000010000 */
[----:B-1----:R-:W1:Y:S01]  /*4960*/  MUFU.RCP R14, R13 ;  /* 0x0000000d000e7308 */ /* 0x002e620000001000 */
        /* <DEDUP_REMOVED lines=8> */
.L_x_2413:
        /* <DEDUP_REMOVED lines=12> */
[----:B-1-3--:R-:W-:Y:S01]  /*4ab0*/  FFMA.FTZ R15, R27, R17, -R76 ;  /* 0x000000111b0f7223 */ /* 0x00afe2000001084c */
[----:B------:R-:W-:Y:S02]  /*4ac0*/  LEA R12, P4, R10, UR12, 0x2 ;  /* 0x0000000c0a0c7c11 */ /* 0x000fe4000f8810ff */
[-C--:B------:R-:W-:Y:S01]  /*4ad0*/  FMUL.FTZ R14, R77, R72.reuse ;  /* 0x000000484d0e7220 */ /* 0x080fe20000410000 */
[----:B------:R-:W-:Y:S01]  /*4ae0*/  IADD3 R57, R11, R57, RZ ;  /* 0x000000390b397210 */ /* 0x000fe20007ffe0ff */
[----:B------:R-:W-:-:S03]  /*4af0*/  FMUL.FTZ R15, R15, R72 ;  /* 0x000000480f0f7220 */ /* 0x000fc60000410000 */
[----:B------:R-:W-:-:S05]  /*4b00*/  LEA.HI.X R13, R10, UR13, R57, 0x2, P4 ;  /* 0x0000000d0a0d7c11 */ /* 0x000fca000a0f1439 */
[----:B------:R4:W-:Y:S02]  /*4b10*/  STG.E.64 desc[UR8][R12.64], R14 ;  /* 0x0000000e0c007986 */ /* 0x0009e4000c101b08 */
.L_x_2415:
[----:B------:R-:W-:Y:S05]  /*4b20*/  BSYNC B0 ;  /* 0x0000000000007941 */ /* 0x000fea0003800000 */
.L_x_2414:
[----:B------:R-:W-:Y:S05]  /*4b30*/  @!P5 BRA `(.L_x_2416) ;  /* 0x000000000048d947 */ /* 0x000fea0003800000 */
[----:B------:R-:W-:Y:S01]  /*4b40*/  FFMA.FTZ R0, R79, R26, R48 ;  /* 0x0000001a4f007223 */ /* 0x000fe20000010030 */
[----:B------:R-:W-:-:S03]  /*4b50*/  FFMA.FTZ R7, R78, R27, R49 ;  /* 0x0000001b4e077223 */ /* 0x000fc60000010031 */
[----:B------:R-:W-:Y:S01]  /*4b60*/  FMUL.FTZ R8, R0, -1.4426950216293334961 ;  /* 0xbfb8aa3b00087820 */ /* 0x000fe20000410000 */
[----:B---34-:R-:W-:-:S05]  /*4b70*/  FMUL.FTZ R12, R7, -1.4426950216293334961 ;  /* 0xbfb8aa3b070c7820 */ /* 0x018fca0000410000 */
        /* <DEDUP_REMOVED lines=14> */
.L_x_2416:
        /* <DEDUP_REMOVED lines=12> */
[----:B-1-34-:R-:W-:Y:S01]  /*4d20*/  FFMA.FTZ R15, R27, R19, -R78 ;  /* 0x000000131b0f7223 */ /* 0x01afe2000001084e */
[----:B------:R-:W-:Y:S02]  /*4d30*/  LEA R12, P0, R10, UR12, 0x2 ;  /* 0x0000000c0a0c7c11 */ /* 0x000fe4000f8010ff */
[-C--:B------:R-:W-:Y:S01]  /*4d40*/  FMUL.FTZ R14, R79, R72.reuse ;  /* 0x000000484f0e7220 */ /* 0x080fe20000410000 */
[----:B------:R-:W-:Y:S01]  /*4d50*/  IADD3 R55, R11, R55, RZ ;  /* 0x000000370b377210 */ /* 0x000fe20007ffe0ff */
[----:B------:R-:W-:-:S03]  /*4d60*/  FMUL.FTZ R15, R15, R72 ;  /* 0x000000480f0f7220 */ /* 0x000fc60000410000 */
[----:B------:R-:W-:-:S05]  /*4d70*/  LEA.HI.X R13, R10, UR13, R55, 0x2, P0 ;  /* 0x0000000d0a0d7c11 */ /* 0x000fca00080f1437 */
[----:B------:R1:W-:Y:S02]  /*4d80*/  STG.E.64 desc[UR8][R12.64], R14 ;  /* 0x0000000e0c007986 */ /* 0x0003e4000c101b08 */
.L_x_2418:
[----:B------:R-:W-:Y:S05]  /*4d90*/  BSYNC B0 ;  /* 0x0000000000007941 */ /* 0x000fea0003800000 */
.L_x_2417:
[----:B------:R-:W-:Y:S05]  /*4da0*/  @!P5 BRA `(.L_x_2419) ;  /* 0x000000000048d947 */ /* 0x000fea0003800000 */
[----:B------:R-:W-:Y:S01]  /*4db0*/  FFMA.FTZ R0, R81, R26, R48 ;  /* 0x0000001a51007223 */ /* 0x000fe20000010030 */
[----:B------:R-:W-:-:S03]  /*4dc0*/  FFMA.FTZ R7, R80, R27, R49 ;  /* 0x0000001b50077223 */ /* 0x000fc60000010031 */
[----:B------:R-:W-:Y:S01]  /*4dd0*/  FMUL.FTZ R8, R0, -1.4426950216293334961 ;  /* 0xbfb8aa3b00087820 */ /* 0x000fe20000410000 */
[----:B-1-34-:R-:W-:-:S05]  /*4de0*/  FMUL.FTZ R12, R7, -1.4426950216293334961 ;  /* 0xbfb8aa3b070c7820 */ /* 0x01afca0000410000 */
        /* <DEDUP_REMOVED lines=14> */
.L_x_2419:
        /* <DEDUP_REMOVED lines=9> */
[----:B-1-34-:R-:W-:Y:S01]  /*4f60*/  IMAD.WIDE.U32 R12, R60, UR12, R10 ;  /* 0x0000000c3c0c7c25 */ /* 0x01afe2000f8e000a */
        /* <DEDUP_REMOVED lines=9> */
.L_x_2421:
[----:B------:R-:W-:Y:S05]  /*5000*/  BSYNC B0 ;  /* 0x0000000000007941 */ /* 0x000fea0003800000 */
.L_x_2420:
        /* <DEDUP_REMOVED lines=19> */
.L_x_2422:
[----:B------:R-:W-:Y:S04]  /*5140*/  BSSY B0, `(.L_x_2423) ;  /* 0x0000013000007945 */ /* 0x000fe80003800000 */
[----:B------:R-:W-:Y:S05]  /*5150*/  @P3 BRA `(.L_x_2424) ;  /* 0x0000000000443947 */ /* 0x000fea0003800000 */
[----:B------:R-:W-:Y:S01]  /*5160*/  ULDC.64 UR12, c[0x0][0x288] ;  /* 0x0000a200000c7ab9 */ /* 0x000fe20000000a00 */
[----:B-12---:R-:W-:Y:S01]  /*5170*/  MOV R10, R88 ;  /* 0x00000058000a7202 */ /* 0x006fe20000000f00 */
[----:B------:R-:W-:Y:S01]  /*5180*/  IMAD R51, R51, UR12, RZ ;  /* 0x0000000c33337c24 */ /* 0x000fe2000f8e02ff */
[----:B------:R-:W-:Y:S01]  /*5190*/  MOV R11, R91 ;  /* 0x0000005b000b7202 */ /* 0x000fe20000000f00 */
[-CC-:B------:R-:W-:Y:S01]  /*51a0*/  FFMA.FTZ R83, R83, R32.reuse, R33.reuse ;  /* 0x0000002053537223 */ /* 0x180fe20000010021 */
[----:B------:R-:W-:Y:S01]  /*51b0*/  FFMA.FTZ R82, R82, R32, R33 ;  /* 0x0000002052527223 */ /* 0x000fe20000010021 */
[C---:B------:R-:W-:Y:S02]  /*51c0*/  IMAD R51, R56.reuse, UR13, R51 ;  /* 0x0000000d38337c24 */ /* 0x040fe4000f8e0233 */
[----:B---34-:R-:W-:Y:S01]  /*51d0*/  IMAD.WIDE.U32 R12, R56, UR12, R10 ;  /* 0x0000000c380c7c25 */ /* 0x018fe2000f8e000a */
        /* <DEDUP_REMOVED lines=9> */
.L_x_2424:
[----:B------:R-:W-:Y:S05]  /*5270*/  BSYNC B0 ;  /* 0x0000000000007941 */ /* 0x000fea0003800000 */
.L_x_2423:
[----:B------:R-:W-:Y:S05]  /*5280*/  @!P5 BRA `(.L_x_2425) ;  /* 0x000000000048d947 */ /* 0x000fea0003800000 */
[----:B------:R-:W-:Y:S01]  /*5290*/  FFMA.FTZ R48, R85, R26, R48 ;  /* 0x0000001a55307223 */ /* 0x000fe20000010030 */
[----:B------:R-:W-:-:S03]  /*52a0*/  FFMA.FTZ R49, R84, R27, R49 ;  /* 0x0000001b54317223 */ /* 0x000fc60000010031 */
[----:B------:R-:W-:Y:S01]  /*52b0*/  FMUL.FTZ R0, R48, -1.4426950216293334961 ;  /* 0xbfb8aa3b30007820 */ /* 0x000fe20000410000 */
[----:B------:R-:W-:-:S05]  /*52c0*/  FMUL.FTZ R8, R49, -1.4426950216293334961 ;  /* 0xbfb8aa3b31087820 */ /* 0x000fca0000410000 */
[----:B------:R-:W5:Y:S08]  /*52d0*/  MUFU.EX2 R0, R0 ;  /* 0x0000000000007308 */ /* 0x000f700000000800 */
[----:B------:R-:W1:Y:S01]  /*52e0*/  MUFU.EX2 R8, R8 ;  /* 0x0000000800087308 */ /* 0x000e620000000800 */
[----:B-----5:R-:W-:-:S07]  /*52f0*/  FADD.FTZ R7, R0, 1 ;  /* 0x3f80000000077421 */ /* 0x020fce0000010000 */
[----:B------:R-:W5:Y:S01]  /*5300*/  MUFU.RCP R7, R7 ;  /* 0x0000000700077308 */ /* 0x000f620000001000 */
[----:B-12---:R-:W-:-:S07]  /*5310*/  FADD.FTZ R10, R8, 1 ;  /* 0x3f800000080a7421 */ /* 0x006fce0000010000 */
[----:B------:R-:W3:Y:S01]  /*5320*/  MUFU.RCP R10, R10 ;  /* 0x0000000a000a7308 */ /* 0x000ee20000001000 */
[----:B-----5:R-:W-:Y:S01]  /*5330*/  FADD.FTZ R11, -R7, 1 ;  /* 0x3f800000070b7421 */ /* 0x020fe20000010100 */
[----:B------:R-:W-:-:S03]  /*5340*/  FMUL.FTZ R24, R24, R7 ;  /* 0x0000000718187220 */ /* 0x000fc60000410000 */
[----:B------:R-:W-:Y:S01]  /*5350*/  FFMA.FTZ R11, R48, R11, 1 ;  /* 0x3f800000300b7423 */ /* 0x000fe2000001000b */
[----:B---34-:R-:W-:Y:S01]  /*5360*/  FADD.FTZ R12, -R10, 1 ;  /* 0x3f8000000a0c7421 */ /* 0x018fe20000010100 */
[----:B------:R-:W-:Y:S02]  /*5370*/  FMUL.FTZ R25, R25, R10 ;  /* 0x0000000a19197220 */ /* 0x000fe40000410000 */
[----:B------:R-:W-:Y:S01]  /*5380*/  FMUL.FTZ R24, R24, R11 ;  /* 0x0000000b18187220 */ /* 0x000fe20000410000 */
[----:B------:R-:W-:-:S04]  /*5390*/  FFMA.FTZ R12, R49, R12, 1 ;  /* 0x3f800000310c7423 */ /* 0x000fc8000001000c */
[----:B------:R-:W-:-:S07]  /*53a0*/  FMUL.FTZ R25, R25, R12 ;  /* 0x0000000c19197220 */ /* 0x000fce0000410000 */
.L_x_2425:
[----:B------:R-:W-:Y:S04]  /*53b0*/  BSSY B0, `(.L_x_2426) ;  /* 0x0000012000007945 */ /* 0x000fe80003800000 */
[----:B------:R-:W-:Y:S05]  /*53c0*/  @P6 BRA `(.L_x_2427) ;  /* 0x0000000000406947 */ /* 0x000fea0003800000 */
[----:B------:R-:W-:Y:S01]  /*53d0*/  ULDC.64 UR12, c[0x0][0x288] ;  /* 0x0000a200000c7ab9 */ /* 0x000fe20000000a00 */
[----:B------:R-:W-:Y:S01]  /*53e0*/  MOV R89, R91 ;  /* 0x0000005b00597202 */ /* 0x000fe20000000f00 */
[----:B------:R-:W-:Y:S02]  /*53f0*/  IMAD R9, R9, UR12, RZ ;  /* 0x0000000c09097c24 */ /* 0x000fe4000f8e02ff */
[-CC-:B------:R-:W-:Y:S01]  /*5400*/  FFMA.FTZ R85, R85, R32.reuse, R33.reuse ;  /* 0x0000002055557223 */ /* 0x180fe20000010021 */
[----:B------:R-:W-:Y:S01]  /*5410*/  FFMA.FTZ R32, R84, R32, R33 ;  /* 0x0000002054207223 */ /* 0x000fe20000010021 */
[----:B------:R-:W-:-:S04]  /*5420*/  IMAD.WIDE.U32 R88, R54, UR12, R88 ;  /* 0x0000000c36587c25 */ /* 0x000fc8000f8e0058 */
[----:B------:R-:W-:Y:S01]  /*5430*/  FFMA.FTZ R85, R26, R24, -R85 ;  /* 0x000000181a557223 */ /* 0x000fe20000010855 */
[----:B------:R-:W-:Y:S01]  /*5440*/  FFMA.FTZ R25, R27, R25, -R32 ;  /* 0x000000191b197223 */ /* 0x000fe20000010820 */
[----:B------:R-:W-:Y:S01]  /*5450*/  IMAD R9, R54, UR13, R9 ;  /* 0x0000000d36097c24 */ /* 0x000fe2000f8e0209 */
[----:B------:R-:W-:Y:S01]  /*5460*/  ULDC.64 UR12, c[0x0][0x210] ;  /* 0x00008400000c7ab9 */ /* 0x000fe20000000a00 */
[-C--:B------:R-:W-:Y:S01]  /*5470*/  FMUL.FTZ R24, R85, R72.reuse ;  /* 0x0000004855187220 */ /* 0x080fe20000410000 */
[----:B------:R-:W-:Y:S01]  /*5480*/  LEA R8, P0, R88, UR12, 0x2 ;  /* 0x0000000c58087c11 */ /* 0x000fe2000f8010ff */
[----:B------:R-:W-:Y:S01]  /*5490*/  FMUL.FTZ R25, R25, R72 ;  /* 0x0000004819197220 */ /* 0x000fe20000410000 */
[----:B------:R-:W-:-:S04]  /*54a0*/  IADD3 R9, R89, R9, RZ ;  /* 0x0000000959097210 */ /* 0x000fc80007ffe0ff */
[----:B------:R-:W-:-:S05]  /*54b0*/  LEA.HI.X R9, R88, UR13, R9, 0x2, P0 ;  /* 0x0000000d58097c11 */ /* 0x000fca00080f1409 */
[----:B------:R0:W-:Y:S02]  /*54c0*/  STG.E.64 desc[UR8][R8.64], R24 ;  /* 0x0000001808007986 */ /* 0x0001e4000c101b08 */
.L_x_2427:
[----:B------:R-:W-:Y:S05]  /*54d0*/  BSYNC B0 ;  /* 0x0000000000007941 */ /* 0x000fea0003800000 */
.L_x_2426:
[----:B------:R-:W5:Y:S01]  /*54e0*/  LDC R0, c[0x0][0x10] ;  /* 0x00000400ff007b82 */ /* 0x000f620000000800 */
[----:B------:R-:W-:Y:S02]  /*54f0*/  IADD3 R52, R52, 0x1, RZ ;  /* 0x0000000134347810 */ /* 0x000fe40007ffe0ff */
[----:B-----5:R-:W-:-:S04]  /*5500*/  IADD3 R69, R0, R69, RZ ;  /* 0x0000004500457210 */ /* 0x020fc80007ffe0ff */
[----:B------:R-:W-:-:S13]  /*5510*/  ISETP.GE.AND P0, PT, R69, UR4, PT ;  /* 0x0000000445007c0c */ /* 0x000fda000bf06270 */
[----:B------:R-:W-:Y:S05]  /*5520*/  @!P0 BRA `(.L_x_2428) ;  /* 0xffffffac00848947 */ /* 0x000fea000383ffff */
.L_x_2377:
[----:B------:R-:W5:Y:S01]  /*5530*/  LDC R4, c[0x0][0xc] ;  /* 0x00000300ff047b82 */ /* 0x000f620000000800 */
[----:B------:R-:W-:Y:S01]  /*5540*/  ISETP.NE.AND P1, PT, R70, RZ, PT ;  /* 0x000000ff4600720c */ /* 0x000fe20003f25270 */
[----:B------:R-:W-:Y:S06]  /*5550*/  BSSY B0, `(.L_x_2429) ;  /* 0x0000011000007945 */ /* 0x000fec0003800000 */
[----:B------:R-:W1:Y:S08]  /*5560*/  LDC R7, c[0x0][0x10] ;  /* 0x00000400ff077b82 */ /* 0x000e700000000800 */
[----:B0-----:R-:W0:Y:S01]  /*5570*/  LDC.64 R2, c[0x0][0x258] ;  /* 0x00009600ff027b82 */ /* 0x001e220000000a00 */
[----:B-----5:R-:W-:-:S02]  /*5580*/  ISETP.NE.AND P0, PT, R4, 0x1, PT ;  /* 0x000000010400780c */ /* 0x020fc40003f05270 */
[----:B-1----:R-:W-:-:S04]  /*5590*/  SHF.L.U32 R0, R7, 0x1, RZ ;  /* 0x0000000107007819 */ /* 0x002fc800000006ff */
        /* <DEDUP_REMOVED lines=12> */
.L_x_2430:
[----:B------:R-:W-:Y:S05]  /*5660*/  BSYNC B0 ;  /* 0x0000000000007941 */ /* 0x000fea0003800000 */
.L_x_2429:
        /* <DEDUP_REMOVED lines=11> */
.L_x_2432:
[----:B------:R-:W5:Y:S04]  /*5720*/  LDG.E.STRONG.GPU R5, desc[UR8][R2.64] ;  /* 0x0000000802057981 */ /* 0x000f68000c1ef900 */
[----:B-----5:R-:W-:Y:S01]  /*5730*/  CCTL.IVALL ;  /* 0x00000000ff00798f */ /* 0x020fe20002000000 */
[----:B------:R-:W-:Y:S05]  /*5740*/  YIELD ;  /* 0x0000000000007946 */ /* 0x000fea0003800000 */
[----:B------:R-:W-:-:S13]  /*5750*/  ISETP.NE.AND P0, PT, R5, R0, PT ;  /* 0x000000000500720c */ /* 0x000fda0003f05270 */
[----:B------:R-:W-:Y:S05]  /*5760*/  @P0 BRA `(.L_x_2432) ;  /* 0xfffffffc00ec0947 */ /* 0x000fea000383ffff */
.L_x_2431:
        /* <DEDUP_REMOVED lines=13> */
[----:B---34-:R-:W0:Y:S01]  /*5840*/  LDC.64 R14, c[0x0][0x218] ;  /* 0x00008600ff0e7b82 */ /* 0x018e220000000a00 */
[----:B------:R-:W-:Y:S01]  /*5850*/  SHF.L.U64.HI R23, R22, 0x2, R23 ;  /* 0x0000000216177819 */ /* 0x000fe20000010217 */
[----:B------:R-:W-:Y:S01]  /*5860*/  ULDC.64 UR4, c[0x0][0x268] ;  /* 0x00009a0000047ab9 */ /* 0x000fe20000000a00 */
[----:B------:R-:W-:Y:S02]  /*5870*/  IADD3 R5, R3, R5, RZ ;  /* 0x0000000503057210 */ /* 0x000fe40007ffe0ff */
[----:B------:R-:W-:Y:S02]  /*5880*/  SHF.L.U64.HI R33, R25, 0x2, R27 ;  /* 0x0000000219217819 */ /* 0x000fe4000001021b */
[----:B------:R-:W-:Y:S01]  /*5890*/  LEA.HI R2, P0, R5, R2, RZ, 0x1 ;  /* 0x0000000205027211 */ /* 0x000fe200078108ff */
[----:B------:R-:W1:Y:S03]  /*58a0*/  LDC.64 R16, c[0x0][0x220] ;  /* 0x00008800ff107b82 */ /* 0x000e660000000a00 */
[----:B------:R-:W-:-:S04]  /*58b0*/  IADD3.X R5, RZ, R5, RZ, P0, !PT ;  /* 0x00000005ff057210 */ /* 0x000fc800007fe4ff */
[--C-:B--2---:R-:W-:Y:S02]  /*58c0*/  SHF.R.S64 R29, R2, 0x1, R5.reuse ;  /* 0x00000001021d7819 */ /* 0x104fe40000001005 */
[----:B------:R-:W-:-:S04]  /*58d0*/  SHF.R.S32.HI R2, RZ, 0x1, R5 ;  /* 0x00000001ff027819 */ /* 0x000fc80000011405 */
[----:B------:R-:W-:-:S07]  /*58e0*/  SHF.L.U64.HI R31, R29, 0x2, R2 ;  /* 0x000000021d1f7819 */ /* 0x000fce0000010202 */
.L_x_2433:
        /* <DEDUP_REMOVED lines=23> */
.L_x_2434:
        /* <DEDUP_REMOVED lines=10> */
.L_x_5594:


//--------------------- .text._Z35group_norm_nhwc_bwd_one_pass_kernelI11Fp32IOFp32WLi128ELi160ELi640EEv26Group_norm_nhwc_bwd_params --------------------------
	.section	.text._Z35group_norm_nhwc_bwd_one_pass_kernelI11Fp32IOFp32WLi128ELi160ELi640EEv26Group_norm_nhwc_bwd_params,"ax",@progbits
	.align	128
        .global         _Z35group_norm_nhwc_bwd_one_pass_kernelI11Fp32IOFp32WLi128ELi160ELi640EEv26Group_norm_nhwc_bwd_params
        .type           _Z35group_norm_nhwc_bwd_one_pass_kernelI11Fp32IOFp32WLi128ELi160ELi640EEv26Group_norm_nhwc_bwd_params,@function
        .size           _Z35group_norm_nhwc_bwd_one_pass_kernelI11Fp32IOFp32WLi128ELi160ELi640EEv26Group_norm_nhwc_bwd_params,(.L_x_5595 - _Z35group_norm_nhwc_bwd_one_pass_kernelI11Fp32IOFp32WLi128ELi160ELi640EEv26Group_norm_nhwc_bwd_params)
        .other          _Z35group_norm_nhwc_bwd_one_pass_kernelI11Fp32IOFp32WLi128ELi160ELi640EEv26Group_norm_nhwc_bwd_params,@"STO_CUDA_ENTRY STV_DEFAULT"
_Z35group_norm_nhwc_bwd_one_pass_kernelI11Fp32IOFp32WLi128ELi160ELi640EEv26Group_norm_nhwc_bwd_params:
.text._Z35group_norm_nhwc_bwd_one_pass_kernelI11Fp32IOFp32WLi128ELi160ELi640EEv26Group_norm_nhwc_bwd_params:
        /* <DEDUP_REMOVED lines=24> */
[----:B------:R-:W-:Y:S01]  /*0180*/  ULDC.64 UR14, c[0x0][0x290] ;  /* 0x0000a400000e7ab9 */ /* 0x000fe20000000a00 */
[----:B------:R-:W-:Y:S01]  /*0190*/  ULEA.HI UR10, UP0, UR12, UR4, URZ, 0x1 ;  /* 0x000000040c0a7291 */ /* 0x000fe2000f81083f */
[----:B------:R-:W-:Y:S01]  /*01a0*/  SHF.L.U32 R86, R86, 0x1, RZ ;  /* 0x0000000156567819 */ /* 0x000fe200000006ff */
        /* <DEDUP_REMOVED lines=15> */
[----:B------:R-:W-:Y:S02]  /*02a0*/  SHF.R.S32.HI R5, RZ, 0x1f, R2 ;  /* 0x0000001fff057819 */ /* 0x000fe40000011402 */
[C---:B------:R-:W-:Y:S02]  /*02b0*/  IADD3 R4, R2.reuse, 0x8, RZ ;  /* 0x0000000802047810 */ /* 0x040fe40007ffe0ff */
[----:B------:R-:W-:Y:S02]  /*02c0*/  LEA R3, R3, UR6, 0x3 ;  /* 0x0000000603037c11 */ /* 0x000fe4000f8e18ff */
[----:B------:R-:W-:Y:S02]  /*02d0*/  ISETP.GE.AND.EX P1, PT, R5, UR15, PT, P1 ;  /* 0x0000000f05007c0c */ /* 0x000fe4000bf26310 */
[----:B------:R-:W-:Y:S01]  /*02e0*/  IADD3 R5, R2, 0x18, RZ ;  /* 0x0000001802057810 */ /* 0x000fe20007ffe0ff */
[----:B------:R0:W-:Y:S01]  /*02f0*/  STL [R1], R3 ;  /* 0x0000000301007387 */ /* 0x0001e20000100800 */
[----:B------:R-:W-:-:S02]  /*0300*/  ISETP.LT.U32.AND P1, PT, R0, 0x280, !P1 ;  /* 0x000002800000780c */ /* 0x000fc40004f21070 */
[C---:B------:R-:W-:Y:S02]  /*0310*/  IADD3 R4, R2.reuse, 0x20, RZ ;  /* 0x0000002002047810 */ /* 0x040fe40007ffe0ff */
[C---:B0-----:R-:W-:Y:S02]  /*0320*/  IADD3 R3, R2.reuse, 0x10, RZ ;  /* 0x0000001002037810 */ /* 0x041fe40007ffe0ff */
[----:B------:R-:W-:-:S07]  /*0330*/  IADD3 R3, R2, 0x28, RZ ;  /* 0x0000002802037810 */ /* 0x000fce0007ffe0ff */
.L_x_2518:
[----:B------:R-:W-:Y:S01]  /*0340*/  ULDC UR14, c[0x0][0x2a0] ;  /* 0x0000a800000e7ab9 */ /* 0x000fe20000000800 */
[----:B-1----:R-:W-:Y:S01]  /*0350*/  IABS R5, UR8 ;  /* 0x0000000800057c13 */ /* 0x002fe20008000000 */
[----:B------:R-:W-:Y:S01]  /*0360*/  UMOV UR6, URZ ;  /* 0x0000003f00067c82 */ /* 0x000fe20008000000 */
[----:B------:R-:W-:Y:S01]  /*0370*/  MOV R3, UR14 ;  /* 0x0000000e00037c02 */ /* 0x000fe20008000f00 */
[----:B------:R-:W-:Y:S01]  /*0380*/  UISETP.GE.AND UP4, UPT, UR8, URZ, UPT ;  /* 0x0000003f0800728c */ /* 0x000fe2000bf86270 */
[----:B------:R-:W-:Y:S01]  /*0390*/  R2UR UR13, R5 ;  /* 0x00000000050d72ca */ /* 0x000fe200000e0000 */
[----:B------:R-:W-:Y:S01]  /*03a0*/  UISETP.NE.AND UP0, UPT, UR14, URZ, UPT ;  /* 0x0000003f0e00728c */ /* 0x000fe2000bf05270 */
[----:B------:R-:W-:Y:S01]  /*03b0*/  IABS R3, R3 ;  /* 0x0000000300037213 */ /* 0x000fe20000000000 */
[----:B------:R-:W-:Y:S01]  /*03c0*/  ULDC.64 UR18, c[0x0][0x290] ;  /* 0x0000a40000127ab9 */ /* 0x000fe20000000a00 */
[----:B0--34-:R-:W-:Y:S01]  /*03d0*/  IADD3 R13, R2, 0x50, RZ ;  /* 0x00000050020d7810 */ /* 0x019fe20007ffe0ff */
[----:B------:R-:W0:Y:S01]  /*03e0*/  @P1 LDC.64 R8, c[0x0][0x288] ;  /* 0x0000a200ff081b82 */ /* 0x000e220000000a00 */
[----:B------:R-:W-:-:S02]  /*03f0*/  R2UR UR15, R3 ;  /* 0x00000000030f72ca */ /* 0x000fc400000e0000 */
[----:B------:R-:W-:Y:S02]  /*0400*/  CS2R R54, SRZ ;  /* 0x0000000000367805 */ /* 0x000fe4000001ff00 */
[----:B------:R-:W-:Y:S02]  /*0410*/  ISETP.GE.U32.AND P2, PT, R13, UR18, PT ;  /* 0x000000120d007c0c */ /* 0x000fe4000bf46070 */
[----:B------:R-:W-:Y:S02]  /*0420*/  SHF.R.S32.HI R5, RZ, 0x1f, R13 ;  /* 0x0000001fff057819 */ /* 0x000fe4000001140d */
[C---:B------:R-:W-:Y:S01]  /*0430*/  IADD3 R37, R2.reuse, 0x30, RZ ;  /* 0x0000003002257810 */ /* 0x040fe20007ffe0ff */
[----:B--2---:R-:W1:Y:S01]  /*0440*/  @P1 LDC.64 R14, c[0x0][0x228] ;  /* 0x00008a00ff0e1b82 */ /* 0x004e620000000a00 */
[----:B------:R-:W-:Y:S02]  /*0450*/  ISETP.GE.AND.EX P2, PT, R5, UR19, PT, P2 ;  /* 0x0000001305007c0c */ /* 0x000fe4000bf46320 */
[----:B------:R-:W-:-:S02]  /*0460*/  IADD3 R39, R2, 0x38, RZ ;  /* 0x0000003802277810 */ /* 0x000fc40007ffe0ff */
[----:B------:R-:W-:Y:S01]  /*0470*/  ISETP.GT.U32.OR P2, PT, R0, 0x27f, P2 ;  /* 0x0000027f0000780c */ /* 0x000fe20001744470 */
[----:B------:R-:W2:Y:S01]  /*0480*/  I2F.RP R3, UR15 ;  /* 0x0000000f00037d06 */ /* 0x000ea20008209400 */
[----:B------:R-:W-:Y:S01]  /*0490*/  ISETP.GE.U32.AND P5, PT, R37, UR18, PT ;  /* 0x0000001225007c0c */ /* 0x000fe2000bfa6070 */
[----:B------:R-:W3:Y:S01]  /*04a0*/  @P1 LDC.64 R68, c[0x0][0x230] ;  /* 0x00008c00ff441b82 */ /* 0x000ee20000000a00 */
[----:B------:R-:W-:Y:S02]  /*04b0*/  SHF.R.S32.HI R17, RZ, 0x1f, R37 ;  /* 0x0000001fff117819 */ /* 0x000fe40000011425 */
[----:B------:R-:W-:Y:S02]  /*04c0*/  ISETP.GE.U32.AND P4, PT, R39, UR18, PT ;  /* 0x0000001227007c0c */ /* 0x000fe4000bf86070 */
[----:B------:R-:W-:Y:S02]  /*04d0*/  SHF.R.S32.HI R27, RZ, 0x1f, R39 ;  /* 0x0000001fff1b7819 */ /* 0x000fe40000011427 */
[----:B------:R-:W-:-:S02]  /*04e0*/  SHF.R.S32.HI R7, RZ, 0x1f, R2 ;  /* 0x0000001fff077819 */ /* 0x000fc40000011402 */
[----:B------:R-:W-:Y:S01]  /*04f0*/  ISETP.GE.AND.EX P5, PT, R17, UR19, PT, P5 ;  /* 0x0000001311007c0c */ /* 0x000fe2000bfa6350 */
[----:B------:R-:W4:Y:S01]  /*0500*/  @!P2 LDC.64 R20, c[0x0][0x288] ;  /* 0x0000a200ff14ab82 */ /* 0x000f220000000a00 */
[----:B------:R-:W-:Y:S01]  /*0510*/  ISETP.GE.AND.EX P4, PT, R27, UR19, PT, P4 ;  /* 0x000000131b007c0c */ /* 0x000fe2000bf86340 */
[----:B--2---:R-:W2:Y:S01]  /*0520*/  MUFU.RCP R3, R3 ;  /* 0x0000000300037308 */ /* 0x004ea20000001000 */
[C---:B------:R-:W-:Y:S02]  /*0530*/  ISETP.GT.U32.OR P5, PT, R0.reuse, 0x27f, P5 ;  /* 0x0000027f0000780c */ /* 0x040fe40002fa4470 */
[----:B------:R-:W-:-:S03]  /*0540*/  ISETP.GT.U32.OR P4, PT, R0, 0x27f, P4 ;  /* 0x0000027f0000780c */ /* 0x000fc60002784470 */
[----:B------:R-:W3:Y:S01]  /*0550*/  @!P2 LDC.64 R10, c[0x0][0x230] ;  /* 0x00008c00ff0aab82 */ /* 0x000ee20000000a00 */
[C---:B------:R-:W-:Y:S02]  /*0560*/  IADD3 R41, R2.reuse, 0x48, RZ ;  /* 0x0000004802297810 */ /* 0x040fe40007ffe0ff */
[----:B------:R-:W-:-:S05]  /*0570*/  IADD3 R43, R2, 0x58, RZ ;  /* 0x00000058022b7810 */ /* 0x000fca0007ffe0ff */
[----:B------:R-:W3:Y:S01]  /*0580*/  @!P2 LDC.64 R18, c[0x0][0x228] ;  /* 0x00008a00ff12ab82 */ /* 0x000ee20000000a00 */
[----:B--2---:R-:W-:Y:S02]  /*0590*/  IADD3 R4, R3, 0xffffffe, RZ ;  /* 0x0ffffffe03047810 */ /* 0x004fe40007ffe0ff */
[----:B------:R-:W-:-:S05]  /*05a0*/  SHF.R.S32.HI R3, RZ, 0x1f, R86 ;  /* 0x0000001fff037819 */ /* 0x000fca0000011456 */
[----:B------:R-:W2:Y:S01]  /*05b0*/  @!P5 LDC.64 R24, c[0x0][0x288] ;  /* 0x0000a200ff18db82 */ /* 0x000ea20000000a00 */
[----:B------:R-:W0:Y:S07]  /*05c0*/  F2I.FTZ.U32.TRUNC.NTZ R4, R4 ;  /* 0x0000000400047305 */ /* 0x000e2e000021f000 */
[----:B------:R-:W1:Y:S01]  /*05d0*/  @!P4 LDC.64 R22, c[0x0][0x288] ;  /* 0x0000a200ff16cb82 */ /* 0x000e620000000a00 */
[----:B0-----:R-:W-:Y:S01]  /*05e0*/  R2UR UR7, R4 ;  /* 0x00000000040772ca */ /* 0x001fe200000e0000 */
[----:B--2---:R-:W-:-:S04]  /*05f0*/  @!P5 IMAD R16, R17, R24, RZ ;  /* 0x000000181110d224 */ /* 0x004fc800078e02ff */
[----:B------:R-:W-:-:S08]  /*0600*/  @!P5 IMAD R35, R37, R25, R16 ;  /* 0x000000192523d224 */ /* 0x000fd000078e0210 */
[----:B------:R-:W-:Y:S01]  /*0610*/  UIADD3 UR5, URZ, -UR7, URZ ;  /* 0x800000073f057290 */ /* 0x000fe2000fffe03f */
[----:B------:R-:W0:Y:S01]  /*0620*/  @!P4 LDC.64 R16, c[0x0][0x228] ;  /* 0x00008a00ff10cb82 */ /* 0x000e220000000a00 */
[----:B-1----:R-:W-:Y:S02]  /*0630*/  @!P4 IMAD R30, R27, R22, RZ ;  /* 0x000000161b1ec224 */ /* 0x002fe400078e02ff */
[----:B------:R-:W-:-:S04]  /*0640*/  UIMAD UR5, UR5, UR15, URZ ;  /* 0x0000000f050572a4 */ /* 0x000fc8000f8e023f */
[----:B------:R-:W-:-:S04]  /*0650*/  UIMAD.WIDE.U32 UR6, UR7, UR5, UR6 ;  /* 0x00000005070672a5 */ /* 0x000fc8000f8e0006 */
[----:B------:R-:W-:-:S04]  /*0660*/  UIMAD.WIDE.U32 UR6, UR7, UR13, URZ ;  /* 0x0000000d070672a5 */ /* 0x000fc8000f8e003f */
[----:B------:R-:W-:-:S04]  /*0670*/  UIADD3 UR5, -UR7, URZ, URZ ;  /* 0x0000003f07057290 */ /* 0x000fc8000fffe13f */
[----:B------:R-:W-:Y:S02]  /*0680*/  UIMAD UR5, UR15, UR5, UR13 ;  /* 0x000000050f0572a4 */ /* 0x000fe4000f8e020d */
[----:B------:R-:W-:Y:S02]  /*0690*/  ULOP3.LUT UR13, URZ, UR14, URZ, 0x33, !UPT ;  /* 0x0000000e3f0d7292 */ /* 0x000fe4000f8e333f */
[----:B------:R-:W-:-:S11]  /*06a0*/  UISETP.GT.U32.AND UP2, UPT, UR15, UR5, UPT ;  /* 0x000000050f00728c */ /* 0x000fd6000bf44070 */
[----:B------:R-:W-:Y:S02]  /*06b0*/  @!UP2 UIADD3 UR5, UR5, -UR15, URZ ;  /* 0x8000000f0505a290 */ /* 0x000fe4000fffe03f */
[----:B------:R-:W-:Y:S02]  /*06c0*/  @!UP2 UIADD3 UR7, UR7, 0x1, URZ ;  /* 0x000000010707a890 */ /* 0x000fe4000fffe03f */
[----:B------:R-:W-:Y:S02]  /*06d0*/  UIADD3 UR6, UR5, -UR15, URZ ;  /* 0x8000000f05067290 */ /* 0x000fe4000fffe03f */
[----:B------:R-:W-:Y:S02]  /*06e0*/  UISETP.GT.U32.AND UP3, UPT, UR15, UR5, UPT ;  /* 0x000000050f00728c */ /* 0x000fe4000bf64070 */
[----:B------:R-:W-:Y:S02]  /*06f0*/  UISETP.GE.U32.AND UP1, UPT, UR5, UR15, UPT ;  /* 0x0000000f0500728c */ /* 0x000fe4000bf26070 */
[----:B------:R-:W-:-:S02]  /*0700*/  USEL UR5, UR6, UR5, !UP3 ;  /* 0x0000000506057287 */ /* 0x000fc4000d800000 */
[----:B------:R-:W-:Y:S02]  /*0710*/  ULOP3.LUT UR6, UR8, UR14, URZ, 0x3c, !UPT ;  /* 0x0000000e08067292 */ /* 0x000fe4000f8e3c3f */
[----:B------:R-:W-:Y:S02]  /*0720*/  @!UP4 UIADD3 UR5, -UR5, URZ, URZ ;  /* 0x0000003f0505c290 */ /* 0x000fe4000fffe13f */
[----:B------:R-:W-:Y:S02]  /*0730*/  UISETP.GE.AND UP2, UPT, UR6, URZ, UPT ;  /* 0x0000003f0600728c */ /* 0x000fe4000bf46270 */
[----:B------:R-:W-:Y:S02]  /*0740*/  USEL UR16, UR13, UR5, !UP0 ;  /* 0x000000050d107287 */ /* 0x000fe4000c000000 */
[----:B------:R-:W-:Y:S02]  /*0750*/  @UP1 UIADD3 UR7, UR7, 0x1, URZ ;  /* 0x0000000107071890 */ /* 0x000fe4000fffe03f */
[----:B------:R-:W-:Y:S01]  /*0760*/  UIMAD UR17, UR16, 0xa0, URZ ;  /* 0x000000a0101178a4 */ /* 0x000fe2000f8e023f */
[----:B------:R-:W-:-:S04]  /*0770*/  ULDC.64 UR14, c[0x0][0x298] ;  /* 0x0000a600000e7ab9 */ /* 0x000fc80000000a00 */
[----:B------:R-:W-:Y:S01]  /*0780*/  @!UP2 UIADD3 UR7, -UR7, URZ, URZ ;  /* 0x0000003f0707a290 */ /* 0x000fe2000fffe13f */
[----:B------:R-:W-:Y:S02]  /*0790*/  MOV R6, UR17 ;  /* 0x0000001100067c02 */ /* 0x000fe40008000f00 */
[----:B------:R-:W-:Y:S01]  /*07a0*/  IADD3 R4, P0, R86, UR17, RZ ;  /* 0x0000001156047c10 */ /* 0x000fe2000ff1e0ff */
[----:B------:R-:W-:-:S03]  /*07b0*/  USEL UR7, UR13, UR7, !UP0 ;  /* 0x000000070d077287 */ /* 0x000fc6000c000000 */
[----:B------:R-:W-:Y:S01]  /*07c0*/  LEA.HI.X.SX32 R5, R6, R3, 0x1, P0 ;  /* 0x0000000306057211 */ /* 0x000fe200000f0eff */
[----:B------:R-:W-:Y:S01]  /*07d0*/  USHF.R.S32.HI UR5, URZ, 0x1f, UR7 ;  /* 0x0000001f3f057899 */ /* 0x000fe20008011407 */
[----:B------:R-:W-:-:S03]  /*07e0*/  MOV R3, UR14 ;  /* 0x0000000e00037c02 */ /* 0x000fc60008000f00 */
[----:B------:R-:W-:Y:S02]  /*07f0*/  UIMAD UR5, UR5, UR14, URZ ;  /* 0x0000000e050572a4 */ /* 0x000fe4000f8e023f */
[----:B------:R-:W-:Y:S02]  /*0800*/  IMAD.WIDE.U32 R4, R3, UR7, R4 ;  /* 0x0000000703047c25 */ /* 0x000fe4000f8e0004 */
[----:B------:R-:W-:Y:S02]  /*0810*/  UIMAD UR5, UR7, UR15, UR5 ;  /* 0x0000000f070572a4 */ /* 0x000fe4000f8e0205 */
[----:B------:R-:W-:Y:S01]  /*0820*/  @P1 IMAD R3, R7, R8, RZ ;  /* 0x0000000807031224 */ /* 0x000fe200078e02ff */
[-C--:B------:R-:W-:Y:S02]  /*0830*/  @P1 MOV R6, R4.reuse ;  /* 0x0000000400061202 */ /* 0x080fe40000000f00 */
[----:B------:R-:W-:Y:S02]  /*0840*/  CS2R R62, SRZ ;  /* 0x00000000003e7805 */ /* 0x000fe4000001ff00 */
[----:B------:R-:W-:Y:S01]  /*0850*/  @!P5 MOV R26, R4 ;  /* 0x00000004001ad202 */ /* 0x000fe20000000f00 */
[----:B------:R-:W-:Y:S01]  /*0860*/  @P1 IMAD R3, R2, R9, R3 ;  /* 0x0000000902031224 */ /* 0x000fe200078e0203 */
[----:B------:R-:W-:-:S02]  /*0870*/  IADD3 R7, R5, UR5, RZ ;  /* 0x0000000505077c10 */ /* 0x000fc4000fffe0ff */
[----:B------:R-:W-:Y:S02]  /*0880*/  CS2R R60, SRZ ;  /* 0x00000000003c7805 */ /* 0x000fe4000001ff00 */
[----:B------:R-:W-:Y:S02]  /*0890*/  CS2R R58, SRZ ;  /* 0x00000000003a7805 */ /* 0x000fe4000001ff00 */
[----:B------:R-:W-:Y:S02]  /*08a0*/  CS2R R56, SRZ ;  /* 0x0000000000387805 */ /* 0x000fe4000001ff00 */
[----:B------:R-:W-:Y:S01]  /*08b0*/  @!P5 MOV R27, R7 ;  /* 0x00000007001bd202 */ /* 0x000fe20000000f00 */
[C---:B------:R-:W-:Y:S01]  /*08c0*/  @P1 IMAD.WIDE.U32 R8, R2.reuse, R8, R6 ;  /* 0x0000000802081225 */ /* 0x040fe200078e0006 */
[----:B------:R-:W-:Y:S02]  /*08d0*/  IADD3 R67, R2, 0x8, RZ ;  /* 0x0000000802437810 */ /* 0x000fe40007ffe0ff */
[----:B------:R-:W-:-:S02]  /*08e0*/  CS2R R52, SRZ ;  /* 0x0000000000347805 */ /* 0x000fc4000001ff00 */
[C---:B------:R-:W-:Y:S01]  /*08f0*/  IADD3 R65, R2.reuse, 0x10, RZ ;  /* 0x0000001002417810 */ /* 0x040fe20007ffe0ff */
[----:B------:R-:W-:Y:S01]  /*0900*/  @!P5 IMAD.WIDE.U32 R24, R37, R24, R26 ;  /* 0x000000182518d225 */ /* 0x000fe200078e001a */
[----:B------:R-:W-:Y:S02]  /*0910*/  @P1 IADD3 R9, R9, R3, RZ ;  /* 0x0000000309091210 */ /* 0x000fe40007ffe0ff */
[----:B------:R-:W-:Y:S01]  /*0920*/  IADD3 R48, R2, 0x18, RZ ;  /* 0x0000001802307810 */ /* 0x000fe20007ffe0ff */
[----:B------:R-:W-:Y:S01]  /*0930*/  @!P4 IMAD R37, R39, R23, R30 ;  /* 0x000000172725c224 */ /* 0x000fe200078e021e */
[----:B------:R-:W-:Y:S02]  /*0940*/  @P1 SHF.L.U64.HI R12, R8, 0x2, R9 ;  /* 0x00000002080c1819 */ /* 0x000fe40000010209 */
[----:B------:R-:W-:Y:S02]  /*0950*/  IADD3 R74, R2, 0x20, RZ ;  /* 0x00000020024a7810 */ /* 0x000fe40007ffe0ff */
[----:B------:R-:W-:-:S02]  /*0960*/  CS2R R72, SRZ ;  /* 0x0000000000487805 */ /* 0x000fc4000001ff00 */
[----:B------:R-:W-:Y:S01]  /*0970*/  SHF.R.S32.HI R9, RZ, 0x1f, R13 ;  /* 0x0000001fff097819 */ /* 0x000fe2000001140d */
[----:B------:R-:W-:Y:S01]  /*0980*/  ULDC.64 UR6, c[0x0][0x248] ;  /* 0x0000920000067ab9 */ /* 0x000fe20000000a00 */
[----:B------:R-:W-:Y:S02]  /*0990*/  IADD3 R3, R2, 0x40, RZ ;  /* 0x0000004002037810 */ /* 0x000fe40007ffe0ff */
[----:B------:R-:W-:Y:S01]  /*09a0*/  @P1 SHF.L.U32 R33, R8, 0x2, RZ ;  /* 0x0000000208211819 */ /* 0x000fe200000006ff */
[----:B----4-:R-:W-:Y:S01]  /*09b0*/  @!P2 IMAD R8, R9, R20, RZ ;  /* 0x000000140908a224 */ /* 0x010fe200078e02ff */
[----:B------:R-:W-:Y:S02]  /*09c0*/  ISETP.GE.U32.AND P3, PT, R3, UR18, PT ;  /* 0x0000001203007c0c */ /* 0x000fe4000bf66070 */
[----:B------:R-:W-:Y:S01]  /*09d0*/  SHF.R.S32.HI R29, RZ, 0x1f, R3 ;  /* 0x0000001fff1d7819 */ /* 0x000fe20000011403 */
[----:B------:R-:W-:Y:S01]  /*09e0*/  @!P2 IMAD R21, R13, R21, R8 ;  /* 0x000000150d15a224 */ /* 0x000fe200078e0208 */
[----:B------:R-:W-:-:S02]  /*09f0*/  @!P2 MOV R8, R4 ;  /* 0x000000040008a202 */ /* 0x000fc40000000f00 */
[----:B------:R-:W-:Y:S02]  /*0a00*/  @!P2 MOV R9, R7 ;  /* 0x000000070009a202 */ /* 0x000fe40000000f00 */
[----:B------:R-:W-:Y:S02]  /*0a10*/  ISETP.GE.AND.EX P3, PT, R29, UR19, PT, P3 ;  /* 0x000000131d007c0c */ /* 0x000fe4000bf66330 */
[----:B------:R-:W-:Y:S01]  /*0a20*/  @P1 IADD3 R32, P6, R33, R14, RZ ;  /* 0x0000000e21201210 */ /* 0x000fe20007fde0ff */
[----:B------:R-:W-:Y:S01]  /*0a30*/  @!P2 IMAD.WIDE.U32 R8, R13, R20, R8 ;  /* 0x000000140d08a225 */ /* 0x000fe200078e0008 */
[----:B---3--:R-:W-:Y:S02]  /*0a40*/  @P1 IADD3 R68, P0, R33, R68, RZ ;  /* 0x0000004421441210 */ /* 0x008fe40007f1e0ff */
[----:B------:R-:W-:Y:S02]  /*0a50*/  ISETP.GT.U32.OR P3, PT, R0, 0x27f, P3 ;  /* 0x0000027f0000780c */ /* 0x000fe40001f64470 */
[----:B------:R-:W-:-:S02]  /*0a60*/  @P1 IADD3.X R33, R12, R15, RZ, P6, !PT ;  /* 0x0000000f0c211210 */ /* 0x000fc400037fe4ff */
[----:B------:R-:W1:Y:S01]  /*0a70*/  @!P5 LDC.64 R14, c[0x0][0x230] ;  /* 0x00008c00ff0edb82 */ /* 0x000e620000000a00 */
[----:B------:R-:W-:Y:S02]  /*0a80*/  @!P2 IADD3 R9, R9, R21, RZ ;  /* 0x000000150909a210 */ /* 0x000fe40007ffe0ff */
[----:B------:R-:W-:Y:S02]  /*0a90*/  @P1 IADD3.X R69, R12, R69, RZ, P0, !PT ;  /* 0x000000450c451210 */ /* 0x000fe400007fe4ff */
[C---:B------:R-:W-:Y:S02]  /*0aa0*/  @!P2 SHF.L.U32 R31, R8.reuse, 0x2, RZ ;  /* 0x00000002081fa819 */ /* 0x040fe400000006ff */
[----:B------:R-:W-:Y:S01]  /*0ab0*/  @!P2 SHF.L.U64.HI R28, R8, 0x2, R9 ;  /* 0x00000002081ca819 */ /* 0x000fe20000010209 */
[----:B------:R-:W2:Y:S01]  /*0ac0*/  @!P4 LDC.64 R20, c[0x0][0x230] ;  /* 0x00008c00ff14cb82 */ /* 0x000ea20000000a00 */
[----:B------:R-:W-:Y:S02]  /*0ad0*/  @!P4 MOV R26, R4 ;  /* 0x00000004001ac202 */ /* 0x000fe40000000f00 */
[----:B------:R-:W-:-:S02]  /*0ae0*/  @!P4 MOV R27, R7 ;  /* 0x00000007001bc202 */ /* 0x000fc40000000f00 */
[----:B------:R-:W-:Y:S02]  /*0af0*/  @!P5 IADD3 R23, R25, R35, RZ ;  /* 0x000000231917d210 */ /* 0x000fe40007ffe0ff */
[----:B------:R-:W-:Y:S01]  /*0b00*/  @!P2 IADD3 R10, P0, R31, R10, RZ ;  /* 0x0000000a1f0aa210 */ /* 0x000fe20007f1e0ff */
[----:B------:R-:W3:Y:S01]  /*0b10*/  @!P5 LDC.64 R12, c[0x0][0x228] ;  /* 0x00008a00ff0cdb82 */ /* 0x000ee20000000a00 */
[----:B------:R-:W-:Y:S01]  /*0b20*/  @!P4 IMAD.WIDE.U32 R26, R39, R22, R26 ;  /* 0x00000016271ac225 */ /* 0x000fe200078e001a */
[----:B------:R-:W-:Y:S02]  /*0b30*/  @!P2 IADD3 R18, P6, R31, R18, RZ ;  /* 0x000000121f12a210 */ /* 0x000fe40007fde0ff */
[C---:B------:R-:W-:Y:S02]  /*0b40*/  @!P5 SHF.L.U32 R31, R24.reuse, 0x2, RZ ;  /* 0x00000002181fd819 */ /* 0x040fe400000006ff */
[----:B------:R-:W-:Y:S02]  /*0b50*/  @!P5 SHF.L.U64.HI R24, R24, 0x2, R23 ;  /* 0x000000021818d819 */ /* 0x000fe40000010217 */
[----:B------:R-:W4:Y:S01]  /*0b60*/  @!P3 LDC.64 R8, c[0x0][0x288] ;  /* 0x0000a200ff08bb82 */ /* 0x000f220000000a00 */
[----:B------:R-:W-:-:S02]  /*0b70*/  @!P2 IADD3.X R11, R28, R11, RZ, P0, !PT ;  /* 0x0000000b1c0ba210 */ /* 0x000fc400007fe4ff */
[----:B------:R-:W-:Y:S02]  /*0b80*/  @!P4 IADD3 R23, R27, R37, RZ ;  /* 0x000000251b17c210 */ /* 0x000fe40007ffe0ff */
[----:B-1----:R-:W-:Y:S01]  /*0b90*/  @!P5 IADD3 R22, P0, R31, R14, RZ ;  /* 0x0000000e1f16d210 */ /* 0x002fe20007f1e0ff */
[----:B------:R1:W5:Y:S01]  /*0ba0*/  @!P2 LDG.E.64 R54, desc[UR22][R10.64] ;  /* 0x000000160a36a981 */ /* 0x000362000c1e1b00 */
[C---:B------:R-:W-:Y:S01]  /*0bb0*/  @!P4 SHF.L.U32 R25, R26.reuse, 0x2, RZ ;  /* 0x000000021a19c819 */ /* 0x040fe200000006ff */
[----:B------:R-:W4:Y:S01]  /*0bc0*/  @!P3 LDC.64 R34, c[0x0][0x228] ;  /* 0x00008a00ff22bb82 */ /* 0x000f220000000a00 */
[----:B------:R-:W-:Y:S02]  /*0bd0*/  @!P4 SHF.L.U64.HI R26, R26, 0x2, R23 ;  /* 0x000000021a1ac819 */ /* 0x000fe40000010217 */
[----:B------:R-:W-:Y:S02]  /*0be0*/  @!P5 IADD3.X R23, R24, R15, RZ, P0, !PT ;  /* 0x0000000f1817d210 */ /* 0x000fe400007fe4ff */
[----:B------:R-:W-:-:S02]  /*0bf0*/  @!P2 IADD3.X R19, R28, R19, RZ, P6, !PT ;  /* 0x000000131c13a210 */ /* 0x000fc400037fe4ff */
[----:B--2---:R-:W-:Y:S02]  /*0c00*/  @!P4 IADD3 R20, P0, R25, R20, RZ ;  /* 0x000000141914c210 */ /* 0x004fe40007f1e0ff */
[----:B------:R-:W-:Y:S02]  /*0c10*/  SHF.R.S32.HI R27, RZ, 0x1f, R41 ;  /* 0x0000001fff1b7819 */ /* 0x000fe40000011429 */
[----:B-1----:R-:W-:Y:S02]  /*0c20*/  CS2R R10, SRZ ;  /* 0x00000000000a7805 */ /* 0x002fe4000001ff00 */
[----:B---3--:R-:W-:Y:S01]  /*0c30*/  @!P5 IADD3 R12, P6, R31, R12, RZ ;  /* 0x0000000c1f0cd210 */ /* 0x008fe20007fde0ff */
[----:B------:R1:W5:Y:S01]  /*0c40*/  @!P5 LDG.E.64 R62, desc[UR22][R22.64] ;  /* 0x00000016163ed981 */ /* 0x000362000c1e1b00 */
[----:B------:R-:W-:Y:S02]  /*0c50*/  @!P4 IADD3.X R21, R26, R21, RZ, P0, !PT ;  /* 0x000000151a15c210 */ /* 0x000fe400007fe4ff */
[----:B------:R-:W-:-:S02]  /*0c60*/  @!P5 IADD3.X R13, R24, R13, RZ, P6, !PT ;  /* 0x0000000d180dd210 */ /* 0x000fc400037fe4ff */
[----:B------:R-:W-:Y:S01]  /*0c70*/  ISETP.GE.U32.AND P0, PT, R41, UR18, PT ;  /* 0x0000001229007c0c */ /* 0x000fe2000bf06070 */
[----:B------:R-:W5:Y:S01]  /*0c80*/  @!P4 LDG.E.64 R60, desc[UR22][R20.64] ;  /* 0x00000016143cc981 */ /* 0x000f62000c1e1b00 */
[----:B0-----:R-:W-:Y:S01]  /*0c90*/  @!P4 IADD3 R14, P6, R25, R16, RZ ;  /* 0x00000010190ec210 */ /* 0x001fe20007fde0ff */
[----:B----4-:R-:W-:Y:S01]  /*0ca0*/  @!P3 IMAD R16, R29, R8, RZ ;  /* 0x000000081d10b224 */ /* 0x010fe200078e02ff */
[----:B------:R-:W-:Y:S01]  /*0cb0*/  ISETP.GE.AND.EX P0, PT, R27, UR19, PT, P0 ;  /* 0x000000131b007c0c */ /* 0x000fe2000bf06300 */
[----:B------:R-:W0:Y:S01]  /*0cc0*/  @!P3 LDC.64 R28, c[0x0][0x230] ;  /* 0x00008c00ff1cbb82 */ /* 0x000e220000000a00 */
[----:B------:R-:W-:Y:S01]  /*0cd0*/  @!P4 IADD3.X R15, R26, R17, RZ, P6, !PT ;  /* 0x000000111a0fc210 */ /* 0x000fe200037fe4ff */
[----:B------:R-:W-:Y:S01]  /*0ce0*/  @!P3 IMAD R25, R3, R9, R16 ;  /* 0x000000090319b224 */ /* 0x000fe200078e0210 */
[----:B------:R-:W-:Y:S01]  /*0cf0*/  @!P3 MOV R16, R4 ;  /* 0x000000040010b202 */ /* 0x000fe20000000f00 */
[----:B------:R-:W5:Y:S01]  /*0d00*/  @!P5 LDG.E.64 R10, desc[UR22][R12.64] ;  /* 0x000000160c0ad981 */ /* 0x000f62000c1e1b00 */
[----:B------:R-:W-:-:S02]  /*0d10*/  @!P3 MOV R17, R7 ;  /* 0x000000070011b202 */ /* 0x000fc40000000f00 */
[----:B------:R-:W-:Y:S01]  /*0d20*/  ISETP.GT.U32.OR P0, PT, R0, 0x27f, P0 ;  /* 0x0000027f0000780c */ /* 0x000fe20000704470 */
[----:B------:R-:W-:Y:S01]  /*0d30*/  @!P3 IMAD.WIDE.U32 R16, R3, R8, R16 ;  /* 0x000000080310b225 */ /* 0x000fe200078e0010 */
[----:B------:R-:W-:Y:S02]  /*0d40*/  CS2R R8, SRZ ;  /* 0x0000000000087805 */ /* 0x000fe4000001ff00 */
[----:B------:R-:W-:-:S04]  /*0d50*/  SHF.R.S32.HI R31, RZ, 0x1f, R43 ;  /* 0x0000001fff1f7819 */ /* 0x000fc8000001142b */
[----:B------:R0:W5:Y:S01]  /*0d60*/  @!P2 LDG.E.64 R8, desc[UR22][R18.64] ;  /* 0x000000161208a981 */ /* 0x000162000c1e1b00 */
[----:B------:R-:W-:-:S04]  /*0d70*/  ISETP.GE.U32.AND P2, PT, R43, UR18, PT ;  /* 0x000000122b007c0c */ /* 0x000fc8000bf46070 */
[----:B------:R-:W2:Y:S01]  /*0d80*/  @!P0 LDC.64 R38, c[0x0][0x288] ;  /* 0x0000a200ff268b82 */ /* 0x000ea20000000a00 */
[----:B------:R-:W-:Y:S02]  /*0d90*/  ISETP.GE.AND.EX P2, PT, R31, UR19, PT, P2 ;  /* 0x000000131f007c0c */ /* 0x000fe4000bf46320 */
[----:B------:R-:W-:Y:S02]  /*0da0*/  @!P3 IADD3 R3, R17, R25, RZ ;  /* 0x000000191103b210 */ /* 0x000fe40007ffe0ff */
[----:B------:R-:W-:Y:S02]  /*0db0*/  ISETP.GT.U32.OR P2, PT, R0, 0x27f, P2 ;  /* 0x0000027f0000780c */ /* 0x000fe40001744470 */
[----:B------:R-:W-:Y:S01]  /*0dc0*/  @!P3 SHF.L.U64.HI R26, R16, 0x2, R3 ;  /* 0x00000002101ab819 */ /* 0x000fe20000010203 */
[----:B-1----:R-:W1:Y:S01]  /*0dd0*/  @!P0 LDC.64 R22, c[0x0][0x230] ;  /* 0x00008c00ff168b82 */ /* 0x002e620000000a00 */
[----:B------:R-:W-:-:S04]  /*0de0*/  IADD3 R3, R2, 0x70, RZ ;  /* 0x0000007002037810 */ /* 0x000fc80007ffe0ff */
[----:B------:R-:W-:Y:S02]  /*0df0*/  ISETP.GE.U32.AND P5, PT, R3, UR18, PT ;  /* 0x0000001203007c0c */ /* 0x000fe4000bfa6070 */
[----:B------:R-:W-:Y:S02]  /*0e00*/  SHF.R.S32.HI R88, RZ, 0x1f, R3 ;  /* 0x0000001fff587819 */ /* 0x000fe40000011403 */
[----:B------:R-:W-:Y:S01]  /*0e10*/  @!P3 SHF.L.U32 R17, R16, 0x2, RZ ;  /* 0x000000021011b819 */ /* 0x000fe200000006ff */
[----:B------:R-:W3:Y:S01]  /*0e20*/  @!P2 LDC.64 R24, c[0x0][0x288] ;  /* 0x0000a200ff18ab82 */ /* 0x000ee20000000a00 */
[----:B------:R-:W-:Y:S02]  /*0e30*/  ISETP.GE.AND.EX P5, PT, R88, UR19, PT, P5 ;  /* 0x0000001358007c0c */ /* 0x000fe4000bfa6350 */
[----:B0-----:R-:W-:Y:S02]  /*0e40*/  @!P3 IADD3 R18, P6, R17, R28, RZ ;  /* 0x0000001c1112b210 */ /* 0x001fe40007fde0ff */
[----:B------:R-:W-:Y:S01]  /*0e50*/  ISETP.GT.U32.OR P5, PT, R0, 0x27f, P5 ;  /* 0x0000027f0000780c */ /* 0x000fe20002fa4470 */
[----:B--2---:R-:W-:Y:S01]  /*0e60*/  @!P0 IMAD R28, R27, R38, RZ ;  /* 0x000000261b1c8224 */ /* 0x004fe200078e02ff */
[----:B------:R-:W-:-:S02]  /*0e70*/  @!P3 IADD3.X R19, R26, R29, RZ, P6, !PT ;  /* 0x0000001d1a13b210 */ /* 0x000fc400037fe4ff */
[----:B------:R-:W-:Y:S01]  /*0e80*/  @!P3 IADD3 R16, P6, R17, R34, RZ ;  /* 0x000000221110b210 */ /* 0x000fe20007fde0ff */
[C---:B------:R-:W-:Y:S02]  /*0e90*/  @!P0 IMAD R39, R41.reuse, R39, R28 ;  /* 0x0000002729278224 */ /* 0x040fe400078e021c */
[----:B------:R-:W0:Y:S01]  /*0ea0*/  @!P0 LDC.64 R28, c[0x0][0x228] ;  /* 0x00008a00ff1c8b82 */ /* 0x000e220000000a00 */
[----:B------:R-:W-:Y:S02]  /*0eb0*/  @!P3 IADD3.X R17, R26, R35, RZ, P6, !PT ;  /* 0x000000231a11b210 */ /* 0x000fe400037fe4ff */
[----:B------:R-:W-:Y:S02]  /*0ec0*/  CS2R R12, SRZ ;  /* 0x00000000000c7805 */ /* 0x000fe4000001ff00 */
[----:B------:R-:W-:Y:S01]  /*0ed0*/  @!P0 MOV R36, R4 ;  /* 0x0000000400248202 */ /* 0x000fe20000000f00 */
[----:B------:R-:W5:Y:S01]  /*0ee0*/  @!P3 LDG.E.64 R58, desc[UR22][R18.64] ;  /* 0x00000016123ab981 */ /* 0x000f62000c1e1b00 */
[----:B------:R-:W-:Y:S01]  /*0ef0*/  @!P0 MOV R37, R7 ;  /* 0x0000000700258202 */ /* 0x000fe20000000f00 */
[----:B------:R-:W2:Y:S01]  /*0f00*/  @!P5 LDC.64 R34, c[0x0][0x288] ;  /* 0x0000a200ff22db82 */ /* 0x000ea20000000a00 */
[----:B------:R-:W-:Y:S01]  /*0f10*/  IADD3 R30, R2, 0x68, RZ ;  /* 0x00000068021e7810 */ /* 0x000fe20007ffe0ff */
[----:B------:R-:W-:Y:S01]  /*0f20*/  @!P0 IMAD.WIDE.U32 R36, R41, R38, R36 ;  /* 0x0000002629248225 */ /* 0x000fe200078e0024 */
[----:B------:R4:W5:Y:S03]  /*0f30*/  @!P4 LDG.E.64 R12, desc[UR22][R14.64] ;  /* 0x000000160e0cc981 */ /* 0x000966000c1e1b00 */
[----:B---3--:R-:W-:Y:S01]  /*0f40*/  @!P2 IMAD R40, R31, R24, RZ ;  /* 0x000000181f28a224 */ /* 0x008fe200078e02ff */
[----:B------:R-:W-:Y:S01]  /*0f50*/  @!P0 IADD3 R37, R37, R39, RZ ;  /* 0x0000002725258210 */ /* 0x000fe20007ffe0ff */
[----:B------:R-:W3:Y:S01]  /*0f60*/  @!P2 LDC.64 R26, c[0x0][0x230] ;  /* 0x00008c00ff1aab82 */ /* 0x000ee20000000a00 */
[----:B------:R-:W-:-:S02]  /*0f70*/  @!P0 SHF.L.U32 R31, R36, 0x2, RZ ;  /* 0x00000002241f8819 */ /* 0x000fc400000006ff */
[----:B------:R-:W-:Y:S02]  /*0f80*/  ISETP.GE.U32.AND P4, PT, R30, UR18, PT ;  /* 0x000000121e007c0c */ /* 0x000fe4000bf86070 */
[----:B----4-:R-:W-:Y:S02]  /*0f90*/  @!P2 MOV R14, R4 ;  /* 0x00000004000ea202 */ /* 0x010fe40000000f00 */
[----:B------:R-:W-:Y:S02]  /*0fa0*/  @!P2 MOV R15, R7 ;  /* 0x00000007000fa202 */ /* 0x000fe40000000f00 */
[----:B------:R-:W-:Y:S02]  /*0fb0*/  SHF.R.S32.HI R45, RZ, 0x1f, R30 ;  /* 0x0000001fff2d7819 */ /* 0x000fe4000001141e */
[----:B------:R-:W-:Y:S02]  /*0fc0*/  @!P0 SHF.L.U64.HI R38, R36, 0x2, R37 ;  /* 0x0000000224268819 */ /* 0x000fe40000010225 */
[----:B-1----:R-:W-:Y:S01]  /*0fd0*/  @!P0 IADD3 R22, P6, R31, R22, RZ ;  /* 0x000000161f168210 */ /* 0x002fe20007fde0ff */
[----:B------:R-:W-:Y:S01]  /*0fe0*/  @!P2 IMAD R25, R43, R25, R40 ;  /* 0x000000192b19a224 */ /* 0x000fe200078e0228 */
[----:B------:R-:W-:Y:S01]  /*0ff0*/  ISETP.GE.AND.EX P4, PT, R45, UR19, PT, P4 ;  /* 0x000000132d007c0c */ /* 0x000fe2000bf86340 */
[----:B------:R-:W-:Y:S01]  /*1000*/  @!P2 IMAD.WIDE.U32 R14, R43, R24, R14 ;  /* 0x000000182b0ea225 */ /* 0x000fe200078e000e */
[----:B------:R-:W-:Y:S01]  /*1010*/  @!P0 IADD3.X R23, R38, R23, RZ, P6, !PT ;  /* 0x0000001726178210 */ /* 0x000fe200037fe4ff */
[----:B------:R-:W1:Y:S01]  /*1020*/  @!P2 LDC.64 R36, c[0x0][0x228] ;  /* 0x00008a00ff24ab82 */ /* 0x000e620000000a00 */
[----:B0-----:R-:W-:-:S02]  /*1030*/  @!P0 IADD3 R24, P6, R31, R28, RZ ;  /* 0x0000001c1f188210 */ /* 0x001fc40007fde0ff */
[----:B------:R-:W-:Y:S01]  /*1040*/  ISETP.GT.U32.OR P4, PT, R0, 0x27f, P4 ;  /* 0x0000027f0000780c */ /* 0x000fe20002784470 */
[----:B------:R-:W5:Y:S01]  /*1050*/  @!P0 LDG.E.64 R56, desc[UR22][R22.64] ;  /* 0x0000001616388981 */ /* 0x000f62000c1e1b00 */
[----:B------:R-:W-:Y:S02]  /*1060*/  @!P2 IADD3 R15, R15, R25, RZ ;  /* 0x000000190f0fa210 */ /* 0x000fe40007ffe0ff */
[----:B------:R-:W-:Y:S01]  /*1070*/  @!P0 IADD3.X R25, R38, R29, RZ, P6, !PT ;  /* 0x0000001d26198210 */ /* 0x000fe200037fe4ff */
[----:B--2---:R-:W-:Y:S01]  /*1080*/  @!P5 IMAD R38, R88, R34, RZ ;  /* 0x000000225826d224 */ /* 0x004fe200078e02ff */
[----:B------:R-:W-:Y:S01]  /*1090*/  @!P5 MOV R39, R7 ;  /* 0x000000070027d202 */ /* 0x000fe20000000f00 */
[----:B------:R-:W0:Y:S02]  /*10a0*/  @!P5 LDC.64 R28, c[0x0][0x230] ;  /* 0x00008c00ff1cdb82 */ /* 0x000e240000000a00 */
[----:B------:R-:W-:Y:S01]  /*10b0*/  @!P5 IMAD R43, R3, R35, R38 ;  /* 0x00000023032bd224 */ /* 0x000fe200078e0226 */
[----:B------:R-:W-:-:S05]  /*10c0*/  @!P5 MOV R38, R4 ;  /* 0x000000040026d202 */ /* 0x000fca0000000f00 */
[----:B------:R-:W-:Y:S01]  /*10d0*/  @!P5 IMAD.WIDE.U32 R38, R3, R34, R38 ;  /* 0x000000220326d225 */ /* 0x000fe200078e0026 */
[----:B------:R-:W2:Y:S08]  /*10e0*/  @!P5 LDC.64 R40, c[0x0][0x228] ;  /* 0x00008a00ff28db82 */ /* 0x000eb00000000a00 */
[----:B------:R-:W4:Y:S01]  /*10f0*/  @!P4 LDC.64 R34, c[0x0][0x288] ;  /* 0x0000a200ff22cb82 */ /* 0x000f220000000a00 */
[----:B------:R-:W-:-:S02]  /*1100*/  @!P2 SHF.L.U32 R31, R14, 0x2, RZ ;  /* 0x000000020e1fa819 */ /* 0x000fc400000006ff */
[----:B------:R-:W-:Y:S02]  /*1110*/  @!P2 SHF.L.U64.HI R42, R14, 0x2, R15 ;  /* 0x000000020e2aa819 */ /* 0x000fe4000001020f */
[----:B------:R-:W-:Y:S02]  /*1120*/  CS2R R14, SRZ ;  /* 0x00000000000e7805 */ /* 0x000fe4000001ff00 */
[----:B------:R-:W-:-:S04]  /*1130*/  IADD3 R3, R2, 0x60, RZ ;  /* 0x0000006002037810 */ /* 0x000fc80007ffe0ff */
[----:B------:R-:W-:Y:S01]  /*1140*/  SHF.R.S32.HI R44, RZ, 0x1f, R3 ;  /* 0x0000001fff2c7819 */ /* 0x000fe20000011403 */
[----:B------:R4:W5:Y:S01]  /*1150*/  @!P3 LDG.E.64 R14, desc[UR22][R16.64] ;  /* 0x00000016100eb981 */ /* 0x000962000c1e1b00 */
[----:B------:R-:W-:Y:S02]  /*1160*/  ISETP.GE.U32.AND P3, PT, R3, UR18, PT ;  /* 0x0000001203007c0c */ /* 0x000fe4000bf66070 */
[----:B---3--:R-:W-:Y:S02]  /*1170*/  @!P2 IADD3 R20, P6, R31, R26, RZ ;  /* 0x0000001a1f14a210 */ /* 0x008fe40007fde0ff */
[----:B------:R-:W-:Y:S02]  /*1180*/  ISETP.GE.AND.EX P3, PT, R44, UR19, PT, P3 ;  /* 0x000000132c007c0c */ /* 0x000fe4000bf66330 */
[----:B------:R-:W-:Y:S02]  /*1190*/  @!P2 IADD3.X R21, R42, R27, RZ, P6, !PT ;  /* 0x0000001b2a15a210 */ /* 0x000fe400037fe4ff */
[----:B------:R-:W-:Y:S01]  /*11a0*/  ISETP.GT.U32.OR P3, PT, R0, 0x27f, P3 ;  /* 0x0000027f0000780c */ /* 0x000fe20001f64470 */
[----:B----4-:R-:W-:Y:S01]  /*11b0*/  @!P4 IMAD R16, R45, R34, RZ ;  /* 0x000000222d10c224 */ /* 0x010fe200078e02ff */
[----:B-1----:R-:W-:Y:S01]  /*11c0*/  @!P2 IADD3 R36, P6, R31, R36, RZ ;  /* 0x000000241f24a210 */ /* 0x002fe20007fde0ff */
[----:B------:R-:W5:Y:S02]  /*11d0*/  @!P2 LDG.E.64 R52, desc[UR22][R20.64] ;  /* 0x000000161434a981 */ /* 0x000f64000c1e1b00 */
[----:B------:R-:W-:Y:S01]  /*11e0*/  @!P4 IMAD R35, R30, R35, R16 ;  /* 0x000000231e23c224 */ /* 0x000fe200078e0210 */
[----:B------:R-:W-:-:S02]  /*11f0*/  CS2R R16, SRZ ;  /* 0x0000000000107805 */ /* 0x000fc4000001ff00 */
[----:B------:R-:W-:Y:S02]  /*1200*/  @!P5 IADD3 R31, R39, R43, RZ ;  /* 0x0000002b271fd210 */ /* 0x000fe40007ffe0ff */
[----:B------:R-:W-:Y:S02]  /*1210*/  @!P5 SHF.L.U32 R27, R38, 0x2, RZ ;  /* 0x00000002261bd819 */ /* 0x000fe400000006ff */
[----:B------:R-:W-:Y:S01]  /*1220*/  @!P2 IADD3.X R37, R42, R37, RZ, P6, !PT ;  /* 0x000000252a25a210 */ /* 0x000fe200037fe4ff */
[----:B------:R1:W5:Y:S01]  /*1230*/  @!P0 LDG.E.64 R16, desc[UR22][R24.64] ;  /* 0x0000001618108981 */ /* 0x000362000c1e1b00 */
[----:B------:R-:W-:Y:S02]  /*1240*/  @!P5 SHF.L.U64.HI R38, R38, 0x2, R31 ;  /* 0x000000022626d819 */ /* 0x000fe4000001021f */
[----:B0-----:R-:W-:Y:S02]  /*1250*/  @!P5 IADD3 R28, P6, R27, R28, RZ ;  /* 0x0000001c1b1cd210 */ /* 0x001fe40007fde0ff */
[----:B------:R-:W-:-:S02]  /*1260*/  SHF.R.S32.HI R50, RZ, 0x1f, R67 ;  /* 0x0000001fff327819 */ /* 0x000fc40000011443 */
[----:B------:R-:W-:Y:S02]  /*1270*/  ISETP.GE.U32.AND P0, PT, R67, UR18, PT ;  /* 0x0000001243007c0c */ /* 0x000fe4000bf06070 */
[----:B------:R-:W-:Y:S01]  /*1280*/  @!P4 MOV R18, R4 ;  /* 0x000000040012c202 */ /* 0x000fe20000000f00 */
[----:B-1----:R-:W0:Y:S01]  /*1290*/  @!P3 LDC.64 R24, c[0x0][0x230] ;  /* 0x00008c00ff18bb82 */ /* 0x002e220000000a00 */
[----:B------:R-:W-:Y:S02]  /*12a0*/  @!P4 MOV R19, R7 ;  /* 0x000000070013c202 */ /* 0x000fe40000000f00 */
[----:B------:R-:W-:Y:S02]  /*12b0*/  @!P5 IADD3.X R29, R38, R29, RZ, P6, !PT ;  /* 0x0000001d261dd210 */ /* 0x000fe400037fe4ff */
[----:B------:R-:W-:Y:S02]  /*12c0*/  ISETP.GE.AND.EX P0, PT, R50, UR19, PT, P0 ;  /* 0x0000001332007c0c */ /* 0x000fe4000bf06300 */
[----:B--2---:R-:W-:Y:S01]  /*12d0*/  @!P5 IADD3 R40, P6, R27, R40, RZ ;  /* 0x000000281b28d210 */ /* 0x004fe20007fde0ff */
[----:B------:R-:W-:Y:S01]  /*12e0*/  @!P4 IMAD.WIDE.U32 R30, R30, R34, R18 ;  /* 0x000000221e1ec225 */ /* 0x000fe200078e0012 */
[----:B------:R-:W1:Y:S01]  /*12f0*/  @!P3 LDC.64 R26, c[0x0][0x288] ;  /* 0x0000a200ff1abb82 */ /* 0x000e620000000a00 */
[----:B------:R-:W-:-:S02]  /*1300*/  CS2R R18, SRZ ;  /* 0x0000000000127805 */ /* 0x000fc4000001ff00 */
[----:B------:R-:W-:Y:S02]  /*1310*/  ISETP.GT.U32.OR P0, PT, R0, 0x27f, P0 ;  /* 0x0000027f0000780c */ /* 0x000fe40000704470 */
[----:B------:R-:W-:Y:S02]  /*1320*/  SHF.R.S32.HI R66, RZ, 0x1f, R65 ;  /* 0x0000001fff427819 */ /* 0x000fe40000011441 */
[----:B------:R2:W5:Y:S01]  /*1330*/  @!P2 LDG.E.64 R18, desc[UR22][R36.64] ;  /* 0x000000162412a981 */ /* 0x000562000c1e1b00 */
[----:B------:R-:W-:-:S04]  /*1340*/  ISETP.GE.U32.AND P2, PT, R65, UR18, PT ;  /* 0x0000001241007c0c */ /* 0x000fc8000bf46070 */
[----:B------:R-:W-:Y:S02]  /*1350*/  ISETP.GE.AND.EX P2, PT, R66, UR19, PT, P2 ;  /* 0x0000001342007c0c */ /* 0x000fe4000bf46320 */
[----:B------:R-:W-:Y:S02]  /*1360*/  @!P4 IADD3 R23, R31, R35, RZ ;  /* 0x000000231f17c210 */ /* 0x000fe40007ffe0ff */
[----:B------:R-:W3:Y:S01]  /*1370*/  @!P4 LDC.64 R34, c[0x0][0x230] ;  /* 0x00008c00ff22cb82 */ /* 0x000ee20000000a00 */
[----:B------:R-:W-:-:S07]  /*1380*/  ISETP.GT.U32.OR P2, PT, R0, 0x27f, P2 ;  /* 0x0000027f0000780c */ /* 0x000fce0001744470 */
[----:B--2---:R-:W2:Y:S01]  /*1390*/  @!P0 LDC.64 R36, c[0x0][0x288] ;  /* 0x0000a200ff248b82 */ /* 0x004ea20000000a00 */
[C---:B------:R-:W-:Y:S02]  /*13a0*/  @!P4 SHF.L.U32 R47, R30.reuse, 0x2, RZ ;  /* 0x000000021e2fc819 */ /* 0x040fe400000006ff */
[----:B------:R-:W-:Y:S01]  /*13b0*/  @!P4 SHF.L.U64.HI R46, R30, 0x2, R23 ;  /* 0x000000021e2ec819 */ /* 0x000fe20000010217 */
[----:B-1----:R-:W-:-:S04]  /*13c0*/  @!P3 IMAD R22, R44, R26, RZ ;  /* 0x0000001a2c16b224 */ /* 0x002fc800078e02ff */
[----:B------:R-:W1:Y:S01]  /*13d0*/  @!P4 LDC.64 R30, c[0x0][0x228] ;  /* 0x00008a00ff1ecb82 */ /* 0x000e620000000a00 */
[----:B------:R-:W-:Y:S01]  /*13e0*/  @!P3 IMAD R49, R3, R27, R22 ;  /* 0x0000001b0331b224 */ /* 0x000fe200078e0216 */
[----:B------:R-:W-:Y:S02]  /*13f0*/  @!P3 MOV R44, R4 ;  /* 0x00000004002cb202 */ /* 0x000fe40000000f00 */
[----:B------:R-:W-:Y:S02]  /*1400*/  @!P3 MOV R45, R7 ;  /* 0x00000007002db202 */ /* 0x000fe40000000f00 */
[----:B------:R-:W-:Y:S02]  /*1410*/  CS2R R20, SRZ ;  /* 0x0000000000147805 */ /* 0x000fe4000001ff00 */
[----:B------:R-:W-:Y:S01]  /*1420*/  @!P5 IADD3.X R41, R38, R41, RZ, P6, !PT ;  /* 0x000000292629d210 */ /* 0x000fe200037fe4ff */
[----:B------:R-:W4:Y:S01]  /*1430*/  @!P2 LDC.64 R22, c[0x0][0x288] ;  /* 0x0000a200ff16ab82 */ /* 0x000f220000000a00 */
[----:B------:R-:W-:-:S02]  /*1440*/  SHF.R.S32.HI R64, RZ, 0x1f, R48 ;  /* 0x0000001fff407819 */ /* 0x000fc40000011430 */
[----:B------:R-:W-:Y:S02]  /*1450*/  CS2R R42, SRZ ;  /* 0x00000000002a7805 */ /* 0x000fe4000001ff00 */
[----:B------:R-:W-:Y:S01]  /*1460*/  ISETP.GE.U32.AND P6, PT, R48, UR18, PT ;  /* 0x0000001230007c0c */ /* 0x000fe2000bfc6070 */
[----:B------:R-:W-:Y:S01]  /*1470*/  @!P3 IMAD.WIDE.U32 R44, R3, R26, R44 ;  /* 0x0000001a032cb225 */ /* 0x000fe200078e002c */
[----:B------:R0:W5:Y:S01]  /*1480*/  @!P5 LDG.E.64 R20, desc[UR22][R40.64] ;  /* 0x000000162814d981 */ /* 0x000162000c1e1b00 */
[----:B------:R-:W4:Y:S01]  /*1490*/  @!P3 LDC.64 R38, c[0x0][0x228] ;  /* 0x00008a00ff26bb82 */ /* 0x000f220000000a00 */
[----:B------:R-:W-:Y:S02]  /*14a0*/  ISETP.GE.AND.EX P6, PT, R64, UR19, PT, P6 ;  /* 0x0000001340007c0c */ /* 0x000fe4000bfc6360 */
[----:B------:R3:W5:Y:S01]  /*14b0*/  @!P5 LDG.E.64 R42, desc[UR22][R28.64] ;  /* 0x000000161c2ad981 */ /* 0x000762000c1e1b00 */
[----:B------:R-:W-:Y:S02]  /*14c0*/  @!P3 SHF.L.U32 R3, R44, 0x2, RZ ;  /* 0x000000022c03b819 */ /* 0x000fe400000006ff */
[----:B------:R-:W-:-:S02]  /*14d0*/  ISETP.GT.U32.OR P5, PT, R0, 0x27f, P6 ;  /* 0x0000027f0000780c */ /* 0x000fc400037a4470 */
[----:B0-----:R-:W-:Y:S01]  /*14e0*/  @!P3 IADD3 R41, R45, R49, RZ ;  /* 0x000000312d29b210 */ /* 0x001fe20007ffe0ff */
[----:B------:R-:W0:Y:S01]  /*14f0*/  @!P0 LDC.64 R26, c[0x0][0x230] ;  /* 0x00008c00ff1a8b82 */ /* 0x000e220000000a00 */
[----:B--2---:R-:W-:Y:S01]  /*1500*/  @!P0 IMAD R40, R50, R36, RZ ;  /* 0x0000002432288224 */ /* 0x004fe200078e02ff */
[----:B---3--:R-:W-:Y:S02]  /*1510*/  @!P4 IADD3 R34, P6, R47, R34, RZ ;  /* 0x000000222f22c210 */ /* 0x008fe40007fde0ff */
[----:B------:R-:W-:Y:S01]  /*1520*/  @!P3 SHF.L.U64.HI R44, R44, 0x2, R41 ;  /* 0x000000022c2cb819 */ /* 0x000fe20000010229 */
[----:B------:R-:W-:Y:S01]  /*1530*/  @!P0 IMAD R37, R67, R37, R40 ;  /* 0x0000002543258224 */ /* 0x000fe200078e0228 */
[----:B------:R-:W-:Y:S02]  /*1540*/  @!P0 MOV R40, R4 ;  /* 0x0000000400288202 */ /* 0x000fe40000000f00 */
[----:B------:R-:W2:Y:S01]  /*1550*/  @!P0 LDC.64 R28, c[0x0][0x228] ;  /* 0x00008a00ff1c8b82 */ /* 0x000ea20000000a00 */
[----:B------:R-:W-:-:S02]  /*1560*/  @!P0 MOV R41, R7 ;  /* 0x0000000700298202 */ /* 0x000fc40000000f00 */
[C---:B------:R-:W-:Y:S02]  /*1570*/  @!P4 IADD3.X R35, R46.reuse, R35, RZ, P6, !PT ;  /* 0x000000232e23c210 */ /* 0x040fe400037fe4ff */
[----:B-1----:R-:W-:Y:S01]  /*1580*/  @!P4 IADD3 R30, P6, R47, R30, RZ ;  /* 0x0000001e2f1ec210 */ /* 0x002fe20007fde0ff */
[----:B------:R-:W-:Y:S02]  /*1590*/  @!P0 IMAD.WIDE.U32 R40, R67, R36, R40 ;  /* 0x0000002443288225 */ /* 0x000fe400078e0028 */
[----:B------:R-:W1:Y:S01]  /*15a0*/  @!P5 LDC.64 R50, c[0x0][0x288] ;  /* 0x0000a200ff32db82 */ /* 0x000e620000000a00 */
[----:B------:R-:W-:Y:S02]  /*15b0*/  @!P4 IADD3.X R31, R46, R31, RZ, P6, !PT ;  /* 0x0000001f2e1fc210 */ /* 0x000fe400037fe4ff */
[----:B------:R-:W-:Y:S01]  /*15c0*/  @!P3 IADD3 R24, P6, R3, R24, RZ ;  /* 0x000000180318b210 */ /* 0x000fe20007fde0ff */
[----:B----4-:R-:W-:Y:S01]  /*15d0*/  @!P2 IMAD R36, R66, R22, RZ ;  /* 0x000000164224a224 */ /* 0x010fe200078e02ff */
[----:B------:R-:W-:-:S02]  /*15e0*/  @!P0 IADD3 R37, R41, R37, RZ ;  /* 0x0000002529258210 */ /* 0x000fc40007ffe0ff */
[----:B------:R-:W-:Y:S01]  /*15f0*/  @!P3 IADD3.X R25, R44, R25, RZ, P6, !PT ;  /* 0x000000192c19b210 */ /* 0x000fe200037fe4ff */
[----:B------:R-:W-:Y:S01]  /*1600*/  UIMAD.WIDE UR6, UR8, 0x8, UR6 ;  /* 0x00000008080678a5 */ /* 0x000fe2000f8e0206 */
[----:B------:R-:W-:Y:S01]  /*1610*/  @!P3 IADD3 R38, P6, R3, R38, RZ ;  /* 0x000000260326b210 */ /* 0x000fe20007fde0ff */
[----:B------:R-:W-:Y:S01]  /*1620*/  @!P2 IMAD R41, R65, R23, R36 ;  /* 0x000000174129a224 */ /* 0x000fe200078e0224 */
[C---:B------:R-:W-:Y:S01]  /*1630*/  @!P0 SHF.L.U32 R3, R40.reuse, 0x2, RZ ;  /* 0x0000000228038819 */ /* 0x040fe200000006ff */
[----:B------:R-:W3:Y:S01]  /*1640*/  @!P5 LDC.64 R66, c[0x0][0x228] ;  /* 0x00008a00ff42db82 */ /* 0x000ee20000000a00 */
[----:B------:R-:W-:Y:S02]  /*1650*/  @!P0 SHF.L.U64.HI R40, R40, 0x2, R37 ;  /* 0x0000000228288819 */ /* 0x000fe40000010225 */
[----:B------:R-:W-:Y:S02]  /*1660*/  @!P2 MOV R36, R4 ;  /* 0x000000040024a202 */ /* 0x000fe40000000f00 */
[----:B------:R-:W-:-:S02]  /*1670*/  @!P2 MOV R37, R7 ;  /* 0x000000070025a202 */ /* 0x000fc40000000f00 */
[----:B------:R-:W-:Y:S02]  /*1680*/  @!P3 IADD3.X R39, R44, R39, RZ, P6, !PT ;  /* 0x000000272c27b210 */ /* 0x000fe400037fe4ff */
[----:B0-----:R-:W-:Y:S01]  /*1690*/  @!P0 IADD3 R26, P6, R3, R26, RZ ;  /* 0x0000001a031a8210 */ /* 0x001fe20007fde0ff */
[----:B------:R-:W-:-:S03]  /*16a0*/  @!P2 IMAD.WIDE.U32 R22, R65, R22, R36 ;  /* 0x000000164116a225 */ /* 0x000fc600078e0024 */
[C---:B------:R-:W-:Y:S02]  /*16b0*/  @!P0 IADD3.X R27, R40.reuse, R27, RZ, P6, !PT ;  /* 0x0000001b281b8210 */ /* 0x040fe400037fe4ff */
[----:B--2---:R-:W-:Y:S02]  /*16c0*/  @!P0 IADD3 R28, P6, R3, R28, RZ ;  /* 0x0000001c031c8210 */ /* 0x004fe40007fde0ff */
[----:B------:R-:W-:Y:S02]  /*16d0*/  @!P2 IADD3 R3, R23, R41, RZ ;  /* 0x000000291703a210 */ /* 0x000fe40007ffe0ff */
[----:B------:R-:W-:Y:S02]  /*16e0*/  CS2R R44, SRZ ;  /* 0x00000000002c7805 */ /* 0x000fe4000001ff00 */
[----:B------:R-:W-:Y:S01]  /*16f0*/  @!P0 IADD3.X R29, R40, R29, RZ, P6, !PT ;  /* 0x0000001d281d8210 */ /* 0x000fe200037fe4ff */
[----:B-1----:R-:W-:Y:S01]  /*1700*/  @!P5 IMAD R46, R64, R50, RZ ;  /* 0x00000032402ed224 */ /* 0x002fe200078e02ff */
[C---:B------:R-:W-:Y:S01]  /*1710*/  @!P2 SHF.L.U32 R40, R22.reuse, 0x2, RZ ;  /* 0x000000021628a819 */ /* 0x040fe200000006ff */
[----:B------:R0:W5:Y:S01]  /*1720*/  @!P0 LDG.E.64 R72, desc[UR22][R26.64] ;  /* 0x000000161a488981 */ /* 0x000162000c1e1b00 */
[----:B------:R-:W-:-:S02]  /*1730*/  @!P2 SHF.L.U64.HI R36, R22, 0x2, R3 ;  /* 0x000000021624a819 */ /* 0x000fc40000010203 */
[----:B------:R-:W-:Y:S02]  /*1740*/  CS2R R22, SRZ ;  /* 0x0000000000167805 */ /* 0x000fe4000001ff00 */
[----:B------:R-:W-:Y:S01]  /*1750*/  SHF.R.S32.HI R41, RZ, 0x1f, R74 ;  /* 0x0000001fff297819 */ /* 0x000fe2000001144a */
[----:B------:R1:W5:Y:S01]  /*1760*/  @!P4 LDG.E.64 R44, desc[UR22][R34.64] ;  /* 0x00000016222cc981 */ /* 0x000362000c1e1b00 */
[----:B------:R-:W-:Y:S01]  /*1770*/  IADD3 R81, R2, 0x28, RZ ;  /* 0x0000002802517810 */ /* 0x000fe20007ffe0ff */
[----:B------:R-:W2:Y:S02]  /*1780*/  @!P5 LDC.64 R64, c[0x0][0x230] ;  /* 0x00008c00ff40db82 */ /* 0x000ea40000000a00 */
[----:B------:R4:W5:Y:S01]  /*1790*/  @!P4 LDG.E.64 R22, desc[UR22][R30.64] ;  /* 0x000000161e16c981 */ /* 0x000962000c1e1b00 */
[----:B------:R-:W-:Y:S01]  /*17a0*/  ISETP.GE.U32.AND P4, PT, R74, UR18, PT ;  /* 0x000000124a007c0c */ /* 0x000fe2000bf86070 */
[----:B------:R-:W-:Y:S01]  /*17b0*/  @!P5 IMAD R37, R48, R51, R46 ;  /* 0x000000333025d224 */ /* 0x000fe200078e022e */
[----:B0-----:R-:W-:-:S02]  /*17c0*/  CS2R R26, SRZ ;  /* 0x00000000001a7805 */ /* 0x001fc4000001ff00 */
[----:B------:R-:W-:Y:S02]  /*17d0*/  ISETP.GE.AND.EX P4, PT, R41, UR19, PT, P4 ;  /* 0x0000001329007c0c */ /* 0x000fe4000bf86340 */
[----:B------:R-:W-:Y:S01]  /*17e0*/  CS2R R46, SRZ ;  /* 0x00000000002e7805 */ /* 0x000fe2000001ff00 */
[----:B-1----:R-:W0:Y:S01]  /*17f0*/  @!P2 LDC.64 R34, c[0x0][0x228] ;  /* 0x00008a00ff22ab82 */ /* 0x002e220000000a00 */
[----:B------:R-:W-:Y:S01]  /*1800*/  ISETP.GT.U32.OR P4, PT, R0, 0x27f, P4 ;  /* 0x0000027f0000780c */ /* 0x000fe20002784470 */
[----:B------:R1:W5:Y:S04]  /*1810*/  @!P0 LDG.E.64 R26, desc[UR22][R28.64] ;  /* 0x000000161c1a8981 */ /* 0x000368000c1e1b00 */
[----:B------:R3:W5:Y:S02]  /*1820*/  @!P3 LDG.E.64 R46, desc[UR22][R24.64] ;  /* 0x00000016182eb981 */ /* 0x000764000c1e1b00 */
[----:B----4-:R-:W4:Y:S01]  /*1830*/  @!P2 LDC.64 R30, c[0x0][0x230] ;  /* 0x00008c00ff1eab82 */ /* 0x010f220000000a00 */
[----:B-1----:R-:W-:-:S02]  /*1840*/  @!P5 MOV R28, R4 ;  /* 0x00000004001cd202 */ /* 0x002fc40000000f00 */
[----:B------:R-:W-:-:S05]  /*1850*/  @!P5 MOV R29, R7 ;  /* 0x00000007001dd202 */ /* 0x000fca0000000f00 */
[----:B------:R-:W1:Y:S01]  /*1860*/  @!P4 LDC.64 R78, c[0x0][0x288] ;  /* 0x0000a200ff4ecb82 */ /* 0x000e620000000a00 */
[----:B---3--:R-:W-:Y:S02]  /*1870*/  CS2R R24, SRZ ;  /* 0x0000000000187805 */ /* 0x008fe4000001ff00 */
[----:B------:R-:W-:Y:S01]  /*1880*/  MOV R49, UR7 ;  /* 0x0000000700317c02 */ /* 0x000fe20008000f00 */
[----:B------:R-:W-:Y:S01]  /*1890*/  @!P5 IMAD.WIDE.U32 R50, R48, R50, R28 ;  /* 0x000000323032d225 */ /* 0x000fe200078e001c */
[----:B------:R-:W-:Y:S02]  /*18a0*/  MOV R48, UR6 ;  /* 0x0000000600307c02 */ /* 0x000fe40008000f00 */
[----:B------:R3:W5:Y:S01]  /*18b0*/  @!P3 LDG.E.64 R24, desc[UR22][R38.64] ;  /* 0x000000162618b981 */ /* 0x000762000c1e1b00 */
[----:B------:R-:W-:Y:S02]  /*18c0*/  SHF.R.S32.HI R75, RZ, 0x1f, R81 ;  /* 0x0000001fff4b7819 */ /* 0x000fe40000011451 */
[----:B------:R-:W-:Y:S01]  /*18d0*/  ISETP.GE.U32.AND P3, PT, R81, UR18, PT ;  /* 0x0000001251007c0c */ /* 0x000fe2000bf66070 */
[----:B------:R-:W2:Y:S03]  /*18e0*/  LDG.E.64 R48, desc[UR22][R48.64] ;  /* 0x0000001630307981 */ /* 0x000ea6000c1e1b00 */
[----:B------:R-:W-:-:S02]  /*18f0*/  ISETP.GE.AND.EX P3, PT, R75, UR19, PT, P3 ;  /* 0x000000134b007c0c */ /* 0x000fc4000bf66330 */
[----:B----4-:R-:W-:Y:S01]  /*1900*/  @!P2 IADD3 R30, P0, R40, R30, RZ ;  /* 0x0000001e281ea210 */ /* 0x010fe20007f1e0ff */
[----:B---3--:R-:W3:Y:S01]  /*1910*/  @!P4 LDC.64 R38, c[0x0][0x228] ;  /* 0x00008a00ff26cb82 */ /* 0x008ee20000000a00 */
[----:B------:R-:W-:Y:S02]  /*1920*/  ISETP.GT.U32.OR P3, PT, R0, 0x27f, P3 ;  /* 0x0000027f0000780c */ /* 0x000fe40001f64470 */
[----:B------:R-:W-:Y:S02]  /*1930*/  @!P2 IADD3.X R31, R36, R31, RZ, P0, !PT ;  /* 0x0000001f241fa210 */ /* 0x000fe400007fe4ff */
[----:B------:R-:W-:Y:S02]  /*1940*/  @!P5 IADD3 R37, R51, R37, RZ ;  /* 0x000000253325d210 */ /* 0x000fe40007ffe0ff */
[----:B------:R-:W-:Y:S02]  /*1950*/  IADD3 R3, R2, 0x78, RZ ;  /* 0x0000007802037810 */ /* 0x000fe40007ffe0ff */
[----:B0-----:R-:W-:-:S02]  /*1960*/  @!P2 IADD3 R34, P0, R40, R34, RZ ;  /* 0x000000222822a210 */ /* 0x001fc40007f1e0ff */
[----:B------:R-:W-:-:S03]  /*1970*/  @!P5 SHF.L.U32 R29, R50, 0x2, RZ ;  /* 0x00000002321dd819 */ /* 0x000fc600000006ff */
[----:B------:R-:W0:Y:S01]  /*1980*/  @!P3 LDC.64 R70, c[0x0][0x288] ;  /* 0x0000a200ff46bb82 */ /* 0x000e220000000a00 */
[----:B------:R-:W-:Y:S01]  /*1990*/  ISETP.GE.U32.AND P6, PT, R3, UR18, PT ;  /* 0x0000001203007c0c */ /* 0x000fe2000bfc6070 */
[----:B-1----:R-:W-:Y:S01]  /*19a0*/  @!P4 IMAD R40, R41, R78, RZ ;  /* 0x0000004e2928c224 */ /* 0x002fe200078e02ff */
[----:B------:R-:W-:Y:S02]  /*19b0*/  SHF.R.S32.HI R87, RZ, 0x1f, R3 ;  /* 0x0000001fff577819 */ /* 0x000fe40000011403 */
[----:B------:R-:W-:Y:S02]  /*19c0*/  @!P2 IADD3.X R35, R36, R35, RZ, P0, !PT ;  /* 0x000000232423a210 */ /* 0x000fe400007fe4ff */
[----:B------:R-:W-:Y:S02]  /*19d0*/  @!P5 SHF.L.U64.HI R50, R50, 0x2, R37 ;  /* 0x000000023232d819 */ /* 0x000fe40000010225 */
[----:B------:R-:W1:Y:S01]  /*19e0*/  @!P4 LDC.64 R36, c[0x0][0x230] ;  /* 0x00008c00ff24cb82 */ /* 0x000e620000000a00 */
[----:B------:R-:W-:Y:S01]  /*19f0*/  ISETP.GE.AND.EX P6, PT, R87, UR19, PT, P6 ;  /* 0x0000001357007c0c */ /* 0x000fe2000bfc6360 */
[----:B------:R-:W-:Y:S01]  /*1a00*/  @!P4 IMAD R51, R74, R79, R40 ;  /* 0x0000004f4a33c224 */ /* 0x000fe200078e0228 */
[----:B------:R-:W-:-:S02]  /*1a10*/  @!P4 MOV R40, R4 ;  /* 0x000000040028c202 */ /* 0x000fc40000000f00 */
[----:B------:R-:W-:Y:S02]  /*1a20*/  @!P4 MOV R41, R7 ;  /* 0x000000070029c202 */ /* 0x000fe40000000f00 */
[C---:B--2---:R-:W-:Y:S02]  /*1a30*/  @!P5 IADD3 R64, P0, R29.reuse, R64, RZ ;  /* 0x000000401d40d210 */ /* 0x044fe40007f1e0ff */
[----:B------:R-:W-:Y:S01]  /*1a40*/  ISETP.GT.U32.OR P6, PT, R0, 0x27f, P6 ;  /* 0x0000027f0000780c */ /* 0x000fe200037c4470 */
[----:B------:R-:W-:Y:S01]  /*1a50*/  @!P4 IMAD.WIDE.U32 R78, R74, R78, R40 ;  /* 0x0000004e4a4ec225 */ /* 0x000fe200078e0028 */
[----:B------:R-:W-:Y:S01]  /*1a60*/  @!P5 IADD3.X R65, R50, R65, RZ, P0, !PT ;  /* 0x000000413241d210 */ /* 0x000fe200007fe4ff */
[----:B------:R-:W2:Y:S01]  /*1a70*/  @!P3 LDC.64 R40, c[0x0][0x230] ;  /* 0x00008c00ff28bb82 */ /* 0x000ea20000000a00 */
[----:B------:R-:W-:Y:S02]  /*1a80*/  @!P5 IADD3 R66, P0, R29, R66, RZ ;  /* 0x000000421d42d210 */ /* 0x000fe40007f1e0ff */
[----:B------:R-:W-:-:S02]  /*1a90*/  @!P4 IADD3 R74, R79, R51, RZ ;  /* 0x000000334f4ac210 */ /* 0x000fc40007ffe0ff */
[----:B------:R-:W-:-:S03]  /*1aa0*/  @!P5 IADD3.X R67, R50, R67, RZ, P0, !PT ;  /* 0x000000433243d210 */ /* 0x000fc600007fe4ff */
[----:B------:R-:W4:Y:S01]  /*1ab0*/  @!P3 LDC.64 R50, c[0x0][0x228] ;  /* 0x00008a00ff32bb82 */ /* 0x000f220000000a00 */
[----:B0-----:R-:W-:Y:S01]  /*1ac0*/  @!P3 IMAD R79, R75, R70, RZ ;  /* 0x000000464b4fb224 */ /* 0x001fe200078e02ff */
[C---:B------:R-:W-:Y:S02]  /*1ad0*/  @!P4 SHF.L.U32 R80, R78.reuse, 0x2, RZ ;  /* 0x000000024e50c819 */ /* 0x040fe400000006ff */
[----:B------:R-:W-:Y:S02]  /*1ae0*/  @!P3 MOV R76, R4 ;  /* 0x00000004004cb202 */ /* 0x000fe40000000f00 */
[----:B------:R-:W-:Y:S02]  /*1af0*/  @!P3 MOV R77, R7 ;  /* 0x00000007004db202 */ /* 0x000fe40000000f00 */
[----:B------:R-:W0:Y:S01]  /*1b00*/  @!P6 LDC.64 R28, c[0x0][0x288] ;  /* 0x0000a200ff1ceb82 */ /* 0x000e220000000a00 */
[----:B------:R-:W-:Y:S01]  /*1b10*/  @!P4 SHF.L.U64.HI R78, R78, 0x2, R74 ;  /* 0x000000024e4ec819 */ /* 0x000fe2000001024a */
[C---:B------:R-:W-:Y:S01]  /*1b20*/  @!P3 IMAD R79, R81.reuse, R71, R79 ;  /* 0x00000047514fb224 */ /* 0x040fe200078e024f */
[----:B-1----:R-:W-:Y:S01]  /*1b30*/  @!P4 IADD3 R36, P0, R80, R36, RZ ;  /* 0x000000245024c210 */ /* 0x002fe20007f1e0ff */
[----:B------:R-:W-:-:S03]  /*1b40*/  @!P3 IMAD.WIDE.U32 R70, R81, R70, R76 ;  /* 0x000000465146b225 */ /* 0x000fc600078e004c */
[----:B------:R-:W-:Y:S01]  /*1b50*/  @!P4 IADD3.X R37, R78, R37, RZ, P0, !PT ;  /* 0x000000254e25c210 */ /* 0x000fe200007fe4ff */
[----:B------:R-:W1:Y:S01]  /*1b60*/  @!P6 LDC.64 R74, c[0x0][0x230] ;  /* 0x00008c00ff4aeb82 */ /* 0x000e620000000a00 */
[----:B---3--:R-:W-:Y:S02]  /*1b70*/  @!P4 IADD3 R38, P0, R80, R38, RZ ;  /* 0x000000265026c210 */ /* 0x008fe40007f1e0ff */
[----:B------:R-:W-:Y:S02]  /*1b80*/  @!P3 IADD3 R80, R71, R79, RZ ;  /* 0x0000004f4750b210 */ /* 0x000fe40007ffe0ff */
[----:B------:R-:W-:Y:S02]  /*1b90*/  @!P3 SHF.L.U32 R79, R70, 0x2, RZ ;  /* 0x00000002464fb819 */ /* 0x000fe400000006ff */
[----:B------:R-:W-:Y:S01]  /*1ba0*/  @!P4 IADD3.X R39, R78, R39, RZ, P0, !PT ;  /* 0x000000274e27c210 */ /* 0x000fe200007fe4ff */
[----:B------:R-:W3:Y:S01]  /*1bb0*/  @!P6 LDC.64 R76, c[0x0][0x228] ;  /* 0x00008a00ff4ceb82 */ /* 0x000ee20000000a00 */
[----:B------:R-:W-:-:S02]  /*1bc0*/  @!P3 SHF.L.U64.HI R78, R70, 0x2, R80 ;  /* 0x00000002464eb819 */ /* 0x000fc40000010250 */
[----:B--2---:R-:W-:-:S04]  /*1bd0*/  @!P3 IADD3 R40, P0, R79, R40, RZ ;  /* 0x000000284f28b210 */ /* 0x004fc80007f1e0ff */
[----:B------:R-:W-:Y:S02]  /*1be0*/  @!P3 IADD3.X R41, R78, R41, RZ, P0, !PT ;  /* 0x000000294e29b210 */ /* 0x000fe400007fe4ff */
[----:B----4-:R-:W-:Y:S01]  /*1bf0*/  @!P3 IADD3 R50, P0, R79, R50, RZ ;  /* 0x000000324f32b210 */ /* 0x010fe20007f1e0ff */
[----:B0-----:R-:W-:-:S03]  /*1c00*/  @!P6 IMAD R71, R87, R28, RZ ;  /* 0x0000001c5747e224 */ /* 0x001fc600078e02ff */
[----:B------:R-:W-:Y:S02]  /*1c10*/  @!P3 IADD3.X R51, R78, R51, RZ, P0, !PT ;  /* 0x000000334e33b210 */ /* 0x000fe400007fe4ff */
[----:B------:R-:W-:Y:S01]  /*1c20*/  CS2R R78, SRZ ;  /* 0x00000000004e7805 */ /* 0x000fe2000001ff00 */
[C---:B------:R-:W-:Y:S01]  /*1c30*/  @!P6 IMAD R29, R3.reuse, R29, R71 ;  /* 0x0000001d031de224 */ /* 0x040fe200078e0247 */
[----:B------:R-:W-:Y:S02]  /*1c40*/  @!P6 MOV R70, R4 ;  /* 0x000000040046e202 */ /* 0x000fe40000000f00 */
[----:B------:R-:W-:Y:S02]  /*1c50*/  @!P6 MOV R71, R7 ;  /* 0x000000070047e202 */ /* 0x000fe40000000f00 */
[----:B------:R0:W2:Y:S01]  /*1c60*/  @P1 LDG.E.64 R78, desc[UR22][R68.64] ;  /* 0x00000016444e1981 */ /* 0x0000a2000c1e1b00 */
[----:B------:R-:W-:Y:S01]  /*1c70*/  @!P6 IMAD.WIDE.U32 R70, R3, R28, R70 ;  /* 0x0000001c0346e225 */ /* 0x000fe200078e0046 */
[----:B0-----:R-:W-:-:S04]  /*1c80*/  CS2R R68, SRZ ;  /* 0x0000000000447805 */ /* 0x001fc8000001ff00 */
[----:B------:R-:W-:Y:S02]  /*1c90*/  @!P6 IADD3 R29, R71, R29, RZ ;  /* 0x0000001d471de210 */ /* 0x000fe40007ffe0ff */
[C---:B------:R-:W-:Y:S01]  /*1ca0*/  @!P6 SHF.L.U32 R3, R70.reuse, 0x2, RZ ;  /* 0x000000024603e819 */ /* 0x040fe200000006ff */
[----:B------:R0:W5:Y:S01]  /*1cb0*/  @!P5 LDG.E.64 R68, desc[UR22][R64.64] ;  /* 0x000000164044d981 */ /* 0x000162000c1e1b00 */
[----:B------:R-:W-:Y:S02]  /*1cc0*/  @!P6 SHF.L.U64.HI R29, R70, 0x2, R29 ;  /* 0x00000002461de819 */ /* 0x000fe4000001021d */
[----:B-1----:R-:W-:Y:S02]  /*1cd0*/  @!P6 IADD3 R74, P0, R3, R74, RZ ;  /* 0x0000004a034ae210 */ /* 0x002fe40007f1e0ff */
[----:B0-----:R-:W-:Y:S02]  /*1ce0*/  CS2R R64, SRZ ;  /* 0x0000000000407805 */ /* 0x001fe4000001ff00 */
[----:B------:R-:W-:-:S04]  /*1cf0*/  @!P6 IADD3.X R75, R29, R75, RZ, P0, !PT ;  /* 0x0000004b1d4be210 */ /* 0x000fc800007fe4ff */
[----:B------:R0:W5:Y:S02]  /*1d00*/  @!P3 LDG.E.64 R64, desc[UR22][R40.64] ;  /* 0x000000162840b981 */ /* 0x000164000c1e1b00 */
[----:B0-----:R-:W-:-:S06]  /*1d10*/  CS2R R40, SRZ ;  /* 0x0000000000287805 */ /* 0x001fcc000001ff00 */
[----:B------:R-:W5:Y:S01]  /*1d20*/  @!P6 LDG.E.64 R40, desc[UR22][R74.64] ;  /* 0x000000164a28e981 */ /* 0x000f62000c1e1b00 */
[----:B---3--:R-:W-:-:S04]  /*1d30*/  @!P6 IADD3 R76, P0, R3, R76, RZ ;  /* 0x0000004c034ce210 */ /* 0x008fc80007f1e0ff */
[----:B------:R-:W-:Y:S02]  /*1d40*/  @!P6 IADD3.X R77, R29, R77, RZ, P0, !PT ;  /* 0x0000004d1d4de210 */ /* 0x000fe400007fe4ff */
[----:B------:R-:W-:Y:S02]  /*1d50*/  CS2R R28, SRZ ;  /* 0x00000000001c7805 */ /* 0x000fe4000001ff00 */
[----:B------:R-:W-:-:S04]  /*1d60*/  CS2R R70, SRZ ;  /* 0x0000000000467805 */ /* 0x000fc8000001ff00 */
[----:B------:R0:W5:Y:S04]  /*1d70*/  @P1 LDG.E.64 R28, desc[UR22][R32.64] ;  /* 0x00000016201c1981 */ /* 0x000168000c1e1b00 */
[----:B------:R1:W5:Y:S01]  /*1d80*/  @!P2 LDG.E.64 R70, desc[UR22][R30.64] ;  /* 0x000000161e46a981 */ /* 0x000362000c1e1b00 */
[----:B0-----:R-:W-:Y:S02]  /*1d90*/  CS2R R32, SRZ ;  /* 0x0000000000207805 */ /* 0x001fe4000001ff00 */
[----:B-1----:R-:W-:-:S04]  /*1da0*/  CS2R R30, SRZ ;  /* 0x00000000001e7805 */ /* 0x002fc8000001ff00 */
[----:B------:R0:W5:Y:S04]  /*1db0*/  @!P5 LDG.E.64 R32, desc[UR22][R66.64] ;  /* 0x000000164220d981 */ /* 0x000168000c1e1b00 */
[----:B------:R1:W5:Y:S01]  /*1dc0*/  @!P2 LDG.E.64 R30, desc[UR22][R34.64] ;  /* 0x00000016221ea981 */ /* 0x000362000c1e1b00 */
[----:B0-----:R-:W-:Y:S02]  /*1dd0*/  CS2R R66, SRZ ;  /* 0x0000000000427805 */ /* 0x001fe4000001ff00 */
[----:B-1----:R-:W-:-:S04]  /*1de0*/  CS2R R34, SRZ ;  /* 0x0000000000227805 */ /* 0x002fc8000001ff00 */
[----:B------:R0:W5:Y:S04]  /*1df0*/  @!P4 LDG.E.64 R66, desc[UR22][R36.64] ;  /* 0x000000162442c981 */ /* 0x000168000c1e1b00 */
[----:B------:R1:W5:Y:S01]  /*1e00*/  @!P4 LDG.E.64 R34, desc[UR22][R38.64] ;  /* 0x000000162622c981 */ /* 0x000362000c1e1b00 */
[----:B------:R-:W-:Y:S01]  /*1e10*/  UMOV UR26, 0x3f800000 ;  /* 0x3f800000001a7882 */ /* 0x000fe20000000000 */
[----:B------:R-:W-:Y:S01]  /*1e20*/  BSSY B0, `(.L_x_2436) ;  /* 0x0000021000007945 */ /* 0x000fe20003800000 */
[----:B0-----:R-:W-:Y:S02]  /*1e30*/  CS2R R36, SRZ ;  /* 0x0000000000247805 */ /* 0x001fe4000001ff00 */
[----:B-1----:R-:W-:Y:S02]  /*1e40*/  CS2R R38, SRZ ;  /* 0x0000000000267805 */ /* 0x002fe4000001ff00 */
[----:B------:R-:W-:-:S02]  /*1e50*/  ISETP.NE.AND P5, PT, RZ, UR25, PT ;  /* 0x00000019ff007c0c */ /* 0x000fc4000bfa5270 */
[----:B------:R0:W5:Y:S04]  /*1e60*/  @!P3 LDG.E.64 R36, desc[UR22][R50.64] ;  /* 0x000000163224b981 */ /* 0x000168000c1e1b00 */
[----:B------:R1:W5:Y:S01]  /*1e70*/  @!P6 LDG.E.64 R38, desc[UR22][R76.64] ;  /* 0x000000164c26e981 */ /* 0x000362000c1e1b00 */
[----:B0-----:R-:W-:Y:S02]  /*1e80*/  CS2R R50, SRZ ;  /* 0x0000000000327805 */ /* 0x001fe4000001ff00 */
        /* <DEDUP_REMOVED lines=8> */
[----:B------:R-:W0:Y:S01]  /*1f10*/  @P0 MUFU.RSQ R3, R3 ;  /* 0x0000000300030308 */ /* 0x000e220000001400 */
[----:B------:R-:W-:Y:S02]  /*1f20*/  CS2R R48, SRZ ;  /* 0x0000000000307805 */ /* 0x000fe4000001ff00 */
[----:B0-----:R-:W-:Y:S02]  /*1f30*/  @P0 R2UR UR5, R3 ;  /* 0x00000000030502ca */ /* 0x001fe400000e0000 */
[----:B------:R-:W-:-:S11]  /*1f40*/  ISETP.GT.U32.AND P0, PT, R0, 0x27f, PT ;  /* 0x0000027f0000780c */ /* 0x000fd60003f04070 */
[----:B------:R-:W-:Y:S01]  /*1f50*/  @UP0 UMOV UR26, UR5 ;  /* 0x00000005001a0c82 */ /* 0x000fe20008000000 */
[----:B--2---:R-:W-:Y:S01]  /*1f60*/  FADD.FTZ R78, R78, -UR6 ;  /* 0x800000064e4e7e21 */ /* 0x004fe20008010000 */
[----:B-1----:R-:W-:Y:S01]  /*1f70*/  FADD.FTZ R77, R79, -UR6 ;  /* 0x800000064f4d7e21 */ /* 0x002fe20008010000 */
[----:B------:R-:W-:Y:S06]  /*1f80*/  @P0 BRA `(.L_x_2437) ;  /* 0x0000000000280947 */ /* 0x000fec0003800000 */
        /* <DEDUP_REMOVED lines=10> */
.L_x_2437:
[----:B------:R-:W-:Y:S05]  /*2030*/  BSYNC B0 ;  /* 0x0000000000007941 */ /* 0x000fea0003800000 */
.L_x_2436:
[----:B0----5:R-:W-:Y:S01]  /*2040*/  MOV R74, R28 ;  /* 0x0000001c004a7202 */ /* 0x021fe20000000f00 */
[----:B------:R-:W-:Y:S01]  /*2050*/  FMUL.FTZ R78, R78, UR26 ;  /* 0x0000001a4e4e7c20 */ /* 0x000fe20008410000 */
[----:B------:R-:W-:Y:S01]  /*2060*/  MOV R82, R29 ;  /* 0x0000001d00527202 */ /* 0x000fe20000000f00 */
        /* <DEDUP_REMOVED lines=20> */
.L_x_2438:
[----:B------:R-:W-:Y:S01]  /*21b0*/  FMUL.FTZ R76, R74, R48 ;  /* 0x000000304a4c7220 */ /* 0x000fe20000410000 */
[----:B------:R-:W-:Y:S01]  /*21c0*/  FMUL.FTZ R75, R82, R49 ;  /* 0x00000031524b7220 */ /* 0x000fe20000410000 */
[----:B------:R-:W-:Y:S01]  /*21d0*/  FADD.FTZ R81, R72, -UR6 ;  /* 0x8000000648517e21 */ /* 0x000fe20008010000 */
[----:B------:R-:W-:Y:S01]  /*21e0*/  FADD.FTZ R73, R73, -UR6 ;  /* 0x8000000649497e21 */ /* 0x000fe20008010000 */
[----:B------:R-:W-:Y:S01]  /*21f0*/  FFMA.FTZ R3, R78, R76, RZ ;  /* 0x0000004c4e037223 */ /* 0x000fe200000100ff */
[----:B------:R-:W-:Y:S01]  /*2200*/  FADD.FTZ R76, RZ, R76 ;  /* 0x0000004cff4c7221 */ /* 0x000fe20000010000 */
[----:B------:R-:W-:Y:S01]  /*2210*/  MOV R72, R26 ;  /* 0x0000001a00487202 */ /* 0x000fe20000000f00 */
[----:B------:R-:W-:Y:S01]  /*2220*/  FMUL.FTZ R81, R81, UR26 ;  /* 0x0000001a51517c20 */ /* 0x000fe20008410000 */
[----:B------:R-:W-:Y:S01]  /*2230*/  FFMA.FTZ R3, R77, R75, R3 ;  /* 0x0000004b4d037223 */ /* 0x000fe20000010003 */
[----:B------:R-:W-:Y:S01]  /*2240*/  FADD.FTZ R75, R75, R76 ;  /* 0x0000004c4b4b7221 */ /* 0x000fe20000010000 */
        /* <DEDUP_REMOVED lines=21> */
.L_x_2439:
[----:B------:R-:W-:Y:S01]  /*23a0*/  FMUL.FTZ R84, R72, R48 ;  /* 0x0000003048547220 */ /* 0x000fe20000410000 */
[----:B------:R-:W-:Y:S01]  /*23b0*/  FFMA.FTZ R83, R78, R74, RZ ;  /* 0x0000004a4e537223 */ /* 0x000fe200000100ff */
[----:B------:R-:W-:Y:S01]  /*23c0*/  FADD.FTZ R80, RZ, R74 ;  /* 0x0000004aff507221 */ /* 0x000fe20000010000 */
[----:B------:R-:W-:Y:S01]  /*23d0*/  FMUL.FTZ R74, R79, R49 ;  /* 0x000000314f4a7220 */ /* 0x000fe20000410000 */
[----:B------:R-:W-:Y:S01]  /*23e0*/  FFMA.FTZ R73, R81, R84, R3 ;  /* 0x0000005451497223 */ /* 0x000fe20000010003 */
[----:B------:R-:W-:Y:S01]  /*23f0*/  FADD.FTZ R75, R75, R84 ;  /* 0x000000544b4b7221 */ /* 0x000fe20000010000 */
[----:B------:R-:W-:Y:S01]  /*2400*/  FFMA.FTZ R3, R81, R72, R83 ;  /* 0x0000004851037223 */ /* 0x000fe20000010053 */
[----:B------:R-:W-:Y:S01]  /*2410*/  FADD.FTZ R70, R70, -UR6 ;  /* 0x8000000646467e21 */ /* 0x000fe20008010000 */
[----:B------:R-:W-:Y:S01]  /*2420*/  FADD.FTZ R83, R71, -UR6 ;  /* 0x8000000647537e21 */ /* 0x000fe20008010000 */
[----:B------:R-:W-:Y:S01]  /*2430*/  FFMA.FTZ R73, R76, R74, R73 ;  /* 0x0000004a4c497223 */ /* 0x000fe20000010049 */
[----:B------:R-:W-:Y:S01]  /*2440*/  FADD.FTZ R72, R80, R72 ;  /* 0x0000004850487221 */ /* 0x000fe20000010000 */
[----:B------:R-:W-:Y:S01]  /*2450*/  FADD.FTZ R74, R74, R75 ;  /* 0x0000004b4a4a7221 */ /* 0x000fe20000010000 */
[----:B------:R-:W-:Y:S01]  /*2460*/  FMUL.FTZ R84, R70, UR26 ;  /* 0x0000001a46547c20 */ /* 0x000fe20008410000 */
[----:B------:R-:W-:Y:S01]  /*2470*/  MOV R80, R30 ;  /* 0x0000001e00507202 */ /* 0x000fe20000000f00 */
[----:B------:R-:W-:Y:S01]  /*2480*/  FFMA.FTZ R71, R77, R82, RZ ;  /* 0x000000524d477223 */ /* 0x000fe200000100ff */
[----:B------:R-:W-:Y:S01]  /*2490*/  MOV R75, R31 ;  /* 0x0000001f004b7202 */ /* 0x000fe20000000f00 */
        /* <DEDUP_REMOVED lines=21> */
.L_x_2440:
[----:B------:R-:W-:Y:S01]  /*25f0*/  FMUL.FTZ R82, R80, R48 ;  /* 0x0000003050527220 */ /* 0x000fe20000410000 */
[----:B------:R-:W-:Y:S01]  /*2600*/  FFMA.FTZ R71, R76, R79, R71 ;  /* 0x0000004f4c477223 */ /* 0x000fe20000010047 */
[----:B------:R-:W-:Y:S01]  /*2610*/  FADD.FTZ R79, R70, R79 ;  /* 0x0000004f464f7221 */ /* 0x000fe20000010000 */
[----:B------:R-:W-:Y:S01]  /*2620*/  FADD.FTZ R68, R68, -UR6 ;  /* 0x8000000644447e21 */ /* 0x000fe20008010000 */
[----:B------:R-:W-:Y:S01]  /*2630*/  FFMA.FTZ R70, R84, R82, R73 ;  /* 0x0000005254467223 */ /* 0x000fe20000010049 */
[----:B------:R-:W-:Y:S01]  /*2640*/  FADD.FTZ R74, R74, R82 ;  /* 0x000000524a4a7221 */ /* 0x000fe20000010000 */
[----:B------:R-:W-:Y:S01]  /*2650*/  FMUL.FTZ R73, R75, R49 ;  /* 0x000000314b497220 */ /* 0x000fe20000410000 */
[----:B------:R-:W-:Y:S01]  /*2660*/  FADD.FTZ R82, R69, -UR6 ;  /* 0x8000000645527e21 */ /* 0x000fe20008010000 */
[----:B------:R-:W-:Y:S01]  /*2670*/  FADD.FTZ R72, R72, R80 ;  /* 0x0000005048487221 */ /* 0x000fe20000010000 */
[----:B------:R-:W-:Y:S01]  /*2680*/  FFMA.FTZ R3, R84, R80, R3 ;  /* 0x0000005054037223 */ /* 0x000fe20000010003 */
[----:B------:R-:W-:Y:S01]  /*2690*/  FFMA.FTZ R70, R83, R73, R70 ;  /* 0x0000004953467223 */ /* 0x000fe20000010046 */
[----:B------:R-:W-:Y:S01]  /*26a0*/  FADD.FTZ R74, R73, R74 ;  /* 0x0000004a494a7221 */ /* 0x000fe20000010000 */
[----:B------:R-:W-:Y:S01]  /*26b0*/  MOV R69, R32 ;  /* 0x0000002000457202 */ /* 0x000fe20000000f00 */
        /* <DEDUP_REMOVED lines=22> */
.L_x_2441:
[----:B------:R-:W-:Y:S01]  /*2820*/  FMUL.FTZ R68, R69, R48 ;  /* 0x0000003045447220 */ /* 0x000fe20000410000 */
[----:B------:R-:W-:Y:S01]  /*2830*/  FADD.FTZ R79, R79, R75 ;  /* 0x0000004b4f4f7221 */ /* 0x000fe20000010000 */
[----:B------:R-:W-:Y:S01]  /*2840*/  FFMA.FTZ R71, R83, R75, R71 ;  /* 0x0000004b53477223 */ /* 0x000fe20000010047 */
[----:B------:R-:W-:Y:S01]  /*2850*/  FMUL.FTZ R75, R73, R49 ;  /* 0x00000031494b7220 */ /* 0x000fe20000410000 */
[----:B------:R-:W-:Y:S01]  /*2860*/  FADD.FTZ R74, R74, R68 ;  /* 0x000000444a4a7221 */ /* 0x000fe20000010000 */
[----:B------:R-:W-:Y:S01]  /*2870*/  FFMA.FTZ R70, R85, R68, R70 ;  /* 0x0000004455467223 */ /* 0x000fe20000010046 */
[----:B------:R-:W-:Y:S01]  /*2880*/  FADD.FTZ R68, R72, R69 ;  /* 0x0000004548447221 */ /* 0x000fe20000010000 */
[----:B------:R-:W-:Y:S01]  /*2890*/  FADD.FTZ R66, R66, -UR6 ;  /* 0x8000000642427e21 */ /* 0x000fe20008010000 */
[----:B------:R-:W-:Y:S01]  /*28a0*/  FADD.FTZ R72, R75, R74 ;  /* 0x0000004a4b487221 */ /* 0x000fe20000010000 */
[----:B------:R-:W-:Y:S01]  /*28b0*/  FADD.FTZ R74, R67, -UR6 ;  /* 0x80000006434a7e21 */ /* 0x000fe20008010000 */
[----:B------:R-:W-:Y:S01]  /*28c0*/  FFMA.FTZ R3, R85, R69, R3 ;  /* 0x0000004555037223 */ /* 0x000fe20000010003 */
[----:B------:R-:W-:Y:S01]  /*28d0*/  FFMA.FTZ R70, R82, R75, R70 ;  /* 0x0000004b52467223 */ /* 0x000fe20000010046 */
        /* <DEDUP_REMOVED lines=23> */
.L_x_2442:
[----:B------:R-:W-:Y:S01]  /*2a50*/  FMUL.FTZ R66, R67, R48 ;  /* 0x0000003043427220 */ /* 0x000fe20000410000 */
[----:B------:R-:W-:Y:S01]  /*2a60*/  FADD.FTZ R79, R79, R73 ;  /* 0x000000494f4f7221 */ /* 0x000fe20000010000 */
[----:B------:R-:W-:Y:S01]  /*2a70*/  FFMA.FTZ R71, R82, R73, R71 ;  /* 0x0000004952477223 */ /* 0x000fe20000010047 */
[----:B------:R-:W-:Y:S01]  /*2a80*/  FMUL.FTZ R73, R69, R49 ;  /* 0x0000003145497220 */ /* 0x000fe20000410000 */
[----:B------:R-:W-:Y:S01]  /*2a90*/  FFMA.FTZ R70, R75, R66, R70 ;  /* 0x000000424b467223 */ /* 0x000fe20000010046 */
[----:B------:R-:W-:Y:S01]  /*2aa0*/  FADD.FTZ R72, R72, R66 ;  /* 0x0000004248487221 */ /* 0x000fe20000010000 */
[----:B------:R-:W-:Y:S01]  /*2ab0*/  FADD.FTZ R66, R68, R67 ;  /* 0x0000004344427221 */ /* 0x000fe20000010000 */
[----:B------:R-:W-:Y:S01]  /*2ac0*/  FADD.FTZ R64, R64, -UR6 ;  /* 0x8000000640407e21 */ /* 0x000fe20008010000 */
[----:B------:R-:W-:Y:S01]  /*2ad0*/  FFMA.FTZ R68, R74, R73, R70 ;  /* 0x000000494a447223 */ /* 0x000fe20000010046 */
[----:B------:R-:W-:Y:S01]  /*2ae0*/  FADD.FTZ R70, R73, R72 ;  /* 0x0000004849467221 */ /* 0x000fe20000010000 */
[----:B------:R-:W-:Y:S01]  /*2af0*/  FADD.FTZ R72, R65, -UR6 ;  /* 0x8000000641487e21 */ /* 0x000fe20008010000 */
        /* <DEDUP_REMOVED lines=24> */
.L_x_2443:
        /* <DEDUP_REMOVED lines=35> */
.L_x_2444:
        /* <DEDUP_REMOVED lines=35> */
.L_x_2445:
        /* <DEDUP_REMOVED lines=35> */
.L_x_2446:
        /* <DEDUP_REMOVED lines=35> */
.L_x_2447:
[----:B------:R-:W-:Y:S01]  /*3540*/  FMUL.FTZ R56, R57, R48 ;  /* 0x0000003039387220 */ /* 0x000fe20000410000 */
[----:B------:R-:W-:Y:S01]  /*3550*/  FADD.FTZ R79, R79, R60 ;  /* 0x0000003c4f4f7221 */ /* 0x000fe20000010000 */
[----:B------:R-:W-:Y:S01]  /*3560*/  FFMA.FTZ R60, R66, R60, R63 ;  /* 0x0000003c423c7223 */ /* 0x000fe2000001003f */
[----:B------:R-:W-:Y:S01]  /*3570*/  FMUL.FTZ R63, R59, R49 ;  /* 0x000000313b3f7220 */ /* 0x000fe20000410000 */
[C---:B------:R-:W-:Y:S01]  /*3580*/  FFMA.FTZ R61, R65.reuse, R56, R61 ;  /* 0x00000038413d7223 */ /* 0x040fe2000001003d */
[----:B------:R-:W-:Y:S01]  /*3590*/  FADD.FTZ R62, R62, R56 ;  /* 0x000000383e3e7221 */ /* 0x000fe20000010000 */
[----:B------:R-:W-:Y:S01]  /*35a0*/  FADD.FTZ R56, R58, R57 ;  /* 0x000000393a387221 */ /* 0x000fe20000010000 */
[----:B------:R-:W-:Y:S01]  /*35b0*/  FFMA.FTZ R3, R65, R57, R3 ;  /* 0x0000003941037223 */ /* 0x000fe20000010003 */
[----:B------:R-:W-:Y:S01]  /*35c0*/  FFMA.FTZ R57, R64, R63, R61 ;  /* 0x0000003f40397223 */ /* 0x000fe2000001003d */
[----:B------:R-:W-:Y:S01]  /*35d0*/  FADD.FTZ R58, R63, R62 ;  /* 0x0000003e3f3a7221 */ /* 0x000fe20000010000 */
[----:B------:R-:W-:Y:S01]  /*35e0*/  FADD.FTZ R63, R54, -UR6 ;  /* 0x80000006363f7e21 */ /* 0x000fe20008010000 */
[----:B------:R-:W-:Y:S01]  /*35f0*/  FADD.FTZ R62, R55, -UR6 ;  /* 0x80000006373e7e21 */ /* 0x000fe20008010000 */
[----:B------:R-:W-:-:S02]  /*3600*/  MOV R54, R8 ;  /* 0x0000000800367202 */ /* 0x000fc40000000f00 */
[----:B------:R-:W-:Y:S01]  /*3610*/  MOV R55, R9 ;  /* 0x0000000900377202 */ /* 0x000fe20000000f00 */
        /* <DEDUP_REMOVED lines=21> */
.L_x_2448:
[----:B------:R-:W-:Y:S01]  /*3770*/  FMUL.FTZ R61, R54, R48 ;  /* 0x00000030363d7220 */ /* 0x000fe20000410000 */
[----:B------:R-:W-:Y:S01]  /*3780*/  FADD.FTZ R79, R79, R59 ;  /* 0x0000003b4f4f7221 */ /* 0x000fe20000010000 */
[----:B------:R-:W-:Y:S01]  /*3790*/  FFMA.FTZ R59, R64, R59, R60 ;  /* 0x0000003b403b7223 */ /* 0x000fe2000001003c */
[----:B------:R-:W-:Y:S01]  /*37a0*/  FMUL.FTZ R60, R55, R49 ;  /* 0x00000031373c7220 */ /* 0x000fe20000410000 */
[----:B------:R-:W-:Y:S01]  /*37b0*/  FFMA.FTZ R57, R63, R61, R57 ;  /* 0x0000003d3f397223 */ /* 0x000fe20000010039 */
[----:B------:R-:W-:Y:S01]  /*37c0*/  FADD.FTZ R58, R58, R61 ;  /* 0x0000003d3a3a7221 */ /* 0x000fe20000010000 */
[----:B------:R-:W-:Y:S01]  /*37d0*/  FADD.FTZ R61, R52, -UR6 ;  /* 0x80000006343d7e21 */ /* 0x000fe20008010000 */
        /* <DEDUP_REMOVED lines=28> */
.L_x_2449:
[----:B------:R-:W-:Y:S01]  /*39a0*/  FMUL.FTZ R53, R52, R48 ;  /* 0x0000003034357220 */ /* 0x000fe20000410000 */
[----:B------:R-:W-:Y:S01]  /*39b0*/  FADD.FTZ R46, R46, -UR6 ;  /* 0x800000062e2e7e21 */ /* 0x000fe20008010000 */
[----:B------:R-:W-:Y:S01]  /*39c0*/  FADD.FTZ R47, R47, -UR6 ;  /* 0x800000062f2f7e21 */ /* 0x000fe20008010000 */
[----:B------:R-:W-:Y:S01]  /*39d0*/  FADD.FTZ R79, R79, R55 ;  /* 0x000000374f4f7221 */ /* 0x000fe20000010000 */
[C---:B------:R-:W-:Y:S01]  /*39e0*/  FFMA.FTZ R57, R61.reuse, R53, R57 ;  /* 0x000000353d397223 */ /* 0x040fe20000010039 */
[----:B------:R-:W-:Y:S01]  /*39f0*/  FADD.FTZ R53, R58, R53 ;  /* 0x000000353a357221 */ /* 0x000fe20000010000 */
[----:B------:R-:W-:Y:S01]  /*3a00*/  FMUL.FTZ R58, R54, R49 ;  /* 0x00000031363a7220 */ /* 0x000fe20000410000 */
[----:B------:R-:W-:Y:S01]  /*3a10*/  FADD.FTZ R56, R56, R52 ;  /* 0x0000003438387221 */ /* 0x000fe20000010000 */
[----:B------:R-:W-:Y:S01]  /*3a20*/  FFMA.FTZ R3, R61, R52, R3 ;  /* 0x000000343d037223 */ /* 0x000fe20000010003 */
        /* <DEDUP_REMOVED lines=26> */
.L_x_2450:
        /* <DEDUP_REMOVED lines=8> */
[----:B------:R-:W-:Y:S01]  /*3c50*/  FFMA.FTZ R44, R58, R79, R52 ;  /* 0x0000004f3a2c7223 */ /* 0x000fe20000010034 */
[----:B------:R-:W-:Y:S01]  /*3c60*/  FADD.FTZ R45, R79, R53 ;  /* 0x000000354f2d7221 */ /* 0x000fe20000010000 */
[----:B------:R-:W-:Y:S01]  /*3c70*/  MOV R91, R22 ;  /* 0x00000016005b7202 */ /* 0x000fe20000000f00 */
[----:B------:R-:W-:Y:S01]  /*3c80*/  FMUL.FTZ R55, R55, UR26 ;  /* 0x0000001a37377c20 */ /* 0x000fe20008410000 */
[----:B------:R-:W-:Y:S01]  /*3c90*/  FMUL.FTZ R54, R54, UR26 ;  /* 0x0000001a36367c20 */ /* 0x000fe20008410000 */
[----:B------:R-:W-:Y:S01]  /*3ca0*/  MOV R90, R23 ;  /* 0x00000017005a7202 */ /* 0x000fe20000000f00 */
        /* <DEDUP_REMOVED lines=19> */
.L_x_2451:
[----:B------:R-:W-:Y:S01]  /*3de0*/  FMUL.FTZ R52, R91, R48 ;  /* 0x000000305b347220 */ /* 0x000fe20000410000 */
[----:B------:R-:W-:Y:S01]  /*3df0*/  FADD.FTZ R42, R42, -UR6 ;  /* 0x800000062a2a7e21 */ /* 0x000fe20008010000 */
[----:B------:R-:W-:Y:S01]  /*3e00*/  FADD.FTZ R43, R43, -UR6 ;  /* 0x800000062b2b7e21 */ /* 0x000fe20008010000 */
[----:B------:R-:W-:Y:S01]  /*3e10*/  MOV R92, R20 ;  /* 0x00000014005c7202 */ /* 0x000fe20000000f00 */
[----:B------:R-:W-:Y:S01]  /*3e20*/  FFMA.FTZ R44, R55, R52, R44 ;  /* 0x00000034372c7223 */ /* 0x000fe2000001002c */
[----:B------:R-:W-:Y:S01]  /*3e30*/  FADD.FTZ R45, R45, R52 ;  /* 0x000000342d2d7221 */ /* 0x000fe20000010000 */
[----:B------:R-:W-:Y:S01]  /*3e40*/  FMUL.FTZ R52, R90, R49 ;  /* 0x000000315a347220 */ /* 0x000fe20000410000 */
[----:B------:R-:W-:Y:S01]  /*3e50*/  FMUL.FTZ R53, R42, UR26 ;  /* 0x0000001a2a357c20 */ /* 0x000fe20008410000 */
[----:B------:R-:W-:Y:S02]  /*3e60*/  MOV R42, R21 ;  /* 0x00000015002a7202 */ /* 0x000fe40000000f00 */
[----:B------:R-:W-:Y:S01]  /*3e70*/  FFMA.FTZ R44, R54, R52, R44 ;  /* 0x00000034362c7223 */ /* 0x000fe2000001002c */
[----:B------:R-:W-:Y:S01]  /*3e80*/  FADD.FTZ R45, R52, R45 ;  /* 0x0000002d342d7221 */ /* 0x000fe20000010000 */
        /* <DEDUP_REMOVED lines=20> */
.L_x_2452:
[----:B------:R-:W-:Y:S01]  /*3fd0*/  FMUL.FTZ R43, R92, R48 ;  /* 0x000000305c2b7220 */ /* 0x000fe20000410000 */
[----:B------:R-:W-:Y:S01]  /*3fe0*/  FADD.FTZ R41, R41, -UR6 ;  /* 0x8000000629297e21 */ /* 0x000fe20008010000 */
[----:B------:R-:W-:Y:S02]  /*3ff0*/  FADD.FTZ R40, R40, -UR6 ;  /* 0x8000000628287e21 */ /* 0x000fe40008010000 */
[----:B------:R-:W-:Y:S01]  /*4000*/  FFMA.FTZ R44, R53, R43, R44 ;  /* 0x0000002b352c7223 */ /* 0x000fe2000001002c */
[----:B------:R-:W-:Y:S01]  /*4010*/  FADD.FTZ R45, R45, R43 ;  /* 0x0000002b2d2d7221 */ /* 0x000fe20000010000 */
[----:B------:R-:W-:Y:S01]  /*4020*/  FMUL.FTZ R43, R42, R49 ;  /* 0x000000312a2b7220 */ /* 0x000fe20000410000 */
[----:B------:R-:W-:Y:S01]  /*4030*/  FMUL.FTZ R79, R41, UR26 ;  /* 0x0000001a294f7c20 */ /* 0x000fe20008410000 */
[----:B------:R-:W-:Y:S01]  /*4040*/  FMUL.FTZ R80, R40, UR26 ;  /* 0x0000001a28507c20 */ /* 0x000fe20008410000 */
[----:B------:R-:W-:Y:S01]  /*4050*/  MOV R41, R38 ;  /* 0x0000002600297202 */ /* 0x000fe20000000f00 */
[----:B------:R-:W-:Y:S01]  /*4060*/  FFMA.FTZ R44, R52, R43, R44 ;  /* 0x0000002b342c7223 */ /* 0x000fe2000001002c */
[----:B------:R-:W-:Y:S01]  /*4070*/  FADD.FTZ R45, R43, R45 ;  /* 0x0000002d2b2d7221 */ /* 0x000fe20000010000 */
        /* <DEDUP_REMOVED lines=20> */
.L_x_2453:
[----:B------:R0:W-:Y:S01]  /*41c0*/  STL [R1+0x4], R2 ;  /* 0x0000040201007387 */ /* 0x0001e20000100800 */
[----:B------:R-:W-:Y:S01]  /*41d0*/  FMUL.FTZ R40, R41, R48 ;  /* 0x0000003029287220 */ /* 0x000fe20000410000 */
[----:B------:R-:W-:Y:S01]  /*41e0*/  FMUL.FTZ R93, R43, R49 ;  /* 0x000000312b5d7220 */ /* 0x000fe20000410000 */
[----:B------:R-:W-:Y:S01]  /*41f0*/  FADD.FTZ R56, R56, R89 ;  /* 0x0000005938387221 */ /* 0x000fe20000010000 */
[----:B------:R-:W-:Y:S01]  /*4200*/  FFMA.FTZ R3, R59, R89, R3 ;  /* 0x000000593b037223 */ /* 0x000fe20000010003 */
[----:B------:R-:W-:Y:S01]  /*4210*/  FFMA.FTZ R44, R80, R40, R44 ;  /* 0x00000028502c7223 */ /* 0x000fe2000001002c */
[----:B------:R-:W-:Y:S01]  /*4220*/  FADD.FTZ R40, R45, R40 ;  /* 0x000000282d287221 */ /* 0x000fe20000010000 */
[----:B------:R-:W2:Y:S01]  /*4230*/  LDL R89, [R1] ;  /* 0x0000000001597983 */ /* 0x000ea20000100800 */
[----:B------:R-:W1:Y:S01]  /*4240*/  S2UR UR7, SR_CgaCtaId ;  /* 0x00000000000779c3 */ /* 0x000e620000008800 */
[----:B------:R-:W-:Y:S01]  /*4250*/  FFMA.FTZ R45, R79, R93, R44 ;  /* 0x0000005d4f2d7223 */ /* 0x000fe2000001002c */
[----:B------:R-:W-:Y:S01]  /*4260*/  FADD.FTZ R44, R93, R40 ;  /* 0x000000285d2c7221 */ /* 0x000fe20000010000 */
[----:B0-----:R-:W0:Y:S03]  /*4270*/  S2R R2, SR_LANEID ;  /* 0x0000000000027919 */ /* 0x001e260000000000 */
[----:B------:R-:W3:Y:S04]  /*4280*/  SHFL.DOWN PT, R40, R45, 0x1, 0x1f ;  /* 0x08201f002d287f89 */ /* 0x000ee800000e0000 */
[----:B------:R-:W4:Y:S01]  /*4290*/  SHFL.DOWN PT, R93, R44, 0x1, 0x1f ;  /* 0x08201f002c5d7f89 */ /* 0x000f2200000e0000 */
[----:B0-----:R-:W-:-:S13]  /*42a0*/  ISETP.GT.AND P0, PT, R2, 0x1e, PT ;  /* 0x0000001e0200780c */ /* 0x001fda0003f04270 */
[----:B---3--:R-:W-:Y:S01]  /*42b0*/  @!P0 FADD.FTZ R45, R45, R40 ;  /* 0x000000282d2d8221 */ /* 0x008fe20000010000 */
[----:B----4-:R-:W-:Y:S01]  /*42c0*/  @!P0 FADD.FTZ R44, R44, R93 ;  /* 0x0000005d2c2c8221 */ /* 0x010fe20000010000 */
[----:B------:R-:W-:-:S03]  /*42d0*/  ISETP.GT.AND P0, PT, R2, 0x1d, PT ;  /* 0x0000001d0200780c */ /* 0x000fc60003f04270 */
[----:B------:R-:W0:Y:S04]  /*42e0*/  SHFL.DOWN PT, R40, R45, 0x2, 0x1f ;  /* 0x08401f002d287f89 */ /* 0x000e2800000e0000 */
[----:B------:R-:W3:Y:S06]  /*42f0*/  SHFL.DOWN PT, R93, R44, 0x2, 0x1f ;  /* 0x08401f002c5d7f89 */ /* 0x000eec00000e0000 */
[----:B0-----:R-:W-:Y:S01]  /*4300*/  @!P0 FADD.FTZ R45, R45, R40 ;  /* 0x000000282d2d8221 */ /* 0x001fe20000010000 */
[----:B---3--:R-:W-:-:S04]  /*4310*/  @!P0 FADD.FTZ R44, R44, R93 ;  /* 0x0000005d2c2c8221 */ /* 0x008fc80000010000 */
[----:B------:R-:W0:Y:S01]  /*4320*/  SHFL.DOWN PT, R40, R45, 0x4, 0x1f ;  /* 0x08801f002d287f89 */ /* 0x000e2200000e0000 */
[----:B------:R-:W-:-:S03]  /*4330*/  ISETP.GT.AND P0, PT, R2, 0x1b, PT ;  /* 0x0000001b0200780c */ /* 0x000fc60003f04270 */
[----:B------:R-:W3:Y:S10]  /*4340*/  SHFL.DOWN PT, R93, R44, 0x4, 0x1f ;  /* 0x08801f002c5d7f89 */ /* 0x000ef400000e0000 */
[----:B0-----:R-:W-:Y:S01]  /*4350*/  @!P0 FADD.FTZ R45, R45, R40 ;  /* 0x000000282d2d8221 */ /* 0x001fe20000010000 */
[----:B---3--:R-:W-:-:S04]  /*4360*/  @!P0 FADD.FTZ R44, R44, R93 ;  /* 0x0000005d2c2c8221 */ /* 0x008fc80000010000 */
[----:B------:R-:W0:Y:S01]  /*4370*/  SHFL.DOWN PT, R40, R45, 0x8, 0x1f ;  /* 0x09001f002d287f89 */ /* 0x000e2200000e0000 */
[----:B------:R-:W-:-:S03]  /*4380*/  ISETP.GT.AND P0, PT, R2, 0x17, PT ;  /* 0x000000170200780c */ /* 0x000fc60003f04270 */
[----:B------:R-:W3:Y:S10]  /*4390*/  SHFL.DOWN PT, R93, R44, 0x8, 0x1f ;  /* 0x09001f002c5d7f89 */ /* 0x000ef400000e0000 */
[----:B0-----:R-:W-:Y:S01]  /*43a0*/  @!P0 FADD.FTZ R45, R45, R40 ;  /* 0x000000282d2d8221 */ /* 0x001fe20000010000 */
[----:B---3--:R-:W-:Y:S01]  /*43b0*/  @!P0 FADD.FTZ R44, R44, R93 ;  /* 0x0000005d2c2c8221 */ /* 0x008fe20000010000 */
[----:B------:R-:W-:Y:S01]  /*43c0*/  ISETP.GT.AND P0, PT, R2, 0xf, PT ;  /* 0x0000000f0200780c */ /* 0x000fe20003f04270 */
[----:B------:R-:W-:Y:S01]  /*43d0*/  FADD.FTZ R47, R47, R57 ;  /* 0x000000392f2f7221 */ /* 0x000fe20000010000 */
[----:B------:R0:W5:Y:S01]  /*43e0*/  LDL.LU R2, [R1+0x4] ;  /* 0x0000040001027983 */ /* 0x0001620000300800 */
[----:B------:R-:W-:-:S02]  /*43f0*/  FFMA.FTZ R46, R58, R57, R46 ;  /* 0x000000393a2e7223 */ /* 0x000fc4000001002e */
[----:B------:R-:W3:Y:S01]  /*4400*/  S2R R57, SR_LANEID ;  /* 0x0000000000397919 */ /* 0x000ee20000000000 */
[----:B------:R-:W4:Y:S04]  /*4410*/  SHFL.DOWN PT, R40, R45, 0x10, 0x1f ;  /* 0x0a001f002d287f89 */ /* 0x000f2800000e0000 */
[----:B------:R-:W0:Y:S01]  /*4420*/  SHFL.DOWN PT, R93, R44, 0x10, 0x1f ;  /* 0x0a001f002c5d7f89 */ /* 0x000e2200000e0000 */
[----:B------:R-:W-:Y:S01]  /*4430*/  UMOV UR6, 0x400 ;  /* 0x0000040000067882 */ /* 0x000fe20000000000 */
[----:B------:R-:W-:Y:S01]  /*4440*/  FADD.FTZ R56, R56, R91 ;  /* 0x0000005b38387221 */ /* 0x000fe20000010000 */
[----:B------:R-:W-:Y:S01]  /*4450*/  FFMA.FTZ R3, R55, R91, R3 ;  /* 0x0000005b37037223 */ /* 0x000fe20000010003 */
[----:B------:R-:W-:Y:S01]  /*4460*/  UIADD3 UR5, UR6, 0xd0, URZ ;  /* 0x000000d006057890 */ /* 0x000fe2000fffe03f */
[----:B------:R-:W-:Y:S01]  /*4470*/  FFMA.FTZ R46, R54, R90, R46 ;  /* 0x0000005a362e7223 */ /* 0x000fe2000001002e */
[----:B------:R-:W-:Y:S01]  /*4480*/  FADD.FTZ R47, R47, R90 ;  /* 0x0000005a2f2f7221 */ /* 0x000fe20000010000 */
[----:B------:R-:W-:Y:S01]  /*4490*/  FADD.FTZ R56, R56, R92 ;  /* 0x0000005c38387221 */ /* 0x000fe20000010000 */
[----:B------:R-:W-:Y:S01]  /*44a0*/  FFMA.FTZ R3, R53, R92, R3 ;  /* 0x0000005c35037223 */ /* 0x000fe20000010003 */
[----:B-1----:R-:W-:Y:S01]  /*44b0*/  ULEA UR5, UR7, UR5, 0x18 ;  /* 0x0000000507057291 */ /* 0x002fe2000f8ec03f */
[----:B------:R-:W-:Y:S01]  /*44c0*/  FFMA.FTZ R46, R52, R42, R46 ;  /* 0x0000002a342e7223 */ /* 0x000fe2000001002e */
[----:B------:R-:W-:Y:S01]  /*44d0*/  ISETP.NE.AND P2, PT, R0, RZ, PT ;  /* 0x000000ff0000720c */ /* 0x000fe20003f45270 */
[----:B------:R-:W-:Y:S01]  /*44e0*/  FADD.FTZ R47, R47, R42 ;  /* 0x0000002a2f2f7221 */ /* 0x000fe20000010000 */
[----:B------:R-:W-:Y:S01]  /*44f0*/  FADD.FTZ R42, R56, R41 ;  /* 0x00000029382a7221 */ /* 0x000fe20000010000 */
[----:B----4-:R-:W-:Y:S01]  /*4500*/  @!P0 FADD.FTZ R45, R45, R40 ;  /* 0x000000282d2d8221 */ /* 0x010fe20000010000 */
[----:B0-----:R-:W-:Y:S01]  /*4510*/  @!P0 FADD.FTZ R44, R44, R93 ;  /* 0x0000005d2c2c8221 */ /* 0x001fe20000010000 */
[----:B---3--:R-:W-:Y:S01]  /*4520*/  ISETP.NE.AND P0, PT, R57, RZ, PT ;  /* 0x000000ff3900720c */ /* 0x008fe20003f05270 */
[----:B------:R-:W-:Y:S01]  /*4530*/  FFMA.FTZ R40, R80, R41, R3 ;  /* 0x0000002950287223 */ /* 0x000fe20000010003 */
[----:B------:R-:W-:Y:S01]  /*4540*/  FFMA.FTZ R41, R79, R43, R46 ;  /* 0x0000002b4f297223 */ /* 0x000fe2000001002e */
[----:B------:R-:W-:Y:S01]  /*4550*/  FADD.FTZ R43, R47, R43 ;  /* 0x0000002b2f2b7221 */ /* 0x000fe20000010000 */
[----:B------:R-:W-:-:S02]  /*4560*/  LEA R3, R0, UR5, 0x4 ;  /* 0x0000000500037c11 */ /* 0x000fc4000f8e20ff */
[----:B------:R-:W-:Y:S02]  /*4570*/  MOV R56, R45 ;  /* 0x0000002d00387202 */ /* 0x000fe40000000f00 */
[----:B------:R-:W-:Y:S01]  /*4580*/  MOV R57, R44 ;  /* 0x0000002c00397202 */ /* 0x000fe20000000f00 */
[----:B------:R0:W-:Y:S01]  /*4590*/  STS.128 [R3], R40 ;  /* 0x0000002803007388 */ /* 0x0001e20000000c00 */
[----:B------:R-:W-:Y:S01]  /*45a0*/  BSSY B0, `(.L_x_2454) ;  /* 0x0000036000007945 */ /* 0x000fe20003800000 */
[----:B------:R-:W-:Y:S02]  /*45b0*/  ISETP.GT.U32.AND P3, PT, R0, 0x4f, PT ;  /* 0x0000004f0000780c */ /* 0x000fe40003f64070 */
        /* <DEDUP_REMOVED lines=52> */
.L_x_2455:
[----:B------:R-:W-:Y:S05]  /*4900*/  BSYNC B0 ;  /* 0x0000000000007941 */ /* 0x000fea0003800000 */
.L_x_2454:
        /* <DEDUP_REMOVED lines=38> */
.L_x_2457:
[----:B------:R-:W-:Y:S05]  /*4b70*/  BSYNC B0 ;  /* 0x0000000000007941 */ /* 0x000fea0003800000 */
.L_x_2456:
[----:B------:R-:W1:Y:S01]  /*4b80*/  LDC.64 R44, c[0x0][0x268] ;  /* 0x00009a00ff2c7b82 */ /* 0x000e620000000a00 */
[----:B0-----:R-:W-:Y:S01]  /*4b90*/  MOV R3, UR16 ;  /* 0x0000001000037c02 */ /* 0x001fe20008000f00 */
        /* <DEDUP_REMOVED lines=10> */
[----:B0-----:R-:W0:Y:S01]  /*4c40*/  LDC.64 R46, c[0x0][0x288] ;  /* 0x0000a200ff2e7b82 */ /* 0x001e220000000a00 */
[----:B------:R-:W-:Y:S02]  /*4c50*/  MOV R3, UR10 ;  /* 0x0000000a00037c02 */ /* 0x000fe40008000f00 */
[CC--:B0-----:R-:W-:Y:S02]  /*4c60*/  LEA R40, P0, R46.reuse, R44.reuse, 0x2 ;  /* 0x0000002c2e287211 */ /* 0x0c1fe400078010ff */
[----:B------:R-:W-:Y:S02]  /*4c70*/  LEA R44, P3, R3, R44, 0x2 ;  /* 0x0000002c032c7211 */ /* 0x000fe400078610ff */
[----:B------:R-:W-:Y:S02]  /*4c80*/  LEA.HI.X R41, R46, R45, R47, 0x2, P0 ;  /* 0x0000002d2e297211 */ /* 0x000fe400000f142f */
[----:B------:R-:W-:-:S03]  /*4c90*/  IADD3.X R45, R45, UR12, RZ, P3, !PT ;  /* 0x0000000c2d2d7c10 */ /* 0x000fc60009ffe4ff */
[----:B------:R0:W-:Y:S04]  /*4ca0*/  REDG.E.ADD.F32.FTZ.RN.STRONG.GPU desc[UR22][R40.64], R42 ;  /* 0x0000002a280079a6 */ /* 0x0001e8000c10f396 */
[----:B------:R0:W-:Y:S02]  /*4cb0*/  REDG.E.ADD.F32.FTZ.RN.STRONG.GPU desc[UR22][R44.64], R43 ;  /* 0x0000002b2c0079a6 */ /* 0x0001e4000c10f396 */
.L_x_2459:
[----:B------:R-:W-:Y:S05]  /*4cc0*/  BSYNC B0 ;  /* 0x0000000000007941 */ /* 0x000fea0003800000 */
.L_x_2458:
[----:B------:R-:W-:-:S06]  /*4cd0*/  UISETP.GE.U32.AND UP0, UPT, UR15, 0x2, UPT ;  /* 0x000000020f00788c */ /* 0x000fcc000bf06070 */
[----:B------:R-:W-:-:S13]  /*4ce0*/  PLOP3.LUT P0, PT, PT, PT, UP0, 0x80, 0x0 ;  /* 0x000000000000781c */ /* 0x000fda0003f0f008 */
[----:B------:R-:W-:Y:S05]  /*4cf0*/  @!P0 BRA `(.L_x_2460) ;  /* 0x0000001800448947 */ /* 0x000fea0003800000 */
[----:B------:R-:W1:Y:S01]  /*4d00*/  S2UR UR13, SR_CTAID.Y ;  /* 0x00000000000d79c3 */ /* 0x000e620000002600 */
[----:B------:R-:W-:Y:S01]  /*4d10*/  ULOP3.LUT UR5, UR4, 0x1, URZ, 0xc0, !UPT ;  /* 0x0000000104057892 */ /* 0x000fe2000f8ec03f */
[----:B------:R-:W-:Y:S01]  /*4d20*/  ULDC UR14, c[0x0][0x10] ;  /* 0x00000400000e7ab9 */ /* 0x000fe20000000800 */
[----:B------:R-:W-:Y:S02]  /*4d30*/  ULDC.64 UR16, c[0x0][0x260] ;  /* 0x0000980000107ab9 */ /* 0x000fe40000000a00 */
[----:B------:R-:W-:-:S04]  /*4d40*/  UIMAD UR5, UR5, UR14, URZ ;  /* 0x0000000e050572a4 */ /* 0x000fc8000f8e023f */
[----:B------:R-:W-:Y:S02]  /*4d50*/  UIMAD UR6, UR5, UR15, URZ ;  /* 0x0000000f050672a4 */ /* 0x000fe4000f8e023f */
[----:B-1----:R-:W-:Y:S02]  /*4d60*/  UIADD3 UR18, UR5, UR13, URZ ;  /* 0x0000000d05127290 */ /* 0x002fe4000fffe03f */
[----:B------:R-:W-:-:S03]  /*4d70*/  USHF.L.U32 UR5, UR6, 0x1, URZ ;  /* 0x0000000106057899 */ /* 0x000fc6000800063f */
[----:B------:R-:W-:Y:S02]  /*4d80*/  ULDC.64 UR6, c[0x0][0x258] ;  /* 0x0000960000067ab9 */ /* 0x000fe40000000a00 */
[----:B------:R-:W-:Y:S02]  /*4d90*/  UIMAD.WIDE.U32 UR18, UR18, 0x4, UR6 ;  /* 0x00000004121278a5 */ /* 0x000fe4000f8e0006 */
[----:B------:R-:W-:Y:S01]  /*4da0*/  UIMAD.WIDE UR6, UR5, 0x4, UR16 ;  /* 0x00000004050678a5 */ /* 0x000fe2000f8e0210 */
[----:B------:R-:W-:Y:S11]  /*4db0*/  @P2 BRA `(.L_x_2461) ;  /* 0x0000000000802947 */ /* 0x000ff60003800000 */
[----:B------:R-:W1:Y:S01]  /*4dc0*/  S2R R3, SR_LANEID ;  /* 0x0000000000037919 */ /* 0x000e620000000000 */
[----:B------:R-:W-:Y:S02]  /*4dd0*/  UIMAD UR16, UR24, UR14, UR13 ;  /* 0x0000000e181072a4 */ /* 0x000fe4000f8e020d */
[----:B------:R-:W-:Y:S02]  /*4de0*/  ULOP3.LUT UP0, URZ, UR4, 0x2, URZ, 0xc0, !UPT ;  /* 0x00000002043f7892 */ /* 0x000fe4000f80c03f */
[----:B------:R-:W-:Y:S01]  /*4df0*/  UIMAD.WIDE.U32 UR16, UR16, 0x8, UR6 ;  /* 0x00000008101078a5 */ /* 0x000fe2000f8e0006 */
[----:B------:R-:W-:Y:S02]  /*4e00*/  UMOV UR5, 0x1 ;  /* 0x0000000100057882 */ /* 0x000fe40000000000 */
[----:B------:R-:W-:-:S03]  /*4e10*/  USEL UR5, UR5, 0xffffffff, !UP0 ;  /* 0xffffffff05057887 */ /* 0x000fc6000c000000 */
[----:B0-----:R-:W-:Y:S01]  /*4e20*/  MOV R40, UR16 ;  /* 0x0000001000287c02 */ /* 0x001fe20008000f00 */
[----:B------:R-:W-:Y:S01]  /*4e30*/  VOTEU.ANY UR16, UPT, PT ;  /* 0x0000000000107886 */ /* 0x000fe200038e0100 */
[----:B------:R-:W-:Y:S01]  /*4e40*/  MOV R41, UR17 ;  /* 0x0000001100297c02 */ /* 0x000fe20008000f00 */
[----:B------:R-:W-:Y:S02]  /*4e50*/  UFLO.U32 UR17, UR16 ;  /* 0x00000010001172bd */ /* 0x000fe400080e0000 */
[----:B------:R-:W-:Y:S02]  /*4e60*/  UPOPC UR16, UR16 ;  /* 0x00000010001072bf */ /* 0x000fe40008000000 */
[----:B------:R0:W-:Y:S02]  /*4e70*/  STG.E.64 desc[UR22][R40.64], R56 ;  /* 0x0000003828007986 */ /* 0x0001e4000c101b16 */
[----:B------:R-:W-:Y:S01]  /*4e80*/  UIMAD UR5, UR5, UR16, URZ ;  /* 0x00000010050572a4 */ /* 0x000fe2000f8e023f */
[----:B-1----:R-:W-:-:S05]  /*4e90*/  ISETP.EQ.U32.AND P0, PT, R3, UR17, PT ;  /* 0x0000001103007c0c */ /* 0x002fca000bf02070 */
[----:B------:R-:W-:Y:S02]  /*4ea0*/  MOV R3, UR5 ;  /* 0x0000000500037c02 */ /* 0x000fe40008000f00 */
[----:B0-----:R-:W-:Y:S02]  /*4eb0*/  MOV R40, UR18 ;  /* 0x0000001200287c02 */ /* 0x001fe40008000f00 */
        /* <DEDUP_REMOVED lines=9> */
.L_x_2462:
[----:B------:R-:W-:Y:S02]  /*4f50*/  MOV R40, UR18 ;  /* 0x0000001200287c02 */ /* 0x000fe40008000f00 */
[----:B------:R-:W-:-:S05]  /*4f60*/  MOV R41, UR19 ;  /* 0x0000001300297c02 */ /* 0x000fca0008000f00 */
[----:B------:R-:W2:Y:S04]  /*4f70*/  LDG.E.STRONG.GPU R40, desc[UR22][R40.64] ;  /* 0x0000001628287981 */ /* 0x000ea8000c1ef900 */
[----:B--2---:R-:W-:Y:S01]  /*4f80*/  CCTL.IVALL ;  /* 0x00000000ff00798f */ /* 0x004fe20002000000 */
[----:B------:R-:W-:Y:S05]  /*4f90*/  YIELD ;  /* 0x0000000000007946 */ /* 0x000fea0003800000 */
[----:B------:R-:W-:-:S13]  /*4fa0*/  ISETP.NE.AND P0, PT, R40, R3, PT ;  /* 0x000000032800720c */ /* 0x000fda0003f05270 */
[----:B------:R-:W-:Y:S05]  /*4fb0*/  @P0 BRA `(.L_x_2462) ;  /* 0xfffffffc00e40947 */ /* 0x000fea000383ffff */
.L_x_2461:
        /* <DEDUP_REMOVED lines=19> */
.L_x_2466:
[----:B------:R-:W1:Y:S02]  /*50f0*/  S2R R3, SR_CTAID.X ;  /* 0x0000000000037919 */ /* 0x000e640000002500 */
[----:B-1----:R-:W-:-:S13]  /*5100*/  ISETP.EQ.OR P6, PT, R3, UR5, P2 ;  /* 0x0000000503007c0c */ /* 0x002fda00097c2670 */
[----:B------:R-:W-:-:S05]  /*5110*/  VOTEU.ALL UP0, P6 ;  /* 0x00000000003f7886 */ /* 0x000fca0003000000 */
[----:B------:R-:W-:-:S04]  /*5120*/  @!UP0 UIMAD UR18, UR14, UR5, UR13 ;  /* 0x000000050e1282a4 */ /* 0x000fc8000f8e020d */
[----:B------:R-:W-:-:S06]  /*5130*/  @!UP0 UIMAD.WIDE.U32 UR18, UR18, 0x8, UR6 ;  /* 0x00000008121288a5 */ /* 0x000fcc000f8e0006 */
[----:B0-----:R-:W-:Y:S02]  /*5140*/  MOV R40, UR18 ;  /* 0x0000001200287c02 */ /* 0x001fe40008000f00 */
        /* <DEDUP_REMOVED lines=139> */
[----:B------:R-:W-:Y:S02]  /*5a00*/  @!UP2 UIMAD UR17, UR14, UR17, UR13 ;  /* 0x000000110e11a2a4 */ /* 0x000fe4000f8e020d */
[----:B------:R-:W-:Y:S02]  /*5a10*/  @!UP1 UIMAD.WIDE.U32 UR20, UR20, 0x8, UR6 ;  /* 0x00000008141498a5 */ /* 0x000fe4000f8e0006 */
[----:B------:R-:W-:-:S04]  /*5a20*/  @!UP2 UIMAD.WIDE.U32 UR18, UR17, 0x8, UR6 ;  /* 0x000000081112a8a5 */ /* 0x000fc8000f8e0006 */
[----:B------:R-:W-:Y:S02]  /*5a30*/  MOV R40, UR20 ;  /* 0x0000001400287c02 */ /* 0x000fe40008000f00 */
[----:B------:R-:W-:Y:S02]  /*5a40*/  MOV R41, UR21 ;  /* 0x0000001500297c02 */ /* 0x000fe40008000f00 */
[----:B------:R-:W-:Y:S02]  /*5a50*/  MOV R44, UR18 ;  /* 0x00000012002c7c02 */ /* 0x000fe40008000f00 */
[----:B------:R-:W-:Y:S02]  /*5a60*/  MOV R45, UR19 ;  /* 0x00000013002d7c02 */ /* 0x000fe40008000f00 */
[----:B------:R-:W2:Y:S04]  /*5a70*/  @!P3 LDG.E.64 R40, desc[UR22][R40.64] ;  /* 0x000000162828b981 */ /* 0x000ea8000c1e1b00 */
        /* <DEDUP_REMOVED lines=12> */
.L_x_2465:
[----:B------:R-:W-:-:S06]  /*5b40*/  UISETP.GT.AND UP0, UPT, UR16, 0x4, UPT ;  /* 0x000000041000788c */ /* 0x000fcc000bf04270 */
[----:B------:R-:W-:-:S13]  /*5b50*/  PLOP3.LUT P3, PT, PT, PT, UP0, 0x80, 0x0 ;  /* 0x000000000000781c */ /* 0x000fda0003f6f008 */
[----:B------:R-:W-:Y:S05]  /*5b60*/  @!P3 BRA `(.L_x_2467) ;  /* 0x000000040050b947 */ /* 0x000fea0003800000 */
[----:B------:R-:W1:Y:S02]  /*5b70*/  S2R R3, SR_CTAID.X ;  /* 0x0000000000037919 */ /* 0x000e640000002500 */
[----:B-1----:R-:W-:-:S13]  /*5b80*/  ISETP.EQ.OR P0, PT, R3, UR5, P2 ;  /* 0x0000000503007c0c */ /* 0x002fda0009702670 */
[----:B------:R-:W-:-:S05]  /*5b90*/  VOTEU.ALL UP0, P0 ;  /* 0x00000000003f7886 */ /* 0x000fca0000000000 */
[----:B------:R-:W-:-:S04]  /*5ba0*/  @!UP0 UIMAD UR18, UR5, UR14, UR13 ;  /* 0x0000000e051282a4 */ /* 0x000fc8000f8e020d */
[----:B------:R-:W-:-:S06]  /*5bb0*/  @!UP0 UIMAD.WIDE.U32 UR18, UR18, 0x8, UR6 ;  /* 0x00000008121288a5 */ /* 0x000fcc000f8e0006 */
[----:B0-----:R-:W-:Y:S01]  /*5bc0*/  MOV R40, UR18 ;  /* 0x0000001200287c02 */ /* 0x001fe20008000f00 */
[----:B------:R-:W-:Y:S01]  /*5bd0*/  UIADD3 UR18, UR5, 0x1, URZ ;  /* 0x0000000105127890 */ /* 0x000fe2000fffe03f */
[----:B------:R-:W-:Y:S01]  /*5be0*/  MOV R41, UR19 ;  /* 0x0000001300297c02 */ /* 0x000fe20008000f00 */
[----:B------:R-:W-:-:S04]  /*5bf0*/  UIADD3 UR20, UR5, 0x2, URZ ;  /* 0x0000000205147890 */ /* 0x000fc8000fffe03f */
[C---:B------:R-:W-:Y:S01]  /*5c00*/  ISETP.EQ.OR P4, PT, R3.reuse, UR18, P2 ;  /* 0x0000001203007c0c */ /* 0x040fe20009782670 */
[----:B------:R-:W-:Y:S01]  /*5c10*/  UIADD3 UR17, UR5, 0x3, URZ ;  /* 0x0000000305117890 */ /* 0x000fe2000fffe03f */
[C---:B------:R-:W-:Y:S01]  /*5c20*/  ISETP.EQ.OR P6, PT, R3.reuse, UR20, P2 ;  /* 0x0000001403007c0c */ /* 0x040fe200097c2670 */
[----:B------:R-:W2:Y:S04]  /*5c30*/  @!P0 LDG.E.64 R40, desc[UR22][R40.64] ;  /* 0x0000001628288981 */ /* 0x000ea8000c1e1b00 */
[----:B------:R-:W-:-:S06]  /*5c40*/  ISETP.EQ.OR P3, PT, R3, UR17, P2 ;  /* 0x0000001103007c0c */ /* 0x000fcc0009762670 */
[----:B------:R-:W-:Y:S02]  /*5c50*/  VOTEU.ALL UP0, P4 ;  /* 0x00000000003f7886 */ /* 0x000fe40002000000 */
[----:B------:R-:W-:-:S03]  /*5c60*/  VOTEU.ALL UP1, P6 ;  /* 0x00000000003f7886 */ /* 0x000fc60003020000 */
[----:B------:R-:W-:Y:S02]  /*5c70*/  @!UP0 UIMAD UR18, UR14, UR18, UR13 ;  /* 0x000000120e1282a4 */ /* 0x000fe4000f8e020d */
[----:B------:R-:W-:Y:S02]  /*5c80*/  @!UP1 UIMAD UR20, UR14, UR20, UR13 ;  /* 0x000000140e1492a4 */ /* 0x000fe4000f8e020d */
[----:B------:R-:W-:Y:S01]  /*5c90*/  @!UP0 UIMAD.WIDE.U32 UR18, UR18, 0x8, UR6 ;  /* 0x00000008121288a5 */ /* 0x000fe2000f8e0006 */
[----:B------:R-:W-:Y:S01]  /*5ca0*/  VOTEU.ALL UP2, P3 ;  /* 0x00000000003f7886 */ /* 0x000fe20001840000 */
[----:B------:R-:W-:-:S04]  /*5cb0*/  @!UP1 UIMAD.WIDE.U32 UR20, UR20, 0x8, UR6 ;  /* 0x00000008141498a5 */ /* 0x000fc8000f8e0006 */
[----:B------:R-:W-:Y:S01]  /*5cc0*/  MOV R44, UR18 ;  /* 0x00000012002c7c02 */ /* 0x000fe20008000f00 */
[----:B------:R-:W-:Y:S01]  /*5cd0*/  @!UP2 UIMAD UR17, UR14, UR17, UR13 ;  /* 0x000000110e11a2a4 */ /* 0x000fe2000f8e020d */
[----:B------:R-:W-:Y:S02]  /*5ce0*/  MOV R45, UR19 ;  /* 0x00000013002d7c02 */ /* 0x000fe40008000f00 */
[----:B------:R-:W-:Y:S01]  /*5cf0*/  MOV R42, UR20 ;  /* 0x00000014002a7c02 */ /* 0x000fe20008000f00 */
[----:B------:R-:W-:Y:S01]  /*5d00*/  @!UP2 UIMAD.WIDE.U32 UR18, UR17, 0x8, UR6 ;  /* 0x000000081112a8a5 */ /* 0x000fe2000f8e0006 */
[----:B------:R-:W-:Y:S02]  /*5d10*/  MOV R43, UR21 ;  /* 0x00000015002b7c02 */ /* 0x000fe40008000f00 */
[----:B------:R-:W3:Y:S03]  /*5d20*/  @!P4 LDG.E.64 R44, desc[UR22][R44.64] ;  /* 0x000000162c2cc981 */ /* 0x000ee6000c1e1b00 */
[----:B------:R-:W-:Y:S01]  /*5d30*/  MOV R46, UR18 ;  /* 0x00000012002e7c02 */ /* 0x000fe20008000f00 */
[----:B------:R-:W4:Y:S01]  /*5d40*/  @!P6 LDG.E.64 R42, desc[UR22][R42.64] ;  /* 0x000000162a2ae981 */ /* 0x000f22000c1e1b00 */
[----:B------:R-:W-:-:S06]  /*5d50*/  MOV R47, UR19 ;  /* 0x00000013002f7c02 */ /* 0x000fcc0008000f00 */
        /* <DEDUP_REMOVED lines=10> */
[----:B------:R-:W-:Y:S01]  /*5e00*/  @!P4 FADD.FTZ R57, R57, R45 ;  /* 0x0000002d3939c221 */ /* 0x000fe20000010000 */
[----:B------:R-:W-:Y:S02]  /*5e10*/  ISETP.EQ.OR P4, PT, R3, UR20, P2 ;  /* 0x0000001403007c0c */ /* 0x000fe40009782670 */
[----:B----4-:R-:W-:Y:S01]  /*5e20*/  @!P6 FADD.FTZ R56, R56, R42 ;  /* 0x0000002a3838e221 */ /* 0x010fe20000010000 */
[----:B------:R-:W-:Y:S01]  /*5e30*/  @!P6 FADD.FTZ R57, R57, R43 ;  /* 0x0000002b3939e221 */ /* 0x000fe20000010000 */
[----:B------:R-:W-:Y:S02]  /*5e40*/  ISETP.EQ.OR P6, PT, R3, UR5, P2 ;  /* 0x0000000503007c0c */ /* 0x000fe400097c2670 */
[----:B------:R-:W-:Y:S01]  /*5e50*/  @!P3 FADD.FTZ R56, R56, R46 ;  /* 0x0000002e3838b221 */ /* 0x000fe20000010000 */
[----:B------:R-:W-:Y:S01]  /*5e60*/  @!P3 FADD.FTZ R57, R57, R47 ;  /* 0x0000002f3939b221 */ /* 0x000fe20000010000 */
[----:B------:R-:W-:Y:S01]  /*5e70*/  ISETP.EQ.OR P3, PT, R3, UR27, P2 ;  /* 0x0000001b03007c0c */ /* 0x000fe20009762670 */
[----:B------:R-:W-:-:S04]  /*5e80*/  @!UP0 UIMAD UR18, UR14, UR17, UR13 ;  /* 0x000000110e1282a4 */ /* 0x000fc8000f8e020d */
[----:B------:R-:W-:-:S04]  /*5e90*/  VOTEU.ALL UP1, P4 ;  /* 0x00000000003f7886 */ /* 0x000fc80002020000 */
[----:B------:R-:W-:Y:S01]  /*5ea0*/  VOTEU.ALL UP2, P6 ;  /* 0x00000000003f7886 */ /* 0x000fe20003040000 */
[----:B------:R-:W-:Y:S02]  /*5eb0*/  @!UP0 UIMAD.WIDE.U32 UR18, UR18, 0x8, UR6 ;  /* 0x00000008121288a5 */ /* 0x000fe4000f8e0006 */
[----:B------:R-:W-:Y:S02]  /*5ec0*/  @!UP1 UIMAD UR20, UR14, UR20, UR13 ;  /* 0x000000140e1492a4 */ /* 0x000fe4000f8e020d */
[----:B------:R-:W-:Y:S01]  /*5ed0*/  @!UP2 UIMAD UR5, UR14, UR5, UR13 ;  /* 0x000000050e05a2a4 */ /* 0x000fe2000f8e020d */
[----:B------:R-:W-:Y:S01]  /*5ee0*/  VOTEU.ALL UP0, P3 ;  /* 0x00000000003f7886 */ /* 0x000fe20001800000 */
[----:B------:R-:W-:Y:S01]  /*5ef0*/  @!UP1 UIMAD.WIDE.U32 UR20, UR20, 0x8, UR6 ;  /* 0x00000008141498a5 */ /* 0x000fe2000f8e0006 */
[----:B------:R-:W-:Y:S02]  /*5f00*/  MOV R44, UR18 ;  /* 0x00000012002c7c02 */ /* 0x000fe40008000f00 */
[----:B------:R-:W-:Y:S01]  /*5f10*/  MOV R45, UR19 ;  /* 0x00000013002d7c02 */ /* 0x000fe20008000f00 */
[----:B------:R-:W-:-:S02]  /*5f20*/  @!UP2 UIMAD.WIDE.U32 UR18, UR5, 0x8, UR6 ;  /* 0x000000080512a8a5 */ /* 0x000fc4000f8e0006 */
[----:B------:R-:W-:Y:S01]  /*5f30*/  @!UP0 UIMAD UR5, UR14, UR27, UR13 ;  /* 0x0000001b0e0582a4 */ /* 0x000fe2000f8e020d */
[----:B------:R-:W-:Y:S02]  /*5f40*/  MOV R42, UR20 ;  /* 0x00000014002a7c02 */ /* 0x000fe40008000f00 */
[----:B------:R-:W-:Y:S01]  /*5f50*/  MOV R43, UR21 ;  /* 0x00000015002b7c02 */ /* 0x000fe20008000f00 */
[----:B------:R-:W2:Y:S01]  /*5f60*/  @!P0 LDG.E.64 R44, desc[UR22][R44.64] ;  /* 0x000000162c2c8981 */ /* 0x000ea2000c1e1b00 */
        /* <DEDUP_REMOVED lines=20> */
.L_x_2467:
[----:B------:R-:W-:-:S13]  /*60b0*/  ISETP.NE.OR P0, PT, RZ, UR16, P0 ;  /* 0x00000010ff007c0c */ /* 0x000fda0008705670 */
[----:B------:R-:W-:Y:S05]  /*60c0*/  @!P0 BRA `(.L_x_2463) ;  /* 0x0000000000b08947 */ /* 0x000fea0003800000 */
.L_x_2464:
[----:B------:R-:W1:Y:S02]  /*60d0*/  S2R R3, SR_CTAID.X ;  /* 0x0000000000037919 */ /* 0x000e640000002500 */
[----:B-1----:R-:W-:-:S13]  /*60e0*/  ISETP.EQ.OR P3, PT, R3, UR5, P2 ;  /* 0x0000000503007c0c */ /* 0x002fda0009762670 */
[----:B------:R-:W-:-:S05]  /*60f0*/  VOTEU.ALL UP0, P3 ;  /* 0x00000000003f7886 */ /* 0x000fca0001800000 */
[----:B------:R-:W-:-:S04]  /*6100*/  @!UP0 UIMAD UR18, UR14, UR5, UR13 ;  /* 0x000000050e1282a4 */ /* 0x000fc8000f8e020d */
[----:B------:R-:W-:-:S06]  /*6110*/  @!UP0 UIMAD.WIDE.U32 UR18, UR18, 0x8, UR6 ;  /* 0x00000008121288a5 */ /* 0x000fcc000f8e0006 */
[----:B0-----:R-:W-:Y:S01]  /*6120*/  MOV R42, UR18 ;  /* 0x00000012002a7c02 */ /* 0x001fe20008000f00 */
[----:B------:R-:W-:Y:S01]  /*6130*/  UIADD3 UR18, UR5, 0x1, URZ ;  /* 0x0000000105127890 */ /* 0x000fe2000fffe03f */
[----:B------:R-:W-:-:S05]  /*6140*/  MOV R43, UR19 ;  /* 0x00000013002b7c02 */ /* 0x000fca0008000f00 */
[----:B------:R-:W-:Y:S01]  /*6150*/  ISETP.EQ.OR P4, PT, R3, UR18, P2 ;  /* 0x0000001203007c0c */ /* 0x000fe20009782670 */
[----:B------:R-:W2:Y:S01]  /*6160*/  @!P3 LDG.E.64 R42, desc[UR22][R42.64] ;  /* 0x000000162a2ab981 */ /* 0x000ea2000c1e1b00 */
[----:B------:R-:W-:Y:S02]  /*6170*/  UIADD3 UR17, UR5, 0x2, URZ ;  /* 0x0000000205117890 */ /* 0x000fe4000fffe03f */
[----:B------:R-:W-:-:S04]  /*6180*/  UIADD3 UR20, UR5, 0x3, URZ ;  /* 0x0000000305147890 */ /* 0x000fc8000fffe03f */
[C---:B------:R-:W-:Y:S02]  /*6190*/  ISETP.EQ.OR P6, PT, R3.reuse, UR17, P2 ;  /* 0x0000001103007c0c */ /* 0x040fe400097c2670 */
[----:B------:R-:W-:-:S03]  /*61a0*/  ISETP.EQ.OR P0, PT, R3, UR20, P2 ;  /* 0x0000001403007c0c */ /* 0x000fc60009702670 */
        /* <DEDUP_REMOVED lines=30> */
.L_x_2463:
[----:B------:R-:W-:-:S06]  /*6390*/  ULOP3.LUT UP0, UR15, UR15, 0x3, URZ, 0xc0, !UPT ;  /* 0x000000030f0f7892 */ /* 0x000fcc000f80c03f */
[----:B------:R-:W-:-:S13]  /*63a0*/  PLOP3.LUT P0, PT, PT, PT, UP0, 0x80, 0x0 ;  /* 0x000000000000781c */ /* 0x000fda0003f0f008 */
[----:B------:R-:W-:Y:S05]  /*63b0*/  @!P0 BRA `(.L_x_2460) ;  /* 0x0000000000948947 */ /* 0x000fea0003800000 */
[----:B------:R-:W1:Y:S01]  /*63c0*/  S2R R3, SR_CTAID.X ;  /* 0x0000000000037919 */ /* 0x000e620000002500 */
[----:B------:R-:W-:Y:S01]  /*63d0*/  BSSY B0, `(.L_x_2468) ;  /* 0x000000a000007945 */ /* 0x000fe20003800000 */
[----:B-1----:R-:W-:-:S13]  /*63e0*/  ISETP.EQ.OR P0, PT, R3, UR5, P2 ;  /* 0x0000000503007c0c */ /* 0x002fda0009702670 */
[----:B------:R-:W-:Y:S05]  /*63f0*/  @P0 BRA `(.L_x_2469) ;  /* 0x00000000001c0947 */ /* 0x000fea0003800000 */
[----:B------:R-:W-:-:S04]  /*6400*/  UIMAD UR16, UR14, UR5, UR13 ;  /* 0x000000050e1072a4 */ /* 0x000fc8000f8e020d */
[----:B------:R-:W-:-:S06]  /*6410*/  UIMAD.WIDE.U32 UR16, UR16, 0x8, UR6 ;  /* 0x00000008101078a5 */ /* 0x000fcc000f8e0006 */
[----:B0-----:R-:W-:Y:S02]  /*6420*/  MOV R40, UR16 ;  /* 0x0000001000287c02 */ /* 0x001fe40008000f00 */
[----:B------:R-:W-:-:S06]  /*6430*/  MOV R41, UR17 ;  /* 0x0000001100297c02 */ /* 0x000fcc0008000f00 */
[----:B------:R-:W2:Y:S02]  /*6440*/  LDG.E.64 R40, desc[UR22][R40.64] ;  /* 0x0000001628287981 */ /* 0x000ea4000c1e1b00 */
[----:B--2---:R-:W-:Y:S01]  /*6450*/  FADD.FTZ R56, R56, R40 ;  /* 0x0000002838387221 */ /* 0x004fe20000010000 */
[----:B------:R-:W-:-:S07]  /*6460*/  FADD.FTZ R57, R57, R41 ;  /* 0x0000002939397221 */ /* 0x000fce0000010000 */
.L_x_2469:
[----:B------:R-:W-:Y:S05]  /*6470*/  BSYNC B0 ;  /* 0x0000000000007941 */ /* 0x000fea0003800000 */
.L_x_2468:
        /* <DEDUP_REMOVED lines=10> */
[----:B0-----:R-:W-:Y:S02]  /*6520*/  MOV R40, UR16 ;  /* 0x0000001000287c02 */ /* 0x001fe40008000f00 */
[----:B------:R-:W-:-:S06]  /*6530*/  MOV R41, UR17 ;  /* 0x0000001100297c02 */ /* 0x000fcc0008000f00 */
[----:B------:R-:W2:Y:S01]  /*6540*/  @!P3 LDG.E.64 R40, desc[UR22][R40.64] ;  /* 0x000000162828b981 */ /* 0x000ea2000c1e1b00 */
[----:B------:R-:W-:-:S04]  /*6550*/  MOV R3, UR15 ;  /* 0x0000000f00037c02 */ /* 0x000fc80008000f00 */
[----:B------:R-:W-:-:S13]  /*6560*/  ISETP.EQ.OR P0, PT, R3, 0x2, P0 ;  /* 0x000000020300780c */ /* 0x000fda0000702670 */
[----:B------:R-:W-:-:S05]  /*6570*/  VOTEU.ALL UP0, P0 ;  /* 0x00000000003f7886 */ /* 0x000fca0000000000 */
[----:B------:R-:W-:-:S04]  /*6580*/  @!UP0 UIMAD UR13, UR5, UR14, UR13 ;  /* 0x0000000e050d82a4 */ /* 0x000fc8000f8e020d */
[----:B------:R-:W-:Y:S01]  /*6590*/  @!UP0 UIMAD.WIDE.U32 UR6, UR13, 0x8, UR6 ;  /* 0x000000080d0688a5 */ /* 0x000fe2000f8e0006 */
[----:B--2---:R-:W-:Y:S01]  /*65a0*/  @!P3 FADD.FTZ R56, R56, R40 ;  /* 0x000000283838b221 */ /* 0x004fe20000010000 */
[----:B------:R-:W-:-:S04]  /*65b0*/  @!P3 FADD.FTZ R57, R57, R41 ;  /* 0x000000293939b221 */ /* 0x000fc80000010000 */
[----:B------:R-:W-:Y:S02]  /*65c0*/  MOV R40, UR6 ;  /* 0x0000000600287c02 */ /* 0x000fe40008000f00 */
[----:B------:R-:W-:-:S06]  /*65d0*/  MOV R41, UR7 ;  /* 0x0000000700297c02 */ /* 0x000fcc0008000f00 */
[----:B------:R-:W2:Y:S02]  /*65e0*/  @!P0 LDG.E.64 R40, desc[UR22][R40.64] ;  /* 0x0000001628288981 */ /* 0x000ea4000c1e1b00 */
[----:B--2---:R-:W-:Y:S01]  /*65f0*/  @!P0 FADD.FTZ R56, R56, R40 ;  /* 0x0000002838388221 */ /* 0x004fe20000010000 */
[----:B------:R-:W-:-:S07]  /*6600*/  @!P0 FADD.FTZ R57, R57, R41 ;  /* 0x0000002939398221 */ /* 0x000fce0000010000 */
.L_x_2460:
[----:B------:R-:W1:Y:S01]  /*6610*/  S2UR UR6, SR_CgaCtaId ;  /* 0x00000000000679c3 */ /* 0x000e620000008800 */
[----:B------:R-:W-:Y:S02]  /*6620*/  UMOV UR5, 0x400 ;  /* 0x0000040000057882 */ /* 0x000fe40000000000 */
[----:B-1----:R-:W-:-:S03]  /*6630*/  ULEA UR5, UR6, UR5, 0x18 ;  /* 0x0000000506057291 */ /* 0x002fc6000f8ec03f */
[----:B------:R-:W-:-:S06]  /*6640*/  ULDC UR6, c[0x0][0x2bc] ;  /* 0x0000af0000067ab9 */ /* 0x000fcc0000000800 */
[----:B------:R-:W-:Y:S01]  /*6650*/  @!P2 STS.64 [UR5+0xc0], R56 ;  /* 0x0000c038ff00a988 */ /* 0x000fe20008000a05 */
[----:B------:R-:W-:Y:S06]  /*6660*/  BAR.SYNC.DEFER_BLOCKING 0x0 ;  /* 0x0000000000007b1d */ /* 0x000fec0000010000 */
[----:B0-----:R-:W0:Y:S02]  /*6670*/  LDS.64 R40, [UR5+0xc0] ;  /* 0x0000c005ff287984 */ /* 0x001e240008000a00 */
[----:B0-----:R-:W-:Y:S01]  /*6680*/  FMUL.FTZ R40, R40, UR6 ;  /* 0x0000000628287c20 */ /* 0x001fe20008410000 */
[----:B------:R-:W-:-:S04]  /*6690*/  FMUL.FTZ R41, R41, UR6 ;  /* 0x0000000629297c20 */ /* 0x000fc80008410000 */
[----:B------:R-:W-:Y:S02]  /*66a0*/  R2UR UR5, R40 ;  /* 0x00000000280572ca */ /* 0x000fe400000e0000 */
[----:B------:R-:W-:Y:S01]  /*66b0*/  R2UR UR13, R41 ;  /* 0x00000000290d72ca */ /* 0x000fe200000e0000 */
[----:B------:R-:W-:-:S14]  /*66c0*/  @!P5 BRA `(.L_x_2470) ;  /* 0x000000000048d947 */ /* 0x000fdc0003800000 */
        /* <DEDUP_REMOVED lines=18> */
.L_x_2470:
[----:B------:R-:W-:Y:S04]  /*67f0*/  BSSY B0, `(.L_x_2471) ;  /* 0x0000016000007945 */ /* 0x000fe80003800000 */
[----:B------:R-:W-:Y:S05]  /*6800*/  @!P1 BRA `(.L_x_2472) ;  /* 0x0000000000509947 */ /* 0x000fea0003800000 */
[----:B------:R-:W-:Y:S01]  /*6810*/  MOV R3, UR5 ;  /* 0x0000000500037c02 */ /* 0x000fe20008000f00 */
[----:B------:R-:W-:Y:S01]  /*6820*/  ULDC.64 UR6, c[0x0][0x288] ;  /* 0x0000a20000067ab9 */ /* 0x000fe20000000a00 */
[----:B-----5:R-:W-:Y:S02]  /*6830*/  SHF.R.S32.HI R40, RZ, 0x1f, R2 ;  /* 0x0000001fff287819 */ /* 0x020fe40000011402 */
[----:B------:R-:W-:Y:S01]  /*6840*/  MOV R42, UR5 ;  /* 0x00000005002a7c02 */ /* 0x000fe20008000f00 */
[----:B------:R-:W-:Y:S01]  /*6850*/  FFMA.FTZ R3, R78, R3, UR13 ;  /* 0x0000000d4e037e23 */ /* 0x000fe20008010003 */
[----:B------:R-:W-:-:S03]  /*6860*/  MOV R41, R7 ;  /* 0x0000000700297202 */ /* 0x000fc60000000f00 */
[----:B------:R-:W-:Y:S01]  /*6870*/  FFMA.FTZ R3, R48, R28, -R3 ;  /* 0x0000001c30037223 */ /* 0x000fe20000010803 */
[----:B------:R-:W-:Y:S02]  /*6880*/  IMAD R28, R40, UR6, RZ ;  /* 0x00000006281c7c24 */ /* 0x000fe4000f8e02ff */
[----:B------:R-:W-:Y:S01]  /*6890*/  FFMA.FTZ R42, R77, R42, UR13 ;  /* 0x0000000d4d2a7e23 */ /* 0x000fe2000801002a */
[----:B------:R-:W-:-:S03]  /*68a0*/  MOV R40, R4 ;  /* 0x0000000400287202 */ /* 0x000fc60000000f00 */
[----:B------:R-:W-:Y:S01]  /*68b0*/  FFMA.FTZ R42, R49, R29, -R42 ;  /* 0x0000001d312a7223 */ /* 0x000fe2000001082a */
[C---:B------:R-:W-:Y:S02]  /*68c0*/  IMAD R29, R2.reuse, UR7, R28 ;  /* 0x00000007021d7c24 */ /* 0x040fe4000f8e021c */
[----:B------:R-:W-:Y:S01]  /*68d0*/  IMAD.WIDE.U32 R40, R2, UR6, R40 ;  /* 0x0000000602287c25 */ /* 0x000fe2000f8e0028 */
[----:B------:R-:W-:-:S04]  /*68e0*/  ULDC.64 UR6, c[0x0][0x210] ;  /* 0x0000840000067ab9 */ /* 0x000fc80000000a00 */
[----:B------:R-:W-:Y:S01]  /*68f0*/  IADD3 R29, R41, R29, RZ ;  /* 0x0000001d291d7210 */ /* 0x000fe20007ffe0ff */
[----:B------:R-:W-:Y:S01]  /*6900*/  FMUL.FTZ R41, R42, UR26 ;  /* 0x0000001a2a297c20 */ /* 0x000fe20008410000 */
[----:B------:R-:W-:-:S04]  /*6910*/  LEA R28, P0, R40, UR6, 0x2 ;  /* 0x00000006281c7c11 */ /* 0x000fc8000f8010ff */
[----:B------:R-:W-:Y:S01]  /*6920*/  LEA.HI.X R29, R40, UR7, R29, 0x2, P0 ;  /* 0x00000007281d7c11 */ /* 0x000fe200080f141d */
[----:B------:R-:W-:-:S05]  /*6930*/  FMUL.FTZ R40, R3, UR26 ;  /* 0x0000001a03287c20 */ /* 0x000fca0008410000 */
[----:B------:R0:W-:Y:S03]  /*6940*/  STG.E.64 desc[UR22][R28.64], R40 ;  /* 0x000000281c007986 */ /* 0x0001e6000c101b16 */
.L_x_2472:
[----:B------:R-:W-:Y:S05]  /*6950*/  BSYNC B0 ;  /* 0x0000000000007941 */ /* 0x000fea0003800000 */
.L_x_2471:
[C---:B-----5:R-:W-:Y:S01]  /*6960*/  IADD3 R44, R2.reuse, 0x8, RZ ;  /* 0x00000008022c7810 */ /* 0x060fe20007ffe0ff */
[----:B------:R-:W-:Y:S01]  /*6970*/  ULDC.64 UR6, c[0x0][0x290] ;  /* 0x0000a40000067ab9 */ /* 0x000fe20000000a00 */
[----:B------:R-:W-:Y:S02]  /*6980*/  IADD3 R43, R2, 0x8, RZ ;  /* 0x00000008022b7810 */ /* 0x000fe40007ffe0ff */
[----:B------:R-:W-:Y:S02]  /*6990*/  SHF.R.S32.HI R44, RZ, 0x1f, R44 ;  /* 0x0000001fff2c7819 */ /* 0x000fe4000001142c */
[----:B------:R-:W-:-:S04]  /*69a0*/  ISETP.GE.U32.AND P0, PT, R43, UR6, PT ;  /* 0x000000062b007c0c */ /* 0x000fc8000bf06070 */
[----:B------:R-:W-:-:S04]  /*69b0*/  ISETP.GE.AND.EX P0, PT, R44, UR7, PT, P0 ;  /* 0x000000072c007c0c */ /* 0x000fc8000bf06300 */
[----:B------:R-:W-:Y:S01]  /*69c0*/  ISETP.GT.U32.OR P0, PT, R0, 0x27f, P0 ;  /* 0x0000027f0000780c */ /* 0x000fe20000704470 */
[----:B------:R-:W-:-:S12]  /*69d0*/  @!P5 BRA `(.L_x_2473) ;  /* 0x000000000048d947 */ /* 0x000fd80003800000 */
[----:B------:R-:W-:-:S04]  /*69e0*/  FFMA.FTZ R3, R81, R48, R50 ;  /* 0x0000003051037223 */ /* 0x000fc80000010032 */
[----:B0-----:R-:W-:-:S06]  /*69f0*/  FMUL.FTZ R29, R3, -1.4426950216293334961 ;  /* 0xbfb8aa3b031d7820 */ /* 0x001fcc0000410000 */
        /* <DEDUP_REMOVED lines=16> */
.L_x_2473:
[----:B------:R-:W-:Y:S04]  /*6b00*/  BSSY B0, `(.L_x_2474) ;  /* 0x0000015000007945 */ /* 0x000fe80003800000 */
[----:B------:R-:W-:Y:S05]  /*6b10*/  @P0 BRA `(.L_x_2475) ;  /* 0x00000000004c0947 */ /* 0x000fea0003800000 */
[----:B0-----:R-:W-:Y:S01]  /*6b20*/  MOV R28, UR5 ;  /* 0x00000005001c7c02 */ /* 0x001fe20008000f00 */
        /* <DEDUP_REMOVED lines=17> */
[----:B------:R1:W-:Y:S02]  /*6c40*/  STG.E.64 desc[UR22][R26.64], R28 ;  /* 0x0000001c1a007986 */ /* 0x0003e4000c101b16 */
.L_x_2475:
[----:B------:R-:W-:Y:S05]  /*6c50*/  BSYNC B0 ;  /* 0x0000000000007941 */ /* 0x000fea0003800000 */
.L_x_2474:
        /* <DEDUP_REMOVED lines=8> */
[----:B------:R-:W-:Y:S02]  /*6ce0*/  ISETP.GE.U32.AND P4, PT, R44, UR6, PT ;  /* 0x000000062c007c0c */ /* 0x000fe4000bf86070 */
[----:B------:R-:W-:Y:S02]  /*6cf0*/  ISETP.GE.U32.AND P3, PT, R57, UR6, PT ;  /* 0x0000000639007c0c */ /* 0x000fe4000bf66070 */
[----:B------:R-:W-:Y:S02]  /*6d00*/  ISETP.GE.U32.AND P0, PT, R47, UR6, PT ;  /* 0x000000062f007c0c */ /* 0x000fe4000bf06070 */
[----:B------:R-:W-:-:S02]  /*6d10*/  ISETP.GE.U32.AND P2, PT, R45, UR6, PT ;  /* 0x000000062d007c0c */ /* 0x000fc4000bf46070 */
[----:B------:R-:W-:Y:S02]  /*6d20*/  SHF.R.S32.HI R77, RZ, 0x1f, R77 ;  /* 0x0000001fff4d7819 */ /* 0x000fe4000001144d */
[----:B------:R-:W-:Y:S02]  /*6d30*/  SHF.R.S32.HI R76, RZ, 0x1f, R76 ;  /* 0x0000001fff4c7819 */ /* 0x000fe4000001144c */
[----:B------:R-:W-:Y:S02]  /*6d40*/  SHF.R.S32.HI R56, RZ, 0x1f, R56 ;  /* 0x0000001fff387819 */ /* 0x000fe40000011438 */
[----:B------:R-:W-:Y:S02]  /*6d50*/  SHF.R.S32.HI R46, RZ, 0x1f, R46 ;  /* 0x0000001fff2e7819 */ /* 0x000fe4000001142e */
        /* <DEDUP_REMOVED lines=8> */
[C---:B------:R-:W-:Y:S02]  /*6de0*/  IADD3 R3, R2.reuse, 0x30, RZ ;  /* 0x0000003002037810 */ /* 0x040fe40007ffe0ff */
[----:B0-----:R-:W-:Y:S01]  /*6df0*/  IADD3 R40, R2, 0x38, RZ ;  /* 0x0000003802287810 */ /* 0x001fe20007ffe0ff */
[----:B------:R-:W-:Y:S08]  /*6e00*/  @!P5 BRA `(.L_x_2476) ;  /* 0x000000000048d947 */ /* 0x000ff00003800000 */
[----:B-1----:R-:W-:Y:S01]  /*6e10*/  FFMA.FTZ R26, R84, R48, R50 ;  /* 0x00000030541a7223 */ /* 0x002fe20000010032 */
        /* <DEDUP_REMOVED lines=17> */
.L_x_2476:
[----:B------:R-:W-:Y:S04]  /*6f30*/  BSSY B0, `(.L_x_2477) ;  /* 0x0000015000007945 */ /* 0x000fe80003800000 */
[----:B------:R-:W-:Y:S05]  /*6f40*/  @P4 BRA `(.L_x_2478) ;  /* 0x00000000004c4947 */ /* 0x000fea0003800000 */
[----:B-1----:R-:W-:Y:S01]  /*6f50*/  MOV R27, UR5 ;  /* 0x00000005001b7c02 */ /* 0x002fe20008000f00 */
        /* <DEDUP_REMOVED lines=18> */
.L_x_2478:
[----:B------:R-:W-:Y:S05]  /*7080*/  BSYNC B0 ;  /* 0x0000000000007941 */ /* 0x000fea0003800000 */
.L_x_2477:
[----:B------:R-:W-:Y:S05]  /*7090*/  @!P5 BRA `(.L_x_2479) ;  /* 0x000000000048d947 */ /* 0x000fea0003800000 */
        /* <DEDUP_REMOVED lines=18> */
.L_x_2479:
[----:B------:R-:W-:Y:S04]  /*71c0*/  BSSY B0, `(.L_x_2480) ;  /* 0x0000015000007945 */ /* 0x000fe80003800000 */
[----:B------:R-:W-:Y:S05]  /*71d0*/  @P3 BRA `(.L_x_2481) ;  /* 0x00000000004c3947 */ /* 0x000fea0003800000 */
[----:B01----:R-:W-:Y:S01]  /*71e0*/  MOV R26, UR5 ;  /* 0x00000005001a7c02 */ /* 0x003fe20008000f00 */
[----:B------:R-:W-:Y:S01]  /*71f0*/  ULDC.64 UR14, c[0x0][0x288] ;  /* 0x0000a200000e7ab9 */ /* 0x000fe20000000a00 */
[----:B------:R-:W-:Y:S01]  /*7200*/  MOV R27, R7 ;  /* 0x00000007001b7202 */ /* 0x000fe20000000f00 */
[----:B------:R-:W-:Y:S01]  /*7210*/  IMAD R28, R76, UR14, RZ ;  /* 0x0000000e4c1c7c24 */ /* 0x000fe2000f8e02ff */
[----:B------:R-:W-:Y:S01]  /*7220*/  MOV R31, UR5 ;  /* 0x00000005001f7c02 */ /* 0x000fe20008000f00 */
[----:B------:R-:W-:Y:S01]  /*7230*/  FFMA.FTZ R85, R85, R26, UR13 ;  /* 0x0000000d55557e23 */ /* 0x000fe2000801001a */
[----:B------:R-:W-:Y:S01]  /*7240*/  MOV R26, R4 ;  /* 0x00000004001a7202 */ /* 0x000fe20000000f00 */
[C---:B------:R-:W-:Y:S02]  /*7250*/  IMAD R29, R57.reuse, UR15, R28 ;  /* 0x0000000f391d7c24 */ /* 0x040fe4000f8e021c */
[----:B------:R-:W-:Y:S01]  /*7260*/  FFMA.FTZ R82, R82, R31, UR13 ;  /* 0x0000000d52527e23 */ /* 0x000fe2000801001f */
[----:B------:R-:W-:Y:S01]  /*7270*/  FFMA.FTZ R30, R48, R32, -R85 ;  /* 0x00000020301e7223 */ /* 0x000fe20000010855 */
[----:B------:R-:W-:Y:S01]  /*7280*/  IMAD.WIDE.U32 R26, R57, UR14, R26 ;  /* 0x0000000e391a7c25 */ /* 0x000fe2000f8e001a */
[----:B------:R-:W-:-:S03]  /*7290*/  ULDC.64 UR14, c[0x0][0x210] ;  /* 0x00008400000e7ab9 */ /* 0x000fc60000000a00 */
[----:B------:R-:W-:Y:S01]  /*72a0*/  FFMA.FTZ R31, R49, R33, -R82 ;  /* 0x00000021311f7223 */ /* 0x000fe20000010852 */
[----:B------:R-:W-:Y:S01]  /*72b0*/  FMUL.FTZ R30, R30, UR26 ;  /* 0x0000001a1e1e7c20 */ /* 0x000fe20008410000 */
[----:B------:R-:W-:Y:S02]  /*72c0*/  LEA R28, P3, R26, UR14, 0x2 ;  /* 0x0000000e1a1c7c11 */ /* 0x000fe4000f8610ff */
[----:B------:R-:W-:Y:S01]  /*72d0*/  FMUL.FTZ R31, R31, UR26 ;  /* 0x0000001a1f1f7c20 */ /* 0x000fe20008410000 */
[----:B------:R-:W-:-:S04]  /*72e0*/  IADD3 R29, R27, R29, RZ ;  /* 0x0000001d1b1d7210 */ /* 0x000fc80007ffe0ff */
[----:B------:R-:W-:-:S05]  /*72f0*/  LEA.HI.X R29, R26, UR15, R29, 0x2, P3 ;  /* 0x0000000f1a1d7c11 */ /* 0x000fca00098f141d */
[----:B------:R2:W-:Y:S02]  /*7300*/  STG.E.64 desc[UR22][R28.64], R30 ;  /* 0x0000001e1c007986 */ /* 0x0005e4000c101b16 */
.L_x_2481:
[----:B------:R-:W-:Y:S05]  /*7310*/  BSYNC B0 ;  /* 0x0000000000007941 */ /* 0x000fea0003800000 */
.L_x_2480:
[----:B------:R-:W-:Y:S05]  /*7320*/  @!P5 BRA `(.L_x_2482) ;  /* 0x000000000048d947 */ /* 0x000fea0003800000 */
[----:B01----:R-:W-:Y:S01]  /*7330*/  FFMA.FTZ R26, R75, R48, R50 ;  /* 0x000000304b1a7223 */ /* 0x003fe20000010032 */
[----:B------:R-:W-:-:S03]  /*7340*/  FFMA.FTZ R27, R74, R49, R51 ;  /* 0x000000314a1b7223 */ /* 0x000fc60000010033 */
[----:B--2---:R-:W-:Y:S01]  /*7350*/  FMUL.FTZ R28, R26, -1.4426950216293334961 ;  /* 0xbfb8aa3b1a1c7820 */ /* 0x004fe20000410000 */
        /* <DEDUP_REMOVED lines=15> */
.L_x_2482:
[----:B------:R-:W-:Y:S04]  /*7450*/  BSSY B0, `(.L_x_2483) ;  /* 0x0000015000007945 */ /* 0x000fe80003800000 */
[----:B------:R-:W-:Y:S05]  /*7460*/  @P0 BRA `(.L_x_2484) ;  /* 0x00000000004c0947 */ /* 0x000fea0003800000 */
[----:B01----:R-:W-:Y:S01]  /*7470*/  MOV R26, UR5 ;  /* 0x00000005001a7c02 */ /* 0x003fe20008000f00 */
[----:B------:R-:W-:Y:S01]  /*7480*/  ULDC.64 UR14, c[0x0][0x288] ;  /* 0x0000a200000e7ab9 */ /* 0x000fe20000000a00 */
[----:B------:R-:W-:Y:S01]  /*7490*/  MOV R27, R7 ;  /* 0x00000007001b7202 */ /* 0x000fe20000000f00 */
[----:B--2---:R-:W-:Y:S01]  /*74a0*/  IMAD R28, R56, UR14, RZ ;  /* 0x0000000e381c7c24 */ /* 0x004fe2000f8e02ff */
        /* <DEDUP_REMOVED lines=15> */
.L_x_2484:
[----:B------:R-:W-:Y:S05]  /*75a0*/  BSYNC B0 ;  /* 0x0000000000007941 */ /* 0x000fea0003800000 */
.L_x_2483:
[----:B------:R-:W-:Y:S05]  /*75b0*/  @!P5 BRA `(.L_x_2485) ;  /* 0x000000000048d947 */ /* 0x000fea0003800000 */
[----:B01----:R-:W-:Y:S01]  /*75c0*/  FFMA.FTZ R26, R73, R48, R50 ;  /* 0x00000030491a7223 */ /* 0x003fe20000010032 */
[----:B------:R-:W-:-:S03]  /*75d0*/  FFMA.FTZ R27, R72, R49, R51 ;  /* 0x00000031481b7223 */ /* 0x000fc60000010033 */
[----:B--23--:R-:W-:Y:S01]  /*75e0*/  FMUL.FTZ R28, R26, -1.4426950216293334961 ;  /* 0xbfb8aa3b1a1c7820 */ /* 0x00cfe20000410000 */
        /* <DEDUP_REMOVED lines=15> */
.L_x_2485:
[----:B------:R-:W-:Y:S04]  /*76e0*/  BSSY B0, `(.L_x_2486) ;  /* 0x0000015000007945 */ /* 0x000fe80003800000 */
[----:B------:R-:W-:Y:S05]  /*76f0*/  @P2 BRA `(.L_x_2487) ;  /* 0x00000000004c2947 */ /* 0x000fea0003800000 */
[----:B01----:R-:W-:Y:S01]  /*7700*/  MOV R26, UR5 ;  /* 0x00000005001a7c02 */ /* 0x003fe20008000f00 */
[----:B------:R-:W-:Y:S01]  /*7710*/  ULDC.64 UR14, c[0x0][0x288] ;  /* 0x0000a200000e7ab9 */ /* 0x000fe20000000a00 */
[----:B------:R-:W-:Y:S01]  /*7720*/  MOV R27, R7 ;  /* 0x00000007001b7202 */ /* 0x000fe20000000f00 */
[----:B--23--:R-:W-:Y:S01]  /*7730*/  IMAD R28, R46, UR14, RZ ;  /* 0x0000000e2e1c7c24 */ /* 0x00cfe2000f8e02ff */
        /* <DEDUP_REMOVED lines=15> */
.L_x_2487:
[----:B------:R-:W-:Y:S05]  /*7830*/  BSYNC B0 ;  /* 0x0000000000007941 */ /* 0x000fea0003800000 */
.L_x_2486:
[C---:B------:R-:W-:Y:S02]  /*7840*/  IADD3 R37, R2.reuse, 0x40, RZ ;  /* 0x0000004002257810 */ /* 0x040fe40007ffe0ff */
[C---:B--234-:R-:W-:Y:S02]  /*7850*/  IADD3 R30, R2.reuse, 0x48, RZ ;  /* 0x00000048021e7810 */ /* 0x05cfe40007ffe0ff */
[----:B------:R-:W-:Y:S02]  /*7860*/  IADD3 R31, R2, 0x50, RZ ;  /* 0x00000050021f7810 */ /* 0x000fe40007ffe0ff */
[----:B------:R-:W-:Y:S02]  /*7870*/  ISETP.GE.U32.AND P6, PT, R3, UR6, PT ;  /* 0x0000000603007c0c */ /* 0x000fe4000bfc6070 */
[----:B------:R-:W-:Y:S02]  /*7880*/  ISETP.GE.U32.AND P0, PT, R40, UR6, PT ;  /* 0x0000000628007c0c */ /* 0x000fe4000bf06070 */
[----:B------:R-:W-:-:S02]  /*7890*/  ISETP.GE.U32.AND P2, PT, R37, UR6, PT ;  /* 0x0000000625007c0c */ /* 0x000fc4000bf46070 */
[----:B------:R-:W-:Y:S02]  /*78a0*/  ISETP.GE.U32.AND P3, PT, R30, UR6, PT ;  /* 0x000000061e007c0c */ /* 0x000fe4000bf66070 */
[----:B------:R-:W-:Y:S02]  /*78b0*/  ISETP.GE.U32.AND P4, PT, R31, UR6, PT ;  /* 0x000000061f007c0c */ /* 0x000fe4000bf86070 */
[----:B------:R-:W-:Y:S02]  /*78c0*/  SHF.R.S32.HI R47, RZ, 0x1f, R3 ;  /* 0x0000001fff2f7819 */ /* 0x000fe40000011403 */
[----:B------:R-:W-:Y:S02]  /*78d0*/  SHF.R.S32.HI R41, RZ, 0x1f, R40 ;  /* 0x0000001fff297819 */ /* 0x000fe40000011428 */
[----:B------:R-:W-:Y:S02]  /*78e0*/  SHF.R.S32.HI R36, RZ, 0x1f, R37 ;  /* 0x0000001fff247819 */ /* 0x000fe40000011425 */
[----:B------:R-:W-:-:S02]  /*78f0*/  SHF.R.S32.HI R32, RZ, 0x1f, R30 ;  /* 0x0000001fff207819 */ /* 0x000fc4000001141e */
[----:B------:R-:W-:Y:S02]  /*7900*/  SHF.R.S32.HI R33, RZ, 0x1f, R31 ;  /* 0x0000001fff217819 */ /* 0x000fe4000001141f */
[----:B------:R-:W-:Y:S02]  /*7910*/  ISETP.GE.AND.EX P6, PT, R47, UR7, PT, P6 ;  /* 0x000000072f007c0c */ /* 0x000fe4000bfc6360 */
[----:B------:R-:W-:Y:S02]  /*7920*/  ISETP.GE.AND.EX P0, PT, R41, UR7, PT, P0 ;  /* 0x0000000729007c0c */ /* 0x000fe4000bf06300 */
[----:B------:R-:W-:Y:S02]  /*7930*/  ISETP.GE.AND.EX P2, PT, R36, UR7, PT, P2 ;  /* 0x0000000724007c0c */ /* 0x000fe4000bf46320 */
[----:B------:R-:W-:Y:S02]  /*7940*/  ISETP.GE.AND.EX P3, PT, R32, UR7, PT, P3 ;  /* 0x0000000720007c0c */ /* 0x000fe4000bf66330 */
[----:B------:R-:W-:-:S02]  /*7950*/  ISETP.GE.AND.EX P4, PT, R33, UR7, PT, P4 ;  /* 0x0000000721007c0c */ /* 0x000fc4000bf86340 */
[C---:B------:R-:W-:Y:S02]  /*7960*/  ISETP.GT.U32.OR P6, PT, R0.reuse, 0x27f, P6 ;  /* 0x0000027f0000780c */ /* 0x040fe400037c4470 */
[C---:B------:R-:W-:Y:S02]  /*7970*/  ISETP.GT.U32.OR P0, PT, R0.reuse, 0x27f, P0 ;  /* 0x0000027f0000780c */ /* 0x040fe40000704470 */
[C---:B------:R-:W-:Y:S02]  /*7980*/  ISETP.GT.U32.OR P2, PT, R0.reuse, 0x27f, P2 ;  /* 0x0000027f0000780c */ /* 0x040fe40001744470 */
[C---:B------:R-:W-:Y:S02]  /*7990*/  ISETP.GT.U32.OR P3, PT, R0.reuse, 0x27f, P3 ;  /* 0x0000027f0000780c */ /* 0x040fe40001f64470 */
[----:B------:R-:W-:Y:S02]  /*79a0*/  ISETP.GT.U32.OR P4, PT, R0, 0x27f, P4 ;  /* 0x0000027f0000780c */ /* 0x000fe40002784470 */
[----:B------:R-:W-:-:S02]  /*79b0*/  IADD3 R34, R2, 0x58, RZ ;  /* 0x0000005802227810 */ /* 0x000fc40007ffe0ff */
[----:B------:R-:W-:Y:S01]  /*79c0*/  IADD3 R35, R2, 0x60, RZ ;  /* 0x0000006002237810 */ /* 0x000fe20007ffe0ff */
        /* <DEDUP_REMOVED lines=19> */
.L_x_2488:
        /* <DEDUP_REMOVED lines=8> */
[----:B------:R-:W-:-:S03]  /*7b80*/  MOV R26, R4 ;  /* 0x00000004001a7202 */ /* 0x000fc60000000f00 */
[----:B------:R-:W-:Y:S02]  /*7b90*/  FFMA.FTZ R70, R70, R29, UR13 ;  /* 0x0000000d46467e23 */ /* 0x000fe4000801001d */
[----:B------:R-:W-:-:S04]  /*7ba0*/  IMAD.WIDE.U32 R26, R3, UR14, R26 ;  /* 0x0000000e031a7c25 */ /* 0x000fc8000f8e001a */
[----:B------:R-:W-:Y:S01]  /*7bb0*/  FFMA.FTZ R29, R49, R11, -R70 ;  /* 0x0000000b311d7223 */ /* 0x000fe20000010846 */
[----:B------:R-:W-:Y:S01]  /*7bc0*/  IMAD R3, R3, UR15, R28 ;  /* 0x0000000f03037c24 */ /* 0x000fe2000f8e021c */
[----:B------:R-:W-:Y:S01]  /*7bd0*/  ULDC.64 UR14, c[0x0][0x210] ;  /* 0x00008400000e7ab9 */ /* 0x000fe20000000a00 */
[----:B------:R-:W-:Y:S01]  /*7be0*/  FFMA.FTZ R28, R48, R10, -R71 ;  /* 0x0000000a301c7223 */ /* 0x000fe20000010847 */
[----:B------:R-:W-:Y:S01]  /*7bf0*/  LEA R10, P6, R26, UR14, 0x2 ;  /* 0x0000000e1a0a7c11 */ /* 0x000fe2000f8c10ff */
[----:B------:R-:W-:Y:S01]  /*7c00*/  FMUL.FTZ R29, R29, UR26 ;  /* 0x0000001a1d1d7c20 */ /* 0x000fe20008410000 */
[----:B------:R-:W-:Y:S01]  /*7c10*/  IADD3 R3, R27, R3, RZ ;  /* 0x000000031b037210 */ /* 0x000fe20007ffe0ff */
[----:B------:R-:W-:-:S03]  /*7c20*/  FMUL.FTZ R28, R28, UR26 ;  /* 0x0000001a1c1c7c20 */ /* 0x000fc60008410000 */
[----:B------:R-:W-:-:S05]  /*7c30*/  LEA.HI.X R11, R26, UR15, R3, 0x2, P6 ;  /* 0x0000000f1a0b7c11 */ /* 0x000fca000b0f1403 */
[----:B------:R2:W-:Y:S02]  /*7c40*/  STG.E.64 desc[UR22][R10.64], R28 ;  /* 0x0000001c0a007986 */ /* 0x0005e4000c101b16 */
.L_x_2490:
[----:B------:R-:W-:Y:S05]  /*7c50*/  BSYNC B0 ;  /* 0x0000000000007941 */ /* 0x000fea0003800000 */
.L_x_2489:
[----:B------:R-:W-:Y:S05]  /*7c60*/  @!P5 BRA `(.L_x_2491) ;  /* 0x000000000048d947 */ /* 0x000fea0003800000 */
[----:B------:R-:W-:Y:S01]  /*7c70*/  FFMA.FTZ R3, R69, R48, R50 ;  /* 0x0000003045037223 */ /* 0x000fe20000010032 */
[----:B--2---:R-:W-:-:S03]  /*7c80*/  FFMA.FTZ R10, R68, R49, R51 ;  /* 0x00000031440a7223 */ /* 0x004fc60000010033 */
[----:B------:R-:W-:Y:S01]  /*7c90*/  FMUL.FTZ R11, R3, -1.4426950216293334961 ;  /* 0xbfb8aa3b030b7820 */ /* 0x000fe20000410000 */
[----:B01----:R-:W-:-:S05]  /*7ca0*/  FMUL.FTZ R28, R10, -1.4426950216293334961 ;  /* 0xbfb8aa3b0a1c7820 */ /* 0x003fca0000410000 */
        /* <DEDUP_REMOVED lines=14> */
.L_x_2491:
[----:B------:R-:W-:Y:S04]  /*7d90*/  BSSY B0, `(.L_x_2492) ;  /* 0x0000015000007945 */ /* 0x000fe80003800000 */
[----:B------:R-:W-:Y:S05]  /*7da0*/  @P0 BRA `(.L_x_2493) ;  /* 0x00000000004c0947 */ /* 0x000fea0003800000 */
[----:B--2---:R-:W-:Y:S01]  /*7db0*/  MOV R10, UR5 ;  /* 0x00000005000a7c02 */ /* 0x004fe20008000f00 */
[----:B------:R-:W-:Y:S01]  /*7dc0*/  ULDC.64 UR14, c[0x0][0x288] ;  /* 0x0000a200000e7ab9 */ /* 0x000fe20000000a00 */
[----:B------:R-:W-:Y:S01]  /*7dd0*/  MOV R11, R7 ;  /* 0x00000007000b7202 */ /* 0x000fe20000000f00 */
[----:B------:R-:W-:Y:S01]  /*7de0*/  IMAD R41, R41, UR14, RZ ;  /* 0x0000000e29297c24 */ /* 0x000fe2000f8e02ff */
[----:B------:R-:W-:Y:S01]  /*7df0*/  MOV R3, UR5 ;  /* 0x0000000500037c02 */ /* 0x000fe20008000f00 */
[----:B------:R-:W-:Y:S01]  /*7e00*/  FFMA.FTZ R69, R69, R10, UR13 ;  /* 0x0000000d45457e23 */ /* 0x000fe2000801000a */
[----:B------:R-:W-:Y:S01]  /*7e10*/  MOV R10, R4 ;  /* 0x00000004000a7202 */ /* 0x000fe20000000f00 */
[----:B------:R-:W-:Y:S02]  /*7e20*/  IMAD R41, R40, UR15, R41 ;  /* 0x0000000f28297c24 */ /* 0x000fe4000f8e0229 */
[----:B------:R-:W-:Y:S01]  /*7e30*/  FFMA.FTZ R68, R68, R3, UR13 ;  /* 0x0000000d44447e23 */ /* 0x000fe20008010003 */
[----:B01----:R-:W-:Y:S01]  /*7e40*/  FFMA.FTZ R26, R48, R12, -R69 ;  /* 0x0000000c301a7223 */ /* 0x003fe20000010845 */
        /* <DEDUP_REMOVED lines=9> */
.L_x_2493:
[----:B------:R-:W-:Y:S05]  /*7ee0*/  BSYNC B0 ;  /* 0x0000000000007941 */ /* 0x000fea0003800000 */
.L_x_2492:
[----:B------:R-:W-:Y:S05]  /*7ef0*/  @!P5 BRA `(.L_x_2494) ;  /* 0x000000000048d947 */ /* 0x000fea0003800000 */
[----:B------:R-:W-:Y:S01]  /*7f00*/  FFMA.FTZ R3, R67, R48, R50 ;  /* 0x0000003043037223 */ /* 0x000fe20000010032 */
[----:B--2---:R-:W-:-:S03]  /*7f10*/  FFMA.FTZ R10, R66, R49, R51 ;  /* 0x00000031420a7223 */ /* 0x004fc60000010033 */
[----:B------:R-:W-:Y:S01]  /*7f20*/  FMUL.FTZ R11, R3, -1.4426950216293334961 ;  /* 0xbfb8aa3b030b7820 */ /* 0x000fe20000410000 */
[----:B01-3--:R-:W-:-:S05]  /*7f30*/  FMUL.FTZ R26, R10, -1.4426950216293334961 ;  /* 0xbfb8aa3b0a1a7820 */ /* 0x00bfca0000410000 */
        /* <DEDUP_REMOVED lines=14> */
.L_x_2494:
        /* <DEDUP_REMOVED lines=8> */
[----:B------:R-:W-:-:S03]  /*80a0*/  MOV R10, R4 ;  /* 0x00000004000a7202 */ /* 0x000fc60000000f00 */
[----:B------:R-:W-:Y:S01]  /*80b0*/  FFMA.FTZ R66, R66, R3, UR13 ;  /* 0x0000000d42427e23 */ /* 0x000fe20008010003 */
[----:B------:R-:W-:Y:S01]  /*80c0*/  FFMA.FTZ R14, R48, R14, -R67 ;  /* 0x0000000e300e7223 */ /* 0x000fe20000010843 */
[----:B------:R-:W-:-:S04]  /*80d0*/  IMAD.WIDE.U32 R10, R37, UR14, R10 ;  /* 0x0000000e250a7c25 */ /* 0x000fc8000f8e000a */
[----:B------:R-:W-:Y:S01]  /*80e0*/  FFMA.FTZ R15, R49, R15, -R66 ;  /* 0x0000000f310f7223 */ /* 0x000fe20000010842 */
[----:B------:R-:W-:Y:S01]  /*80f0*/  FMUL.FTZ R14, R14, UR26 ;  /* 0x0000001a0e0e7c20 */ /* 0x000fe20008410000 */
[----:B------:R-:W-:Y:S01]  /*8100*/  IMAD R37, R37, UR15, R36 ;  /* 0x0000000f25257c24 */ /* 0x000fe2000f8e0224 */
[----:B------:R-:W-:Y:S01]  /*8110*/  ULDC.64 UR14, c[0x0][0x210] ;  /* 0x00008400000e7ab9 */ /* 0x000fe20000000a00 */
[----:B------:R-:W-:Y:S01]  /*8120*/  FMUL.FTZ R15, R15, UR26 ;  /* 0x0000001a0f0f7c20 */ /* 0x000fe20008410000 */
[----:B---3--:R-:W-:Y:S02]  /*8130*/  LEA R12, P0, R10, UR14, 0x2 ;  /* 0x0000000e0a0c7c11 */ /* 0x008fe4000f8010ff */
[----:B------:R-:W-:-:S04]  /*8140*/  IADD3 R37, R11, R37, RZ ;  /* 0x000000250b257210 */ /* 0x000fc80007ffe0ff */
[----:B------:R-:W-:-:S05]  /*8150*/  LEA.HI.X R13, R10, UR15, R37, 0x2, P0 ;  /* 0x0000000f0a0d7c11 */ /* 0x000fca00080f1425 */
[----:B------:R4:W-:Y:S02]  /*8160*/  STG.E.64 desc[UR22][R12.64], R14 ;  /* 0x0000000e0c007986 */ /* 0x0009e4000c101b16 */
.L_x_2496:
[----:B------:R-:W-:Y:S05]  /*8170*/  BSYNC B0 ;  /* 0x0000000000007941 */ /* 0x000fea0003800000 */
.L_x_2495:
[----:B------:R-:W-:Y:S05]  /*8180*/  @!P5 BRA `(.L_x_2497) ;  /* 0x000000000048d947 */ /* 0x000fea0003800000 */
[----:B------:R-:W-:Y:S01]  /*8190*/  FFMA.FTZ R3, R65, R48, R50 ;  /* 0x0000003041037223 */ /* 0x000fe20000010032 */
[----:B--2---:R-:W-:-:S03]  /*81a0*/  FFMA.FTZ R10, R64, R49, R51 ;  /* 0x00000031400a7223 */ /* 0x004fc60000010033 */
[----:B------:R-:W-:Y:S01]  /*81b0*/  FMUL.FTZ R11, R3, -1.4426950216293334961 ;  /* 0xbfb8aa3b030b7820 */ /* 0x000fe20000410000 */
[----:B----4-:R-:W-:-:S05]  /*81c0*/  FMUL.FTZ R14, R10, -1.4426950216293334961 ;  /* 0xbfb8aa3b0a0e7820 */ /* 0x010fca0000410000 */
[----:B------:R-:W3:Y:S08]  /*81d0*/  MUFU.EX2 R11, R11 ;  /* 0x0000000b000b7308 */ /* 0x000ef00000000800 */
[----:B------:R-:W2:Y:S01]  /*81e0*/  MUFU.EX2 R14, R14 ;  /* 0x0000000e000e7308 */ /* 0x000ea20000000800 */
[----:B---3--:R-:W-:-:S07]  /*81f0*/  FADD.FTZ R12, R11, 1 ;  /* 0x3f8000000b0c7421 */ /* 0x008fce0000010000 */
[----:B------:R-:W3:Y:S01]  /*8200*/  MUFU.RCP R13, R12 ;  /* 0x0000000c000d7308 */ /* 0x000ee20000001000 */
[----:B--2---:R-:W-:-:S07]  /*8210*/  FADD.FTZ R15, R14, 1 ;  /* 0x3f8000000e0f7421 */ /* 0x004fce0000010000 */
[----:B01----:R-:W0:Y:S01]  /*8220*/  MUFU.RCP R26, R15 ;  /* 0x0000000f001a7308 */ /* 0x003e220000001000 */
[----:B---3--:R-:W-:Y:S01]  /*8230*/  FADD.FTZ R28, -R13, 1 ;  /* 0x3f8000000d1c7421 */ /* 0x008fe20000010100 */
[----:B------:R-:W-:-:S03]  /*8240*/  FMUL.FTZ R16, R16, R13 ;  /* 0x0000000d10107220 */ /* 0x000fc60000410000 */
[----:B------:R-:W-:Y:S01]  /*8250*/  FFMA.FTZ R3, R3, R28, 1 ;  /* 0x3f80000003037423 */ /* 0x000fe2000001001c */
[----:B0-----:R-:W-:Y:S01]  /*8260*/  FADD.FTZ R27, -R26, 1 ;  /* 0x3f8000001a1b7421 */ /* 0x001fe20000010100 */
[----:B------:R-:W-:Y:S02]  /*8270*/  FMUL.FTZ R17, R17, R26 ;  /* 0x0000001a11117220 */ /* 0x000fe40000410000 */
[----:B------:R-:W-:Y:S01]  /*8280*/  FMUL.FTZ R16, R16, R3 ;  /* 0x0000000310107220 */ /* 0x000fe20000410000 */
[----:B------:R-:W-:-:S04]  /*8290*/  FFMA.FTZ R10, R10, R27, 1 ;  /* 0x3f8000000a0a7423 */ /* 0x000fc8000001001b */
[----:B------:R-:W-:-:S07]  /*82a0*/  FMUL.FTZ R17, R17, R10 ;  /* 0x0000000a11117220 */ /* 0x000fce0000410000 */
.L_x_2497:
[----:B------:R-:W-:Y:S04]  /*82b0*/  BSSY B0, `(.L_x_2498) ;  /* 0x0000015000007945 */ /* 0x000fe80003800000 */
[----:B------:R-:W-:Y:S05]  /*82c0*/  @P3 BRA `(.L_x_2499) ;  /* 0x00000000004c3947 */ /* 0x000fea0003800000 */
[----:B--2---:R-:W-:Y:S01]  /*82d0*/  MOV R10, UR5 ;  /* 0x00000005000a7c02 */ /* 0x004fe20008000f00 */
[----:B------:R-:W-:Y:S01]  /*82e0*/  ULDC.64 UR14, c[0x0][0x288] ;  /* 0x0000a200000e7ab9 */ /* 0x000fe20000000a00 */
[----:B------:R-:W-:Y:S01]  /*82f0*/  MOV R11, R7 ;  /* 0x00000007000b7202 */ /* 0x000fe20000000f00 */
[----:B------:R-:W-:Y:S01]  /*8300*/  IMAD R3, R32, UR14, RZ ;  /* 0x0000000e20037c24 */ /* 0x000fe2000f8e02ff */
[----:B---34-:R-:W-:Y:S01]  /*8310*/  MOV R13, UR5 ;  /* 0x00000005000d7c02 */ /* 0x018fe20008000f00 */
[----:B------:R-:W-:Y:S01]  /*8320*/  FFMA.FTZ R65, R65, R10, UR13 ;  /* 0x0000000d41417e23 */ /* 0x000fe2000801000a */
[----:B------:R-:W-:Y:S01]  /*8330*/  MOV R10, R4 ;  /* 0x00000004000a7202 */ /* 0x000fe20000000f00 */
[----:B------:R-:W-:Y:S02]  /*8340*/  IMAD R3, R30, UR15, R3 ;  /* 0x0000000f1e037c24 */ /* 0x000fe4000f8e0203 */
        /* <DEDUP_REMOVED lines=11> */
.L_x_2499:
[----:B------:R-:W-:Y:S05]  /*8400*/  BSYNC B0 ;  /* 0x0000000000007941 */ /* 0x000fea0003800000 */
.L_x_2498:
        /* <DEDUP_REMOVED lines=8> */
[----:B------:R-:W0:Y:S01]  /*8490*/  MUFU.RCP R13, R12 ;  /* 0x0000000c000d7308 */ /* 0x000e220000001000 */
[----:B--2---:R-:W-:-:S07]  /*84a0*/  FADD.FTZ R15, R14, 1 ;  /* 0x3f8000000e0f7421 */ /* 0x004fce0000010000 */
[----:B------:R-:W2:Y:S01]  /*84b0*/  MUFU.RCP R16, R15 ;  /* 0x0000000f00107308 */ /* 0x000ea20000001000 */
[----:B01----:R-:W-:Y:S01]  /*84c0*/  FADD.FTZ R26, -R13, 1 ;  /* 0x3f8000000d1a7421 */ /* 0x003fe20000010100 */
[----:B------:R-:W-:-:S03]  /*84d0*/  FMUL.FTZ R8, R8, R13 ;  /* 0x0000000d08087220 */ /* 0x000fc60000410000 */
[----:B------:R-:W-:Y:S01]  /*84e0*/  FFMA.FTZ R3, R3, R26, 1 ;  /* 0x3f80000003037423 */ /* 0x000fe2000001001a */
[----:B--2---:R-:W-:Y:S01]  /*84f0*/  FADD.FTZ R17, -R16, 1 ;  /* 0x3f80000010117421 */ /* 0x004fe20000010100 */
[----:B------:R-:W-:Y:S02]  /*8500*/  FMUL.FTZ R9, R9, R16 ;  /* 0x0000001009097220 */ /* 0x000fe40000410000 */
[----:B------:R-:W-:Y:S01]  /*8510*/  FMUL.FTZ R8, R8, R3 ;  /* 0x0000000308087220 */ /* 0x000fe20000410000 */
[----:B------:R-:W-:-:S04]  /*8520*/  FFMA.FTZ R10, R10, R17, 1 ;  /* 0x3f8000000a0a7423 */ /* 0x000fc80000010011 */
[----:B------:R-:W-:-:S07]  /*8530*/  FMUL.FTZ R9, R9, R10 ;  /* 0x0000000a09097220 */ /* 0x000fce0000410000 */
.L_x_2500:
[----:B------:R-:W-:Y:S04]  /*8540*/  BSSY B0, `(.L_x_2501) ;  /* 0x0000015000007945 */ /* 0x000fe80003800000 */
[----:B------:R-:W-:Y:S05]  /*8550*/  @P4 BRA `(.L_x_2502) ;  /* 0x00000000004c4947 */ /* 0x000fea0003800000 */
[----:B--2---:R-:W-:Y:S01]  /*8560*/  MOV R10, UR5 ;  /* 0x00000005000a7c02 */ /* 0x004fe20008000f00 */
[----:B------:R-:W-:Y:S01]  /*8570*/  ULDC.64 UR14, c[0x0][0x288] ;  /* 0x0000a200000e7ab9 */ /* 0x000fe20000000a00 */
[----:B------:R-:W-:Y:S01]  /*8580*/  MOV R11, R7 ;  /* 0x00000007000b7202 */ /* 0x000fe20000000f00 */
[----:B---34-:R-:W-:Y:S01]  /*8590*/  IMAD R12, R33, UR14, RZ ;  /* 0x0000000e210c7c24 */ /* 0x018fe2000f8e02ff */
[----:B------:R-:W-:Y:S01]  /*85a0*/  MOV R3, UR5 ;  /* 0x0000000500037c02 */ /* 0x000fe20008000f00 */
[----:B------:R-:W-:Y:S01]  /*85b0*/  FFMA.FTZ R63, R63, R10, UR13 ;  /* 0x0000000d3f3f7e23 */ /* 0x000fe2000801000a */
[----:B------:R-:W-:-:S03]  /*85c0*/  MOV R10, R4 ;  /* 0x00000004000a7202 */ /* 0x000fc60000000f00 */
[----:B------:R-:W-:Y:S01]  /*85d0*/  FFMA.FTZ R62, R62, R3, UR13 ;  /* 0x0000000d3e3e7e23 */ /* 0x000fe20008010003 */
[----:B------:R-:W-:Y:S01]  /*85e0*/  FFMA.FTZ R63, R48, R8, -R63 ;  /* 0x00000008303f7223 */ /* 0x000fe2000001083f */
[----:B------:R-:W-:-:S04]  /*85f0*/  IMAD.WIDE.U32 R10, R31, UR14, R10 ;  /* 0x0000000e1f0a7c25 */ /* 0x000fc8000f8e000a */
[----:B------:R-:W-:Y:S01]  /*8600*/  FFMA.FTZ R13, R49, R9, -R62 ;  /* 0x00000009310d7223 */ /* 0x000fe2000001083e */
[----:B------:R-:W-:Y:S01]  /*8610*/  IMAD R31, R31, UR15, R12 ;  /* 0x0000000f1f1f7c24 */ /* 0x000fe2000f8e020c */
[----:B------:R-:W-:Y:S01]  /*8620*/  ULDC.64 UR14, c[0x0][0x210] ;  /* 0x00008400000e7ab9 */ /* 0x000fe20000000a00 */
[----:B------:R-:W-:Y:S01]  /*8630*/  FMUL.FTZ R12, R63, UR26 ;  /* 0x0000001a3f0c7c20 */ /* 0x000fe20008410000 */
[----:B------:R-:W-:Y:S01]  /*8640*/  LEA R8, P0, R10, UR14, 0x2 ;  /* 0x0000000e0a087c11 */ /* 0x000fe2000f8010ff */
[----:B------:R-:W-:Y:S01]  /*8650*/  FMUL.FTZ R13, R13, UR26 ;  /* 0x0000001a0d0d7c20 */ /* 0x000fe20008410000 */
[----:B------:R-:W-:-:S04]  /*8660*/  IADD3 R31, R11, R31, RZ ;  /* 0x0000001f0b1f7210 */ /* 0x000fc80007ffe0ff */
[----:B------:R-:W-:-:S05]  /*8670*/  LEA.HI.X R9, R10, UR15, R31, 0x2, P0 ;  /* 0x0000000f0a097c11 */ /* 0x000fca00080f141f */
[----:B------:R2:W-:Y:S02]  /*8680*/  STG.E.64 desc[UR22][R8.64], R12 ;  /* 0x0000000c08007986 */ /* 0x0005e4000c101b16 */
.L_x_2502:
[----:B------:R-:W-:Y:S05]  /*8690*/  BSYNC B0 ;  /* 0x0000000000007941 */ /* 0x000fea0003800000 */
.L_x_2501:
[C---:B--2---:R-:W-:Y:S02]  /*86a0*/  IADD3 R9, R2.reuse, 0x68, RZ ;  /* 0x0000006802097810 */ /* 0x044fe40007ffe0ff */
[C---:B------:R-:W-:Y:S02]  /*86b0*/  IADD3 R8, R2.reuse, 0x70, RZ ;  /* 0x0000007002087810 */ /* 0x040fe40007ffe0ff */
[C---:B------:R-:W-:Y:S02]  /*86c0*/  IADD3 R3, R2.reuse, 0x78, RZ ;  /* 0x0000007802037810 */ /* 0x040fe40007ffe0ff */
[C---:B01----:R-:W-:Y:S02]  /*86d0*/  IADD3 R28, R2.reuse, 0x68, RZ ;  /* 0x00000068021c7810 */ /* 0x043fe40007ffe0ff */
[----:B------:R-:W-:Y:S02]  /*86e0*/  IADD3 R29, R2, 0x60, RZ ;  /* 0x00000060021d7810 */ /* 0x000fe40007ffe0ff */
[----:B------:R-:W-:-:S02]  /*86f0*/  ISETP.GE.U32.AND P6, PT, R34, UR6, PT ;  /* 0x0000000622007c0c */ /* 0x000fc4000bfc6070 */
[----:B------:R-:W-:Y:S02]  /*8700*/  ISETP.GE.U32.AND P0, PT, R35, UR6, PT ;  /* 0x0000000623007c0c */ /* 0x000fe4000bf06070 */
[----:B---3--:R-:W-:Y:S02]  /*8710*/  SHF.R.S32.HI R27, RZ, 0x1f, R34 ;  /* 0x0000001fff1b7819 */ /* 0x008fe40000011422 */
[----:B------:R-:W-:Y:S02]  /*8720*/  ISETP.GE.U32.AND P2, PT, R9, UR6, PT ;  /* 0x0000000609007c0c */ /* 0x000fe4000bf46070 */
[----:B------:R-:W-:Y:S02]  /*8730*/  ISETP.GE.U32.AND P3, PT, R8, UR6, PT ;  /* 0x0000000608007c0c */ /* 0x000fe4000bf66070 */
[----:B------:R-:W-:Y:S02]  /*8740*/  SHF.R.S32.HI R29, RZ, 0x1f, R29 ;  /* 0x0000001fff1d7819 */ /* 0x000fe4000001141d */
[----:B------:R-:W-:-:S02]  /*8750*/  SHF.R.S32.HI R28, RZ, 0x1f, R28 ;  /* 0x0000001fff1c7819 */ /* 0x000fc4000001141c */
[----:B------:R-:W-:Y:S02]  /*8760*/  ISETP.GE.U32.AND P4, PT, R3, UR6, PT ;  /* 0x0000000603007c0c */ /* 0x000fe4000bf86070 */
        /* <DEDUP_REMOVED lines=9> */
[----:B------:R-:W-:Y:S01]  /*8800*/  ISETP.GT.U32.OR P4, PT, R0, 0x27f, P4 ;  /* 0x0000027f0000780c */ /* 0x000fe20002784470 */
[----:B------:R-:W-:-:S12]  /*8810*/  @!P5 BRA `(.L_x_2503) ;  /* 0x000000000048d947 */ /* 0x000fd80003800000 */
[----:B------:R-:W-:Y:S01]  /*8820*/  FFMA.FTZ R10, R61, R48, R50 ;  /* 0x000000303d0a7223 */ /* 0x000fe20000010032 */
[----:B------:R-:W-:-:S03]  /*8830*/  FFMA.FTZ R11, R60, R49, R51 ;  /* 0x000000313c0b7223 */ /* 0x000fc60000010033 */
[----:B----4-:R-:W-:Y:S01]  /*8840*/  FMUL.FTZ R12, R10, -1.4426950216293334961 ;  /* 0xbfb8aa3b0a0c7820 */ /* 0x010fe20000410000 */
        /* <DEDUP_REMOVED lines=15> */
.L_x_2503:
[----:B------:R-:W-:Y:S04]  /*8940*/  BSSY B0, `(.L_x_2504) ;  /* 0x0000015000007945 */ /* 0x000fe80003800000 */
[----:B------:R-:W-:Y:S05]  /*8950*/  @P6 BRA `(.L_x_2505) ;  /* 0x00000000004c6947 */ /* 0x000fea0003800000 */
[----:B------:R-:W-:Y:S01]  /*8960*/  MOV R10, UR5 ;  /* 0x00000005000a7c02 */ /* 0x000fe20008000f00 */
[----:B------:R-:W-:Y:S01]  /*8970*/  ULDC.64 UR6, c[0x0][0x288] ;  /* 0x0000a20000067ab9 */ /* 0x000fe20000000a00 */
[----:B------:R-:W-:Y:S01]  /*8980*/  MOV R11, R7 ;  /* 0x00000007000b7202 */ /* 0x000fe20000000f00 */
[----:B----4-:R-:W-:Y:S01]  /*8990*/  IMAD R13, R27, UR6, RZ ;  /* 0x000000061b0d7c24 */ /* 0x010fe2000f8e02ff */
[----:B------:R-:W-:Y:S01]  /*89a0*/  MOV R15, UR5 ;  /* 0x00000005000f7c02 */ /* 0x000fe20008000f00 */
        /* <DEDUP_REMOVED lines=14> */
.L_x_2505:
[----:B------:R-:W-:Y:S05]  /*8a90*/  BSYNC B0 ;  /* 0x0000000000007941 */ /* 0x000fea0003800000 */
.L_x_2504:
[----:B------:R-:W-:Y:S05]  /*8aa0*/  @!P5 BRA `(.L_x_2506) ;  /* 0x000000000048d947 */ /* 0x000fea0003800000 */
[----:B------:R-:W-:Y:S01]  /*8ab0*/  FFMA.FTZ R10, R59, R48, R50 ;  /* 0x000000303b0a7223 */ /* 0x000fe20000010032 */
[----:B------:R-:W-:-:S03]  /*8ac0*/  FFMA.FTZ R11, R58, R49, R51 ;  /* 0x000000313a0b7223 */ /* 0x000fc60000010033 */
[----:B0---4-:R-:W-:Y:S01]  /*8ad0*/  FMUL.FTZ R12, R10, -1.4426950216293334961 ;  /* 0xbfb8aa3b0a0c7820 */ /* 0x011fe20000410000 */
        /* <DEDUP_REMOVED lines=15> */
.L_x_2506:
[----:B------:R-:W-:Y:S04]  /*8bd0*/  BSSY B0, `(.L_x_2507) ;  /* 0x0000015000007945 */ /* 0x000fe80003800000 */
[----:B------:R-:W-:Y:S05]  /*8be0*/  @P0 BRA `(.L_x_2508) ;  /* 0x00000000004c0947 */ /* 0x000fea0003800000 */
[----:B------:R-:W-:Y:S01]  /*8bf0*/  MOV R10, UR5 ;  /* 0x00000005000a7c02 */ /* 0x000fe20008000f00 */
[----:B------:R-:W-:Y:S01]  /*8c00*/  ULDC.64 UR6, c[0x0][0x288] ;  /* 0x0000a20000067ab9 */ /* 0x000fe20000000a00 */
[----:B------:R-:W-:Y:S01]  /*8c10*/  MOV R11, R7 ;  /* 0x00000007000b7202 */ /* 0x000fe20000000f00 */
[----:B0---4-:R-:W-:Y:S01]  /*8c20*/  IMAD R14, R29, UR6, RZ ;  /* 0x000000061d0e7c24 */ /* 0x011fe2000f8e02ff */
        /* <DEDUP_REMOVED lines=15> */
.L_x_2508:
[----:B------:R-:W-:Y:S05]  /*8d20*/  BSYNC B0 ;  /* 0x0000000000007941 */ /* 0x000fea0003800000 */
.L_x_2507:
[----:B------:R-:W-:Y:S05]  /*8d30*/  @!P5 BRA `(.L_x_2509) ;  /* 0x000000000048d947 */ /* 0x000fea0003800000 */
[----:B-1----:R-:W-:Y:S01]  /*8d40*/  FFMA.FTZ R10, R55, R48, R50 ;  /* 0x00000030370a7223 */ /* 0x002fe20000010032 */
        /* <DEDUP_REMOVED lines=17> */
.L_x_2509:
[----:B------:R-:W-:Y:S04]  /*8e60*/  BSSY B0, `(.L_x_2510) ;  /* 0x0000015000007945 */ /* 0x000fe80003800000 */
[----:B------:R-:W-:Y:S05]  /*8e70*/  @P2 BRA `(.L_x_2511) ;  /* 0x00000000004c2947 */ /* 0x000fea0003800000 */
[----:B-1----:R-:W-:Y:S01]  /*8e80*/  MOV R10, UR5 ;  /* 0x00000005000a7c02 */ /* 0x002fe20008000f00 */
        /* <DEDUP_REMOVED lines=18> */
.L_x_2511:
[----:B------:R-:W-:Y:S05]  /*8fb0*/  BSYNC B0 ;  /* 0x0000000000007941 */ /* 0x000fea0003800000 */
.L_x_2510:
[----:B------:R-:W-:Y:S05]  /*8fc0*/  @!P5 BRA `(.L_x_2512) ;  /* 0x000000000048d947 */ /* 0x000fea0003800000 */
[----:B------:R-:W-:Y:S01]  /*8fd0*/  FFMA.FTZ R9, R53, R48, R50 ;  /* 0x0000003035097223 */ /* 0x000fe20000010032 */
[----:B-12---:R-:W-:-:S03]  /*8fe0*/  FFMA.FTZ R10, R52, R49, R51 ;  /* 0x00000031340a7223 */ /* 0x006fc60000010033 */
[----:B------:R-:W-:Y:S01]  /*8ff0*/  FMUL.FTZ R11, R9, -1.4426950216293334961 ;  /* 0xbfb8aa3b090b7820 */ /* 0x000fe20000410000 */
[----:B0---4-:R-:W-:-:S05]  /*9000*/  FMUL.FTZ R14, R10, -1.4426950216293334961 ;  /* 0xbfb8aa3b0a0e7820 */ /* 0x011fca0000410000 */
        /* <DEDUP_REMOVED lines=14> */
.L_x_2512:
[----:B------:R-:W-:Y:S04]  /*90f0*/  BSSY B0, `(.L_x_2513) ;  /* 0x0000015000007945 */ /* 0x000fe80003800000 */
[----:B------:R-:W-:Y:S05]  /*9100*/  @P3 BRA `(.L_x_2514) ;  /* 0x00000000004c3947 */ /* 0x000fea0003800000 */
[----:B-12---:R-:W-:Y:S01]  /*9110*/  MOV R10, UR5 ;  /* 0x00000005000a7c02 */ /* 0x006fe20008000f00 */
[----:B------:R-:W-:Y:S01]  /*9120*/  ULDC.64 UR6, c[0x0][0x288] ;  /* 0x0000a20000067ab9 */ /* 0x000fe20000000a00 */
[----:B------:R-:W-:Y:S01]  /*9130*/  MOV R11, R7 ;  /* 0x00000007000b7202 */ /* 0x000fe20000000f00 */
[----:B------:R-:W-:Y:S01]  /*9140*/  IMAD R9, R88, UR6, RZ ;  /* 0x0000000658097c24 */ /* 0x000fe2000f8e02ff */
[----:B0---4-:R-:W-:Y:S01]  /*9150*/  MOV R13, UR5 ;  /* 0x00000005000d7c02 */ /* 0x011fe20008000f00 */
        /* <DEDUP_REMOVED lines=14> */
.L_x_2514:
[----:B------:R-:W-:Y:S05]  /*9240*/  BSYNC B0 ;  /* 0x0000000000007941 */ /* 0x000fea0003800000 */
.L_x_2513:
[----:B------:R-:W-:Y:S05]  /*9250*/  @!P5 BRA `(.L_x_2515) ;  /* 0x000000000048d947 */ /* 0x000fea0003800000 */
[----:B------:R-:W-:Y:S01]  /*9260*/  FFMA.FTZ R50, R80, R48, R50 ;  /* 0x0000003050327223 */ /* 0x000fe20000010032 */
[----:B------:R-:W-:-:S03]  /*9270*/  FFMA.FTZ R51, R79, R49, R51 ;  /* 0x000000314f337223 */ /* 0x000fc60000010033 */
[----:B---3--:R-:W-:Y:S01]  /*9280*/  FMUL.FTZ R8, R50, -1.4426950216293334961 ;  /* 0xbfb8aa3b32087820 */ /* 0x008fe20000410000 */
[----:B-12---:R-:W-:-:S05]  /*9290*/  FMUL.FTZ R10, R51, -1.4426950216293334961 ;  /* 0xbfb8aa3b330a7820 */ /* 0x006fca0000410000 */
[----:B------:R-:W1:Y:S08]  /*92a0*/  MUFU.EX2 R8, R8 ;  /* 0x0000000800087308 */ /* 0x000e700000000800 */
[----:B------:R-:W2:Y:S01]  /*92b0*/  MUFU.EX2 R10, R10 ;  /* 0x0000000a000a7308 */ /* 0x000ea20000000800 */
[----:B-1----:R-:W-:-:S07]  /*92c0*/  FADD.FTZ R9, R8, 1 ;  /* 0x3f80000008097421 */ /* 0x002fce0000010000 */
[----:B------:R-:W1:Y:S01]  /*92d0*/  MUFU.RCP R9, R9 ;  /* 0x0000000900097308 */ /* 0x000e620000001000 */
[----:B--2---:R-:W-:-:S07]  /*92e0*/  FADD.FTZ R11, R10, 1 ;  /* 0x3f8000000a0b7421 */ /* 0x004fce0000010000 */
[----:B0---4-:R-:W0:Y:S01]  /*92f0*/  MUFU.RCP R12, R11 ;  /* 0x0000000b000c7308 */ /* 0x011e220000001000 */
        /* <DEDUP_REMOVED lines=8> */
.L_x_2515:
[----:B------:R-:W-:Y:S04]  /*9380*/  BSSY B0, `(.L_x_2516) ;  /* 0x0000014000007945 */ /* 0x000fe80003800000 */
[----:B------:R-:W-:Y:S05]  /*9390*/  @P4 BRA `(.L_x_2517) ;  /* 0x0000000000484947 */ /* 0x000fea0003800000 */
[----:B------:R-:W-:Y:S01]  /*93a0*/  ULDC.64 UR6, c[0x0][0x288] ;  /* 0x0000a20000067ab9 */ /* 0x000fe20000000a00 */
[----:B------:R-:W-:Y:S01]  /*93b0*/  MOV R5, R7 ;  /* 0x0000000700057202 */ /* 0x000fe20000000f00 */
[----:B---3--:R-:W-:Y:S01]  /*93c0*/  IMAD R8, R87, UR6, RZ ;  /* 0x0000000657087c24 */ /* 0x008fe2000f8e02ff */
[----:B------:R-:W-:Y:S02]  /*93d0*/  MOV R9, UR5 ;  /* 0x0000000500097c02 */ /* 0x000fe40008000f00 */
[----:B-12---:R-:W-:Y:S01]  /*93e0*/  MOV R10, UR5 ;  /* 0x00000005000a7c02 */ /* 0x006fe20008000f00 */
[----:B------:R-:W-:-:S04]  /*93f0*/  IMAD.WIDE.U32 R6, R3, UR6, R4 ;  /* 0x0000000603067c25 */ /* 0x000fc8000f8e0004 */
[----:B------:R-:W-:Y:S01]  /*9400*/  FFMA.FTZ R9, R80, R9, UR13 ;  /* 0x0000000d50097e23 */ /* 0x000fe20008010009 */
[----:B------:R-:W-:Y:S02]  /*9410*/  IMAD R3, R3, UR7, R8 ;  /* 0x0000000703037c24 */ /* 0x000fe4000f8e0208 */
[----:B------:R-:W-:Y:S01]  /*9420*/  FFMA.FTZ R8, R79, R10, UR13 ;  /* 0x0000000d4f087e23 */ /* 0x000fe2000801000a */
[----:B------:R-:W-:Y:S01]  /*9430*/  ULDC.64 UR6, c[0x0][0x210] ;  /* 0x0000840000067ab9 */ /* 0x000fe20000000a00 */
[----:B------:R-:W-:Y:S01]  /*9440*/  FFMA.FTZ R9, R48, R38, -R9 ;  /* 0x0000002630097223 */ /* 0x000fe20000010809 */
[----:B------:R-:W-:Y:S01]  /*9450*/  LEA R4, P0, R6, UR6, 0x2 ;  /* 0x0000000606047c11 */ /* 0x000fe2000f8010ff */
[----:B------:R-:W-:Y:S01]  /*9460*/  FFMA.FTZ R8, R49, R39, -R8 ;  /* 0x0000002731087223 */ /* 0x000fe20000010808 */
[----:B------:R-:W-:Y:S01]  /*9470*/  IADD3 R3, R7, R3, RZ ;  /* 0x0000000307037210 */ /* 0x000fe20007ffe0ff */
[----:B------:R-:W-:Y:S02]  /*9480*/  FMUL.FTZ R10, R9, UR26 ;  /* 0x0000001a090a7c20 */ /* 0x000fe40008410000 */
[----:B------:R-:W-:Y:S01]  /*9490*/  FMUL.FTZ R11, R8, UR26 ;  /* 0x0000001a080b7c20 */ /* 0x000fe20008410000 */
[----:B------:R-:W-:-:S05]  /*94a0*/  LEA.HI.X R5, R6, UR7, R3, 0x2, P0 ;  /* 0x0000000706057c11 */ /* 0x000fca00080f1403 */
[----:B------:R1:W-:Y:S02]  /*94b0*/  STG.E.64 desc[UR22][R4.64], R10 ;  /* 0x0000000a04007986 */ /* 0x0003e4000c101b16 */
.L_x_2517:
[----:B------:R-:W-:Y:S05]  /*94c0*/  BSYNC B0 ;  /* 0x0000000000007941 */ /* 0x000fea0003800000 */
.L_x_2516:
        /* <DEDUP_REMOVED lines=9> */
.L_x_2435:
[----:B------:R-:W5:Y:S01]  /*9560*/  LDC R6, c[0x0][0xc] ;  /* 0x00000300ff067b82 */ /* 0x000f620000000800 */
[----:B------:R-:W-:Y:S01]  /*9570*/  ISETP.NE.AND P1, PT, R0, RZ, PT ;  /* 0x000000ff0000720c */ /* 0x000fe20003f25270 */
[----:B------:R-:W-:Y:S06]  /*9580*/  BSSY B0, `(.L_x_2519) ;  /* 0x0000011000007945 */ /* 0x000fec0003800000 */
[----:B------:R-:W1:Y:S08]  /*9590*/  LDC R7, c[0x0][0x10] ;  /* 0x00000400ff077b82 */ /* 0x000e700000000800 */
[----:B------:R-:W0:Y:S01]  /*95a0*/  LDC.64 R2, c[0x0][0x258] ;  /* 0x00009600ff027b82 */ /* 0x000e220000000a00 */
        /* <DEDUP_REMOVED lines=14> */
.L_x_2520:
[----:B------:R-:W-:Y:S05]  /*9690*/  BSYNC B0 ;  /* 0x0000000000007941 */ /* 0x000fea0003800000 */
.L_x_2519:
        /* <DEDUP_REMOVED lines=11> */
.L_x_2522:
[----:B------:R-:W5:Y:S04]  /*9750*/  LDG.E.STRONG.GPU R5, desc[UR22][R2.64] ;  /* 0x0000001602057981 */ /* 0x000f68000c1ef900 */
[----:B-----5:R-:W-:Y:S01]  /*9760*/  CCTL.IVALL ;  /* 0x00000000ff00798f */ /* 0x020fe20002000000 */
[----:B------:R-:W-:Y:S05]  /*9770*/  YIELD ;  /* 0x0000000000007946 */ /* 0x000fea0003800000 */
[----:B------:R-:W-:-:S13]  /*9780*/  ISETP.NE.AND P0, PT, R5, R4, PT ;  /* 0x000000040500720c */ /* 0x000fda0003f05270 */
[----:B------:R-:W-:Y:S05]  /*9790*/  @P0 BRA `(.L_x_2522) ;  /* 0xfffffffc00ec0947 */ /* 0x000fea000383ffff */
.L_x_2521:
        /* <DEDUP_REMOVED lines=13> */
[----:B--2-4-:R-:W0:Y:S01]  /*9870*/  LDC.64 R14, c[0x0][0x218] ;  /* 0x00008600ff0e7b82 */ /* 0x014e220000000a00 */
        /* <DEDUP_REMOVED lines=11> */
.L_x_2523:
[----:B------:R-:W-:-:S04]  /*9930*/  LEA R6, P0, R0, UR4, 0x2 ;  /* 0x0000000400067c11 */ /* 0x000fc8000f8010ff */
[----:B------:R-:W-:Y:S02]  /*9940*/  LEA.HI.X R7, R0, UR5, R7, 0x2, P0 ;  /* 0x0000000500077c11 */ /* 0x000fe400080f1407 */
[-C--:B---3--:R-:W-:Y:S02]  /*9950*/  LEA R8, P0, R25, R6.reuse, 0x2 ;  /* 0x0000000619087211 */ /* 0x088fe400078010ff */
        /* <DEDUP_REMOVED lines=20> */
.L_x_2524:
        /* <DEDUP_REMOVED lines=14> */
.L_x_5595:


//--------------------- .text._Z35group_norm_nhwc_bwd_one_pass_kernelI11Fp32IOFp32WLi256ELi160ELi640EEv26Group_norm_nhwc_bwd_params --------------------------
	.section	.text._Z35group_norm_nhwc_bwd_one_pass_kernelI11Fp32IOFp32WLi256ELi160ELi640EEv26Group_norm_nhwc_bwd_params,"ax",@progbits
	.align	128
        .global         _Z35group_norm_nhwc_bwd_one_pass_kernelI11Fp32IOFp32WLi256ELi160ELi640EEv26Group_norm_nhwc_bwd_params
        .type           _Z35group_norm_nhwc_bwd_one_pass_kernelI11Fp32IOFp32WLi256ELi160ELi640EEv26Group_norm_nhwc_bwd_params,@function
        .size           _Z35group_norm_nhwc_bwd_one_pass_kernelI11Fp32IOFp32WLi256ELi160ELi640EEv26Group_norm_nhwc_bwd_params,(.L_x_5596 - _Z35group_norm_nhwc_bwd_one_pass_kernelI11Fp32IOFp32WLi256ELi160ELi640EEv26Group_norm_nhwc_bwd_params)
        .other          _Z35group_norm_nhwc_bwd_one_pass_kernelI11Fp32IOFp32WLi256ELi160ELi640EEv26Group_norm_nhwc_bwd_params,@"STO_CUDA_ENTRY STV_DEFAULT"
_Z35group_norm_nhwc_bwd_one_pass_kernelI11Fp32IOFp32WLi256ELi160ELi640EEv26Group_norm_nhwc_bwd_params:
.text._Z35group_norm_nhwc_bwd_one_pass_kernelI11Fp32IOFp32WLi256ELi160ELi640EEv26Group_norm_nhwc_bwd_params:
        /* <DEDUP_REMOVED lines=19> */
[----:B------:R-:W-:Y:S01]  /*0130*/  ULDC.64 UR14, c[0x0][0x290] ;  /* 0x0000a400000e7ab9 */ /* 0x000fe20000000a00 */
[----:B------:R-:W-:Y:S01]  /*0140*/  ULEA.HI UR9, UP0, UR11, UR10, URZ, 0x1 ;  /* 0x0000000a0b097291 */ /* 0x000fe2000f81083f */
[----:B------:R-:W-:Y:S01]  /*0150*/  IMAD R3, R5, -0x50, R0 ;  /* 0xffffffb005037824 */ /* 0x000fe200078e0200 */
[----:B------:R-:W-:-:S02]  /*0160*/  UIADD3 UR12, UR5, UR12, URZ ;  /* 0x0000000c050c7290 */ /* 0x000fc4000fffe03f */
[----:B------:R-:W-:Y:S02]  /*0170*/  UIADD3.X UR11, URZ, UR11, URZ, UP0, !UPT ;  /* 0x0000000b3f0b7290 */ /* 0x000fe400087fe43f */
[----:B------:R-:W1:Y:S01]  /*0180*/  S2UR UR7, SR_CgaCtaId ;  /* 0x00000000000779c3 */ /* 0x000e620000008800 */
[----:B------:R-:W-:Y:S01]  /*0190*/  ULEA.HI UR10, UP0, UR12, UR4, URZ, 0x1 ;  /* 0x000000040c0a7291 */ /* 0x000fe2000f81083f */
[----:B------:R-:W-:Y:S01]  /*01a0*/  SHF.L.U32 R6, R3, 0x1, RZ ;  /* 0x0000000103067819 */ /* 0x000fe200000006ff */
[----:B------:R-:W-:Y:S02]  /*01b0*/  USHF.R.S64 UR9, UR9, 0x1, UR11 ;  /* 0x0000000109097899 */ /* 0x000fe4000800100b */
[----:B------:R-:W-:Y:S02]  /*01c0*/  UIADD3.X UR12, URZ, UR12, URZ, UP0, !UPT ;  /* 0x0000000c3f0c7290 */ /* 0x000fe400087fe43f */
[----:B------:R-:W-:Y:S01]  /*01d0*/  STL [R1+0x1f0], R6 ;  /* 0x0001f00601007387 */ /* 0x000fe20000100800 */
        /* <DEDUP_REMOVED lines=14> */
[----:B------:R-:W-:Y:S02]  /*02c0*/  ISETP.GE.AND.EX P1, PT, R4, UR15, PT, P1 ;  /* 0x0000000f04007c0c */ /* 0x000fe4000bf26310 */
[----:B------:R-:W-:Y:S02]  /*02d0*/  LEA R4, R5, UR6, 0x3 ;  /* 0x0000000605047c11 */ /* 0x000fe4000f8e18ff */
[C---:B------:R-:W-:Y:S02]  /*02e0*/  IADD3 R3, R2.reuse, 0x8, RZ ;  /* 0x0000000802037810 */ /* 0x040fe40007ffe0ff */
[C---:B------:R-:W-:Y:S01]  /*02f0*/  IADD3 R3, R2.reuse, 0x20, RZ ;  /* 0x0000002002037810 */ /* 0x040fe20007ffe0ff */
[----:B------:R0:W-:Y:S01]  /*0300*/  STL [R1+0x1f4], R4 ;  /* 0x0001f40401007387 */ /* 0x0001e20000100800 */
[----:B------:R-:W-:-:S02]  /*0310*/  IADD3 R3, R2, 0x30, RZ ;  /* 0x0000003002037810 */ /* 0x000fc40007ffe0ff */
[C---:B------:R-:W-:Y:S02]  /*0320*/  IADD3 R5, R2.reuse, 0x10, RZ ;  /* 0x0000001002057810 */ /* 0x040fe40007ffe0ff */
[----:B------:R-:W-:Y:S02]  /*0330*/  IADD3 R3, R2, 0x40, RZ ;  /* 0x0000004002037810 */ /* 0x000fe40007ffe0ff */
[----:B------:R-:W-:Y:S02]  /*0340*/  ISETP.LT.U32.AND P1, PT, R0, 0x280, !P1 ;  /* 0x000002800000780c */ /* 0x000fe40004f21070 */
[C---:B------:R-:W-:Y:S02]  /*0350*/  IADD3 R5, R2.reuse, 0x48, RZ ;  /* 0x0000004802057810 */ /* 0x040fe40007ffe0ff */
[C---:B0-----:R-:W-:Y:S02]  /*0360*/  IADD3 R4, R2.reuse, 0x18, RZ ;  /* 0x0000001802047810 */ /* 0x041fe40007ffe0ff */
[----:B------:R-:W-:-:S02]  /*0370*/  IADD3 R4, R2, 0x28, RZ ;  /* 0x0000002802047810 */ /* 0x000fc40007ffe0ff */
[C---:B------:R-:W-:Y:S02]  /*0380*/  IADD3 R4, R2.reuse, 0x38, RZ ;  /* 0x0000003802047810 */ /* 0x040fe40007ffe0ff */
[C---:B------:R-:W-:Y:S02]  /*0390*/  IADD3 R4, R2.reuse, 0x50, RZ ;  /* 0x0000005002047810 */ /* 0x040fe40007ffe0ff */
[----:B------:R-:W-:-:S07]  /*03a0*/  IADD3 R3, R2, 0x58, RZ ;  /* 0x0000005802037810 */ /* 0x000fce0007ffe0ff */
.L_x_2672:
[----:B-12---:R-:W2:Y:S01]  /*03b0*/  LDL R7, [R1+0x1f0] ;  /* 0x0001f00001077983 */ /* 0x006ea20000100800 */
[----:B------:R-:W-:Y:S01]  /*03c0*/  ULDC UR14, c[0x0][0x2a0] ;  /* 0x0000a800000e7ab9 */ /* 0x000fe20000000800 */
[----:B------:R-:W-:Y:S01]  /*03d0*/  IABS R5, UR8 ;  /* 0x0000000800057c13 */ /* 0x000fe20008000000 */
[----:B------:R-:W-:Y:S01]  /*03e0*/  UMOV UR6, URZ ;  /* 0x0000003f00067c82 */ /* 0x000fe20008000000 */
[----:B------:R-:W-:Y:S01]  /*03f0*/  MOV R3, UR14 ;  /* 0x0000000e00037c02 */ /* 0x000fe20008000f00 */
[----:B------:R-:W-:Y:S01]  /*0400*/  UISETP.GE.AND UP4, UPT, UR8, URZ, UPT ;  /* 0x0000003f0800728c */ /* 0x000fe2000bf86270 */
[----:B------:R-:W-:Y:S01]  /*0410*/  R2UR UR13, R5 ;  /* 0x00000000050d72ca */ /* 0x000fe200000e0000 */
[----:B------:R-:W-:Y:S01]  /*0420*/  ULOP3.LUT UR15, UR8, UR14, URZ, 0x3c, !UPT ;  /* 0x0000000e080f7292 */ /* 0x000fe2000f8e3c3f */
[----:B------:R-:W-:Y:S01]  /*0430*/  IABS R3, R3 ;  /* 0x0000000300037213 */ /* 0x000fe20000000000 */
[----:B------:R-:W-:Y:S01]  /*0440*/  ULDC.64 UR18, c[0x0][0x290] ;  /* 0x0000a40000127ab9 */ /* 0x000fe20000000a00 */
[----:B----4-:R-:W-:Y:S01]  /*0450*/  IADD3 R13, R2, 0xa0, RZ ;  /* 0x000000a0020d7810 */ /* 0x010fe20007ffe0ff */
[----:B------:R-:W-:Y:S01]  /*0460*/  UISETP.GE.AND UP5, UPT, UR15, URZ, UPT ;  /* 0x0000003f0f00728c */ /* 0x000fe2000bfa6270 */
[----:B------:R-:W-:Y:S01]  /*0470*/  R2UR UR16, R3 ;  /* 0x00000000031072ca */ /* 0x000fe200000e0000 */
[----:B------:R-:W-:Y:S01]  /*0480*/  UISETP.NE.AND UP0, UPT, UR14, URZ, UPT ;  /* 0x0000003f0e00728c */ /* 0x000fe2000bf05270 */
[----:B------:R-:W-:Y:S01]  /*0490*/  ISETP.GE.U32.AND P3, PT, R13, UR18, PT ;  /* 0x000000120d007c0c */ /* 0x000fe2000bf66070 */
[----:B0-----:R-:W0:Y:S01]  /*04a0*/  @P1 LDC.64 R8, c[0x0][0x288] ;  /* 0x0000a200ff081b82 */ /* 0x001e220000000a00 */
[----:B------:R-:W-:-:S02]  /*04b0*/  SHF.R.S32.HI R19, RZ, 0x1f, R13 ;  /* 0x0000001fff137819 */ /* 0x000fc4000001140d */
[----:B------:R-:W-:Y:S02]  /*04c0*/  CS2R R34, SRZ ;  /* 0x0000000000227805 */ /* 0x000fe4000001ff00 */
[----:B-----5:R-:W-:-:S04]  /*04d0*/  IADD3 R27, R2, 0x60, RZ ;  /* 0x00000060021b7810 */ /* 0x020fc80007ffe0ff */
[----:B------:R-:W-:Y:S01]  /*04e0*/  ISETP.GE.U32.AND P2, PT, R27, UR18, PT ;  /* 0x000000121b007c0c */ /* 0x000fe2000bf46070 */
[----:B------:R-:W1:Y:S01]  /*04f0*/  @P1 LDC.64 R20, c[0x0][0x228] ;  /* 0x00008a00ff141b82 */ /* 0x000e620000000a00 */
[----:B------:R-:W-:Y:S01]  /*0500*/  SHF.R.S32.HI R28, RZ, 0x1f, R27 ;  /* 0x0000001fff1c7819 */ /* 0x000fe2000001141b */
[----:B---3--:R-:W3:Y:S03]  /*0510*/  I2F.RP R3, UR16 ;  /* 0x0000001000037d06 */ /* 0x008ee60008209400 */
[----:B------:R-:W-:-:S03]  /*0520*/  ISETP.GE.AND.EX P2, PT, R28, UR19, PT, P2 ;  /* 0x000000131c007c0c */ /* 0x000fc6000bf46320 */
[----:B------:R-:W4:Y:S01]  /*0530*/  @P1 LDC.64 R16, c[0x0][0x230] ;  /* 0x00008c00ff101b82 */ /* 0x000f220000000a00 */
[----:B------:R-:W-:Y:S01]  /*0540*/  ISETP.GT.U32.OR P2, PT, R0, 0x27f, P2 ;  /* 0x0000027f0000780c */ /* 0x000fe20001744470 */
[----:B---3--:R-:W3:-:S12]  /*0550*/  MUFU.RCP R3, R3 ;  /* 0x0000000300037308 */ /* 0x008ed80000001000 */
[----:B------:R-:W0:Y:S01]  /*0560*/  @!P2 LDC.64 R14, c[0x0][0x288] ;  /* 0x0000a200ff0eab82 */ /* 0x000e220000000a00 */
[----:B---3--:R-:W-:Y:S02]  /*0570*/  IADD3 R4, R3, 0xffffffe, RZ ;  /* 0x0ffffffe03047810 */ /* 0x008fe40007ffe0ff */
[----:B------:R-:W-:-:S04]  /*0580*/  SHF.R.S32.HI R3, RZ, 0x1f, R13 ;  /* 0x0000001fff037819 */ /* 0x000fc8000001140d */
[----:B------:R-:W3:Y:S01]  /*0590*/  F2I.FTZ.U32.TRUNC.NTZ R4, R4 ;  /* 0x0000000400047305 */ /* 0x000ee2000021f000 */
[----:B------:R-:W-:-:S04]  /*05a0*/  ISETP.GE.AND.EX P3, PT, R3, UR19, PT, P3 ;  /* 0x0000001303007c0c */ /* 0x000fc8000bf66330 */
[----:B------:R-:W-:Y:S01]  /*05b0*/  ISETP.GT.U32.OR P3, PT, R0, 0x27f, P3 ;  /* 0x0000027f0000780c */ /* 0x000fe20001f64470 */
[----:B0-----:R-:W-:-:S04]  /*05c0*/  @!P2 IMAD R28, R28, R14, RZ ;  /* 0x0000000e1c1ca224 */ /* 0x001fc800078e02ff */
[----:B------:R-:W-:Y:S01]  /*05d0*/  @!P2 IMAD R28, R27, R15, R28 ;  /* 0x0000000f1b1ca224 */ /* 0x000fe200078e021c */
[----:B---3--:R-:W-:-:S07]  /*05e0*/  R2UR UR7, R4 ;  /* 0x00000000040772ca */ /* 0x008fce00000e0000 */
[----:B------:R-:W0:Y:S08]  /*05f0*/  @!P3 LDC.64 R24, c[0x0][0x288] ;  /* 0x0000a200ff18bb82 */ /* 0x000e300000000a00 */
[----:B------:R-:W3:Y:S01]  /*0600*/  @!P3 LDC.64 R10, c[0x0][0x228] ;  /* 0x00008a00ff0abb82 */ /* 0x000ee20000000a00 */
[----:B------:R-:W-:-:S04]  /*0610*/  UIADD3 UR5, URZ, -UR7, URZ ;  /* 0x800000073f057290 */ /* 0x000fc8000fffe03f */
[----:B------:R-:W-:-:S03]  /*0620*/  UIMAD UR5, UR5, UR16, URZ ;  /* 0x00000010050572a4 */ /* 0x000fc6000f8e023f */
[----:B------:R-:W3:Y:S01]  /*0630*/  @!P3 LDC.64 R22, c[0x0][0x230] ;  /* 0x00008c00ff16bb82 */ /* 0x000ee20000000a00 */
[----:B------:R-:W-:-:S04]  /*0640*/  UIMAD.WIDE.U32 UR6, UR7, UR5, UR6 ;  /* 0x00000005070672a5 */ /* 0x000fc8000f8e0006 */
[----:B------:R-:W-:Y:S01]  /*0650*/  UIMAD.WIDE.U32 UR6, UR7, UR13, URZ ;  /* 0x0000000d070672a5 */ /* 0x000fe2000f8e003f */
[----:B0-----:R-:W-:-:S03]  /*0660*/  @!P3 IMAD R30, R19, R24, RZ ;  /* 0x00000018131eb224 */ /* 0x001fc600078e02ff */
[----:B------:R-:W-:Y:S01]  /*0670*/  UIADD3 UR5, -UR7, URZ, URZ ;  /* 0x0000003f07057290 */ /* 0x000fe2000fffe13f */
[----:B------:R-:W0:Y:S01]  /*0680*/  @!P2 LDC.64 R18, c[0x0][0x230] ;  /* 0x00008c00ff12ab82 */ /* 0x000e220000000a00 */
[----:B------:R-:W-:Y:S02]  /*0690*/  @!P3 IMAD R30, R13, R25, R30 ;  /* 0x000000190d1eb224 */ /* 0x000fe400078e021e */
[----:B------:R-:W-:Y:S02]  /*06a0*/  UIMAD UR5, UR16, UR5, UR13 ;  /* 0x00000005100572a4 */ /* 0x000fe4000f8e020d */
[----:B------:R-:W-:Y:S02]  /*06b0*/  ULOP3.LUT UR13, URZ, UR14, URZ, 0x33, !UPT ;  /* 0x0000000e3f0d7292 */ /* 0x000fe4000f8e333f */
[----:B------:R-:W-:Y:S01]  /*06c0*/  UISETP.GT.U32.AND UP2, UPT, UR16, UR5, UPT ;  /* 0x000000051000728c */ /* 0x000fe2000bf44070 */
[----:B------:R-:W-:-:S10]  /*06d0*/  ULDC.64 UR14, c[0x0][0x298] ;  /* 0x0000a600000e7ab9 */ /* 0x000fd40000000a00 */
[----:B------:R-:W-:Y:S02]  /*06e0*/  @!UP2 UIADD3 UR5, UR5, -UR16, URZ ;  /* 0x800000100505a290 */ /* 0x000fe4000fffe03f */
[----:B------:R-:W-:Y:S02]  /*06f0*/  @!UP2 UIADD3 UR7, UR7, 0x1, URZ ;  /* 0x000000010707a890 */ /* 0x000fe4000fffe03f */
[----:B------:R-:W-:Y:S02]  /*0700*/  UIADD3 UR6, UR5, -UR16, URZ ;  /* 0x8000001005067290 */ /* 0x000fe4000fffe03f */
[----:B------:R-:W-:Y:S02]  /*0710*/  UISETP.GE.U32.AND UP1, UPT, UR5, UR16, UPT ;  /* 0x000000100500728c */ /* 0x000fe4000bf26070 */
[----:B------:R-:W-:-:S04]  /*0720*/  UISETP.GT.U32.AND UP3, UPT, UR16, UR5, UPT ;  /* 0x000000051000728c */ /* 0x000fc8000bf64070 */
[----:B------:R-:W-:-:S04]  /*0730*/  USEL UR5, UR6, UR5, !UP3 ;  /* 0x0000000506057287 */ /* 0x000fc8000d800000 */
[----:B------:R-:W-:Y:S02]  /*0740*/  @!UP4 UIADD3 UR5, -UR5, URZ, URZ ;  /* 0x0000003f0505c290 */ /* 0x000fe4000fffe13f */
[----:B------:R-:W-:Y:S02]  /*0750*/  @UP1 UIADD3 UR7, UR7, 0x1, URZ ;  /* 0x0000000107071890 */ /* 0x000fe4000fffe03f */
[----:B------:R-:W-:Y:S02]  /*0760*/  USEL UR16, UR13, UR5, !UP0 ;  /* 0x000000050d107287 */ /* 0x000fe4000c000000 */
[----:B------:R-:W-:Y:S02]  /*0770*/  @!UP5 UIADD3 UR7, -UR7, URZ, URZ ;  /* 0x0000003f0707d290 */ /* 0x000fe4000fffe13f */
[----:B------:R-:W-:Y:S02]  /*0780*/  UIMAD UR17, UR16, 0xa0, URZ ;  /* 0x000000a0101178a4 */ /* 0x000fe4000f8e023f */
[----:B------:R-:W-:-:S04]  /*0790*/  USEL UR7, UR13, UR7, !UP0 ;  /* 0x000000070d077287 */ /* 0x000fc8000c000000 */
[----:B------:R-:W-:Y:S01]  /*07a0*/  MOV R6, UR17 ;  /* 0x0000001100067c02 */ /* 0x000fe20008000f00 */
[----:B------:R-:W-:-:S04]  /*07b0*/  USHF.R.S32.HI UR5, URZ, 0x1f, UR7 ;  /* 0x0000001f3f057899 */ /* 0x000fc80008011407 */
[----:B------:R-:W-:-:S04]  /*07c0*/  UIMAD UR5, UR5, UR14, URZ ;  /* 0x0000000e050572a4 */ /* 0x000fc8000f8e023f */
[----:B------:R-:W-:Y:S01]  /*07d0*/  UIMAD UR5, UR7, UR15, UR5 ;  /* 0x0000000f070572a4 */ /* 0x000fe2000f8e0205 */
[----:B--2---:R-:W-:Y:S02]  /*07e0*/  SHF.R.S32.HI R3, RZ, 0x1f, R7 ;  /* 0x0000001fff037819 */ /* 0x004fe40000011407 */
[----:B------:R-:W-:Y:S02]  /*07f0*/  IADD3 R4, P0, R7, UR17, RZ ;  /* 0x0000001107047c10 */ /* 0x000fe4000ff1e0ff */
[----:B------:R-:W-:Y:S02]  /*0800*/  SHF.R.S32.HI R7, RZ, 0x1f, R2 ;  /* 0x0000001fff077819 */ /* 0x000fe40000011402 */
[----:B------:R-:W-:Y:S02]  /*0810*/  LEA.HI.X.SX32 R5, R6, R3, 0x1, P0 ;  /* 0x0000000306057211 */ /* 0x000fe400000f0eff */
[----:B------:R-:W-:Y:S01]  /*0820*/  MOV R3, UR14 ;  /* 0x0000000e00037c02 */ /* 0x000fe20008000f00 */
[----:B------:R-:W-:-:S04]  /*0830*/  @P1 IMAD R6, R7, R8, RZ ;  /* 0x0000000807061224 */ /* 0x000fc800078e02ff */
[----:B------:R-:W-:Y:S01]  /*0840*/  IMAD.WIDE.U32 R4, R3, UR7, R4 ;  /* 0x0000000703047c25 */ /* 0x000fe2000f8e0004 */
[C---:B------:R-:W-:Y:S02]  /*0850*/  IADD3 R3, R2.reuse, 0x68, RZ ;  /* 0x0000006802037810 */ /* 0x040fe40007ffe0ff */
[----:B------:R-:W-:Y:S02]  /*0860*/  CS2R R36, SRZ ;  /* 0x0000000000247805 */ /* 0x000fe4000001ff00 */
[----:B------:R-:W-:Y:S01]  /*0870*/  CS2R R38, SRZ ;  /* 0x0000000000267805 */ /* 0x000fe2000001ff00 */
[----:B------:R-:W-:Y:S01]  /*0880*/  @P1 IMAD R29, R2, R9, R6 ;  /* 0x00000009021d1224 */ /* 0x000fe200078e0206 */
[----:B------:R-:W-:Y:S01]  /*0890*/  IADD3 R7, R5, UR5, RZ ;  /* 0x0000000505077c10 */ /* 0x000fe2000fffe0ff */
[----:B------:R-:W-:Y:S01]  /*08a0*/  ULDC.64 UR6, c[0x0][0x248] ;  /* 0x0000920000067ab9 */ /* 0x000fe20000000a00 */
[----:B------:R-:W-:Y:S02]  /*08b0*/  @P1 MOV R6, R4 ;  /* 0x0000000400061202 */ /* 0x000fe40000000f00 */
[----:B------:R-:W-:-:S02]  /*08c0*/  ISETP.GE.U32.AND P4, PT, R3, UR18, PT ;  /* 0x0000001203007c0c */ /* 0x000fc4000bf86070 */
[----:B------:R-:W-:Y:S01]  /*08d0*/  SHF.R.S32.HI R26, RZ, 0x1f, R3 ;  /* 0x0000001fff1a7819 */ /* 0x000fe20000011403 */
[----:B------:R-:W-:-:S03]  /*08e0*/  @P1 IMAD.WIDE.U32 R8, R2, R8, R6 ;  /* 0x0000000802081225 */ /* 0x000fc600078e0006 */
[----:B------:R-:W-:Y:S02]  /*08f0*/  ISETP.GE.AND.EX P4, PT, R26, UR19, PT, P4 ;  /* 0x000000131a007c0c */ /* 0x000fe4000bf86340 */
[----:B------:R-:W-:Y:S02]  /*0900*/  @P1 IADD3 R29, R9, R29, RZ ;  /* 0x0000001d091d1210 */ /* 0x000fe40007ffe0ff */
[C---:B------:R-:W-:Y:S02]  /*0910*/  @P1 SHF.L.U32 R12, R8.reuse, 0x2, RZ ;  /* 0x00000002080c1819 */ /* 0x040fe400000006ff */
[----:B------:R-:W-:Y:S02]  /*0920*/  @P1 SHF.L.U64.HI R29, R8, 0x2, R29 ;  /* 0x00000002081d1819 */ /* 0x000fe4000001021d */
[----:B------:R-:W-:Y:S02]  /*0930*/  @!P3 MOV R8, R4 ;  /* 0x000000040008b202 */ /* 0x000fe40000000f00 */
[----:B------:R-:W-:-:S02]  /*0940*/  @!P3 MOV R9, R7 ;  /* 0x000000070009b202 */ /* 0x000fc40000000f00 */
[C---:B-1----:R-:W-:Y:S02]  /*0950*/  @P1 IADD3 R32, P5, R12.reuse, R20, RZ ;  /* 0x000000140c201210 */ /* 0x042fe40007fbe0ff */
[----:B----4-:R-:W-:Y:S01]  /*0960*/  @P1 IADD3 R44, P0, R12, R16, RZ ;  /* 0x000000100c2c1210 */ /* 0x010fe20007f1e0ff */
[----:B------:R-:W-:Y:S01]  /*0970*/  @!P3 IMAD.WIDE.U32 R24, R13, R24, R8 ;  /* 0x000000180d18b225 */ /* 0x000fe200078e0008 */
[C---:B------:R-:W-:Y:S01]  /*0980*/  @P1 IADD3.X R33, R29.reuse, R21, RZ, P5, !PT ;  /* 0x000000151d211210 */ /* 0x040fe20002ffe4ff */
[----:B------:R-:W1:Y:S01]  /*0990*/  @!P2 LDC.64 R12, c[0x0][0x228] ;  /* 0x00008a00ff0cab82 */ /* 0x000e620000000a00 */
[----:B------:R-:W-:Y:S02]  /*09a0*/  @P1 IADD3.X R45, R29, R17, RZ, P0, !PT ;  /* 0x000000111d2d1210 */ /* 0x000fe400007fe4ff */
[----:B------:R-:W-:Y:S02]  /*09b0*/  @!P3 IADD3 R20, R25, R30, RZ ;  /* 0x0000001e1914b210 */ /* 0x000fe40007ffe0ff */
[----:B------:R-:W-:-:S02]  /*09c0*/  CS2R R30, SRZ ;  /* 0x00000000001e7805 */ /* 0x000fc4000001ff00 */
[C---:B------:R-:W-:Y:S01]  /*09d0*/  @!P3 SHF.L.U32 R21, R24.reuse, 0x2, RZ ;  /* 0x000000021815b819 */ /* 0x040fe200000006ff */
[----:B------:R2:W-:Y:S01]  /*09e0*/  @P1 STL.64 [R1+0x20], R32 ;  /* 0x0000202001001387 */ /* 0x0005e20000100a00 */
[----:B------:R-:W-:Y:S02]  /*09f0*/  @!P3 SHF.L.U64.HI R20, R24, 0x2, R20 ;  /* 0x000000021814b819 */ /* 0x000fe40000010214 */
[C---:B---3--:R-:W-:Y:S02]  /*0a00*/  @!P3 IADD3 R10, P6, R21.reuse, R10, RZ ;  /* 0x0000000a150ab210 */ /* 0x048fe40007fde0ff */
[----:B------:R-:W-:Y:S02]  /*0a10*/  @!P3 IADD3 R22, P5, R21, R22, RZ ;  /* 0x000000161516b210 */ /* 0x000fe40007fbe0ff */
[C---:B------:R-:W-:Y:S02]  /*0a20*/  @!P3 IADD3.X R11, R20.reuse, R11, RZ, P6, !PT ;  /* 0x0000000b140bb210 */ /* 0x040fe400037fe4ff */
[----:B------:R-:W-:-:S02]  /*0a30*/  @!P3 IADD3.X R23, R20, R23, RZ, P5, !PT ;  /* 0x000000171417b210 */ /* 0x000fc40002ffe4ff */
[----:B------:R-:W-:Y:S01]  /*0a40*/  @!P2 MOV R16, R4 ;  /* 0x000000040010a202 */ /* 0x000fe20000000f00 */
[----:B------:R-:W3:Y:S01]  /*0a50*/  @!P3 LDG.E.64 R30, desc[UR22][R10.64] ;  /* 0x000000160a1eb981 */ /* 0x000ee2000c1e1b00 */
[----:B------:R-:W-:Y:S02]  /*0a60*/  @!P2 MOV R17, R7 ;  /* 0x000000070011a202 */ /* 0x000fe40000000f00 */
[----:B------:R-:W-:Y:S01]  /*0a70*/  ISETP.GT.U32.OR P4, PT, R0, 0x27f, P4 ;  /* 0x0000027f0000780c */ /* 0x000fe20002784470 */
[----:B------:R4:W4:Y:S01]  /*0a80*/  @!P3 LDG.E.64 R34, desc[UR22][R22.64] ;  /* 0x000000161622b981 */ /* 0x000922000c1e1b00 */
[C---:B------:R-:W-:Y:S01]  /*0a90*/  IADD3 R24, R2.reuse, 0x70, RZ ;  /* 0x0000007002187810 */ /* 0x040fe20007ffe0ff */
[----:B------:R-:W-:Y:S01]  /*0aa0*/  @!P2 IMAD.WIDE.U32 R14, R27, R14, R16 ;  /* 0x0000000e1b0ea225 */ /* 0x000fe200078e0010 */
[----:B------:R-:W-:Y:S02]  /*0ab0*/  IADD3 R21, R2, 0x78, RZ ;  /* 0x0000007802157810 */ /* 0x000fe40007ffe0ff */
[----:B------:R-:W-:-:S02]  /*0ac0*/  ISETP.GE.U32.AND P0, PT, R24, UR18, PT ;  /* 0x0000001218007c0c */ /* 0x000fc4000bf06070 */
[----:B------:R-:W-:Y:S02]  /*0ad0*/  @!P2 IADD3 R17, R15, R28, RZ ;  /* 0x0000001c0f11a210 */ /* 0x000fe40007ffe0ff */
[C---:B------:R-:W-:Y:S02]  /*0ae0*/  @!P2 SHF.L.U32 R15, R14.reuse, 0x2, RZ ;  /* 0x000000020e0fa819 */ /* 0x040fe400000006ff */
[----:B------:R-:W-:Y:S01]  /*0af0*/  @!P2 SHF.L.U64.HI R16, R14, 0x2, R17 ;  /* 0x000000020e10a819 */ /* 0x000fe20000010211 */
[----:B------:R-:W2:Y:S01]  /*0b00*/  @!P4 LDC.64 R8, c[0x0][0x288] ;  /* 0x0000a200ff08cb82 */ /* 0x000ea20000000a00 */
[C---:B0-----:R-:W-:Y:S02]  /*0b10*/  @!P2 IADD3 R18, P5, R15.reuse, R18, RZ ;  /* 0x000000120f12a210 */ /* 0x041fe40007fbe0ff */
[----:B-1----:R-:W-:Y:S02]  /*0b20*/  @!P2 IADD3 R12, P6, R15, R12, RZ ;  /* 0x0000000c0f0ca210 */ /* 0x002fe40007fde0ff */
[----:B------:R-:W-:-:S02]  /*0b30*/  @!P2 IADD3.X R19, R16, R19, RZ, P5, !PT ;  /* 0x000000131013a210 */ /* 0x000fc40002ffe4ff */
[----:B------:R-:W-:Y:S01]  /*0b40*/  @!P2 IADD3.X R13, R16, R13, RZ, P6, !PT ;  /* 0x0000000d100da210 */ /* 0x000fe200037fe4ff */
[----:B--2---:R-:W0:Y:S01]  /*0b50*/  @!P4 LDC.64 R32, c[0x0][0x230] ;  /* 0x00008c00ff20cb82 */ /* 0x004e220000000a00 */
[----:B------:R-:W-:Y:S02]  /*0b60*/  @!P4 MOV R14, R4 ;  /* 0x00000004000ec202 */ /* 0x000fe40000000f00 */
[----:B------:R-:W-:Y:S02]  /*0b70*/  @!P4 MOV R15, R7 ;  /* 0x00000007000fc202 */ /* 0x000fe40000000f00 */
[----:B------:R-:W-:Y:S02]  /*0b80*/  SHF.R.S32.HI R25, RZ, 0x1f, R24 ;  /* 0x0000001fff197819 */ /* 0x000fe40000011418 */
[----:B------:R-:W-:Y:S01]  /*0b90*/  ISETP.GE.U32.AND P5, PT, R21, UR18, PT ;  /* 0x0000001215007c0c */ /* 0x000fe2000bfa6070 */
[----:B------:R-:W1:Y:S01]  /*0ba0*/  @!P4 LDC.64 R16, c[0x0][0x228] ;  /* 0x00008a00ff10cb82 */ /* 0x000e620000000a00 */
[----:B------:R-:W-:-:S04]  /*0bb0*/  ISETP.GE.AND.EX P0, PT, R25, UR19, PT, P0 ;  /* 0x0000001319007c0c */ /* 0x000fc8000bf06300 */
[----:B------:R-:W-:Y:S01]  /*0bc0*/  ISETP.GT.U32.OR P0, PT, R0, 0x27f, P0 ;  /* 0x0000027f0000780c */ /* 0x000fe20000704470 */
[----:B------:R-:W-:-:S04]  /*0bd0*/  @!P4 IMAD R20, R26, R8, RZ ;  /* 0x000000081a14c224 */ /* 0x000fc800078e02ff */
[C---:B------:R-:W-:Y:S02]  /*0be0*/  @!P4 IMAD R20, R3.reuse, R9, R20 ;  /* 0x000000090314c224 */ /* 0x040fe400078e0214 */
[----:B------:R-:W-:Y:S01]  /*0bf0*/  @!P4 IMAD.WIDE.U32 R8, R3, R8, R14 ;  /* 0x000000080308c225 */ /* 0x000fe200078e000e */
[----:B------:R-:W-:-:S05]  /*0c00*/  SHF.R.S32.HI R3, RZ, 0x1f, R21 ;  /* 0x0000001fff037819 */ /* 0x000fca0000011415 */
[----:B------:R-:W2:Y:S01]  /*0c10*/  @!P0 LDC.64 R14, c[0x0][0x288] ;  /* 0x0000a200ff0e8b82 */ /* 0x000ea20000000a00 */
[----:B------:R-:W-:Y:S02]  /*0c20*/  @!P4 IADD3 R20, R9, R20, RZ ;  /* 0x000000140914c210 */ /* 0x000fe40007ffe0ff */
[C---:B------:R-:W-:Y:S02]  /*0c30*/  @!P4 SHF.L.U32 R26, R8.reuse, 0x2, RZ ;  /* 0x00000002081ac819 */ /* 0x040fe400000006ff */
[----:B------:R-:W-:Y:S01]  /*0c40*/  @!P4 SHF.L.U64.HI R20, R8, 0x2, R20 ;  /* 0x000000020814c819 */ /* 0x000fe20000010214 */
[----:B---3--:R3:W-:Y:S01]  /*0c50*/  STL.64 [R1+0x148], R30 ;  /* 0x0001481e01007387 */ /* 0x0087e20000100a00 */
[----:B0-----:R-:W-:Y:S01]  /*0c60*/  @!P4 IADD3 R32, P6, R26, R32, RZ ;  /* 0x000000201a20c210 */ /* 0x001fe20007fde0ff */
[----:B--2---:R-:W-:Y:S01]  /*0c70*/  @!P0 IMAD R25, R25, R14, RZ ;  /* 0x0000000e19198224 */ /* 0x004fe200078e02ff */
[----:B----4-:R-:W-:Y:S01]  /*0c80*/  @!P0 MOV R22, R4 ;  /* 0x0000000400168202 */ /* 0x010fe20000000f00 */
[----:B------:R0:W-:Y:S01]  /*0c90*/  STL.64 [R1+0x1a8], R34 ;  /* 0x0001a82201007387 */ /* 0x0001e20000100a00 */
[----:B------:R-:W-:Y:S01]  /*0ca0*/  @!P0 MOV R23, R7 ;  /* 0x0000000700178202 */ /* 0x000fe20000000f00 */
[----:B------:R-:W2:Y:S01]  /*0cb0*/  @!P0 LDC.64 R28, c[0x0][0x230] ;  /* 0x00008c00ff1c8b82 */ /* 0x000ea20000000a00 */
[----:B------:R-:W-:-:S02]  /*0cc0*/  ISETP.GE.AND.EX P5, PT, R3, UR19, PT, P5 ;  /* 0x0000001303007c0c */ /* 0x000fc4000bfa6350 */
[----:B------:R-:W-:Y:S02]  /*0cd0*/  IADD3 R8, R2, 0x80, RZ ;  /* 0x0000008002087810 */ /* 0x000fe40007ffe0ff */
[----:B---3--:R-:W-:Y:S02]  /*0ce0*/  CS2R R30, SRZ ;  /* 0x00000000001e7805 */ /* 0x008fe4000001ff00 */
[----:B------:R-:W-:Y:S02]  /*0cf0*/  @!P4 IADD3.X R33, R20, R33, RZ, P6, !PT ;  /* 0x000000211421c210 */ /* 0x000fe400037fe4ff */
[----:B------:R-:W-:Y:S02]  /*0d00*/  ISETP.GT.U32.OR P5, PT, R0, 0x27f, P5 ;  /* 0x0000027f0000780c */ /* 0x000fe40002fa4470 */
[----:B0-----:R-:W-:Y:S01]  /*0d10*/  CS2R R34, SRZ ;  /* 0x0000000000227805 */ /* 0x001fe2000001ff00 */
[----:B------:R0:W3:Y:S05]  /*0d20*/  @!P2 LDG.E.64 R30, desc[UR22][R18.64] ;  /* 0x00000016121ea981 */ /* 0x0000ea000c1e1b00 */
[----:B------:R-:W4:Y:S01]  /*0d30*/  @!P2 LDG.E.64 R34, desc[UR22][R12.64] ;  /* 0x000000160c22a981 */ /* 0x000f22000c1e1b00 */
[----:B-1----:R-:W-:-:S03]  /*0d40*/  @!P4 IADD3 R16, P6, R26, R16, RZ ;  /* 0x000000101a10c210 */ /* 0x002fc60007fde0ff */
[----:B------:R1:W2:Y:S01]  /*0d50*/  @!P4 LDG.E.64 R36, desc[UR22][R32.64] ;  /* 0x000000162024c981 */ /* 0x0002a2000c1e1b00 */
[----:B------:R-:W-:Y:S01]  /*0d60*/  @!P4 IADD3.X R17, R20, R17, RZ, P6, !PT ;  /* 0x000000111411c210 */ /* 0x000fe200037fe4ff */
[----:B------:R-:W-:Y:S01]  /*0d70*/  @!P0 IMAD R20, R24, R15, R25 ;  /* 0x0000000f18148224 */ /* 0x000fe200078e0219 */
[----:B------:R-:W-:Y:S01]  /*0d80*/  ISETP.GE.U32.AND P3, PT, R8, UR18, PT ;  /* 0x0000001208007c0c */ /* 0x000fe2000bf66070 */
[----:B------:R-:W-:Y:S01]  /*0d90*/  @!P0 IMAD.WIDE.U32 R14, R24, R14, R22 ;  /* 0x0000000e180e8225 */ /* 0x000fe200078e0016 */
[----:B------:R-:W-:Y:S01]  /*0da0*/  SHF.R.S32.HI R9, RZ, 0x1f, R8 ;  /* 0x0000001fff097819 */ /* 0x000fe20000011408 */
[----:B------:R-:W2:Y:S08]  /*0db0*/  @!P0 LDC.64 R24, c[0x0][0x228] ;  /* 0x00008a00ff188b82 */ /* 0x000eb00000000a00 */
[----:B------:R-:W2:Y:S08]  /*0dc0*/  @!P5 LDC.64 R10, c[0x0][0x288] ;  /* 0x0000a200ff0adb82 */ /* 0x000eb00000000a00 */
[----:B0-----:R-:W0:Y:S01]  /*0dd0*/  @!P5 LDC.64 R18, c[0x0][0x230] ;  /* 0x00008c00ff12db82 */ /* 0x001e220000000a00 */
[----:B---3--:R-:W-:Y:S01]  /*0de0*/  STL.64 [R1+0x68], R30 ;  /* 0x0000681e01007387 */ /* 0x008fe20000100a00 */
[----:B-1----:R-:W-:-:S06]  /*0df0*/  CS2R R32, SRZ ;  /* 0x0000000000207805 */ /* 0x002fcc000001ff00 */
[----:B------:R-:W1:Y:S01]  /*0e00*/  @!P5 LDC.64 R22, c[0x0][0x228] ;  /* 0x00008a00ff16db82 */ /* 0x000e620000000a00 */
[----:B----4-:R3:W-:Y:S02]  /*0e10*/  STL.64 [R1+0xc0], R34 ;  /* 0x0000c02201007387 */ /* 0x0107e40000100a00 */
[----:B---3--:R-:W-:-:S06]  /*0e20*/  CS2R R34, SRZ ;  /* 0x0000000000227805 */ /* 0x008fcc000001ff00 */
[----:B------:R-:W3:Y:S01]  /*0e30*/  @!P4 LDG.E.64 R34, desc[UR22][R16.64] ;  /* 0x000000161022c981 */ /* 0x000ee2000c1e1b00 */
[----:B------:R-:W-:Y:S02]  /*0e40*/  @!P0 IADD3 R12, R15, R20, RZ ;  /* 0x000000140f0c8210 */ /* 0x000fe40007ffe0ff */
[C---:B------:R-:W-:Y:S02]  /*0e50*/  @!P0 SHF.L.U32 R20, R14.reuse, 0x2, RZ ;  /* 0x000000020e148819 */ /* 0x040fe400000006ff */
[----:B------:R-:W-:Y:S02]  /*0e60*/  @!P0 SHF.L.U64.HI R14, R14, 0x2, R12 ;  /* 0x000000020e0e8819 */ /* 0x000fe4000001020c */
[----:B--2---:R-:W-:-:S04]  /*0e70*/  @!P0 IADD3 R28, P6, R20, R28, RZ ;  /* 0x0000001c141c8210 */ /* 0x004fc80007fde0ff */
[----:B------:R-:W-:Y:S02]  /*0e80*/  @!P0 IADD3.X R29, R14, R29, RZ, P6, !PT ;  /* 0x0000001d0e1d8210 */ /* 0x000fe400037fe4ff */
[----:B------:R-:W-:-:S04]  /*0e90*/  @!P0 IADD3 R24, P6, R20, R24, RZ ;  /* 0x0000001814188210 */ /* 0x000fc80007fde0ff */
[----:B------:R-:W-:-:S05]  /*0ea0*/  @!P0 IADD3.X R25, R14, R25, RZ, P6, !PT ;  /* 0x000000190e198210 */ /* 0x000fca00037fe4ff */
[----:B------:R-:W2:Y:S01]  /*0eb0*/  @!P0 LDG.E.64 R32, desc[UR22][R24.64] ;  /* 0x0000001618208981 */ /* 0x000ea2000c1e1b00 */
[----:B------:R-:W-:-:S04]  /*0ec0*/  ISETP.GE.AND.EX P3, PT, R9, UR19, PT, P3 ;  /* 0x0000001309007c0c */ /* 0x000fc8000bf66330 */
[----:B------:R-:W-:Y:S01]  /*0ed0*/  ISETP.GT.U32.OR P3, PT, R0, 0x27f, P3 ;  /* 0x0000027f0000780c */ /* 0x000fe20001f64470 */
[----:B---3--:R3:W-:-:S12]  /*0ee0*/  STL.64 [R1+0xd8], R34 ;  /* 0x0000d82201007387 */ /* 0x0087d80000100a00 */
[----:B------:R-:W4:Y:S01]  /*0ef0*/  @!P3 LDC.64 R26, c[0x0][0x288] ;  /* 0x0000a200ff1abb82 */ /* 0x000f220000000a00 */
[----:B---3--:R-:W-:-:S06]  /*0f00*/  CS2R R34, SRZ ;  /* 0x0000000000227805 */ /* 0x008fcc000001ff00 */
[----:B------:R-:W3:Y:S01]  /*0f10*/  @!P0 LDG.E.64 R34, desc[UR22][R28.64] ;  /* 0x000000161c228981 */ /* 0x000ee2000c1e1b00 */
[----:B------:R-:W-:Y:S01]  /*0f20*/  @!P5 IMAD R15, R3, R10, RZ ;  /* 0x0000000a030fd224 */ /* 0x000fe200078e02ff */
[----:B------:R-:W-:Y:S02]  /*0f30*/  @!P5 MOV R12, R4 ;  /* 0x00000004000cd202 */ /* 0x000fe40000000f00 */
[----:B------:R-:W-:Y:S01]  /*0f40*/  @!P5 MOV R13, R7 ;  /* 0x00000007000dd202 */ /* 0x000fe20000000f00 */
[C---:B------:R-:W-:Y:S02]  /*0f50*/  @!P5 IMAD R15, R21.reuse, R11, R15 ;  /* 0x0000000b150fd224 */ /* 0x040fe400078e020f */
[----:B------:R-:W-:Y:S01]  /*0f60*/  @!P5 IMAD.WIDE.U32 R10, R21, R10, R12 ;  /* 0x0000000a150ad225 */ /* 0x000fe200078e000c */
[----:B------:R-:W-:Y:S01]  /*0f70*/  STL.64 [R1+0x70], R36 ;  /* 0x0000702401007387 */ /* 0x000fe20000100a00 */
[----:B------:R-:W-:Y:S01]  /*0f80*/  IADD3 R30, R2, 0x88, RZ ;  /* 0x00000088021e7810 */ /* 0x000fe20007ffe0ff */
[----:B------:R-:W2:Y:S02]  /*0f90*/  @!P3 LDC.64 R12, c[0x0][0x230] ;  /* 0x00008c00ff0cbb82 */ /* 0x000ea40000000a00 */
[----:B------:R-:W-:-:S02]  /*0fa0*/  @!P5 IADD3 R15, R11, R15, RZ ;  /* 0x0000000f0b0fd210 */ /* 0x000fc40007ffe0ff */
[C---:B------:R-:W-:Y:S01]  /*0fb0*/  @!P5 SHF.L.U32 R31, R10.reuse, 0x2, RZ ;  /* 0x000000020a1fd819 */ /* 0x040fe200000006ff */
[----:B----4-:R-:W-:Y:S01]  /*0fc0*/  @!P3 IMAD R11, R9, R26, RZ ;  /* 0x0000001a090bb224 */ /* 0x010fe200078e02ff */
[----:B------:R-:W-:Y:S02]  /*0fd0*/  @!P5 SHF.L.U64.HI R9, R10, 0x2, R15 ;  /* 0x000000020a09d819 */ /* 0x000fe4000001020f */
[----:B0-----:R-:W-:Y:S01]  /*0fe0*/  @!P5 IADD3 R18, P6, R31, R18, RZ ;  /* 0x000000121f12d210 */ /* 0x001fe20007fde0ff */
[----:B------:R-:W0:Y:S03]  /*0ff0*/  @!P3 LDC.64 R20, c[0x0][0x228] ;  /* 0x00008a00ff14bb82 */ /* 0x000e260000000a00 */
[----:B------:R-:W-:Y:S02]  /*1000*/  @!P5 IADD3.X R19, R9, R19, RZ, P6, !PT ;  /* 0x000000130913d210 */ /* 0x000fe400037fe4ff */
[----:B-1----:R-:W-:-:S04]  /*1010*/  @!P5 IADD3 R22, P6, R31, R22, RZ ;  /* 0x000000161f16d210 */ /* 0x002fc80007fde0ff */
[----:B------:R-:W-:Y:S02]  /*1020*/  @!P5 IADD3.X R23, R9, R23, RZ, P6, !PT ;  /* 0x000000170917d210 */ /* 0x000fe400037fe4ff */
[----:B------:R-:W-:Y:S02]  /*1030*/  ISETP.GE.U32.AND P2, PT, R30, UR18, PT ;  /* 0x000000121e007c0c */ /* 0x000fe4000bf46070 */
[----:B------:R-:W-:-:S04]  /*1040*/  SHF.R.S32.HI R3, RZ, 0x1f, R30 ;  /* 0x0000001fff037819 */ /* 0x000fc8000001141e */
[----:B------:R-:W-:-:S04]  /*1050*/  ISETP.GE.AND.EX P2, PT, R3, UR19, PT, P2 ;  /* 0x0000001303007c0c */ /* 0x000fc8000bf46320 */
[----:B------:R-:W-:Y:S01]  /*1060*/  ISETP.GT.U32.OR P2, PT, R0, 0x27f, P2 ;  /* 0x0000027f0000780c */ /* 0x000fe20001744470 */
[----:B---3--:R-:W-:Y:S01]  /*1070*/  STL.64 [R1+0xa0], R34 ;  /* 0x0000a02201007387 */ /* 0x008fe20000100a00 */
[----:B------:R-:W-:Y:S01]  /*1080*/  @!P3 IMAD R27, R8, R27, R11 ;  /* 0x0000001b081bb224 */ /* 0x000fe200078e020b */
[----:B------:R-:W-:-:S10]  /*1090*/  @!P3 MOV R14, R4 ;  /* 0x00000004000eb202 */ /* 0x000fd40000000f00 */
[----:B------:R-:W1:Y:S01]  /*10a0*/  @!P2 LDC.64 R10, c[0x0][0x288] ;  /* 0x0000a200ff0aab82 */ /* 0x000e620000000a00 */
[----:B--2---:R2:W-:Y:S01]  /*10b0*/  STL.64 [R1+0xe0], R32 ;  /* 0x0000e02001007387 */ /* 0x0045e20000100a00 */
[----:B------:R-:W-:-:S06]  /*10c0*/  @!P3 MOV R15, R7 ;  /* 0x00000007000fb202 */ /* 0x000fcc0000000f00 */
[----:B------:R-:W3:Y:S01]  /*10d0*/  @!P2 LDC.64 R16, c[0x0][0x230] ;  /* 0x00008c00ff10ab82 */ /* 0x000ee20000000a00 */
[----:B--2---:R-:W-:-:S06]  /*10e0*/  CS2R R32, SRZ ;  /* 0x0000000000207805 */ /* 0x004fcc000001ff00 */
[----:B------:R-:W2:Y:S01]  /*10f0*/  @!P5 LDG.E.64 R32, desc[UR22][R22.64] ;  /* 0x000000161620d981 */ /* 0x000ea2000c1e1b00 */
[----:B------:R-:W-:-:S05]  /*1100*/  @!P3 IMAD.WIDE.U32 R14, R8, R26, R14 ;  /* 0x0000001a080eb225 */ /* 0x000fca00078e000e */
[----:B------:R-:W-:Y:S02]  /*1110*/  @!P3 IADD3 R27, R15, R27, RZ ;  /* 0x0000001b0f1bb210 */ /* 0x000fe40007ffe0ff */
[C---:B------:R-:W-:Y:S02]  /*1120*/  @!P3 SHF.L.U32 R15, R14.reuse, 0x2, RZ ;  /* 0x000000020e0fb819 */ /* 0x040fe400000006ff */
[----:B------:R-:W-:Y:S02]  /*1130*/  @!P3 SHF.L.U64.HI R27, R14, 0x2, R27 ;  /* 0x000000020e1bb819 */ /* 0x000fe4000001021b */
[----:B------:R-:W-:Y:S01]  /*1140*/  @!P3 IADD3 R12, P6, R15, R12, RZ ;  /* 0x0000000c0f0cb210 */ /* 0x000fe20007fde0ff */
[----:B-1----:R-:W-:Y:S01]  /*1150*/  @!P2 IMAD R3, R3, R10, RZ ;  /* 0x0000000a0303a224 */ /* 0x002fe200078e02ff */
[----:B------:R-:W-:Y:S02]  /*1160*/  @!P2 MOV R14, R4 ;  /* 0x00000004000ea202 */ /* 0x000fe40000000f00 */
[----:B------:R-:W-:-:S02]  /*1170*/  @!P3 IADD3.X R13, R27, R13, RZ, P6, !PT ;  /* 0x0000000d1b0db210 */ /* 0x000fc400037fe4ff */
[----:B0-----:R-:W-:Y:S02]  /*1180*/  @!P3 IADD3 R20, P6, R15, R20, RZ ;  /* 0x000000140f14b210 */ /* 0x001fe40007fde0ff */
[----:B------:R-:W-:Y:S01]  /*1190*/  @!P2 MOV R15, R7 ;  /* 0x00000007000fa202 */ /* 0x000fe20000000f00 */
[C---:B------:R-:W-:Y:S02]  /*11a0*/  @!P2 IMAD R3, R30.reuse, R11, R3 ;  /* 0x0000000b1e03a224 */ /* 0x040fe400078e0203 */
[----:B------:R-:W-:Y:S01]  /*11b0*/  @!P2 IMAD.WIDE.U32 R30, R30, R10, R14 ;  /* 0x0000000a1e1ea225 */ /* 0x000fe200078e000e */
[----:B------:R-:W-:Y:S02]  /*11c0*/  CS2R R34, SRZ ;  /* 0x0000000000227805 */ /* 0x000fe4000001ff00 */
[----:B------:R-:W-:Y:S01]  /*11d0*/  @!P3 IADD3.X R21, R27, R21, RZ, P6, !PT ;  /* 0x000000151b15b210 */ /* 0x000fe200037fe4ff */
[----:B------:R-:W0:Y:S01]  /*11e0*/  @!P2 LDC.64 R10, c[0x0][0x228] ;  /* 0x00008a00ff0aab82 */ /* 0x000e220000000a00 */
[----:B------:R-:W-:-:S02]  /*11f0*/  @!P2 IADD3 R3, R31, R3, RZ ;  /* 0x000000031f03a210 */ /* 0x000fc40007ffe0ff */
[C---:B------:R-:W-:Y:S01]  /*1200*/  @!P2 SHF.L.U32 R24, R30.reuse, 0x2, RZ ;  /* 0x000000021e18a819 */ /* 0x040fe200000006ff */
[----:B------:R-:W4:Y:S01]  /*1210*/  @!P5 LDG.E.64 R34, desc[UR22][R18.64] ;  /* 0x000000161222d981 */ /* 0x000f22000c1e1b00 */
[----:B------:R-:W-:Y:S02]  /*1220*/  @!P2 SHF.L.U64.HI R3, R30, 0x2, R3 ;  /* 0x000000021e03a819 */ /* 0x000fe40000010203 */
[----:B------:R-:W-:-:S06]  /*1230*/  CS2R R30, SRZ ;  /* 0x00000000001e7805 */ /* 0x000fcc000001ff00 */
[----:B------:R-:W4:Y:S04]  /*1240*/  @!P3 LDG.E.64 R30, desc[UR22][R20.64] ;  /* 0x00000016141eb981 */ /* 0x000f28000c1e1b00 */
[----:B--2---:R1:W-:Y:S02]  /*1250*/  STL.64 [R1+0xf0], R32 ;  /* 0x0000f02001007387 */ /* 0x0043e40000100a00 */
[----:B-1----:R-:W-:-:S06]  /*1260*/  CS2R R32, SRZ ;  /* 0x0000000000207805 */ /* 0x002fcc000001ff00 */
[----:B------:R-:W2:Y:S01]  /*1270*/  @!P3 LDG.E.64 R32, desc[UR22][R12.64] ;  /* 0x000000160c20b981 */ /* 0x000ea2000c1e1b00 */
[C---:B---3--:R-:W-:Y:S02]  /*1280*/  @!P2 IADD3 R16, P5, R24.reuse, R16, RZ ;  /* 0x000000101810a210 */ /* 0x048fe40007fbe0ff */
[----:B0-----:R-:W-:Y:S02]  /*1290*/  @!P2 IADD3 R10, P6, R24, R10, RZ ;  /* 0x0000000a180aa210 */ /* 0x001fe40007fde0ff */
[C---:B------:R-:W-:Y:S02]  /*12a0*/  @!P2 IADD3.X R17, R3.reuse, R17, RZ, P5, !PT ;  /* 0x000000110311a210 */ /* 0x040fe40002ffe4ff */
[----:B------:R-:W-:Y:S01]  /*12b0*/  @!P2 IADD3.X R11, R3, R11, RZ, P6, !PT ;  /* 0x0000000b030ba210 */ /* 0x000fe200037fe4ff */
[----:B----4-:R0:W-:Y:S04]  /*12c0*/  STL.64 [R1+0xd0], R34 ;  /* 0x0000d02201007387 */ /* 0x0101e80000100a00 */
[----:B------:R-:W-:Y:S01]  /*12d0*/  STL.64 [R1+0xb8], R30 ;  /* 0x0000b81e01007387 */ /* 0x000fe20000100a00 */
[----:B0-----:R-:W-:-:S06]  /*12e0*/  CS2R R34, SRZ ;  /* 0x0000000000227805 */ /* 0x001fcc000001ff00 */
[----:B------:R-:W3:Y:S01]  /*12f0*/  @!P2 LDG.E.64 R34, desc[UR22][R16.64] ;  /* 0x000000161022a981 */ /* 0x000ee2000c1e1b00 */
[----:B------:R-:W-:-:S04]  /*1300*/  IADD3 R26, R2, 0x90, RZ ;  /* 0x00000090021a7810 */ /* 0x000fc80007ffe0ff */
[----:B------:R-:W-:Y:S02]  /*1310*/  ISETP.GE.U32.AND P4, PT, R26, UR18, PT ;  /* 0x000000121a007c0c */ /* 0x000fe4000bf86070 */
[----:B------:R-:W-:-:S04]  /*1320*/  SHF.R.S32.HI R8, RZ, 0x1f, R26 ;  /* 0x0000001fff087819 */ /* 0x000fc8000001141a */
[----:B------:R-:W-:-:S04]  /*1330*/  ISETP.GE.AND.EX P4, PT, R8, UR19, PT, P4 ;  /* 0x0000001308007c0c */ /* 0x000fc8000bf86340 */
[----:B------:R-:W-:-:S13]  /*1340*/  ISETP.GT.U32.OR P4, PT, R0, 0x27f, P4 ;  /* 0x0000027f0000780c */ /* 0x000fda0002784470 */
[----:B------:R-:W0:Y:S08]  /*1350*/  @!P4 LDC.64 R14, c[0x0][0x288] ;  /* 0x0000a200ff0ecb82 */ /* 0x000e300000000a00 */
[----:B------:R-:W1:Y:S01]  /*1360*/  @!P4 LDC.64 R22, c[0x0][0x230] ;  /* 0x00008c00ff16cb82 */ /* 0x000e620000000a00 */
[----:B--2---:R2:W-:Y:S07]  /*1370*/  STL.64 [R1+0xe8], R32 ;  /* 0x0000e82001007387 */ /* 0x0045ee0000100a00 */
[----:B------:R-:W4:Y:S01]  /*1380*/  @!P4 LDC.64 R24, c[0x0][0x228] ;  /* 0x00008a00ff18cb82 */ /* 0x000f220000000a00 */
[----:B--2---:R-:W-:-:S06]  /*1390*/  CS2R R32, SRZ ;  /* 0x0000000000207805 */ /* 0x004fcc000001ff00 */
[----:B------:R-:W2:Y:S01]  /*13a0*/  @!P2 LDG.E.64 R32, desc[UR22][R10.64] ;  /* 0x000000160a20a981 */ /* 0x000ea2000c1e1b00 */
[----:B0-----:R-:W-:Y:S01]  /*13b0*/  @!P4 IMAD R8, R8, R14, RZ ;  /* 0x0000000e0808c224 */ /* 0x001fe200078e02ff */
[----:B------:R-:W-:Y:S02]  /*13c0*/  @!P4 MOV R18, R4 ;  /* 0x000000040012c202 */ /* 0x000fe40000000f00 */
[----:B------:R-:W-:Y:S01]  /*13d0*/  @!P4 MOV R19, R7 ;  /* 0x000000070013c202 */ /* 0x000fe20000000f00 */
[C---:B------:R-:W-:Y:S02]  /*13e0*/  @!P4 IMAD R15, R26.reuse, R15, R8 ;  /* 0x0000000f1a0fc224 */ /* 0x040fe400078e0208 */
[----:B------:R-:W-:-:S05]  /*13f0*/  @!P4 IMAD.WIDE.U32 R26, R26, R14, R18 ;  /* 0x0000000e1a1ac225 */ /* 0x000fca00078e0012 */
[----:B------:R-:W-:Y:S02]  /*1400*/  @!P4 IADD3 R15, R27, R15, RZ ;  /* 0x0000000f1b0fc210 */ /* 0x000fe40007ffe0ff */
[C---:B------:R-:W-:Y:S02]  /*1410*/  @!P4 SHF.L.U32 R29, R26.reuse, 0x2, RZ ;  /* 0x000000021a1dc819 */ /* 0x040fe400000006ff */
[----:B------:R-:W-:Y:S02]  /*1420*/  @!P4 SHF.L.U64.HI R15, R26, 0x2, R15 ;  /* 0x000000021a0fc819 */ /* 0x000fe4000001020f */
[----:B-1----:R-:W-:Y:S01]  /*1430*/  @!P4 IADD3 R22, P6, R29, R22, RZ ;  /* 0x000000161d16c210 */ /* 0x002fe20007fde0ff */
[----:B---3--:R0:W-:Y:S03]  /*1440*/  STL.64 [R1+0x108], R34 ;  /* 0x0001082201007387 */ /* 0x0081e60000100a00 */
[----:B------:R-:W-:-:S02]  /*1450*/  @!P4 IADD3.X R23, R15, R23, RZ, P6, !PT ;  /* 0x000000170f17c210 */ /* 0x000fc400037fe4ff */
[----:B----4-:R-:W-:-:S04]  /*1460*/  @!P4 IADD3 R24, P6, R29, R24, RZ ;  /* 0x000000181d18c210 */ /* 0x010fc80007fde0ff */
[----:B------:R-:W-:Y:S02]  /*1470*/  @!P4 IADD3.X R25, R15, R25, RZ, P6, !PT ;  /* 0x000000190f19c210 */ /* 0x000fe400037fe4ff */
[----:B0-----:R-:W-:-:S06]  /*1480*/  CS2R R34, SRZ ;  /* 0x0000000000227805 */ /* 0x001fcc000001ff00 */
[----:B------:R0:W3:Y:S01]  /*1490*/  @!P4 LDG.E.64 R34, desc[UR22][R22.64] ;  /* 0x000000161622c981 */ /* 0x0000e2000c1e1b00 */
[----:B------:R-:W-:-:S04]  /*14a0*/  IADD3 R9, R2, 0x98, RZ ;  /* 0x0000009802097810 */ /* 0x000fc80007ffe0ff */
[----:B------:R-:W-:Y:S02]  /*14b0*/  ISETP.GE.U32.AND P0, PT, R9, UR18, PT ;  /* 0x0000001209007c0c */ /* 0x000fe4000bf06070 */
[----:B------:R-:W-:-:S04]  /*14c0*/  SHF.R.S32.HI R28, RZ, 0x1f, R9 ;  /* 0x0000001fff1c7819 */ /* 0x000fc80000011409 */
[----:B------:R-:W-:-:S04]  /*14d0*/  ISETP.GE.AND.EX P0, PT, R28, UR19, PT, P0 ;  /* 0x000000131c007c0c */ /* 0x000fc8000bf06300 */
[----:B------:R-:W-:Y:S02]  /*14e0*/  ISETP.GT.U32.OR P0, PT, R0, 0x27f, P0 ;  /* 0x0000027f0000780c */ /* 0x000fe40000704470 */
[----:B------:R-:W-:-:S04]  /*14f0*/  IADD3 R8, R2, 0xa8, RZ ;  /* 0x000000a802087810 */ /* 0x000fc80007ffe0ff */
[----:B------:R-:W-:Y:S02]  /*1500*/  ISETP.GE.U32.AND P5, PT, R8, UR18, PT ;  /* 0x0000001208007c0c */ /* 0x000fe4000bfa6070 */
[----:B------:R-:W-:-:S05]  /*1510*/  SHF.R.S32.HI R14, RZ, 0x1f, R8 ;  /* 0x0000001fff0e7819 */ /* 0x000fca0000011408 */
[----:B------:R-:W1:Y:S01]  /*1520*/  @!P0 LDC.64 R18, c[0x0][0x288] ;  /* 0x0000a200ff128b82 */ /* 0x000e620000000a00 */
[----:B--2---:R2:W-:Y:S07]  /*1530*/  STL.64 [R1+0x100], R32 ;  /* 0x0001002001007387 */ /* 0x0045ee0000100a00 */
[----:B------:R-:W4:Y:S08]  /*1540*/  @!P0 LDC.64 R12, c[0x0][0x230] ;  /* 0x00008c00ff0c8b82 */ /* 0x000f300000000a00 */
[----:B------:R-:W4:Y:S01]  /*1550*/  @!P0 LDC.64 R20, c[0x0][0x228] ;  /* 0x00008a00ff148b82 */ /* 0x000f220000000a00 */
[----:B--2---:R-:W-:-:S06]  /*1560*/  CS2R R32, SRZ ;  /* 0x0000000000207805 */ /* 0x004fcc000001ff00 */
[----:B------:R-:W2:Y:S01]  /*1570*/  @!P4 LDG.E.64 R32, desc[UR22][R24.64] ;  /* 0x000000161820c981 */ /* 0x000ea2000c1e1b00 */
[----:B------:R-:W-:-:S04]  /*1580*/  ISETP.GE.AND.EX P5, PT, R14, UR19, PT, P5 ;  /* 0x000000130e007c0c */ /* 0x000fc8000bfa6350 */
[----:B------:R-:W-:Y:S01]  /*1590*/  ISETP.GT.U32.OR P5, PT, R0, 0x27f, P5 ;  /* 0x0000027f0000780c */ /* 0x000fe20002fa4470 */
[----:B-1----:R-:W-:Y:S01]  /*15a0*/  @!P0 IMAD R28, R28, R18, RZ ;  /* 0x000000121c1c8224 */ /* 0x002fe200078e02ff */
[----:B------:R-:W-:-:S03]  /*15b0*/  @!P0 MOV R29, R7 ;  /* 0x00000007001d8202 */ /* 0x000fc60000000f00 */
[----:B------:R-:W-:-:S08]  /*15c0*/  @!P0 IMAD R19, R9, R19, R28 ;  /* 0x0000001309138224 */ /* 0x000fd000078e021c */
[----:B------:R-:W1:Y:S01]  /*15d0*/  @!P5 LDC.64 R26, c[0x0][0x288] ;  /* 0x0000a200ff1adb82 */ /* 0x000e620000000a00 */
[----:B------:R-:W-:-:S05]  /*15e0*/  @!P0 MOV R28, R4 ;  /* 0x00000004001c8202 */ /* 0x000fca0000000f00 */
[----:B------:R-:W-:Y:S01]  /*15f0*/  @!P0 IMAD.WIDE.U32 R28, R9, R18, R28 ;  /* 0x00000012091c8225 */ /* 0x000fe200078e001c */
[----:B0-----:R-:W-:Y:S01]  /*1600*/  CS2R R22, SRZ ;  /* 0x0000000000167805 */ /* 0x001fe2000001ff00 */
[----:B---3--:R-:W-:Y:S01]  /*1610*/  STL.64 [R1+0x120], R34 ;  /* 0x0001202201007387 */ /* 0x008fe20000100a00 */
[----:B------:R-:W-:Y:S01]  /*1620*/  IADD3 R3, R2, 0xc0, RZ ;  /* 0x000000c002037810 */ /* 0x000fe20007ffe0ff */
[----:B------:R-:W0:Y:S01]  /*1630*/  @!P5 LDC.64 R16, c[0x0][0x230] ;  /* 0x00008c00ff10db82 */ /* 0x000e220000000a00 */
[C---:B------:R-:W-:Y:S02]  /*1640*/  @!P0 SHF.L.U32 R15, R28.reuse, 0x2, RZ ;  /* 0x000000021c0f8819 */ /* 0x040fe400000006ff */
[----:B------:R-:W-:Y:S02]  /*1650*/  @!P0 IADD3 R9, R29, R19, RZ ;  /* 0x000000131d098210 */ /* 0x000fe40007ffe0ff */
[----:B----4-:R-:W-:Y:S02]  /*1660*/  @!P0 IADD3 R12, P2, R15, R12, RZ ;  /* 0x0000000c0f0c8210 */ /* 0x010fe40007f5e0ff */
[----:B------:R-:W-:-:S02]  /*1670*/  @!P0 SHF.L.U64.HI R9, R28, 0x2, R9 ;  /* 0x000000021c098819 */ /* 0x000fc40000010209 */
[----:B------:R-:W-:Y:S02]  /*1680*/  @!P0 IADD3 R20, P6, R15, R20, RZ ;  /* 0x000000140f148210 */ /* 0x000fe40007fde0ff */
[----:B------:R-:W-:Y:S02]  /*1690*/  @!P5 MOV R28, R4 ;  /* 0x00000004001cd202 */ /* 0x000fe40000000f00 */
[----:B------:R-:W-:Y:S01]  /*16a0*/  @!P5 MOV R29, R7 ;  /* 0x00000007001dd202 */ /* 0x000fe20000000f00 */
[-C--:B-1----:R-:W-:Y:S02]  /*16b0*/  @!P5 IMAD R18, R14, R26.reuse, RZ ;  /* 0x0000001a0e12d224 */ /* 0x082fe400078e02ff */
[----:B------:R-:W1:Y:S02]  /*16c0*/  @!P5 LDC.64 R14, c[0x0][0x228] ;  /* 0x00008a00ff0edb82 */ /* 0x000e640000000a00 */
[C---:B------:R-:W-:Y:S02]  /*16d0*/  @!P5 IMAD R27, R8.reuse, R27, R18 ;  /* 0x0000001b081bd224 */ /* 0x040fe400078e0212 */
[----:B------:R-:W-:Y:S01]  /*16e0*/  @!P5 IMAD.WIDE.U32 R28, R8, R26, R28 ;  /* 0x0000001a081cd225 */ /* 0x000fe200078e001c */
[----:B------:R-:W-:-:S02]  /*16f0*/  @!P0 IADD3.X R13, R9, R13, RZ, P2, !PT ;  /* 0x0000000d090d8210 */ /* 0x000fc400017fe4ff */
[----:B------:R-:W-:Y:S02]  /*1700*/  @!P0 IADD3.X R21, R9, R21, RZ, P6, !PT ;  /* 0x0000001509158210 */ /* 0x000fe400037fe4ff */
[----:B------:R-:W-:Y:S02]  /*1710*/  @!P5 IADD3 R9, R29, R27, RZ ;  /* 0x0000001b1d09d210 */ /* 0x000fe40007ffe0ff */
[----:B------:R-:W-:Y:S02]  /*1720*/  CS2R R26, SRZ ;  /* 0x00000000001a7805 */ /* 0x000fe4000001ff00 */
[C---:B------:R-:W-:Y:S01]  /*1730*/  @!P5 SHF.L.U32 R8, R28.reuse, 0x2, RZ ;  /* 0x000000021c08d819 */ /* 0x040fe200000006ff */
[----:B------:R-:W3:Y:S04]  /*1740*/  @!P0 LDG.E.64 R22, desc[UR22][R20.64] ;  /* 0x0000001614168981 */ /* 0x000ee8000c1e1b00 */
[----:B------:R4:W3:Y:S01]  /*1750*/  @!P0 LDG.E.64 R26, desc[UR22][R12.64] ;  /* 0x000000160c1a8981 */ /* 0x0008e2000c1e1b00 */
[----:B------:R-:W-:-:S02]  /*1760*/  @!P5 SHF.L.U64.HI R9, R28, 0x2, R9 ;  /* 0x000000021c09d819 */ /* 0x000fc40000010209 */
[----:B-1----:R-:W-:-:S04]  /*1770*/  @!P5 IADD3 R14, P6, R8, R14, RZ ;  /* 0x0000000e080ed210 */ /* 0x002fc80007fde0ff */
[----:B------:R-:W-:Y:S02]  /*1780*/  @!P5 IADD3.X R15, R9, R15, RZ, P6, !PT ;  /* 0x0000000f090fd210 */ /* 0x000fe400037fe4ff */
[----:B------:R-:W-:Y:S02]  /*1790*/  ISETP.GE.U32.AND P3, PT, R3, UR18, PT ;  /* 0x0000001203007c0c */ /* 0x000fe4000bf66070 */
[----:B------:R-:W-:Y:S01]  /*17a0*/  SHF.R.S32.HI R31, RZ, 0x1f, R3 ;  /* 0x0000001fff1f7819 */ /* 0x000fe20000011403 */
[----:B--2---:R1:W-:Y:S02]  /*17b0*/  STL.64 [R1+0x110], R32 ;  /* 0x0001102001007387 */ /* 0x0043e40000100a00 */
[----:B-1----:R-:W-:-:S06]  /*17c0*/  CS2R R32, SRZ ;  /* 0x0000000000207805 */ /* 0x002fcc000001ff00 */
[----:B------:R1:W2:Y:S01]  /*17d0*/  @!P5 LDG.E.64 R32, desc[UR22][R14.64] ;  /* 0x000000160e20d981 */ /* 0x0002a2000c1e1b00 */
[----:B------:R-:W-:-:S04]  /*17e0*/  ISETP.GE.AND.EX P3, PT, R31, UR19, PT, P3 ;  /* 0x000000131f007c0c */ /* 0x000fc8000bf66330 */
[----:B------:R-:W-:Y:S02]  /*17f0*/  ISETP.GT.U32.OR P3, PT, R0, 0x27f, P3 ;  /* 0x0000027f0000780c */ /* 0x000fe40001f64470 */
[----:B------:R-:W-:-:S11]  /*1800*/  IADD3 R19, R2, 0xc8, RZ ;  /* 0x000000c802137810 */ /* 0x000fd60007ffe0ff */
[----:B------:R-:W0:Y:S01]  /*1810*/  @!P3 LDC.64 R10, c[0x0][0x288] ;  /* 0x0000a200ff0abb82 */ /* 0x000e220000000a00 */
[----:B------:R-:W-:Y:S02]  /*1820*/  ISETP.GE.U32.AND P2, PT, R19, UR18, PT ;  /* 0x0000001213007c0c */ /* 0x000fe4000bf46070 */
[----:B------:R-:W-:-:S04]  /*1830*/  SHF.R.S32.HI R30, RZ, 0x1f, R19 ;  /* 0x0000001fff1e7819 */ /* 0x000fc80000011413 */
[----:B------:R-:W-:Y:S01]  /*1840*/  ISETP.GE.AND.EX P2, PT, R30, UR19, PT, P2 ;  /* 0x000000131e007c0c */ /* 0x000fe2000bf46320 */
[----:B----4-:R-:W4:Y:S03]  /*1850*/  @!P3 LDC.64 R12, c[0x0][0x228] ;  /* 0x00008a00ff0cbb82 */ /* 0x010f260000000a00 */
[----:B------:R-:W-:Y:S02]  /*1860*/  ISETP.GT.U32.OR P2, PT, R0, 0x27f, P2 ;  /* 0x0000027f0000780c */ /* 0x000fe40001744470 */
[----:B------:R-:W-:Y:S01]  /*1870*/  @!P3 MOV R20, R4 ;  /* 0x000000040014b202 */ /* 0x000fe20000000f00 */
[----:B0-----:R-:W-:Y:S01]  /*1880*/  @!P3 IMAD R18, R31, R10, RZ ;  /* 0x0000000a1f12b224 */ /* 0x001fe200078e02ff */
[----:B------:R-:W-:-:S09]  /*1890*/  IADD3 R31, R2, 0xd0, RZ ;  /* 0x000000d0021f7810 */ /* 0x000fd20007ffe0ff */
[----:B------:R-:W0:Y:S01]  /*18a0*/  @!P2 LDC.64 R24, c[0x0][0x288] ;  /* 0x0000a200ff18ab82 */ /* 0x000e220000000a00 */
[----:B------:R-:W-:Y:S02]  /*18b0*/  ISETP.GE.U32.AND P0, PT, R31, UR18, PT ;  /* 0x000000121f007c0c */ /* 0x000fe4000bf06070 */
[----:B------:R-:W-:Y:S02]  /*18c0*/  SHF.R.S32.HI R29, RZ, 0x1f, R31 ;  /* 0x0000001fff1d7819 */ /* 0x000fe4000001141f */
[----:B------:R-:W-:Y:S02]  /*18d0*/  @!P3 MOV R21, R7 ;  /* 0x000000070015b202 */ /* 0x000fe40000000f00 */
[----:B------:R-:W-:Y:S02]  /*18e0*/  ISETP.GE.AND.EX P0, PT, R29, UR19, PT, P0 ;  /* 0x000000131d007c0c */ /* 0x000fe4000bf06300 */
[----:B------:R-:W-:Y:S02]  /*18f0*/  @!P5 IADD3 R16, P4, R8, R16, RZ ;  /* 0x000000100810d210 */ /* 0x000fe40007f9e0ff */
[----:B------:R-:W-:-:S02]  /*1900*/  IADD3 R8, R2, 0xd8, RZ ;  /* 0x000000d802087810 */ /* 0x000fc40007ffe0ff */
[----:B------:R-:W-:Y:S01]  /*1910*/  ISETP.GT.U32.OR P0, PT, R0, 0x27f, P0 ;  /* 0x0000027f0000780c */ /* 0x000fe20000704470 */
[----:B------:R-:W-:Y:S01]  /*1920*/  @!P3 IMAD R18, R3, R11, R18 ;  /* 0x0000000b0312b224 */ /* 0x000fe200078e0212 */
[----:B------:R-:W-:Y:S01]  /*1930*/  @!P5 IADD3.X R17, R9, R17, RZ, P4, !PT ;  /* 0x000000110911d210 */ /* 0x000fe200027fe4ff */
[----:B------:R-:W-:Y:S01]  /*1940*/  @!P3 IMAD.WIDE.U32 R20, R3, R10, R20 ;  /* 0x0000000a0314b225 */ /* 0x000fe200078e0014 */
[----:B------:R-:W-:Y:S01]  /*1950*/  ISETP.GE.U32.AND P4, PT, R8, UR18, PT ;  /* 0x0000001208007c0c */ /* 0x000fe2000bf86070 */
[----:B------:R-:W4:Y:S01]  /*1960*/  @!P3 LDC.64 R10, c[0x0][0x230] ;  /* 0x00008c00ff0abb82 */ /* 0x000f220000000a00 */
[----:B------:R-:W-:-:S04]  /*1970*/  SHF.R.S32.HI R34, RZ, 0x1f, R8 ;  /* 0x0000001fff227819 */ /* 0x000fc80000011408 */
[----:B------:R-:W-:Y:S01]  /*1980*/  ISETP.GE.AND.EX P4, PT, R34, UR19, PT, P4 ;  /* 0x0000001322007c0c */ /* 0x000fe2000bf86340 */
[----:B---3--:R3:W-:Y:S03]  /*1990*/  STL.64 [R1+0x140], R26 ;  /* 0x0001401a01007387 */ /* 0x0087e60000100a00 */
[----:B------:R-:W-:Y:S02]  /*19a0*/  ISETP.GT.U32.OR P4, PT, R0, 0x27f, P4 ;  /* 0x0000027f0000780c */ /* 0x000fe40002784470 */
[----:B------:R-:W-:Y:S01]  /*19b0*/  CS2R R36, SRZ ;  /* 0x0000000000247805 */ /* 0x000fe2000001ff00 */
[----:B------:R1:W-:Y:S01]  /*19c0*/  STL.64 [R1+0x128], R22 ;  /* 0x0001281601007387 */ /* 0x0003e20000100a00 */
[----:B------:R-:W-:Y:S01]  /*19d0*/  @!P3 IADD3 R9, R21, R18, RZ ;  /* 0x000000121509b210 */ /* 0x000fe20007ffe0ff */
[----:B---3--:R-:W3:Y:S01]  /*19e0*/  @!P0 LDC.64 R26, c[0x0][0x288] ;  /* 0x0000a200ff1a8b82 */ /* 0x008ee20000000a00 */
[----:B0-----:R-:W-:Y:S01]  /*19f0*/  @!P2 IMAD R28, R30, R24, RZ ;  /* 0x000000181e1ca224 */ /* 0x001fe200078e02ff */
[C---:B------:R-:W-:Y:S01]  /*1a00*/  @!P3 SHF.L.U32 R18, R20.reuse, 0x2, RZ ;  /* 0x000000021412b819 */ /* 0x040fe200000006ff */
[----:B------:R0:W3:Y:S01]  /*1a10*/  @!P5 LDG.E.64 R36, desc[UR22][R16.64] ;  /* 0x000000161024d981 */ /* 0x0000e2000c1e1b00 */
[----:B------:R-:W-:-:S04]  /*1a20*/  @!P3 SHF.L.U64.HI R9, R20, 0x2, R9 ;  /* 0x000000021409b819 */ /* 0x000fc80000010209 */
[----:B-1----:R-:W1:Y:S01]  /*1a30*/  @!P2 LDC.64 R22, c[0x0][0x230] ;  /* 0x00008c00ff16ab82 */ /* 0x002e620000000a00 */
[----:B------:R-:W-:Y:S02]  /*1a40*/  @!P2 MOV R14, R4 ;  /* 0x00000004000ea202 */ /* 0x000fe40000000f00 */
[----:B------:R-:W-:Y:S02]  /*1a50*/  @!P2 MOV R15, R7 ;  /* 0x00000007000fa202 */ /* 0x000fe40000000f00 */
[----:B------:R-:W-:-:S03]  /*1a60*/  IADD3 R3, R2, 0xe0, RZ ;  /* 0x000000e002037810 */ /* 0x000fc60007ffe0ff */
[----:B------:R-:W1:Y:S01]  /*1a70*/  @!P2 LDC.64 R20, c[0x0][0x228] ;  /* 0x00008a00ff14ab82 */ /* 0x000e620000000a00 */
[C---:B------:R-:W-:Y:S01]  /*1a80*/  @!P2 IMAD R28, R19.reuse, R25, R28 ;  /* 0x00000019131ca224 */ /* 0x040fe200078e021c */
[----:B----4-:R-:W-:Y:S01]  /*1a90*/  @!P3 IADD3 R10, P6, R18, R10, RZ ;  /* 0x0000000a120ab210 */ /* 0x010fe20007fde0ff */
[----:B------:R-:W-:Y:S01]  /*1aa0*/  @!P2 IMAD.WIDE.U32 R24, R19, R24, R14 ;  /* 0x000000181318a225 */ /* 0x000fe200078e000e */
[----:B------:R-:W-:-:S04]  /*1ab0*/  ISETP.GE.U32.AND P5, PT, R3, UR18, PT ;  /* 0x0000001203007c0c */ /* 0x000fc8000bfa6070 */
[----:B0-----:R-:W0:Y:S01]  /*1ac0*/  @!P4 LDC.64 R16, c[0x0][0x288] ;  /* 0x0000a200ff10cb82 */ /* 0x001e220000000a00 */
[----:B------:R-:W-:Y:S02]  /*1ad0*/  @!P3 IADD3.X R11, R9, R11, RZ, P6, !PT ;  /* 0x0000000b090bb210 */ /* 0x000fe400037fe4ff */
[----:B------:R-:W-:Y:S02]  /*1ae0*/  @!P3 IADD3 R12, P6, R18, R12, RZ ;  /* 0x0000000c120cb210 */ /* 0x000fe40007fde0ff */
[----:B------:R-:W-:-:S03]  /*1af0*/  @!P2 IADD3 R28, R25, R28, RZ ;  /* 0x0000001c191ca210 */ /* 0x000fc60007ffe0ff */
[----:B------:R-:W4:Y:S01]  /*1b00*/  @!P0 LDC.64 R18, c[0x0][0x230] ;  /* 0x00008c00ff128b82 */ /* 0x000f220000000a00 */
[----:B------:R-:W-:Y:S02]  /*1b10*/  @!P3 IADD3.X R13, R9, R13, RZ, P6, !PT ;  /* 0x0000000d090db210 */ /* 0x000fe400037fe4ff */
[C---:B------:R-:W-:Y:S02]  /*1b20*/  @!P2 SHF.L.U64.HI R9, R24.reuse, 0x2, R28 ;  /* 0x000000021809a819 */ /* 0x040fe4000001021c */
[----:B------:R-:W-:Y:S02]  /*1b30*/  @!P0 MOV R28, R4 ;  /* 0x00000004001c8202 */ /* 0x000fe40000000f00 */
[----:B------:R-:W-:Y:S01]  /*1b40*/  @!P2 SHF.L.U32 R30, R24, 0x2, RZ ;  /* 0x00000002181ea819 */ /* 0x000fe200000006ff */
[----:B------:R-:W4:Y:S03]  /*1b50*/  @!P0 LDC.64 R14, c[0x0][0x228] ;  /* 0x00008a00ff0e8b82 */ /* 0x000f260000000a00 */
[----:B-1----:R-:W-:-:S05]  /*1b60*/  @!P2 IADD3 R22, P6, R30, R22, RZ ;  /* 0x000000161e16a210 */ /* 0x002fca0007fde0ff */
[----:B------:R-:W1:Y:S01]  /*1b70*/  @!P4 LDC.64 R24, c[0x0][0x230] ;  /* 0x00008c00ff18cb82 */ /* 0x000e620000000a00 */
[----:B------:R-:W-:Y:S02]  /*1b80*/  @!P2 IADD3.X R23, R9, R23, RZ, P6, !PT ;  /* 0x000000170917a210 */ /* 0x000fe400037fe4ff */
[----:B------:R-:W-:-:S04]  /*1b90*/  @!P2 IADD3 R20, P6, R30, R20, RZ ;  /* 0x000000141e14a210 */ /* 0x000fc80007fde0ff */
[----:B------:R-:W-:Y:S01]  /*1ba0*/  @!P2 IADD3.X R21, R9, R21, RZ, P6, !PT ;  /* 0x000000150915a210 */ /* 0x000fe200037fe4ff */
[----:B--2---:R2:W-:Y:S02]  /*1bb0*/  STL.64 [R1+0x130], R32 ;  /* 0x0001302001007387 */ /* 0x0045e40000100a00 */
[----:B--2---:R-:W-:-:S04]  /*1bc0*/  SHF.R.S32.HI R33, RZ, 0x1f, R3 ;  /* 0x0000001fff217819 */ /* 0x004fc80000011403 */
[----:B------:R-:W-:Y:S01]  /*1bd0*/  ISETP.GE.AND.EX P5, PT, R33, UR19, PT, P5 ;  /* 0x0000001321007c0c */ /* 0x000fe2000bfa6350 */
[-C--:B---3--:R-:W-:Y:S01]  /*1be0*/  @!P0 IMAD R32, R29, R26.reuse, RZ ;  /* 0x0000001a1d208224 */ /* 0x088fe200078e02ff */
[----:B------:R-:W-:Y:S02]  /*1bf0*/  @!P0 MOV R29, R7 ;  /* 0x00000007001d8202 */ /* 0x000fe40000000f00 */
[----:B------:R-:W-:Y:S01]  /*1c00*/  ISETP.GT.U32.OR P5, PT, R0, 0x27f, P5 ;  /* 0x0000027f0000780c */ /* 0x000fe20002fa4470 */
[C---:B------:R-:W-:Y:S02]  /*1c10*/  @!P0 IMAD R32, R31.reuse, R27, R32 ;  /* 0x0000001b1f208224 */ /* 0x040fe400078e0220 */
[----:B------:R-:W-:Y:S02]  /*1c20*/  @!P0 IMAD.WIDE.U32 R26, R31, R26, R28 ;  /* 0x0000001a1f1a8225 */ /* 0x000fe400078e001c */
[----:B------:R-:W2:Y:S03]  /*1c30*/  @!P4 LDC.64 R28, c[0x0][0x228] ;  /* 0x00008a00ff1ccb82 */ /* 0x000ea60000000a00 */
[----:B------:R-:W-:Y:S01]  /*1c40*/  @!P0 IADD3 R32, R27, R32, RZ ;  /* 0x000000201b208210 */ /* 0x000fe20007ffe0ff */
[----:B0-----:R-:W-:Y:S01]  /*1c50*/  @!P4 IMAD R27, R34, R16, RZ ;  /* 0x00000010221bc224 */ /* 0x001fe200078e02ff */
[----:B------:R-:W-:-:S03]  /*1c60*/  @!P0 SHF.L.U32 R9, R26, 0x2, RZ ;  /* 0x000000021a098819 */ /* 0x000fc600000006ff */
[----:B------:R-:W0:Y:S01]  /*1c70*/  @!P5 LDC.64 R30, c[0x0][0x288] ;  /* 0x0000a200ff1edb82 */ /* 0x000e220000000a00 */
[----:B------:R-:W-:Y:S01]  /*1c80*/  @!P0 SHF.L.U64.HI R32, R26, 0x2, R32 ;  /* 0x000000021a208819 */ /* 0x000fe20000010220 */
[C---:B------:R-:W-:Y:S01]  /*1c90*/  @!P4 IMAD R17, R8.reuse, R17, R27 ;  /* 0x000000110811c224 */ /* 0x040fe200078e021b */
[----:B------:R-:W-:Y:S02]  /*1ca0*/  @!P4 MOV R26, R4 ;  /* 0x00000004001ac202 */ /* 0x000fe40000000f00 */
[----:B------:R-:W-:Y:S02]  /*1cb0*/  @!P4 MOV R27, R7 ;  /* 0x00000007001bc202 */ /* 0x000fe40000000f00 */
[----:B----4-:R-:W-:Y:S01]  /*1cc0*/  @!P0 IADD3 R18, P6, R9, R18, RZ ;  /* 0x0000001209128210 */ /* 0x010fe20007fde0ff */
[----:B------:R-:W-:-:S03]  /*1cd0*/  @!P4 IMAD.WIDE.U32 R26, R8, R16, R26 ;  /* 0x00000010081ac225 */ /* 0x000fc600078e001a */
[----:B------:R-:W-:Y:S02]  /*1ce0*/  @!P0 IADD3.X R19, R32, R19, RZ, P6, !PT ;  /* 0x0000001320138210 */ /* 0x000fe400037fe4ff */
[----:B------:R-:W-:Y:S02]  /*1cf0*/  @!P0 IADD3 R14, P6, R9, R14, RZ ;  /* 0x0000000e090e8210 */ /* 0x000fe40007fde0ff */
[----:B------:R-:W-:Y:S02]  /*1d00*/  @!P4 IADD3 R17, R27, R17, RZ ;  /* 0x000000111b11c210 */ /* 0x000fe40007ffe0ff */
[----:B------:R-:W-:Y:S02]  /*1d10*/  @!P4 SHF.L.U32 R8, R26, 0x2, RZ ;  /* 0x000000021a08c819 */ /* 0x000fe400000006ff */
[----:B------:R-:W-:Y:S02]  /*1d20*/  @!P0 IADD3.X R15, R32, R15, RZ, P6, !PT ;  /* 0x0000000f200f8210 */ /* 0x000fe400037fe4ff */
[----:B------:R-:W-:-:S02]  /*1d30*/  @!P4 SHF.L.U64.HI R17, R26, 0x2, R17 ;  /* 0x000000021a11c819 */ /* 0x000fc40000010211 */
[C---:B-1----:R-:W-:Y:S01]  /*1d40*/  @!P4 IADD3 R24, P6, R8.reuse, R24, RZ ;  /* 0x000000180818c210 */ /* 0x042fe20007fde0ff */
[----:B0-----:R-:W-:Y:S01]  /*1d50*/  @!P5 IMAD R16, R33, R30, RZ ;  /* 0x0000001e2110d224 */ /* 0x001fe200078e02ff */
[----:B------:R-:W-:Y:S02]  /*1d60*/  @!P5 MOV R9, R7 ;  /* 0x000000070009d202 */ /* 0x000fe40000000f00 */
[----:B------:R-:W-:Y:S02]  /*1d70*/  @!P4 IADD3.X R25, R17, R25, RZ, P6, !PT ;  /* 0x000000191119c210 */ /* 0x000fe400037fe4ff */
[----:B--2---:R-:W-:Y:S02]  /*1d80*/  @!P4 IADD3 R28, P6, R8, R28, RZ ;  /* 0x0000001c081cc210 */ /* 0x004fe40007fde0ff */
[----:B------:R-:W-:Y:S01]  /*1d90*/  @!P5 MOV R8, R4 ;  /* 0x000000040008d202 */ /* 0x000fe20000000f00 */
[----:B------:R-:W-:Y:S01]  /*1da0*/  @!P5 IMAD R16, R3, R31, R16 ;  /* 0x0000001f0310d224 */ /* 0x000fe200078e0210 */
[----:B------:R-:W-:-:S02]  /*1db0*/  CS2R R26, SRZ ;  /* 0x00000000001a7805 */ /* 0x000fc4000001ff00 */
[----:B------:R-:W-:Y:S01]  /*1dc0*/  CS2R R32, SRZ ;  /* 0x0000000000207805 */ /* 0x000fe2000001ff00 */
[----:B------:R-:W-:Y:S01]  /*1dd0*/  @!P5 IMAD.WIDE.U32 R30, R3, R30, R8 ;  /* 0x0000001e031ed225 */ /* 0x000fe200078e0008 */
[----:B------:R-:W-:Y:S02]  /*1de0*/  CS2R R8, SRZ ;  /* 0x0000000000087805 */ /* 0x000fe4000001ff00 */
[----:B------:R0:W2:Y:S04]  /*1df0*/  @!P3 LDG.E.64 R26, desc[UR22][R12.64] ;  /* 0x000000160c1ab981 */ /* 0x0000a8000c1e1b00 */
[----:B------:R-:W3:Y:S04]  /*1e00*/  @!P2 LDG.E.64 R8, desc[UR22][R22.64] ;  /* 0x000000161608a981 */ /* 0x000ee8000c1e1b00 */
[----:B------:R1:W4:Y:S04]  /*1e10*/  @!P3 LDG.E.64 R32, desc[UR22][R10.64] ;  /* 0x000000160a20b981 */ /* 0x000328000c1e1b00 */
[----:B------:R1:W-:Y:S01]  /*1e20*/  STL.64 [R1+0x150], R36 ;  /* 0x0001502401007387 */ /* 0x0003e20000100a00 */
[----:B------:R-:W-:Y:S01]  /*1e30*/  @!P4 IADD3.X R29, R17, R29, RZ, P6, !PT ;  /* 0x0000001d111dc210 */ /* 0x000fe200037fe4ff */
[----:B0-----:R-:W0:Y:S01]  /*1e40*/  @!P5 LDC.64 R12, c[0x0][0x230] ;  /* 0x00008c00ff0cdb82 */ /* 0x001e220000000a00 */
[----:B-1----:R-:W-:-:S06]  /*1e50*/  CS2R R10, SRZ ;  /* 0x00000000000a7805 */ /* 0x002fcc000001ff00 */
[----:B------:R1:W4:Y:S01]  /*1e60*/  @!P2 LDG.E.64 R10, desc[UR22][R20.64] ;  /* 0x00000016140aa981 */ /* 0x000322000c1e1b00 */
[----:B------:R-:W-:-:S06]  /*1e70*/  CS2R R36, SRZ ;  /* 0x0000000000247805 */ /* 0x000fcc000001ff00 */
[----:B------:R1:W4:Y:S02]  /*1e80*/  @!P0 LDG.E.64 R36, desc[UR22][R18.64] ;  /* 0x0000001612248981 */ /* 0x000324000c1e1b00 */
[----:B-1----:R-:W-:-:S06]  /*1e90*/  CS2R R20, SRZ ;  /* 0x0000000000147805 */ /* 0x002fcc000001ff00 */
[----:B------:R1:W4:Y:S01]  /*1ea0*/  @!P4 LDG.E.64 R20, desc[UR22][R24.64] ;  /* 0x000000161814c981 */ /* 0x000322000c1e1b00 */
[----:B------:R-:W-:-:S06]  /*1eb0*/  CS2R R18, SRZ ;  /* 0x0000000000127805 */ /* 0x000fcc000001ff00 */
[----:B------:R-:W4:Y:S04]  /*1ec0*/  @!P4 LDG.E.64 R18, desc[UR22][R28.64] ;  /* 0x000000161c12c981 */ /* 0x000f28000c1e1b00 */
[----:B--2---:R-:W-:Y:S04]  /*1ed0*/  STL.64 [R1+0x118], R26 ;  /* 0x0001181a01007387 */ /* 0x004fe80000100a00 */
[----:B---3--:R-:W-:Y:S04]  /*1ee0*/  STL.64 [R1+0x1c0], R8 ;  /* 0x0001c00801007387 */ /* 0x008fe80000100a00 */
[----:B----4-:R2:W-:Y:S02]  /*1ef0*/  STL.64 [R1+0x160], R32 ;  /* 0x0001602001007387 */ /* 0x0105e40000100a00 */
[----:B--2---:R-:W-:-:S06]  /*1f00*/  CS2R R32, SRZ ;  /* 0x0000000000207805 */ /* 0x004fcc000001ff00 */
[----:B------:R-:W2:Y:S01]  /*1f10*/  @!P0 LDG.E.64 R32, desc[UR22][R14.64] ;  /* 0x000000160e208981 */ /* 0x000ea2000c1e1b00 */
[----:B------:R-:W-:-:S04]  /*1f20*/  IADD3 R3, R2, 0xe8, RZ ;  /* 0x000000e802037810 */ /* 0x000fc80007ffe0ff */
[----:B------:R-:W-:Y:S02]  /*1f30*/  ISETP.GE.U32.AND P3, PT, R3, UR18, PT ;  /* 0x0000001203007c0c */ /* 0x000fe4000bf66070 */
[----:B------:R-:W-:-:S04]  /*1f40*/  SHF.R.S32.HI R26, RZ, 0x1f, R3 ;  /* 0x0000001fff1a7819 */ /* 0x000fc80000011403 */
[----:B------:R-:W-:-:S04]  /*1f50*/  ISETP.GE.AND.EX P3, PT, R26, UR19, PT, P3 ;  /* 0x000000131a007c0c */ /* 0x000fc8000bf66330 */
[----:B------:R-:W-:Y:S02]  /*1f60*/  ISETP.GT.U32.OR P3, PT, R0, 0x27f, P3 ;  /* 0x0000027f0000780c */ /* 0x000fe40001f64470 */
[----:B------:R-:W-:-:S04]  /*1f70*/  @!P5 IADD3 R16, R31, R16, RZ ;  /* 0x000000101f10d210 */ /* 0x000fc80007ffe0ff */
[----:B------:R-:W-:-:S07]  /*1f80*/  @!P5 SHF.L.U64.HI R23, R30, 0x2, R16 ;  /* 0x000000021e17d819 */ /* 0x000fce0000010210 */
[----:B------:R-:W3:Y:S01]  /*1f90*/  @!P3 LDC.64 R16, c[0x0][0x288] ;  /* 0x0000a200ff10bb82 */ /* 0x000ee20000000a00 */
[----:B------:R4:W-:Y:S01]  /*1fa0*/  STL.64 [R1+0xc8], R10 ;  /* 0x0000c80a01007387 */ /* 0x0009e20000100a00 */
[----:B------:R-:W-:-:S06]  /*1fb0*/  @!P5 SHF.L.U32 R22, R30, 0x2, RZ ;  /* 0x000000021e16d819 */ /* 0x000fcc00000006ff */
[----:B-1----:R-:W1:Y:S08]  /*1fc0*/  @!P3 LDC.64 R24, c[0x0][0x228] ;  /* 0x00008a00ff18bb82 */ /* 0x002e700000000a00 */
[----:B----4-:R-:W4:Y:S01]  /*1fd0*/  @!P5 LDC.64 R10, c[0x0][0x228] ;  /* 0x00008a00ff0adb82 */ /* 0x010f220000000a00 */
[----:B------:R-:W-:Y:S01]  /*1fe0*/  @!P3 MOV R27, R7 ;  /* 0x00000007001bb202 */ /* 0x000fe20000000f00 */
[----:B--2---:R-:W-:Y:S04]  /*1ff0*/  STL.64 [R1+0xb0], R32 ;  /* 0x0000b02001007387 */ /* 0x004fe80000100a00 */
[----:B------:R2:W-:Y:S04]  /*2000*/  STL.64 [R1+0x1d0], R20 ;  /* 0x0001d01401007387 */ /* 0x0005e80000100a00 */
[----:B------:R3:W-:Y:S01]  /*2010*/  STL.64 [R1+0xa8], R18 ;  /* 0x0000a81201007387 */ /* 0x0007e20000100a00 */
[----:B--2---:R-:W2:Y:S01]  /*2020*/  @!P3 LDC.64 R20, c[0x0][0x230] ;  /* 0x00008c00ff14bb82 */ /* 0x004ea20000000a00 */
[----:B---3--:R-:W-:Y:S01]  /*2030*/  @!P3 IMAD R19, R26, R16, RZ ;  /* 0x000000101a13b224 */ /* 0x008fe200078e02ff */
[----:B------:R-:W-:-:S02]  /*2040*/  @!P3 MOV R26, R4 ;  /* 0x00000004001ab202 */ /* 0x000fc40000000f00 */
[C---:B0-----:R-:W-:Y:S01]  /*2050*/  @!P5 IADD3 R18, P4, R22.reuse, R12, RZ ;  /* 0x0000000c1612d210 */ /* 0x041fe20007f9e0ff */
[C---:B------:R-:W-:Y:S02]  /*2060*/  @!P3 IMAD R12, R3.reuse, R17, R19 ;  /* 0x00000011030cb224 */ /* 0x040fe400078e0213 */
[----:B------:R-:W-:Y:S01]  /*2070*/  @!P3 IMAD.WIDE.U32 R26, R3, R16, R26 ;  /* 0x00000010031ab225 */ /* 0x000fe200078e001a */
[----:B----4-:R-:W-:Y:S02]  /*2080*/  @!P5 IADD3 R22, P6, R22, R10, RZ ;  /* 0x0000000a1616d210 */ /* 0x010fe40007fde0ff */
[----:B------:R-:W-:Y:S02]  /*2090*/  @!P5 IADD3.X R19, R23, R13, RZ, P4, !PT ;  /* 0x0000000d1713d210 */ /* 0x000fe400027fe4ff */
[----:B------:R-:W-:Y:S02]  /*20a0*/  @!P3 IADD3 R3, R27, R12, RZ ;  /* 0x0000000c1b03b210 */ /* 0x000fe40007ffe0ff */
[----:B------:R-:W-:-:S02]  /*20b0*/  @!P3 SHF.L.U32 R28, R26, 0x2, RZ ;  /* 0x000000021a1cb819 */ /* 0x000fc400000006ff */
[----:B------:R-:W-:Y:S02]  /*20c0*/  @!P5 IADD3.X R23, R23, R11, RZ, P6, !PT ;  /* 0x0000000b1717d210 */ /* 0x000fe400037fe4ff */
[----:B------:R-:W-:Y:S02]  /*20d0*/  @!P3 SHF.L.U64.HI R3, R26, 0x2, R3 ;  /* 0x000000021a03b819 */ /* 0x000fe40000010203 */
[----:B--2---:R-:W-:-:S04]  /*20e0*/  @!P3 IADD3 R12, P6, R28, R20, RZ ;  /* 0x000000141c0cb210 */ /* 0x004fc80007fde0ff */
[----:B------:R-:W-:Y:S02]  /*20f0*/  @!P3 IADD3.X R13, R3, R21, RZ, P6, !PT ;  /* 0x00000015030db210 */ /* 0x000fe400037fe4ff */
[----:B-1----:R-:W-:-:S04]  /*2100*/  @!P3 IADD3 R20, P6, R28, R24, RZ ;  /* 0x000000181c14b210 */ /* 0x002fc80007fde0ff */
[----:B------:R-:W-:Y:S02]  /*2110*/  @!P3 IADD3.X R21, R3, R25, RZ, P6, !PT ;  /* 0x000000190315b210 */ /* 0x000fe400037fe4ff */
[----:B------:R-:W-:-:S06]  /*2120*/  CS2R R24, SRZ ;  /* 0x0000000000187805 */ /* 0x000fcc000001ff00 */
[----:B------:R0:W2:Y:S01]  /*2130*/  @!P5 LDG.E.64 R24, desc[UR22][R22.64] ;  /* 0x000000161618d981 */ /* 0x0000a2000c1e1b00 */
        /* <DEDUP_REMOVED lines=9> */
[----:B------:R-:W-:-:S04]  /*21d0*/  ISETP.GE.AND.EX P0, PT, R33, UR19, PT, P0 ;  /* 0x0000001321007c0c */ /* 0x000fc8000bf06300 */
[----:B------:R-:W-:Y:S02]  /*21e0*/  ISETP.GT.U32.OR P0, PT, R0, 0x27f, P0 ;  /* 0x0000027f0000780c */ /* 0x000fe40000704470 */
[----:B------:R-:W-:Y:S01]  /*21f0*/  @!P2 MOV R30, R4 ;  /* 0x00000004001ea202 */ /* 0x000fe20000000f00 */
[----:B------:R-:W0:Y:S01]  /*2200*/  @!P2 LDC.64 R26, c[0x0][0x230] ;  /* 0x00008c00ff1aab82 */ /* 0x000e220000000a00 */
[----:B------:R-:W-:-:S09]  /*2210*/  @!P2 MOV R31, R7 ;  /* 0x00000007001fa202 */ /* 0x000fd20000000f00 */
[----:B------:R-:W3:Y:S01]  /*2220*/  @!P0 LDC.64 R16, c[0x0][0x288] ;  /* 0x0000a200ff108b82 */ /* 0x000ee20000000a00 */
[-C--:B-1----:R-:W-:Y:S02]  /*2230*/  @!P2 IMAD R11, R34, R14.reuse, RZ ;  /* 0x0000000e220ba224 */ /* 0x082fe400078e02ff */
[----:B------:R-:W-:-:S04]  /*2240*/  @!P2 IMAD.WIDE.U32 R30, R9, R14, R30 ;  /* 0x0000000e091ea225 */ /* 0x000fc800078e001e */
[----:B------:R-:W-:Y:S02]  /*2250*/  @!P2 IMAD R11, R9, R15, R11 ;  /* 0x0000000f090ba224 */ /* 0x000fe400078e020b */
[----:B------:R-:W1:Y:S01]  /*2260*/  @!P2 LDC.64 R14, c[0x0][0x228] ;  /* 0x00008a00ff0eab82 */ /* 0x000e620000000a00 */
[----:B------:R-:W-:Y:S02]  /*2270*/  CS2R R34, SRZ ;  /* 0x0000000000227805 */ /* 0x000fe4000001ff00 */
[C---:B------:R-:W-:Y:S02]  /*2280*/  @!P2 SHF.L.U32 R9, R30.reuse, 0x2, RZ ;  /* 0x000000021e09a819 */ /* 0x040fe400000006ff */
[----:B------:R-:W-:Y:S02]  /*2290*/  @!P2 IADD3 R11, R31, R11, RZ ;  /* 0x0000000b1f0ba210 */ /* 0x000fe40007ffe0ff */
[----:B0-----:R-:W-:Y:S01]  /*22a0*/  @!P2 IADD3 R22, P6, R9, R26, RZ ;  /* 0x0000001a0916a210 */ /* 0x001fe20007fde0ff */
[----:B------:R0:W4:Y:S01]  /*22b0*/  @!P5 LDG.E.64 R34, desc[UR22][R18.64] ;  /* 0x000000161222d981 */ /* 0x000122000c1e1b00 */
[----:B------:R-:W-:Y:S01]  /*22c0*/  @!P2 SHF.L.U64.HI R3, R30, 0x2, R11 ;  /* 0x000000021e03a819 */ /* 0x000fe2000001020b */
[----:B---3--:R-:W-:-:S02]  /*22d0*/  @!P0 IMAD R11, R33, R16, RZ ;  /* 0x00000010210b8224 */ /* 0x008fc400078e02ff */
[----:B------:R-:W-:Y:S01]  /*22e0*/  STL.64 [R1+0x1c8], R36 ;  /* 0x0001c82401007387 */ /* 0x000fe20000100a00 */
[----:B------:R-:W-:Y:S02]  /*22f0*/  @!P2 IADD3.X R23, R3, R27, RZ, P6, !PT ;  /* 0x0000001b0317a210 */ /* 0x000fe400037fe4ff */
[----:B0-----:R-:W-:Y:S02]  /*2300*/  @!P0 MOV R18, R4 ;  /* 0x0000000400128202 */ /* 0x001fe40000000f00 */
[----:B------:R-:W-:Y:S01]  /*2310*/  @!P0 MOV R19, R7 ;  /* 0x0000000700138202 */ /* 0x000fe20000000f00 */
[C---:B------:R-:W-:Y:S02]  /*2320*/  @!P0 IMAD R17, R8.reuse, R17, R11 ;  /* 0x0000001108118224 */ /* 0x040fe400078e020b */
[----:B------:R-:W-:Y:S01]  /*2330*/  @!P0 IMAD.WIDE.U32 R18, R8, R16, R18 ;  /* 0x0000001008128225 */ /* 0x000fe200078e0012 */
[----:B-1----:R-:W-:Y:S02]  /*2340*/  @!P2 IADD3 R26, P6, R9, R14, RZ ;  /* 0x0000000e091aa210 */ /* 0x002fe40007fde0ff */
[----:B------:R-:W-:-:S06]  /*2350*/  CS2R R8, SRZ ;  /* 0x0000000000087805 */ /* 0x000fcc000001ff00 */
[----:B------:R-:W3:Y:S04]  /*2360*/  @!P3 LDG.E.64 R8, desc[UR22][R20.64] ;  /* 0x000000161408b981 */ /* 0x000ee8000c1e1b00 */
[----:B--2---:R0:W-:Y:S02]  /*2370*/  STL.64 [R1+0x98], R24 ;  /* 0x0000981801007387 */ /* 0x0041e40000100a00 */
[----:B0-----:R-:W-:-:S06]  /*2380*/  CS2R R24, SRZ ;  /* 0x0000000000187805 */ /* 0x001fcc000001ff00 */
[----:B------:R0:W2:Y:S01]  /*2390*/  @!P3 LDG.E.64 R24, desc[UR22][R12.64] ;  /* 0x000000160c18b981 */ /* 0x0000a2000c1e1b00 */
[----:B------:R-:W-:-:S04]  /*23a0*/  IADD3 R10, R2, 0xb0, RZ ;  /* 0x000000b0020a7810 */ /* 0x000fc80007ffe0ff */
[----:B------:R-:W-:Y:S02]  /*23b0*/  ISETP.GE.U32.AND P4, PT, R10, UR18, PT ;  /* 0x000000120a007c0c */ /* 0x000fe4000bf86070 */
[----:B------:R-:W-:-:S04]  /*23c0*/  SHF.R.S32.HI R32, RZ, 0x1f, R10 ;  /* 0x0000001fff207819 */ /* 0x000fc8000001140a */
[----:B------:R-:W-:-:S04]  /*23d0*/  ISETP.GE.AND.EX P4, PT, R32, UR19, PT, P4 ;  /* 0x0000001320007c0c */ /* 0x000fc8000bf86340 */
[----:B------:R-:W-:-:S13]  /*23e0*/  ISETP.GT.U32.OR P4, PT, R0, 0x27f, P4 ;  /* 0x0000027f0000780c */ /* 0x000fda0002784470 */
[----:B------:R-:W1:Y:S01]  /*23f0*/  @!P4 LDC.64 R28, c[0x0][0x288] ;  /* 0x0000a200ff1ccb82 */ /* 0x000e620000000a00 */
[----:B------:R-:W-:Y:S02]  /*2400*/  @!P2 IADD3.X R27, R3, R15, RZ, P6, !PT ;  /* 0x0000000f031ba210 */ /* 0x000fe400037fe4ff */
[----:B------:R-:W-:Y:S02]  /*2410*/  @!P0 IADD3 R17, R19, R17, RZ ;  /* 0x0000001113118210 */ /* 0x000fe40007ffe0ff */
[----:B------:R-:W-:Y:S02]  /*2420*/  @!P0 SHF.L.U32 R15, R18, 0x2, RZ ;  /* 0x00000002120f8819 */ /* 0x000fe400000006ff */
[----:B------:R-:W-:Y:S02]  /*2430*/  CS2R R36, SRZ ;  /* 0x0000000000247805 */ /* 0x000fe4000001ff00 */
[----:B------:R-:W-:Y:S01]  /*2440*/  IADD3 R33, R2, 0x8, RZ ;  /* 0x0000000802217810 */ /* 0x000fe20007ffe0ff */
[----:B0-----:R-:W0:Y:S08]  /*2450*/  @!P4 LDC.64 R12, c[0x0][0x230] ;  /* 0x00008c00ff0ccb82 */ /* 0x001e300000000a00 */
[----:B------:R-:W0:Y:S01]  /*2460*/  @!P4 LDC.64 R20, c[0x0][0x228] ;  /* 0x00008a00ff14cb82 */ /* 0x000e220000000a00 */
[----:B-1----:R-:W-:-:S04]  /*2470*/  @!P4 IMAD R14, R32, R28, RZ ;  /* 0x0000001c200ec224 */ /* 0x002fc800078e02ff */
[----:B------:R-:W-:Y:S01]  /*2480*/  @!P4 IMAD R14, R10, R29, R14 ;  /* 0x0000001d0a0ec224 */ /* 0x000fe200078e020e */
[----:B------:R-:W-:Y:S02]  /*2490*/  @!P0 SHF.L.U64.HI R3, R18, 0x2, R17 ;  /* 0x0000000212038819 */ /* 0x000fe40000010211 */
[----:B------:R-:W1:Y:S01]  /*24a0*/  @!P0 LDC.64 R18, c[0x0][0x228] ;  /* 0x00008a00ff128b82 */ /* 0x000e620000000a00 */
[----:B--2---:R-:W-:Y:S01]  /*24b0*/  STL.64 [R1+0x1e0], R24 ;  /* 0x0001e01801007387 */ /* 0x004fe20000100a00 */
[----:B------:R-:W-:-:S06]  /*24c0*/  SHF.R.S32.HI R31, RZ, 0x1f, R33 ;  /* 0x0000001fff1f7819 */ /* 0x000fcc0000011421 */
[----:B------:R-:W2:Y:S01]  /*24d0*/  @!P0 LDC.64 R16, c[0x0][0x230] ;  /* 0x00008c00ff108b82 */ /* 0x000ea20000000a00 */
[----:B----4-:R-:W-:Y:S04]  /*24e0*/  STL.64 [R1+0x1d8], R34 ;  /* 0x0001d82201007387 */ /* 0x010fe80000100a00 */
[----:B---3--:R3:W-:Y:S02]  /*24f0*/  STL.64 [R1+0x90], R8 ;  /* 0x0000900801007387 */ /* 0x0087e40000100a00 */
[----:B---3--:R-:W-:Y:S02]  /*2500*/  @!P4 MOV R8, R4 ;  /* 0x000000040008c202 */ /* 0x008fe40000000f00 */
[----:B------:R-:W-:Y:S02]  /*2510*/  @!P4 MOV R9, R7 ;  /* 0x000000070009c202 */ /* 0x000fe40000000f00 */
[----:B------:R-:W-:Y:S01]  /*2520*/  CS2R R34, SRZ ;  /* 0x0000000000227805 */ /* 0x000fe2000001ff00 */
[----:B------:R-:W-:Y:S01]  /*2530*/  @!P4 IMAD.WIDE.U32 R10, R10, R28, R8 ;  /* 0x0000001c0a0ac225 */ /* 0x000fe200078e0008 */
[----:B------:R-:W-:-:S04]  /*2540*/  CS2R R8, SRZ ;  /* 0x0000000000087805 */ /* 0x000fc8000001ff00 */
[----:B------:R3:W4:Y:S04]  /*2550*/  @!P2 LDG.E.64 R34, desc[UR22][R22.64] ;  /* 0x000000161622a981 */ /* 0x000728000c1e1b00 */
[----:B------:R0:W4:Y:S01]  /*2560*/  @!P2 LDG.E.64 R8, desc[UR22][R26.64] ;  /* 0x000000161a08a981 */ /* 0x000122000c1e1b00 */
[----:B-1----:R-:W-:-:S04]  /*2570*/  @!P0 IADD3 R18, P6, R15, R18, RZ ;  /* 0x000000120f128210 */ /* 0x002fc80007fde0ff */
[----:B------:R-:W-:-:S05]  /*2580*/  @!P0 IADD3.X R19, R3, R19, RZ, P6, !PT ;  /* 0x0000001303138210 */ /* 0x000fca00037fe4ff */
[----:B------:R-:W4:Y:S01]  /*2590*/  @!P0 LDG.E.64 R36, desc[UR22][R18.64] ;  /* 0x0000001612248981 */ /* 0x000f22000c1e1b00 */
[----:B------:R-:W-:-:S04]  /*25a0*/  ISETP.GE.U32.AND P5, PT, R33, UR18, PT ;  /* 0x0000001221007c0c */ /* 0x000fc8000bfa6070 */
[----:B------:R-:W-:-:S04]  /*25b0*/  ISETP.GE.AND.EX P5, PT, R31, UR19, PT, P5 ;  /* 0x000000131f007c0c */ /* 0x000fc8000bfa6350 */
[----:B------:R-:W-:-:S13]  /*25c0*/  ISETP.GT.U32.OR P5, PT, R0, 0x27f, P5 ;  /* 0x0000027f0000780c */ /* 0x000fda0002fa4470 */
[----:B------:R-:W1:Y:S01]  /*25d0*/  @!P5 LDC.64 R24, c[0x0][0x288] ;  /* 0x0000a200ff18db82 */ /* 0x000e620000000a00 */
[----:B------:R-:W-:-:S04]  /*25e0*/  IADD3 R32, R2, 0x10, RZ ;  /* 0x0000001002207810 */ /* 0x000fc80007ffe0ff */
[----:B------:R-:W-:Y:S02]  /*25f0*/  SHF.R.S32.HI R30, RZ, 0x1f, R32 ;  /* 0x0000001fff1e7819 */ /* 0x000fe40000011420 */
[----:B------:R-:W-:Y:S01]  /*2600*/  ISETP.GE.U32.AND P3, PT, R32, UR18, PT ;  /* 0x0000001220007c0c */ /* 0x000fe2000bf66070 */
[----:B---3--:R-:W3:Y:S03]  /*2610*/  @!P5 LDC.64 R22, c[0x0][0x230] ;  /* 0x00008c00ff16db82 */ /* 0x008ee60000000a00 */
[----:B------:R-:W-:Y:S02]  /*2620*/  ISETP.GE.AND.EX P3, PT, R30, UR19, PT, P3 ;  /* 0x000000131e007c0c */ /* 0x000fe4000bf66330 */
[----:B0-----:R-:W-:Y:S02]  /*2630*/  @!P4 IADD3 R27, R11, R14, RZ ;  /* 0x0000000e0b1bc210 */ /* 0x001fe40007ffe0ff */
[----:B------:R-:W-:Y:S01]  /*2640*/  ISETP.GT.U32.OR P3, PT, R0, 0x27f, P3 ;  /* 0x0000027f0000780c */ /* 0x000fe20001f64470 */
[----:B------:R-:W0:Y:S01]  /*2650*/  @!P5 LDC.64 R28, c[0x0][0x228] ;  /* 0x00008a00ff1cdb82 */ /* 0x000e220000000a00 */
[----:B------:R-:W-:-:S02]  /*2660*/  @!P4 SHF.L.U32 R11, R10, 0x2, RZ ;  /* 0x000000020a0bc819 */ /* 0x000fc400000006ff */
[----:B------:R-:W-:Y:S01]  /*2670*/  @!P4 SHF.L.U64.HI R10, R10, 0x2, R27 ;  /* 0x000000020a0ac819 */ /* 0x000fe2000001021b */
[----:B-1----:R-:W-:Y:S01]  /*2680*/  @!P5 IMAD R26, R31, R24, RZ ;  /* 0x000000181f1ad224 */ /* 0x002fe200078e02ff */
[----:B--2---:R-:W-:Y:S02]  /*2690*/  @!P0 IADD3 R16, P2, R15, R16, RZ ;  /* 0x000000100f108210 */ /* 0x004fe40007f5e0ff */
[----:B------:R-:W-:Y:S01]  /*26a0*/  @!P5 MOV R27, R7 ;  /* 0x00000007001bd202 */ /* 0x000fe20000000f00 */
[----:B------:R-:W-:Y:S01]  /*26b0*/  @!P5 IMAD R25, R33, R25, R26 ;  /* 0x000000192119d224 */ /* 0x000fe200078e021a */
[----:B------:R-:W-:-:S03]  /*26c0*/  @!P5 MOV R26, R4 ;  /* 0x00000004001ad202 */ /* 0x000fc60000000f00 */
[----:B------:R-:W1:Y:S01]  /*26d0*/  @!P3 LDC.64 R14, c[0x0][0x288] ;  /* 0x0000a200ff0ebb82 */ /* 0x000e620000000a00 */
[----:B------:R-:W-:Y:S02]  /*26e0*/  @!P0 IADD3.X R17, R3, R17, RZ, P2, !PT ;  /* 0x0000001103118210 */ /* 0x000fe400017fe4ff */
[----:B------:R-:W-:Y:S01]  /*26f0*/  @!P4 IADD3 R12, P2, R11, R12, RZ ;  /* 0x0000000c0b0cc210 */ /* 0x000fe20007f5e0ff */
[----:B------:R-:W-:Y:S01]  /*2700*/  @!P5 IMAD.WIDE.U32 R26, R33, R24, R26 ;  /* 0x00000018211ad225 */ /* 0x000fe200078e001a */
[----:B------:R-:W-:Y:S01]  /*2710*/  IADD3 R33, R2, 0x18, RZ ;  /* 0x0000001802217810 */ /* 0x000fe20007ffe0ff */
[----:B------:R2:W4:Y:S01]  /*2720*/  @!P0 LDG.E.64 R38, desc[UR22][R16.64] ;  /* 0x0000001610268981 */ /* 0x000522000c1e1b00 */
[----:B------:R-:W-:Y:S02]  /*2730*/  @!P4 IADD3.X R13, R10, R13, RZ, P2, !PT ;  /* 0x0000000d0a0dc210 */ /* 0x000fe400017fe4ff */
[----:B------:R-:W-:Y:S02]  /*2740*/  ISETP.GE.U32.AND P2, PT, R33, UR18, PT ;  /* 0x0000001221007c0c */ /* 0x000fe4000bf46070 */
[----:B------:R-:W-:-:S02]  /*2750*/  @!P4 IADD3 R20, P6, R11, R20, RZ ;  /* 0x000000140b14c210 */ /* 0x000fc40007fde0ff */
[----:B------:R-:W-:Y:S02]  /*2760*/  @!P5 IADD3 R25, R27, R25, RZ ;  /* 0x000000191b19d210 */ /* 0x000fe40007ffe0ff */
[----:B------:R-:W-:Y:S02]  /*2770*/  @!P5 SHF.L.U32 R3, R26, 0x2, RZ ;  /* 0x000000021a03d819 */ /* 0x000fe400000006ff */
[----:B------:R-:W-:Y:S02]  /*2780*/  @!P4 IADD3.X R21, R10, R21, RZ, P6, !PT ;  /* 0x000000150a15c210 */ /* 0x000fe400037fe4ff */
[----:B------:R-:W-:Y:S02]  /*2790*/  @!P5 SHF.L.U64.HI R25, R26, 0x2, R25 ;  /* 0x000000021a19d819 */ /* 0x000fe40000010219 */
[----:B---3--:R-:W-:Y:S01]  /*27a0*/  @!P5 IADD3 R10, P6, R3, R22, RZ ;  /* 0x00000016030ad210 */ /* 0x008fe20007fde0ff */
[----:B------:R-:W3:Y:S03]  /*27b0*/  @!P3 LDC.64 R26, c[0x0][0x230] ;  /* 0x00008c00ff1abb82 */ /* 0x000ee60000000a00 */
[----:B------:R-:W-:-:S02]  /*27c0*/  @!P5 IADD3.X R11, R25, R23, RZ, P6, !PT ;  /* 0x00000017190bd210 */ /* 0x000fc400037fe4ff */
[----:B0-----:R-:W-:Y:S01]  /*27d0*/  @!P5 IADD3 R28, P6, R3, R28, RZ ;  /* 0x0000001c031cd210 */ /* 0x001fe20007fde0ff */
[----:B-1----:R-:W-:Y:S01]  /*27e0*/  @!P3 IMAD R3, R30, R14, RZ ;  /* 0x0000000e1e03b224 */ /* 0x002fe200078e02ff */
[----:B------:R-:W-:Y:S02]  /*27f0*/  @!P3 MOV R30, R4 ;  /* 0x00000004001eb202 */ /* 0x000fe40000000f00 */
[----:B------:R-:W-:Y:S01]  /*2800*/  @!P3 MOV R31, R7 ;  /* 0x00000007001fb202 */ /* 0x000fe20000000f00 */
[C---:B------:R-:W-:Y:S01]  /*2810*/  @!P3 IMAD R3, R32.reuse, R15, R3 ;  /* 0x0000000f2003b224 */ /* 0x040fe200078e0203 */
[----:B--2---:R-:W-:Y:S01]  /*2820*/  CS2R R16, SRZ ;  /* 0x0000000000107805 */ /* 0x004fe2000001ff00 */
[----:B------:R-:W-:Y:S02]  /*2830*/  @!P3 IMAD.WIDE.U32 R30, R32, R14, R30 ;  /* 0x0000000e201eb225 */ /* 0x000fe400078e001e */
[----:B------:R-:W0:Y:S03]  /*2840*/  @!P3 LDC.64 R14, c[0x0][0x228] ;  /* 0x00008a00ff0ebb82 */ /* 0x000e260000000a00 */
[----:B------:R1:W2:Y:S01]  /*2850*/  @!P4 LDG.E.64 R16, desc[UR22][R20.64] ;  /* 0x000000161410c981 */ /* 0x0002a2000c1e1b00 */
[----:B------:R-:W-:-:S02]  /*2860*/  @!P3 IADD3 R3, R31, R3, RZ ;  /* 0x000000031f03b210 */ /* 0x000fc40007ffe0ff */
[----:B------:R-:W-:Y:S02]  /*2870*/  @!P3 SHF.L.U32 R24, R30, 0x2, RZ ;  /* 0x000000021e18b819 */ /* 0x000fe400000006ff */
[----:B-1----:R-:W-:Y:S02]  /*2880*/  CS2R R20, SRZ ;  /* 0x0000000000147805 */ /* 0x002fe4000001ff00 */
[----:B------:R-:W-:-:S04]  /*2890*/  @!P5 IADD3.X R29, R25, R29, RZ, P6, !PT ;  /* 0x0000001d191dd210 */ /* 0x000fc800037fe4ff */
[----:B------:R1:W2:Y:S01]  /*28a0*/  @!P5 LDG.E.64 R20, desc[UR22][R10.64] ;  /* 0x000000160a14d981 */ /* 0x0002a2000c1e1b00 */
[----:B------:R-:W-:Y:S02]  /*28b0*/  @!P3 SHF.L.U64.HI R3, R30, 0x2, R3 ;  /* 0x000000021e03b819 */ /* 0x000fe40000010203 */
[C---:B---3--:R-:W-:Y:S02]  /*28c0*/  @!P3 IADD3 R26, P6, R24.reuse, R26, RZ ;  /* 0x0000001a181ab210 */ /* 0x048fe40007fde0ff */
[----:B-1----:R-:W-:Y:S02]  /*28d0*/  CS2R R10, SRZ ;  /* 0x00000000000a7805 */ /* 0x002fe4000001ff00 */
[C---:B------:R-:W-:Y:S02]  /*28e0*/  @!P3 IADD3.X R27, R3.reuse, R27, RZ, P6, !PT ;  /* 0x0000001b031bb210 */ /* 0x040fe400037fe4ff */
[----:B0-----:R-:W-:Y:S02]  /*28f0*/  @!P3 IADD3 R14, P6, R24, R14, RZ ;  /* 0x0000000e180eb210 */ /* 0x001fe40007fde0ff */
[----:B------:R-:W3:Y:S02]  /*2900*/  @!P5 LDG.E.64 R10, desc[UR22][R28.64] ;  /* 0x000000161c0ad981 */ /* 0x000ee4000c1e1b00 */
[----:B------:R-:W-:-:S02]  /*2910*/  @!P3 IADD3.X R15, R3, R15, RZ, P6, !PT ;  /* 0x0000000f030fb210 */ /* 0x000fc400037fe4ff */
[----:B----4-:R-:W-:Y:S04]  /*2920*/  STL [R1+0x1fc], R8 ;  /* 0x0001fc0801007387 */ /* 0x010fe80000100800 */
[----:B------:R-:W-:Y:S04]  /*2930*/  STL [R1+0x1f8], R9 ;  /* 0x0001f80901007387 */ /* 0x000fe80000100800 */
[----:B------:R0:W-:Y:S02]  /*2940*/  STL.64 [R1+0x1e8], R34 ;  /* 0x0001e82201007387 */ /* 0x0001e40000100a00 */
[----:B0-----:R-:W-:-:S04]  /*2950*/  SHF.R.S32.HI R34, RZ, 0x1f, R33 ;  /* 0x0000001fff227819 */ /* 0x001fc80000011421 */
[----:B------:R-:W-:-:S04]  /*2960*/  ISETP.GE.AND.EX P2, PT, R34, UR19, PT, P2 ;  /* 0x0000001322007c0c */ /* 0x000fc8000bf46320 */
[----:B------:R-:W-:-:S13]  /*2970*/  ISETP.GT.U32.OR P2, PT, R0, 0x27f, P2 ;  /* 0x0000027f0000780c */ /* 0x000fda0001744470 */
[----:B------:R-:W0:Y:S01]  /*2980*/  @!P2 LDC.64 R22, c[0x0][0x288] ;  /* 0x0000a200ff16ab82 */ /* 0x000e220000000a00 */
[----:B------:R1:W-:Y:S01]  /*2990*/  STL.64 [R1+0x80], R36 ;  /* 0x0000802401007387 */ /* 0x0003e20000100a00 */
[----:B------:R-:W-:Y:S02]  /*29a0*/  @!P2 MOV R18, R4 ;  /* 0x000000040012a202 */ /* 0x000fe40000000f00 */
[----:B------:R-:W-:Y:S02]  /*29b0*/  @!P2 MOV R19, R7 ;  /* 0x000000070013a202 */ /* 0x000fe40000000f00 */
[C---:B------:R-:W-:Y:S02]  /*29c0*/  IADD3 R9, R2.reuse, 0x20, RZ ;  /* 0x0000002002097810 */ /* 0x040fe40007ffe0ff */
[----:B------:R-:W-:Y:S01]  /*29d0*/  IADD3 R32, R2, 0x28, RZ ;  /* 0x0000002802207810 */ /* 0x000fe20007ffe0ff */
[----:B------:R-:W4:Y:S01]  /*29e0*/  @!P2 LDC.64 R24, c[0x0][0x228] ;  /* 0x00008a00ff18ab82 */ /* 0x000f220000000a00 */
[----:B-1----:R-:W-:-:S06]  /*29f0*/  CS2R R36, SRZ ;  /* 0x0000000000247805 */ /* 0x002fcc000001ff00 */
[----:B------:R1:W3:Y:S01]  /*2a00*/  @!P4 LDG.E.64 R36, desc[UR22][R12.64] ;  /* 0x000000160c24c981 */ /* 0x0002e2000c1e1b00 */
[----:B0-----:R-:W-:-:S04]  /*2a10*/  @!P2 IMAD.WIDE.U32 R18, R33, R22, R18 ;  /* 0x000000162112a225 */ /* 0x001fc800078e0012 */
[----:B-1----:R-:W-:-:S04]  /*2a20*/  @!P2 IMAD R12, R34, R22, RZ ;  /* 0x00000016220ca224 */ /* 0x002fc800078e02ff */
[----:B------:R-:W-:Y:S01]  /*2a30*/  @!P2 IMAD R23, R33, R23, R12 ;  /* 0x000000172117a224 */ /* 0x000fe200078e020c */
[----:B------:R-:W-:Y:S02]  /*2a40*/  CS2R R34, SRZ ;  /* 0x0000000000227805 */ /* 0x000fe4000001ff00 */
[----:B------:R-:W-:Y:S01]  /*2a50*/  SHF.R.S32.HI R31, RZ, 0x1f, R9 ;  /* 0x0000001fff1f7819 */ /* 0x000fe20000011409 */
[----:B------:R-:W0:Y:S01]  /*2a60*/  @!P2 LDC.64 R12, c[0x0][0x230] ;  /* 0x00008c00ff0cab82 */ /* 0x000e220000000a00 */
[----:B------:R-:W-:Y:S02]  /*2a70*/  @!P2 IADD3 R19, R19, R23, RZ ;  /* 0x000000171313a210 */ /* 0x000fe40007ffe0ff */
[----:B------:R-:W-:Y:S01]  /*2a80*/  CS2R R22, SRZ ;  /* 0x0000000000167805 */ /* 0x000fe2000001ff00 */
[----:B------:R1:W3:Y:S05]  /*2a90*/  @!P3 LDG.E.64 R34, desc[UR22][R14.64] ;  /* 0x000000160e22b981 */ /* 0x0002ea000c1e1b00 */
[----:B------:R4:W3:Y:S01]  /*2aa0*/  @!P3 LDG.E.64 R22, desc[UR22][R26.64] ;  /* 0x000000161a16b981 */ /* 0x0008e2000c1e1b00 */
[----:B------:R-:W-:-:S04]  /*2ab0*/  ISETP.GE.U32.AND P0, PT, R9, UR18, PT ;  /* 0x0000001209007c0c */ /* 0x000fc8000bf06070 */
[----:B------:R-:W-:-:S04]  /*2ac0*/  ISETP.GE.AND.EX P0, PT, R31, UR19, PT, P0 ;  /* 0x000000131f007c0c */ /* 0x000fc8000bf06300 */
[----:B------:R-:W-:Y:S02]  /*2ad0*/  ISETP.GT.U32.OR P0, PT, R0, 0x27f, P0 ;  /* 0x0000027f0000780c */ /* 0x000fe40000704470 */
[----:B------:R-:W-:Y:S02]  /*2ae0*/  SHF.R.S32.HI R8, RZ, 0x1f, R32 ;  /* 0x0000001fff087819 */ /* 0x000fe40000011420 */
[----:B------:R-:W-:Y:S01]  /*2af0*/  ISETP.GE.U32.AND P4, PT, R32, UR18, PT ;  /* 0x0000001220007c0c */ /* 0x000fe2000bf86070 */
[----:B--2---:R2:W-:Y:S03]  /*2b00*/  STL.64 [R1+0x88], R16 ;  /* 0x0000881001007387 */ /* 0x0045e60000100a00 */
[----:B------:R-:W-:-:S05]  /*2b10*/  ISETP.GE.AND.EX P4, PT, R8, UR19, PT, P4 ;  /* 0x0000001308007c0c */ /* 0x000fca000bf86340 */
[----:B--2---:R-:W2:Y:S01]  /*2b20*/  @!P0 LDC.64 R16, c[0x0][0x288] ;  /* 0x0000a200ff108b82 */ /* 0x004ea20000000a00 */
[----:B------:R-:W-:Y:S01]  /*2b30*/  ISETP.GT.U32.OR P4, PT, R0, 0x27f, P4 ;  /* 0x0000027f0000780c */ /* 0x000fe20002784470 */
[----:B------:R-:W-:Y:S01]  /*2b40*/  STL.64 [R1+0x138], R38 ;  /* 0x0001382601007387 */ /* 0x000fe20000100a00 */
[----:B------:R-:W-:-:S03]  /*2b50*/  IADD3 R33, R2, 0x30, RZ ;  /* 0x0000003002217810 */ /* 0x000fc60007ffe0ff */
[----:B------:R2:W-:Y:S01]  /*2b60*/  STL.64 [R1+0x200], R20 ;  /* 0x0002001401007387 */ /* 0x0005e20000100a00 */
[----:B------:R-:W-:Y:S02]  /*2b70*/  ISETP.GE.U32.AND P5, PT, R33, UR18, PT ;  /* 0x0000001221007c0c */ /* 0x000fe4000bfa6070 */
[C---:B------:R-:W-:Y:S02]  /*2b80*/  @!P2 SHF.L.U32 R30, R18.reuse, 0x2, RZ ;  /* 0x00000002121ea819 */ /* 0x040fe400000006ff */
[----:B------:R-:W-:Y:S02]  /*2b90*/  @!P2 SHF.L.U64.HI R3, R18, 0x2, R19 ;  /* 0x000000021203a819 */ /* 0x000fe40000010213 */
[----:B0-----:R-:W-:Y:S01]  /*2ba0*/  @!P2 IADD3 R12, P6, R30, R12, RZ ;  /* 0x0000000c1e0ca210 */ /* 0x001fe20007fde0ff */
[----:B------:R-:W0:Y:S01]  /*2bb0*/  @!P4 LDC.64 R18, c[0x0][0x288] ;  /* 0x0000a200ff12cb82 */ /* 0x000e220000000a00 */
[----:B------:R-:W-:Y:S02]  /*2bc0*/  IADD3 R40, R2, 0x38, RZ ;  /* 0x0000003802287810 */ /* 0x000fe40007ffe0ff */
[----:B-1----:R-:W-:-:S02]  /*2bd0*/  @!P0 MOV R14, R4 ;  /* 0x00000004000e8202 */ /* 0x002fc40000000f00 */
[----:B------:R-:W-:Y:S02]  /*2be0*/  @!P0 MOV R15, R7 ;  /* 0x00000007000f8202 */ /* 0x000fe40000000f00 */
[----:B----4-:R-:W-:Y:S02]  /*2bf0*/  @!P2 IADD3 R24, P3, R30, R24, RZ ;  /* 0x000000181e18a210 */ /* 0x010fe40007f7e0ff */
[----:B------:R-:W-:Y:S01]  /*2c00*/  @!P2 IADD3.X R13, R3, R13, RZ, P6, !PT ;  /* 0x0000000d030da210 */ /* 0x000fe200037fe4ff */
[-C--:B--2---:R-:W-:Y:S01]  /*2c10*/  @!P0 IMAD R26, R31, R16.reuse, RZ ;  /* 0x000000101f1a8224 */ /* 0x084fe200078e02ff */
[----:B------:R-:W-:Y:S02]  /*2c20*/  ISETP.GE.U32.AND P6, PT, R40, UR18, PT ;  /* 0x0000001228007c0c */ /* 0x000fe4000bfc6070 */
[----:B------:R-:W-:Y:S02]  /*2c30*/  CS2R R20, SRZ ;  /* 0x0000000000147805 */ /* 0x000fe4000001ff00 */
[----:B------:R-:W-:Y:S01]  /*2c40*/  @!P2 IADD3.X R25, R3, R25, RZ, P3, !PT ;  /* 0x000000190319a210 */ /* 0x000fe20001ffe4ff */
[C---:B------:R-:W-:Y:S01]  /*2c50*/  @!P0 IMAD R26, R9.reuse, R17, R26 ;  /* 0x00000011091a8224 */ /* 0x040fe200078e021a */
[----:B------:R-:W1:Y:S01]  /*2c60*/  @!P4 LDC.64 R30, c[0x0][0x228] ;  /* 0x00008a00ff1ecb82 */ /* 0x000e620000000a00 */
[----:B------:R-:W-:-:S02]  /*2c70*/  @!P0 IMAD.WIDE.U32 R16, R9, R16, R14 ;  /* 0x0000001009108225 */ /* 0x000fc400078e000e */
[----:B------:R2:W4:Y:S05]  /*2c80*/  @!P2 LDG.E.64 R20, desc[UR22][R24.64] ;  /* 0x000000161814a981 */ /* 0x00052a000c1e1b00 */
[----:B------:R-:W1:Y:S01]  /*2c90*/  @!P0 LDC.64 R14, c[0x0][0x228] ;  /* 0x00008a00ff0e8b82 */ /* 0x000e620000000a00 */
[----:B------:R-:W-:Y:S02]  /*2ca0*/  @!P0 IADD3 R3, R17, R26, RZ ;  /* 0x0000001a11038210 */ /* 0x000fe40007ffe0ff */
[C---:B------:R-:W-:Y:S02]  /*2cb0*/  @!P0 SHF.L.U32 R26, R16.reuse, 0x2, RZ ;  /* 0x00000002101a8819 */ /* 0x040fe400000006ff */
[----:B------:R-:W-:-:S03]  /*2cc0*/  @!P0 SHF.L.U64.HI R3, R16, 0x2, R3 ;  /* 0x0000000210038819 */ /* 0x000fc60000010203 */
[----:B------:R-:W1:Y:S01]  /*2cd0*/  @!P4 LDC.64 R16, c[0x0][0x230] ;  /* 0x00008c00ff10cb82 */ /* 0x000e620000000a00 */
[----:B0-----:R-:W-:Y:S01]  /*2ce0*/  @!P4 IMAD R28, R8, R18, RZ ;  /* 0x00000012081cc224 */ /* 0x001fe200078e02ff */
[----:B--2---:R-:W-:Y:S02]  /*2cf0*/  @!P4 MOV R24, R4 ;  /* 0x000000040018c202 */ /* 0x004fe40000000f00 */
[----:B------:R-:W-:Y:S01]  /*2d00*/  @!P4 MOV R25, R7 ;  /* 0x000000070019c202 */ /* 0x000fe20000000f00 */
[C---:B------:R-:W-:Y:S02]  /*2d10*/  @!P4 IMAD R28, R32.reuse, R19, R28 ;  /* 0x00000013201cc224 */ /* 0x040fe400078e021c */
[----:B------:R-:W-:-:S05]  /*2d20*/  @!P4 IMAD.WIDE.U32 R18, R32, R18, R24 ;  /* 0x000000122012c225 */ /* 0x000fca00078e0018 */
[----:B------:R-:W-:Y:S02]  /*2d30*/  @!P4 IADD3 R28, R19, R28, RZ ;  /* 0x0000001c131cc210 */ /* 0x000fe40007ffe0ff */
[----:B------:R-:W-:Y:S01]  /*2d40*/  @!P4 SHF.L.U32 R32, R18, 0x2, RZ ;  /* 0x000000021220c819 */ /* 0x000fe200000006ff */
[----:B---3--:R-:W-:Y:S04]  /*2d50*/  STL.64 [R1+0xf8], R36 ;  /* 0x0000f82401007387 */ /* 0x008fe80000100a00 */
[----:B------:R-:W-:Y:S04]  /*2d60*/  STL [R1+0x220], R10 ;  /* 0x0002200a01007387 */ /* 0x000fe80000100800 */
[----:B------:R0:W-:Y:S02]  /*2d70*/  STL [R1+0x208], R11 ;  /* 0x0002080b01007387 */ /* 0x0001e40000100800 */
[----:B0-----:R-:W-:-:S04]  /*2d80*/  SHF.R.S32.HI R11, RZ, 0x1f, R33 ;  /* 0x0000001fff0b7819 */ /* 0x001fc80000011421 */
[----:B------:R-:W-:Y:S01]  /*2d90*/  ISETP.GE.AND.EX P5, PT, R11, UR19, PT, P5 ;  /* 0x000000130b007c0c */ /* 0x000fe2000bfa6350 */
[----:B------:R-:W-:Y:S03]  /*2da0*/  STL.64 [R1+0x210], R22 ;  /* 0x0002101601007387 */ /* 0x000fe60000100a00 */
[----:B------:R-:W-:Y:S01]  /*2db0*/  ISETP.GT.U32.OR P5, PT, R0, 0x27f, P5 ;  /* 0x0000027f0000780c */ /* 0x000fe20002fa4470 */
[----:B------:R0:W-:Y:S01]  /*2dc0*/  STL.64 [R1+0x60], R34 ;  /* 0x0000602201007387 */ /* 0x0001e20000100a00 */
[----:B------:R-:W-:-:S04]  /*2dd0*/  SHF.R.S32.HI R10, RZ, 0x1f, R40 ;  /* 0x0000001fff0a7819 */ /* 0x000fc80000011428 */
[----:B------:R-:W-:-:S07]  /*2de0*/  ISETP.GE.AND.EX P3, PT, R10, UR19, PT, P6 ;  /* 0x000000130a007c0c */ /* 0x000fce000bf66360 */
[----:B------:R-:W2:Y:S08]  /*2df0*/  @!P5 LDC.64 R36, c[0x0][0x288] ;  /* 0x0000a200ff24db82 */ /* 0x000eb00000000a00 */
[----:B0-----:R-:W0:Y:S01]  /*2e00*/  @!P0 LDC.64 R34, c[0x0][0x230] ;  /* 0x00008c00ff228b82 */ /* 0x001e220000000a00 */
[----:B------:R-:W-:Y:S02]  /*2e10*/  ISETP.GT.U32.OR P3, PT, R0, 0x27f, P3 ;  /* 0x0000027f0000780c */ /* 0x000fe40001f64470 */
[----:B------:R-:W-:-:S06]  /*2e20*/  CS2R R22, SRZ ;  /* 0x0000000000167805 */ /* 0x000fcc000001ff00 */
[----:B------:R3:W4:Y:S01]  /*2e30*/  @!P2 LDG.E.64 R22, desc[UR22][R12.64] ;  /* 0x000000160c16a981 */ /* 0x000722000c1e1b00 */
[----:B------:R-:W2:Y:S08]  /*2e40*/  @!P5 LDC.64 R24, c[0x0][0x230] ;  /* 0x00008c00ff18db82 */ /* 0x000eb00000000a00 */
[----:B---3--:R-:W3:Y:S01]  /*2e50*/  @!P3 LDC.64 R12, c[0x0][0x288] ;  /* 0x0000a200ff0cbb82 */ /* 0x008ee20000000a00 */
[----:B0-----:R-:W-:-:S04]  /*2e60*/  @!P0 IADD3 R34, P6, R26, R34, RZ ;  /* 0x000000221a228210 */ /* 0x001fc80007fde0ff */
[----:B------:R-:W-:Y:S02]  /*2e70*/  @!P0 IADD3.X R35, R3, R35, RZ, P6, !PT ;  /* 0x0000002303238210 */ /* 0x000fe400037fe4ff */
[----:B-1----:R-:W-:Y:S01]  /*2e80*/  @!P0 IADD3 R14, P6, R26, R14, RZ ;  /* 0x0000000e1a0e8210 */ /* 0x002fe20007fde0ff */
[----:B--2---:R-:W-:Y:S01]  /*2e90*/  @!P5 IMAD R38, R11, R36, RZ ;  /* 0x000000240b26d224 */ /* 0x004fe200078e02ff */
[----:B------:R-:W-:Y:S01]  /*2ea0*/  @!P5 MOV R29, R7 ;  /* 0x00000007001dd202 */ /* 0x000fe20000000f00 */
[----:B------:R-:W0:Y:S01]  /*2eb0*/  @!P5 LDC.64 R26, c[0x0][0x228] ;  /* 0x00008a00ff1adb82 */ /* 0x000e220000000a00 */
[----:B------:R-:W-:Y:S02]  /*2ec0*/  @!P0 IADD3.X R15, R3, R15, RZ, P6, !PT ;  /* 0x0000000f030f8210 */ /* 0x000fe400037fe4ff */
[----:B------:R-:W-:Y:S02]  /*2ed0*/  @!P4 SHF.L.U64.HI R3, R18, 0x2, R28 ;  /* 0x000000021203c819 */ /* 0x000fe4000001021c */
[----:B------:R-:W-:Y:S01]  /*2ee0*/  @!P5 MOV R28, R4 ;  /* 0x00000004001cd202 */ /* 0x000fe20000000f00 */
[C---:B------:R-:W-:Y:S01]  /*2ef0*/  @!P5 IMAD R38, R33.reuse, R37, R38 ;  /* 0x000000252126d224 */ /* 0x040fe200078e0226 */
[----:B------:R-:W-:Y:S01]  /*2f00*/  @!P4 IADD3 R16, P6, R32, R16, RZ ;  /* 0x000000102010c210 */ /* 0x000fe20007fde0ff */
[----:B------:R-:W1:Y:S02]  /*2f10*/  @!P3 LDC.64 R18, c[0x0][0x230] ;  /* 0x00008c00ff12bb82 */ /* 0x000e640000000a00 */
[----:B------:R-:W-:Y:S01]  /*2f20*/  @!P5 IMAD.WIDE.U32 R36, R33, R36, R28 ;  /* 0x000000242124d225 */ /* 0x000fe200078e001c */
[----:B------:R-:W-:-:S02]  /*2f30*/  @!P4 IADD3.X R17, R3, R17, RZ, P6, !PT ;  /* 0x000000110311c210 */ /* 0x000fc400037fe4ff */
[----:B------:R-:W-:Y:S02]  /*2f40*/  @!P4 IADD3 R30, P6, R32, R30, RZ ;  /* 0x0000001e201ec210 */ /* 0x000fe40007fde0ff */
[----:B------:R-:W-:Y:S01]  /*2f50*/  @!P5 IADD3 R39, R37, R38, RZ ;  /* 0x000000262527d210 */ /* 0x000fe20007ffe0ff */
[----:B------:R-:W2:Y:S01]  /*2f60*/  @!P3 LDC.64 R28, c[0x0][0x228] ;  /* 0x00008a00ff1cbb82 */ /* 0x000ea20000000a00 */
[----:B---3--:R-:W-:Y:S01]  /*2f70*/  @!P3 IMAD R37, R10, R12, RZ ;  /* 0x0000000c0a25b224 */ /* 0x008fe200078e02ff */
[----:B------:R-:W-:Y:S02]  /*2f80*/  @!P4 IADD3.X R31, R3, R31, RZ, P6, !PT ;  /* 0x0000001f031fc210 */ /* 0x000fe400037fe4ff */
[----:B------:R-:W-:Y:S01]  /*2f90*/  @!P5 SHF.L.U32 R38, R36, 0x2, RZ ;  /* 0x000000022426d819 */ /* 0x000fe200000006ff */
[----:B------:R-:W-:Y:S01]  /*2fa0*/  @!P3 IMAD R13, R40, R13, R37 ;  /* 0x0000000d280db224 */ /* 0x000fe200078e0225 */
[----:B------:R-:W-:Y:S02]  /*2fb0*/  @!P5 SHF.L.U64.HI R3, R36, 0x2, R39 ;  /* 0x000000022403d819 */ /* 0x000fe40000010227 */
[----:B------:R-:W-:-:S02]  /*2fc0*/  @!P3 MOV R36, R4 ;  /* 0x000000040024b202 */ /* 0x000fc40000000f00 */
[----:B------:R-:W-:Y:S02]  /*2fd0*/  @!P3 MOV R37, R7 ;  /* 0x000000070025b202 */ /* 0x000fe40000000f00 */
[----:B------:R-:W-:Y:S01]  /*2fe0*/  @!P5 IADD3 R24, P6, R38, R24, RZ ;  /* 0x000000182618d210 */ /* 0x000fe20007fde0ff */
[----:B------:R-:W-:-:S03]  /*2ff0*/  @!P3 IMAD.WIDE.U32 R36, R40, R12, R36 ;  /* 0x0000000c2824b225 */ /* 0x000fc600078e0024 */
[----:B------:R-:W-:Y:S02]  /*3000*/  @!P5 IADD3.X R25, R3, R25, RZ, P6, !PT ;  /* 0x000000190319d210 */ /* 0x000fe400037fe4ff */
[----:B0-----:R-:W-:Y:S02]  /*3010*/  @!P5 IADD3 R26, P6, R38, R26, RZ ;  /* 0x0000001a261ad210 */ /* 0x001fe40007fde0ff */
[----:B------:R-:W-:Y:S02]  /*3020*/  @!P3 IADD3 R13, R37, R13, RZ ;  /* 0x0000000d250db210 */ /* 0x000fe40007ffe0ff */
[C---:B------:R-:W-:Y:S02]  /*3030*/  @!P3 SHF.L.U32 R12, R36.reuse, 0x2, RZ ;  /* 0x00000002240cb819 */ /* 0x040fe400000006ff */
[----:B------:R-:W-:Y:S02]  /*3040*/  @!P5 IADD3.X R27, R3, R27, RZ, P6, !PT ;  /* 0x0000001b031bd210 */ /* 0x000fe400037fe4ff */
[----:B------:R-:W-:-:S02]  /*3050*/  @!P3 SHF.L.U64.HI R13, R36, 0x2, R13 ;  /* 0x00000002240db819 */ /* 0x000fc4000001020d */
[----:B-1----:R-:W-:-:S04]  /*3060*/  @!P3 IADD3 R18, P6, R12, R18, RZ ;  /* 0x000000120c12b210 */ /* 0x002fc80007fde0ff */
[C---:B------:R-:W-:Y:S02]  /*3070*/  @!P3 IADD3.X R19, R13.reuse, R19, RZ, P6, !PT ;  /* 0x000000130d13b210 */ /* 0x040fe400037fe4ff */
[----:B--2---:R-:W-:Y:S02]  /*3080*/  @!P3 IADD3 R28, P6, R12, R28, RZ ;  /* 0x0000001c0c1cb210 */ /* 0x004fe40007fde0ff */
[----:B------:R-:W-:Y:S02]  /*3090*/  CS2R R38, SRZ ;  /* 0x0000000000267805 */ /* 0x000fe4000001ff00 */
[----:B------:R-:W-:Y:S02]  /*30a0*/  CS2R R10, SRZ ;  /* 0x00000000000a7805 */ /* 0x000fe4000001ff00 */
[----:B------:R-:W-:Y:S02]  /*30b0*/  @!P3 IADD3.X R29, R13, R29, RZ, P6, !PT ;  /* 0x0000001d0d1db210 */ /* 0x000fe400037fe4ff */
[----:B------:R-:W-:Y:S01]  /*30c0*/  CS2R R12, SRZ ;  /* 0x00000000000c7805 */ /* 0x000fe2000001ff00 */
[----:B------:R-:W2:Y:S05]  /*30d0*/  @!P0 LDG.E.64 R38, desc[UR22][R34.64] ;  /* 0x0000001622268981 */ /* 0x000eaa000c1e1b00 */
[----:B------:R-:W3:Y:S04]  /*30e0*/  @!P0 LDG.E.64 R12, desc[UR22][R14.64] ;  /* 0x000000160e0c8981 */ /* 0x000ee8000c1e1b00 */
[----:B------:R-:W3:Y:S04]  /*30f0*/  @!P4 LDG.E.64 R10, desc[UR22][R16.64] ;  /* 0x00000016100ac981 */ /* 0x000ee8000c1e1b00 */
[----:B----4-:R-:W-:Y:S04]  /*3100*/  STL.64 [R1+0x30], R22 ;  /* 0x0000301601007387 */ /* 0x010fe80000100a00 */
[----:B------:R-:W-:Y:S04]  /*3110*/  STL.64 [R1+0x78], R20 ;  /* 0x0000781401007387 */ /* 0x000fe80000100a00 */
[----:B--2---:R-:W-:Y:S04]  /*3120*/  STL.64 [R1+0x218], R38 ;  /* 0x0002182601007387 */ /* 0x004fe80000100a00 */
[----:B---3--:R-:W-:Y:S04]  /*3130*/  STL.64 [R1+0x228], R12 ;  /* 0x0002280c01007387 */ /* 0x008fe80000100a00 */
[----:B------:R0:W-:Y:S02]  /*3140*/  STL.64 [R1+0x40], R10 ;  /* 0x0000400a01007387 */ /* 0x0001e40000100a00 */
[----:B0-----:R-:W-:-:S06]  /*3150*/  CS2R R10, SRZ ;  /* 0x00000000000a7805 */ /* 0x001fcc000001ff00 */
[----:B------:R-:W2:Y:S01]  /*3160*/  @!P5 LDG.E.64 R10, desc[UR22][R24.64] ;  /* 0x00000016180ad981 */ /* 0x000ea2000c1e1b00 */
[----:B------:R-:W-:-:S04]  /*3170*/  IADD3 R8, R2, 0x40, RZ ;  /* 0x0000004002087810 */ /* 0x000fc80007ffe0ff */
[----:B------:R-:W-:Y:S02]  /*3180*/  SHF.R.S32.HI R9, RZ, 0x1f, R8 ;  /* 0x0000001fff097819 */ /* 0x000fe40000011408 */
[----:B------:R-:W-:-:S04]  /*3190*/  ISETP.GE.U32.AND P2, PT, R8, UR18, PT ;  /* 0x0000001208007c0c */ /* 0x000fc8000bf46070 */
[----:B------:R-:W-:-:S04]  /*31a0*/  ISETP.GE.AND.EX P2, PT, R9, UR19, PT, P2 ;  /* 0x0000001309007c0c */ /* 0x000fc8000bf46320 */
[----:B------:R-:W-:-:S13]  /*31b0*/  ISETP.GT.U32.OR P2, PT, R0, 0x27f, P2 ;  /* 0x0000027f0000780c */ /* 0x000fda0001744470 */
[----:B------:R-:W0:Y:S01]  /*31c0*/  @!P2 LDC.64 R32, c[0x0][0x288] ;  /* 0x0000a200ff20ab82 */ /* 0x000e220000000a00 */
[----:B------:R-:W-:Y:S02]  /*31d0*/  CS2R R14, SRZ ;  /* 0x00000000000e7805 */ /* 0x000fe4000001ff00 */
[----:B------:R-:W-:Y:S02]  /*31e0*/  @!P2 MOV R36, R4 ;  /* 0x000000040024a202 */ /* 0x000fe40000000f00 */
[----:B------:R-:W-:Y:S02]  /*31f0*/  @!P2 MOV R37, R7 ;  /* 0x000000070025a202 */ /* 0x000fe40000000f00 */
[----:B------:R-:W-:Y:S02]  /*3200*/  CS2R R16, SRZ ;  /* 0x0000000000107805 */ /* 0x000fe4000001ff00 */
[----:B------:R-:W-:Y:S01]  /*3210*/  IADD3 R22, R2, 0x50, RZ ;  /* 0x0000005002167810 */ /* 0x000fe20007ffe0ff */
[----:B------:R1:W5:Y:S03]  /*3220*/  @!P4 LDG.E.64 R14, desc[UR22][R30.64] ;  /* 0x000000161e0ec981 */ /* 0x000366000c1e1b00 */
[----:B------:R-:W-:Y:S01]  /*3230*/  ISETP.GE.U32.AND P4, PT, R22, UR18, PT ;  /* 0x0000001216007c0c */ /* 0x000fe2000bf86070 */
[----:B------:R3:W5:Y:S01]  /*3240*/  @!P5 LDG.E.64 R16, desc[UR22][R26.64] ;  /* 0x000000161a10d981 */ /* 0x000762000c1e1b00 */
[----:B-1----:R-:W1:Y:S01]  /*3250*/  @!P2 LDC.64 R30, c[0x0][0x230] ;  /* 0x00008c00ff1eab82 */ /* 0x002e620000000a00 */
[----:B0-----:R-:W-:Y:S01]  /*3260*/  @!P2 IMAD R3, R9, R32, RZ ;  /* 0x000000200903a224 */ /* 0x001fe200078e02ff */
[----:B------:R-:W-:-:S06]  /*3270*/  IADD3 R9, R2, 0x48, RZ ;  /* 0x0000004802097810 */ /* 0x000fcc0007ffe0ff */
[----:B---3--:R-:W0:Y:S01]  /*3280*/  @!P2 LDC.64 R26, c[0x0][0x228] ;  /* 0x00008a00ff1aab82 */ /* 0x008e220000000a00 */
[C---:B------:R-:W-:Y:S01]  /*3290*/  @!P2 IMAD R3, R8.reuse, R33, R3 ;  /* 0x000000210803a224 */ /* 0x040fe200078e0203 */
[----:B------:R-:W-:Y:S01]  /*32a0*/  SHF.R.S32.HI R23, RZ, 0x1f, R9 ;  /* 0x0000001fff177819 */ /* 0x000fe20000011409 */
[----:B------:R-:W-:Y:S01]  /*32b0*/  @!P2 IMAD.WIDE.U32 R32, R8, R32, R36 ;  /* 0x000000200820a225 */ /* 0x000fe200078e0024 */
[----:B------:R-:W-:Y:S02]  /*32c0*/  ISETP.GE.U32.AND P0, PT, R9, UR18, PT ;  /* 0x0000001209007c0c */ /* 0x000fe4000bf06070 */
[----:B------:R-:W-:Y:S02]  /*32d0*/  SHF.R.S32.HI R8, RZ, 0x1f, R22 ;  /* 0x0000001fff087819 */ /* 0x000fe40000011416 */
[----:B------:R-:W-:Y:S02]  /*32e0*/  ISETP.GE.AND.EX P0, PT, R23, UR19, PT, P0 ;  /* 0x0000001317007c0c */ /* 0x000fe4000bf06300 */
[----:B------:R-:W-:-:S02]  /*32f0*/  ISETP.GE.AND.EX P5, PT, R8, UR19, PT, P4 ;  /* 0x0000001308007c0c */ /* 0x000fc4000bfa6340 */
[C---:B------:R-:W-:Y:S02]  /*3300*/  ISETP.GT.U32.OR P0, PT, R0.reuse, 0x27f, P0 ;  /* 0x0000027f0000780c */ /* 0x040fe40000704470 */
[----:B------:R-:W-:Y:S02]  /*3310*/  ISETP.GT.U32.OR P5, PT, R0, 0x27f, P5 ;  /* 0x0000027f0000780c */ /* 0x000fe40002fa4470 */
[----:B------:R-:W-:Y:S02]  /*3320*/  @!P2 IADD3 R3, R33, R3, RZ ;  /* 0x000000032103a210 */ /* 0x000fe40007ffe0ff */
[C---:B------:R-:W-:Y:S02]  /*3330*/  @!P2 SHF.L.U32 R24, R32.reuse, 0x2, RZ ;  /* 0x000000022018a819 */ /* 0x040fe400000006ff */
[----:B------:R-:W-:-:S05]  /*3340*/  @!P2 SHF.L.U64.HI R3, R32, 0x2, R3 ;  /* 0x000000022003a819 */ /* 0x000fca0000010203 */
[----:B------:R-:W3:Y:S08]  /*3350*/  @!P0 LDC.64 R36, c[0x0][0x288] ;  /* 0x0000a200ff248b82 */ /* 0x000ef00000000a00 */
[----:B------:R-:W4:Y:S01]  /*3360*/  @!P5 LDC.64 R32, c[0x0][0x288] ;  /* 0x0000a200ff20db82 */ /* 0x000f220000000a00 */
[----:B-1----:R-:W-:Y:S01]  /*3370*/  @!P2 IADD3 R30, P6, R24, R30, RZ ;  /* 0x0000001e181ea210 */ /* 0x002fe20007fde0ff */
[----:B------:R-:W-:Y:S01]  /*3380*/  UIMAD.WIDE UR6, UR8, 0x8, UR6 ;  /* 0x00000008080678a5 */ /* 0x000fe2000f8e0206 */
[----:B------:R-:W-:-:S02]  /*3390*/  MOV R38, R44 ;  /* 0x0000002c00267202 */ /* 0x000fc40000000f00 */
[----:B------:R-:W-:Y:S02]  /*33a0*/  @!P2 IADD3.X R31, R3, R31, RZ, P6, !PT ;  /* 0x0000001f031fa210 */ /* 0x000fe400037fe4ff */
[----:B0-----:R-:W-:Y:S01]  /*33b0*/  @!P2 IADD3 R26, P6, R24, R26, RZ ;  /* 0x0000001a181aa210 */ /* 0x001fe20007fde0ff */
[----:B------:R-:W0:Y:S01]  /*33c0*/  @!P0 LDC.64 R42, c[0x0][0x230] ;  /* 0x00008c00ff2a8b82 */ /* 0x000e220000000a00 */
[----:B------:R-:W-:Y:S02]  /*33d0*/  @!P0 MOV R24, R4 ;  /* 0x0000000400188202 */ /* 0x000fe40000000f00 */
[----:B------:R-:W-:Y:S01]  /*33e0*/  @!P0 MOV R25, R7 ;  /* 0x0000000700198202 */ /* 0x000fe20000000f00 */
[----:B---3--:R-:W-:Y:S01]  /*33f0*/  @!P0 IMAD R34, R23, R36, RZ ;  /* 0x0000002417228224 */ /* 0x008fe200078e02ff */
[----:B------:R-:W-:Y:S02]  /*3400*/  MOV R39, R45 ;  /* 0x0000002d00277202 */ /* 0x000fe40000000f00 */
[----:B------:R-:W-:Y:S01]  /*3410*/  @!P5 MOV R45, R7 ;  /* 0x00000007002dd202 */ /* 0x000fe20000000f00 */
[----:B------:R-:W-:-:S02]  /*3420*/  @!P0 IMAD R34, R9, R37, R34 ;  /* 0x0000002509228224 */ /* 0x000fc400078e0222 */
[----:B----4-:R-:W-:Y:S01]  /*3430*/  @!P5 IMAD R44, R8, R32, RZ ;  /* 0x00000020082cd224 */ /* 0x010fe200078e02ff */
[----:B------:R-:W-:Y:S01]  /*3440*/  MOV R8, UR6 ;  /* 0x0000000600087c02 */ /* 0x000fe20008000f00 */
[----:B------:R-:W-:Y:S01]  /*3450*/  @!P0 IMAD.WIDE.U32 R36, R9, R36, R24 ;  /* 0x0000002409248225 */ /* 0x000fe200078e0018 */
[----:B------:R-:W-:Y:S01]  /*3460*/  MOV R9, UR7 ;  /* 0x0000000700097c02 */ /* 0x000fe20008000f00 */
[----:B------:R-:W1:Y:S02]  /*3470*/  @!P5 LDC.64 R24, c[0x0][0x230] ;  /* 0x00008c00ff18db82 */ /* 0x000e640000000a00 */
[----:B------:R-:W-:Y:S01]  /*3480*/  @!P5 IMAD R22, R22, R33, R44 ;  /* 0x000000211616d224 */ /* 0x000fe200078e022c */
[----:B------:R-:W-:Y:S02]  /*3490*/  IADD3 R33, R2, 0x50, RZ ;  /* 0x0000005002217810 */ /* 0x000fe40007ffe0ff */
[----:B------:R-:W-:-:S05]  /*34a0*/  @!P5 MOV R44, R4 ;  /* 0x00000004002cd202 */ /* 0x000fca0000000f00 */
[----:B------:R-:W-:Y:S02]  /*34b0*/  @!P5 IMAD.WIDE.U32 R32, R33, R32, R44 ;  /* 0x000000202120d225 */ /* 0x000fe400078e002c */
[----:B------:R-:W3:Y:S04]  /*34c0*/  LDG.E.64 R44, desc[UR22][R8.64] ;  /* 0x00000016082c7981 */ /* 0x000ee8000c1e1b00 */
[----:B--2---:R2:W-:Y:S02]  /*34d0*/  STL.64 [R1+0x48], R10 ;  /* 0x0000480a01007387 */ /* 0x0045e40000100a00 */
[----:B--2---:R-:W-:-:S06]  /*34e0*/  CS2R R10, SRZ ;  /* 0x00000000000a7805 */ /* 0x004fcc000001ff00 */
[----:B------:R2:W4:Y:S01]  /*34f0*/  @!P3 LDG.E.64 R10, desc[UR22][R18.64] ;  /* 0x00000016120ab981 */ /* 0x000522000c1e1b00 */
[----:B------:R-:W-:-:S04]  /*3500*/  IADD3 R20, R2, 0x58, RZ ;  /* 0x0000005802147810 */ /* 0x000fc80007ffe0ff */
[----:B------:R-:W-:Y:S02]  /*3510*/  SHF.R.S32.HI R21, RZ, 0x1f, R20 ;  /* 0x0000001fff157819 */ /* 0x000fe40000011414 */
[----:B------:R-:W-:Y:S02]  /*3520*/  ISETP.GE.U32.AND P4, PT, R20, UR18, PT ;  /* 0x0000001214007c0c */ /* 0x000fe4000bf86070 */
[----:B--2---:R-:W-:Y:S02]  /*3530*/  CS2R R18, SRZ ;  /* 0x0000000000127805 */ /* 0x004fe4000001ff00 */
[----:B------:R-:W-:-:S04]  /*3540*/  ISETP.GE.AND.EX P4, PT, R21, UR19, PT, P4 ;  /* 0x0000001315007c0c */ /* 0x000fc8000bf86340 */
[----:B------:R-:W-:Y:S01]  /*3550*/  ISETP.GT.U32.OR P4, PT, R0, 0x27f, P4 ;  /* 0x0000027f0000780c */ /* 0x000fe20002784470 */
[----:B------:R2:W5:Y:S01]  /*3560*/  @!P3 LDG.E.64 R18, desc[UR22][R28.64] ;  /* 0x000000161c12b981 */ /* 0x000562000c1e1b00 */
[----:B------:R-:W-:Y:S02]  /*3570*/  @!P2 IADD3.X R27, R3, R27, RZ, P6, !PT ;  /* 0x0000001b031ba210 */ /* 0x000fe400037fe4ff */
[----:B------:R-:W-:Y:S02]  /*3580*/  @!P0 IADD3 R3, R37, R34, RZ ;  /* 0x0000002225038210 */ /* 0x000fe40007ffe0ff */
[C---:B------:R-:W-:Y:S01]  /*3590*/  @!P0 SHF.L.U32 R23, R36.reuse, 0x2, RZ ;  /* 0x0000000224178819 */ /* 0x040fe200000006ff */
[----:B------:R-:W1:Y:S08]  /*35a0*/  @!P5 LDC.64 R34, c[0x0][0x228] ;  /* 0x00008a00ff22db82 */ /* 0x000e700000000a00 */
[----:B------:R-:W1:Y:S08]  /*35b0*/  @!P4 LDC.64 R40, c[0x0][0x288] ;  /* 0x0000a200ff28cb82 */ /* 0x000e700000000a00 */
[----:B--2---:R-:W2:Y:S01]  /*35c0*/  @!P0 LDC.64 R28, c[0x0][0x228] ;  /* 0x00008a00ff1c8b82 */ /* 0x004ea20000000a00 */
[----:B------:R-:W-:-:S02]  /*35d0*/  @!P0 SHF.L.U64.HI R3, R36, 0x2, R3 ;  /* 0x0000000224038819 */ /* 0x000fc40000010203 */
[----:B0-----:R-:W-:Y:S02]  /*35e0*/  @!P0 IADD3 R12, P6, R23, R42, RZ ;  /* 0x0000002a170c8210 */ /* 0x001fe40007fde0ff */
[----:B------:R-:W-:Y:S02]  /*35f0*/  @!P5 IADD3 R33, R33, R22, RZ ;  /* 0x000000162121d210 */ /* 0x000fe40007ffe0ff */
[----:B------:R-:W-:Y:S02]  /*3600*/  @!P0 IADD3.X R13, R3, R43, RZ, P6, !PT ;  /* 0x0000002b030d8210 */ /* 0x000fe400037fe4ff */
[----:B------:R-:W-:Y:S01]  /*3610*/  @!P4 MOV R43, R7 ;  /* 0x00000007002bc202 */ /* 0x000fe20000000f00 */
[----:B-1----:R-:W-:Y:S01]  /*3620*/  @!P4 IMAD R42, R21, R40, RZ ;  /* 0x00000028152ac224 */ /* 0x002fe200078e02ff */
[----:B--2---:R-:W-:-:S04]  /*3630*/  @!P0 IADD3 R28, P6, R23, R28, RZ ;  /* 0x0000001c171c8210 */ /* 0x004fc80007fde0ff */
[----:B------:R-:W-:Y:S02]  /*3640*/  @!P0 IADD3.X R29, R3, R29, RZ, P6, !PT ;  /* 0x0000001d031d8210 */ /* 0x000fe400037fe4ff */
[----:B------:R-:W-:Y:S02]  /*3650*/  @!P5 SHF.L.U64.HI R3, R32, 0x2, R33 ;  /* 0x000000022003d819 */ /* 0x000fe40000010221 */
[----:B---3--:R-:W-:Y:S02]  /*3660*/  MOV R8, R44 ;  /* 0x0000002c00087202 */ /* 0x008fe40000000f00 */
[----:B------:R-:W-:Y:S01]  /*3670*/  MOV R9, R45 ;  /* 0x0000002d00097202 */ /* 0x000fe20000000f00 */
[----:B------:R-:W-:Y:S01]  /*3680*/  @!P4 IMAD R45, R20, R41, R42 ;  /* 0x00000029142dc224 */ /* 0x000fe200078e022a */
[----:B------:R-:W-:Y:S02]  /*3690*/  @!P5 SHF.L.U32 R44, R32, 0x2, RZ ;  /* 0x00000002202cd819 */ /* 0x000fe400000006ff */
[----:B------:R-:W-:Y:S01]  /*36a0*/  @!P4 MOV R42, R4 ;  /* 0x00000004002ac202 */ /* 0x000fe20000000f00 */
[----:B------:R-:W0:Y:S01]  /*36b0*/  @!P4 LDC.64 R32, c[0x0][0x230] ;  /* 0x00008c00ff20cb82 */ /* 0x000e220000000a00 */
[----:B------:R-:W-:-:S03]  /*36c0*/  @!P5 IADD3 R22, P6, R44, R24, RZ ;  /* 0x000000182c16d210 */ /* 0x000fc60007fde0ff */
[----:B------:R-:W-:Y:S01]  /*36d0*/  @!P4 IMAD.WIDE.U32 R42, R20, R40, R42 ;  /* 0x00000028142ac225 */ /* 0x000fe200078e002a */
[----:B------:R-:W-:Y:S02]  /*36e0*/  @!P5 IADD3.X R23, R3, R25, RZ, P6, !PT ;  /* 0x000000190317d210 */ /* 0x000fe400037fe4ff */
[----:B------:R-:W-:Y:S01]  /*36f0*/  @!P5 IADD3 R20, P6, R44, R34, RZ ;  /* 0x000000222c14d210 */ /* 0x000fe20007fde0ff */
[----:B------:R-:W1:Y:S01]  /*3700*/  @!P4 LDC.64 R40, c[0x0][0x228] ;  /* 0x00008a00ff28cb82 */ /* 0x000e620000000a00 */
[----:B------:R-:W-:Y:S02]  /*3710*/  @!P4 IADD3 R24, R43, R45, RZ ;  /* 0x0000002d2b18c210 */ /* 0x000fe40007ffe0ff */
[----:B------:R-:W-:Y:S02]  /*3720*/  @!P5 IADD3.X R21, R3, R35, RZ, P6, !PT ;  /* 0x000000230315d210 */ /* 0x000fe400037fe4ff */
[C---:B------:R-:W-:Y:S02]  /*3730*/  @!P4 SHF.L.U32 R3, R42.reuse, 0x2, RZ ;  /* 0x000000022a03c819 */ /* 0x040fe400000006ff */
[----:B------:R-:W-:-:S02]  /*3740*/  @!P4 SHF.L.U64.HI R42, R42, 0x2, R24 ;  /* 0x000000022a2ac819 */ /* 0x000fc40000010218 */
[----:B------:R-:W-:Y:S02]  /*3750*/  MOV R24, RZ ;  /* 0x000000ff00187202 */ /* 0x000fe40000000f00 */
[----:B------:R-:W-:Y:S02]  /*3760*/  MOV R44, R12 ;  /* 0x0000000c002c7202 */ /* 0x000fe40000000f00 */
[----:B------:R-:W-:Y:S01]  /*3770*/  MOV R45, R13 ;  /* 0x0000000d002d7202 */ /* 0x000fe20000000f00 */
[----:B----4-:R2:W-:Y:S04]  /*3780*/  STL.64 [R1+0x58], R10 ;  /* 0x0000580a01007387 */ /* 0x0105e80000100a00 */
[----:B------:R-:W5:Y:S01]  /*3790*/  LDL.LU.64 R12, [R1+0x228] ;  /* 0x00022800010c7983 */ /* 0x000f620000300a00 */
[----:B--2---:R-:W-:-:S04]  /*37a0*/  IADD3 R11, R2, 0xf8, RZ ;  /* 0x000000f8020b7810 */ /* 0x004fc80007ffe0ff */
[----:B------:R-:W-:Y:S02]  /*37b0*/  ISETP.GE.U32.AND P3, PT, R11, UR18, PT ;  /* 0x000000120b007c0c */ /* 0x000fe4000bf66070 */
[----:B------:R-:W-:-:S04]  /*37c0*/  SHF.R.S32.HI R10, RZ, 0x1f, R11 ;  /* 0x0000001fff0a7819 */ /* 0x000fc8000001140b */
[----:B------:R-:W-:-:S04]  /*37d0*/  ISETP.GE.AND.EX P3, PT, R10, UR19, PT, P3 ;  /* 0x000000130a007c0c */ /* 0x000fc8000bf66330 */
[----:B------:R-:W-:-:S13]  /*37e0*/  ISETP.GT.U32.OR P3, PT, R0, 0x27f, P3 ;  /* 0x0000027f0000780c */ /* 0x000fda0001f64470 */
[----:B------:R-:W2:Y:S01]  /*37f0*/  @!P3 LDC.64 R36, c[0x0][0x288] ;  /* 0x0000a200ff24bb82 */ /* 0x000ea20000000a00 */
[----:B------:R-:W-:Y:S02]  /*3800*/  @!P3 MOV R34, R4 ;  /* 0x000000040022b202 */ /* 0x000fe40000000f00 */
[----:B------:R-:W-:Y:S01]  /*3810*/  @!P3 MOV R35, R7 ;  /* 0x000000070023b202 */ /* 0x000fe20000000f00 */
[----:B--2---:R-:W-:Y:S02]  /*3820*/  @!P3 IMAD R25, R10, R36, RZ ;  /* 0x000000240a19b224 */ /* 0x004fe400078e02ff */
[----:B------:R-:W5:Y:S02]  /*3830*/  LDL.LU R10, [R1+0x220] ;  /* 0x00022000010a7983 */ /* 0x000f640000300800 */
[----:B------:R-:W-:Y:S01]  /*3840*/  @!P3 IMAD R43, R11, R37, R25 ;  /* 0x000000250b2bb224 */ /* 0x000fe200078e0219 */
[----:B------:R-:W-:Y:S01]  /*3850*/  HFMA2.MMA R11, -RZ, RZ, 0, 0 ;  /* 0x00000000ff0b7435 */ /* 0x000fe200000001ff */
[----:B------:R-:W-:-:S05]  /*3860*/  IADD3 R25, R2, 0xf8, RZ ;  /* 0x000000f802197810 */ /* 0x000fca0007ffe0ff */
[----:B------:R-:W-:Y:S01]  /*3870*/  @!P3 IMAD.WIDE.U32 R34, R25, R36, R34 ;  /* 0x000000241922b225 */ /* 0x000fe200078e0022 */
[----:B------:R-:W-:-:S03]  /*3880*/  MOV R36, R24 ;  /* 0x0000001800247202 */ /* 0x000fc60000000f00 */
[----:B------:R-:W-:-:S06]  /*3890*/  MOV R37, R11 ;  /* 0x0000000b00257202 */ /* 0x000fcc0000000f00 */
[----:B------:R2:W3:Y:S01]  /*38a0*/  @!P2 LDG.E.64 R36, desc[UR22][R30.64] ;  /* 0x000000161e24a981 */ /* 0x0004e2000c1e1b00 */
[----:B------:R-:W-:-:S03]  /*38b0*/  HFMA2.MMA R25, -RZ, RZ, 0, 0 ;  /* 0x00000000ff197435 */ /* 0x000fc600000001ff */
[----:B------:R-:W-:Y:S04]  /*38c0*/  STL [R1+0x3c], R11 ;  /* 0x00003c0b01007387 */ /* 0x000fe80000100800 */
[----:B------:R4:W-:Y:S01]  /*38d0*/  STL [R1+0x38], R24 ;  /* 0x0000381801007387 */ /* 0x0009e20000100800 */
[----:B--2---:R-:W2:Y:S03]  /*38e0*/  @!P3 LDC.64 R30, c[0x0][0x230] ;  /* 0x00008c00ff1ebb82 */ /* 0x004ea60000000a00 */
[----:B----4-:R4:W5:Y:S02]  /*38f0*/  @!P2 LDG.E.64 R24, desc[UR22][R26.64] ;  /* 0x000000161a18a981 */ /* 0x010964000c1e1b00 */
[----:B----4-:R-:W-:-:S02]  /*3900*/  MOV R26, R44 ;  /* 0x0000002c001a7202 */ /* 0x010fc40000000f00 */
[----:B------:R-:W-:Y:S02]  /*3910*/  MOV R27, R45 ;  /* 0x0000002d001b7202 */ /* 0x000fe40000000f00 */
[----:B------:R-:W-:-:S06]  /*3920*/  CS2R R44, SRZ ;  /* 0x00000000002c7805 */ /* 0x000fcc000001ff00 */
[----:B------:R4:W2:Y:S01]  /*3930*/  @!P0 LDG.E.64 R44, desc[UR22][R26.64] ;  /* 0x000000161a2c8981 */ /* 0x0008a2000c1e1b00 */
[----:B-1----:R-:W-:Y:S02]  /*3940*/  @!P4 IADD3 R40, P6, R3, R40, RZ ;  /* 0x000000280328c210 */ /* 0x002fe40007fde0ff */
[----:B----4-:R-:W-:Y:S02]  /*3950*/  CS2R R26, SRZ ;  /* 0x00000000001a7805 */ /* 0x010fe4000001ff00 */
[----:B------:R-:W-:-:S04]  /*3960*/  @!P4 IADD3.X R41, R42, R41, RZ, P6, !PT ;  /* 0x000000292a29c210 */ /* 0x000fc800037fe4ff */
[----:B------:R-:W5:Y:S04]  /*3970*/  @!P0 LDG.E.64 R26, desc[UR22][R28.64] ;  /* 0x000000161c1a8981 */ /* 0x000f68000c1e1b00 */
[----:B---3--:R1:W-:Y:S02]  /*3980*/  @!P2 STL.64 [R1+0x38], R36 ;  /* 0x000038240100a387 */ /* 0x0083e40000100a00 */
[----:B-1----:R-:W1:Y:S01]  /*3990*/  @!P3 LDC.64 R36, c[0x0][0x228] ;  /* 0x00008a00ff24bb82 */ /* 0x002e620000000a00 */
[----:B0-----:R-:W-:Y:S01]  /*39a0*/  @!P4 IADD3 R32, P2, R3, R32, RZ ;  /* 0x000000200320c210 */ /* 0x001fe20007f5e0ff */
[----:B------:R-:W3:Y:S01]  /*39b0*/  LDL.LU.64 R28, [R1+0x20] ;  /* 0x00002000011c7983 */ /* 0x000ee20000300a00 */
[----:B------:R-:W-:-:S04]  /*39c0*/  @!P3 IADD3 R3, R35, R43, RZ ;  /* 0x0000002b2303b210 */ /* 0x000fc80007ffe0ff */
[C---:B------:R-:W-:Y:S02]  /*39d0*/  @!P3 SHF.L.U64.HI R11, R34.reuse, 0x2, R3 ;  /* 0x00000002220bb819 */ /* 0x040fe40000010203 */
[----:B------:R-:W-:Y:S02]  /*39e0*/  @!P3 SHF.L.U32 R3, R34, 0x2, RZ ;  /* 0x000000022203b819 */ /* 0x000fe400000006ff */
[----:B------:R-:W-:Y:S02]  /*39f0*/  @!P4 IADD3.X R33, R42, R33, RZ, P2, !PT ;  /* 0x000000212a21c210 */ /* 0x000fe400017fe4ff */
[C---:B--2---:R-:W-:Y:S02]  /*3a00*/  @!P3 IADD3 R42, P0, R3.reuse, R30, RZ ;  /* 0x0000001e032ab210 */ /* 0x044fe40007f1e0ff */
[----:B------:R-:W-:Y:S02]  /*3a10*/  CS2R R34, SRZ ;  /* 0x0000000000227805 */ /* 0x000fe4000001ff00 */
[----:B-1----:R-:W-:Y:S01]  /*3a20*/  @!P3 IADD3 R36, P2, R3, R36, RZ ;  /* 0x000000240324b210 */ /* 0x002fe20007f5e0ff */
[----:B------:R-:W-:Y:S01]  /*3a30*/  HFMA2.MMA R3, -RZ, RZ, 0, 0 ;  /* 0x00000000ff037435 */ /* 0x000fe200000001ff */
[----:B------:R-:W-:Y:S01]  /*3a40*/  @!P3 IADD3.X R43, R11, R31, RZ, P0, !PT ;  /* 0x0000001f0b2bb210 */ /* 0x000fe200007fe4ff */
[----:B------:R-:W-:Y:S01]  /*3a50*/  STL.64 [R1+0x50], R44 ;  /* 0x0000502c01007387 */ /* 0x000fe20000100a00 */
[----:B------:R-:W-:-:S03]  /*3a60*/  MOV R30, RZ ;  /* 0x000000ff001e7202 */ /* 0x000fc60000000f00 */
[----:B------:R-:W2:Y:S04]  /*3a70*/  @P1 LDG.E.64 R34, desc[UR22][R38.64] ;  /* 0x0000001626221981 */ /* 0x000ea8000c1e1b00 */
[----:B------:R-:W-:Y:S01]  /*3a80*/  MOV R31, R3 ;  /* 0x00000003001f7202 */ /* 0x000fe20000000f00 */
[----:B------:R-:W5:Y:S04]  /*3a90*/  LDL.LU.64 R38, [R1+0x218] ;  /* 0x0002180001267983 */ /* 0x000f680000300a00 */
[----:B------:R-:W-:Y:S04]  /*3aa0*/  STL [R1+0x24], R3 ;  /* 0x0000240301007387 */ /* 0x000fe80000100800 */
[----:B------:R0:W-:Y:S04]  /*3ab0*/  STL [R1+0x20], R30 ;  /* 0x0000201e01007387 */ /* 0x0001e80000100800 */
[----:B0-----:R-:W4:Y:S01]  /*3ac0*/  @!P5 LDG.E.64 R30, desc[UR22][R22.64] ;  /* 0x00000016161ed981 */ /* 0x001f22000c1e1b00 */
[----:B------:R-:W-:-:S03]  /*3ad0*/  CS2R R44, SRZ ;  /* 0x00000000002c7805 */ /* 0x000fc6000001ff00 */
[----:B------:R-:W5:Y:S04]  /*3ae0*/  LDL.LU.64 R22, [R1+0x210] ;  /* 0x0002100001167983 */ /* 0x000f680000300a00 */
[----:B---3--:R0:W5:Y:S02]  /*3af0*/  @P1 LDG.E.64 R44, desc[UR22][R28.64] ;  /* 0x000000161c2c1981 */ /* 0x008164000c1e1b00 */
[----:B0-----:R-:W-:-:S06]  /*3b00*/  CS2R R28, SRZ ;  /* 0x00000000001c7805 */ /* 0x001fcc000001ff00 */
[----:B------:R0:W5:Y:S02]  /*3b10*/  @!P5 LDG.E.64 R28, desc[UR22][R20.64] ;  /* 0x00000016141cd981 */ /* 0x000164000c1e1b00 */
[----:B0-----:R-:W-:-:S06]  /*3b20*/  CS2R R20, SRZ ;  /* 0x0000000000147805 */ /* 0x001fcc000001ff00 */
[----:B------:R-:W3:Y:S04]  /*3b30*/  @!P4 LDG.E.64 R20, desc[UR22][R32.64] ;  /* 0x000000162014c981 */ /* 0x000ee8000c1e1b00 */
[----:B----4-:R0:W-:Y:S02]  /*3b40*/  @!P5 STL.64 [R1+0x20], R30 ;  /* 0x0000201e0100d387 */ /* 0x0101e40000100a00 */
[----:B0-----:R-:W-:Y:S01]  /*3b50*/  HFMA2.MMA R31, -RZ, RZ, 0, 0 ;  /* 0x00000000ff1f7435 */ /* 0x001fe200000001ff */
[----:B------:R-:W-:-:S09]  /*3b60*/  MOV R30, RZ ;  /* 0x000000ff001e7202 */ /* 0x000fd20000000f00 */
[----:B------:R0:W5:Y:S02]  /*3b70*/  @!P4 LDG.E.64 R30, desc[UR22][R40.64] ;  /* 0x00000016281ec981 */ /* 0x000164000c1e1b00 */
[----:B0-----:R-:W-:-:S06]  /*3b80*/  CS2R R40, SRZ ;  /* 0x0000000000287805 */ /* 0x001fcc000001ff00 */
[----:B------:R0:W4:Y:S01]  /*3b90*/  @!P3 LDG.E.64 R40, desc[UR22][R42.64] ;  /* 0x000000162a28b981 */ /* 0x000122000c1e1b00 */
        /* <DEDUP_REMOVED lines=8> */
[----:B------:R-:W1:Y:S01]  /*3c20*/  @P0 MUFU.RSQ R3, R3 ;  /* 0x0000000300030308 */ /* 0x000e620000001400 */
[----:B------:R-:W-:Y:S02]  /*3c30*/  @!P3 IADD3.X R37, R11, R37, RZ, P2, !PT ;  /* 0x000000250b25b210 */ /* 0x000fe400017fe4ff */
[----:B------:R-:W5:Y:S01]  /*3c40*/  LDL.LU R11, [R1+0x208] ;  /* 0x00020800010b7983 */ /* 0x000f620000300800 */
[----:B-1----:R-:W-:Y:S01]  /*3c50*/  @P0 R2UR UR5, R3 ;  /* 0x00000000030502ca */ /* 0x002fe200000e0000 */
[----:B--2---:R-:W-:Y:S01]  /*3c60*/  FADD.FTZ R3, R34, -UR6 ;  /* 0x8000000622037e21 */ /* 0x004fe20008010000 */
[----:B------:R-:W-:Y:S02]  /*3c70*/  ISETP.GT.U32.AND P0, PT, R0, 0x27f, PT ;  /* 0x0000027f0000780c */ /* 0x000fe40003f04070 */
[----:B------:R-:W-:Y:S01]  /*3c80*/  CS2R R32, SRZ ;  /* 0x0000000000207805 */ /* 0x000fe2000001ff00 */
[----:B------:R-:W-:Y:S01]  /*3c90*/  UMOV UR26, 0x3f800000 ;  /* 0x3f800000001a7882 */ /* 0x000fe20000000000 */
[----:B------:R-:W-:Y:S01]  /*3ca0*/  BSSY B0, `(.L_x_2526) ;  /* 0x0000019000007945 */ /* 0x000fe20003800000 */
[----:B0-----:R-:W-:Y:S01]  /*3cb0*/  FADD.FTZ R43, R35, -UR6 ;  /* 0x80000006232b7e21 */ /* 0x001fe20008010000 */
[----:B------:R-:W-:-:S02]  /*3cc0*/  ISETP.NE.AND P5, PT, RZ, UR25, PT ;  /* 0x00000019ff007c0c */ /* 0x000fc4000bfa5270 */
[----:B------:R-:W-:Y:S01]  /*3cd0*/  CS2R R34, SRZ ;  /* 0x0000000000227805 */ /* 0x000fe2000001ff00 */
[----:B------:R0:W5:Y:S02]  /*3ce0*/  @!P3 LDG.E.64 R32, desc[UR22][R36.64] ;  /* 0x000000162420b981 */ /* 0x000164000c1e1b00 */
[----:B------:R-:W-:Y:S01]  /*3cf0*/  @UP0 UMOV UR26, UR5 ;  /* 0x00000005001a0c82 */ /* 0x000fe20008000000 */
[----:B0-----:R-:W-:Y:S01]  /*3d00*/  CS2R R36, SRZ ;  /* 0x0000000000247805 */ /* 0x001fe2000001ff00 */
[----:B---3--:R0:W-:Y:S04]  /*3d10*/  STL.64 [R1+0x10], R20 ;  /* 0x0000101401007387 */ /* 0x0081e80000100a00 */
[----:B0-----:R0:W5:Y:S04]  /*3d20*/  LDL.LU.64 R20, [R1+0x200] ;  /* 0x0002000001147983 */ /* 0x0011680000300a00 */
[----:B------:R0:W5:Y:S04]  /*3d30*/  LDL.LU R8, [R1+0x1fc] ;  /* 0x0001fc0001087983 */ /* 0x0001680000300800 */
[----:B------:R0:W5:Y:S04]  /*3d40*/  LDL.LU R9, [R1+0x1f8] ;  /* 0x0001f80001097983 */ /* 0x0001680000300800 */
[----:B------:R0:W-:Y:S04]  /*3d50*/  STL [R1], R3 ;  /* 0x0000000301007387 */ /* 0x0001e80000100800 */
[----:B----4-:R0:W-:Y:S01]  /*3d60*/  STL.64 [R1+0x158], R40 ;  /* 0x0001582801007387 */ /* 0x0101e20000100a00 */
[----:B------:R-:W-:Y:S05]  /*3d70*/  @P0 BRA `(.L_x_2527) ;  /* 0x00000000002c0947 */ /* 0x000fea0003800000 */
[----:B------:R-:W2:Y:S01]  /*3d80*/  LDL R42, [R1+0x1f0] ;  /* 0x0001f000012a7983 */ /* 0x000ea20000100800 */
[----:B------:R-:W-:Y:S01]  /*3d90*/  ISETP.NE.AND P0, PT, RZ, UR25, PT ;  /* 0x00000019ff007c0c */ /* 0x000fe2000bf05270 */
[----:B0-----:R-:W0:-:S12]  /*3da0*/  LDC.64 R40, c[0x0][0x238] ;  /* 0x00008e00ff287b82 */ /* 0x001e180000000a00 */
[----:B------:R-:W1:Y:S01]  /*3db0*/  @P0 LDC.64 R34, c[0x0][0x240] ;  /* 0x00009000ff220b82 */ /* 0x000e620000000a00 */
[----:B--2---:R-:W-:-:S04]  /*3dc0*/  IADD3 R3, R42, UR17, RZ ;  /* 0x000000112a037c10 */ /* 0x004fc8000fffe0ff */
[C---:B-1----:R-:W-:Y:S01]  /*3dd0*/  @P0 LEA R34, P2, R3.reuse, R34, 0x2 ;  /* 0x0000002203220211 */ /* 0x042fe200078410ff */
[----:B0-----:R-:W-:Y:S01]  /*3de0*/  IMAD.WIDE R40, R3, 0x4, R40 ;  /* 0x0000000403287825 */ /* 0x001fe200078e0228 */
[----:B------:R-:W-:-:S04]  /*3df0*/  SHF.R.S32.HI R42, RZ, 0x1f, R3 ;  /* 0x0000001fff2a7819 */ /* 0x000fc80000011403 */
[----:B------:R-:W-:-:S05]  /*3e00*/  @P0 LEA.HI.X R35, R3, R35, R42, 0x2, P2 ;  /* 0x0000002303230211 */ /* 0x000fca00010f142a */
[----:B------:R1:W5:Y:S04]  /*3e10*/  @P0 LDG.E.64 R36, desc[UR22][R34.64] ;  /* 0x0000001622240981 */ /* 0x000368000c1e1b00 */
[----:B------:R1:W5:Y:S02]  /*3e20*/  LDG.E.64 R34, desc[UR22][R40.64] ;  /* 0x0000001628227981 */ /* 0x000364000c1e1b00 */
.L_x_2527:
[----:B------:R-:W-:Y:S05]  /*3e30*/  BSYNC B0 ;  /* 0x0000000000007941 */ /* 0x000fea0003800000 */
.L_x_2526:
[----:B01----:R-:W2:Y:S01]  /*3e40*/  LDL.LU R41, [R1] ;  /* 0x0000000001297983 */ /* 0x003ea20000300800 */
[----:B------:R-:W-:Y:S01]  /*3e50*/  FMUL.FTZ R42, R43, UR26 ;  /* 0x0000001a2b2a7c20 */ /* 0x000fe20008410000 */
[----:B-----5:R-:W-:Y:S02]  /*3e60*/  MOV R3, R44 ;  /* 0x0000002c00037202 */ /* 0x020fe40000000f00 */
[----:B------:R-:W-:Y:S02]  /*3e70*/  MOV R40, R45 ;  /* 0x0000002d00287202 */ /* 0x000fe40000000f00 */
[----:B------:R0:W-:Y:S01]  /*3e80*/  STL [R1+0x16c], R42 ;  /* 0x00016c2a01007387 */ /* 0x0001e20000100800 */
[----:B--2---:R-:W-:-:S05]  /*3e90*/  FMUL.FTZ R41, R41, UR26 ;  /* 0x0000001a29297c20 */ /* 0x004fca0008410000 */
[----:B------:R0:W-:Y:S01]  /*3ea0*/  STL [R1+0x168], R41 ;  /* 0x0001682901007387 */ /* 0x0001e20000100800 */
[----:B------:R-:W-:Y:S05]  /*3eb0*/  @!P5 BRA `(.L_x_2528) ;  /* 0x000000000048d947 */ /* 0x000fea0003800000 */
[----:B------:R-:W-:-:S04]  /*3ec0*/  FFMA.FTZ R40, R41, R34, R36 ;  /* 0x0000002229287223 */ /* 0x000fc80000010024 */
[----:B------:R-:W-:-:S06]  /*3ed0*/  FMUL.FTZ R3, R40, -1.4426950216293334961 ;  /* 0xbfb8aa3b28037820 */ /* 0x000fcc0000410000 */
[----:B------:R-:W1:Y:S02]  /*3ee0*/  MUFU.EX2 R3, R3 ;  /* 0x0000000300037308 */ /* 0x000e640000000800 */
[----:B-1----:R-:W-:-:S06]  /*3ef0*/  FADD.FTZ R3, R3, 1 ;  /* 0x3f80000003037421 */ /* 0x002fcc0000010000 */
        /* <DEDUP_REMOVED lines=14> */
.L_x_2528:
[----:B0-----:R-:W2:Y:S04]  /*3fe0*/  LDL R42, [R1+0x168] ;  /* 0x00016800012a7983 */ /* 0x001ea80000100800 */
[----:B------:R0:W-:Y:S04]  /*3ff0*/  STL [R1+0x1f8], R0 ;  /* 0x0001f80001007387 */ /* 0x0001e80000100800 */
[----:B0-----:R-:W3:Y:S01]  /*4000*/  LDL R0, [R1+0x16c] ;  /* 0x00016c0001007983 */ /* 0x001ee20000100800 */
[----:B------:R-:W-:Y:S01]  /*4010*/  FMUL.FTZ R41, R3, R34 ;  /* 0x0000002203297220 */ /* 0x000fe20000410000 */
[----:B------:R-:W-:Y:S01]  /*4020*/  FADD.FTZ R20, R20, -UR6 ;  /* 0x8000000614147e21 */ /* 0x000fe20008010000 */
[----:B------:R-:W-:-:S02]  /*4030*/  FADD.FTZ R21, R21, -UR6 ;  /* 0x8000000615157e21 */ /* 0x000fc40008010000 */
[----:B--2---:R-:W-:Y:S01]  /*4040*/  FFMA.FTZ R43, R42, R41, RZ ;  /* 0x000000292a2b7223 */ /* 0x004fe200000100ff */
[----:B------:R-:W-:Y:S01]  /*4050*/  FMUL.FTZ R42, R40, R35 ;  /* 0x00000023282a7220 */ /* 0x000fe20000410000 */
[----:B------:R-:W-:-:S04]  /*4060*/  FADD.FTZ R41, RZ, R41 ;  /* 0x00000029ff297221 */ /* 0x000fc80000010000 */
[----:B------:R-:W-:Y:S01]  /*4070*/  FADD.FTZ R41, R42, R41 ;  /* 0x000000292a297221 */ /* 0x000fe20000010000 */
[----:B---3--:R-:W-:Y:S01]  /*4080*/  FFMA.FTZ R43, R0, R42, R43 ;  /* 0x0000002a002b7223 */ /* 0x008fe2000001002b */
[----:B------:R-:W-:Y:S01]  /*4090*/  FMUL.FTZ R42, R20, UR26 ;  /* 0x0000001a142a7c20 */ /* 0x000fe20008410000 */
[----:B------:R0:W5:Y:S01]  /*40a0*/  LDL.LU R0, [R1+0x1f8] ;  /* 0x0001f80001007983 */ /* 0x0001620000300800 */
[----:B------:R-:W-:-:S03]  /*40b0*/  MOV R20, R10 ;  /* 0x0000000a00147202 */ /* 0x000fc60000000f00 */
[----:B------:R1:W-:Y:S04]  /*40c0*/  STL [R1], R43 ;  /* 0x0000002b01007387 */ /* 0x0003e80000100800 */
[----:B------:R0:W-:Y:S01]  /*40d0*/  STL [R1+0x178], R42 ;  /* 0x0001782a01007387 */ /* 0x0001e20000100800 */
[----:B-1----:R-:W-:Y:S01]  /*40e0*/  FMUL.FTZ R43, R21, UR26 ;  /* 0x0000001a152b7c20 */ /* 0x002fe20008410000 */
[----:B------:R-:W-:-:S04]  /*40f0*/  MOV R21, R11 ;  /* 0x0000000b00157202 */ /* 0x000fc80000000f00 */
        /* <DEDUP_REMOVED lines=20> */
.L_x_2529:
[----:B0-----:R-:W2:Y:S04]  /*4240*/  LDL R42, [R1+0x168] ;  /* 0x00016800012a7983 */ /* 0x001ea80000100800 */
[----:B------:R0:W-:Y:S04]  /*4250*/  STL [R1+0x1fc], R2 ;  /* 0x0001fc0201007387 */ /* 0x0001e80000100800 */
[----:B0-----:R-:W3:Y:S01]  /*4260*/  LDL R2, [R1+0x178] ;  /* 0x0001780001027983 */ /* 0x001ee20000100800 */
[----:B------:R-:W-:-:S03]  /*4270*/  FMUL.FTZ R43, R20, R34 ;  /* 0x00000022142b7220 */ /* 0x000fc60000410000 */
[----:B-----5:R0:W-:Y:S04]  /*4280*/  STL [R1+0x1f8], R0 ;  /* 0x0001f80001007387 */ /* 0x0201e80000100800 */
[----:B0-----:R-:W4:Y:S01]  /*4290*/  LDL R0, [R1+0x188] ;  /* 0x0001880001007983 */ /* 0x001f220000100800 */
[----:B--2---:R-:W-:Y:S01]  /*42a0*/  FFMA.FTZ R42, R42, R3, RZ ;  /* 0x000000032a2a7223 */ /* 0x004fe200000100ff */
[----:B------:R-:W-:-:S04]  /*42b0*/  FADD.FTZ R3, RZ, R3 ;  /* 0x00000003ff037221 */ /* 0x000fc80000010000 */
[----:B------:R-:W-:Y:S01]  /*42c0*/  FADD.FTZ R3, R3, R20 ;  /* 0x0000001403037221 */ /* 0x000fe20000010000 */
[----:B---3--:R-:W-:-:S05]  /*42d0*/  FFMA.FTZ R42, R2, R20, R42 ;  /* 0x00000014022a7223 */ /* 0x008fca000001002a */
[----:B------:R0:W-:Y:S04]  /*42e0*/  STL [R1+0x4], R42 ;  /* 0x0000042a01007387 */ /* 0x0001e80000100800 */
[----:B0-----:R-:W2:Y:S04]  /*42f0*/  LDL R42, [R1+0x16c] ;  /* 0x00016c00012a7983 */ /* 0x001ea80000100800 */
[----:B------:R-:W3:Y:S01]  /*4300*/  LDL.LU R20, [R1] ;  /* 0x0000000001147983 */ /* 0x000ee20000300800 */
[----:B------:R-:W-:Y:S01]  /*4310*/  FADD.FTZ R22, R22, -UR6 ;  /* 0x8000000616167e21 */ /* 0x000fe20008010000 */
[----:B------:R-:W-:-:S03]  /*4320*/  FADD.FTZ R23, R23, -UR6 ;  /* 0x8000000617177e21 */ /* 0x000fc60008010000 */
[----:B------:R-:W-:Y:S01]  /*4330*/  FMUL.FTZ R22, R22, UR26 ;  /* 0x0000001a16167c20 */ /* 0x000fe20008410000 */
[----:B---3--:R-:W-:Y:S01]  /*4340*/  FFMA.FTZ R20, R2, R43, R20 ;  /* 0x0000002b02147223 */ /* 0x008fe20000010014 */
[----:B------:R-:W-:Y:S01]  /*4350*/  FADD.FTZ R43, R41, R43 ;  /* 0x0000002b292b7221 */ /* 0x000fe20000010000 */
[----:B--2---:R-:W-:Y:S01]  /*4360*/  FFMA.FTZ R41, R42, R40, RZ ;  /* 0x000000282a297223 */ /* 0x004fe200000100ff */
[----:B------:R0:W5:Y:S01]  /*4370*/  LDL.LU R2, [R1+0x1fc] ;  /* 0x0001fc0001027983 */ /* 0x0001620000300800 */
[----:B------:R-:W-:Y:S01]  /*4380*/  FADD.FTZ R42, RZ, R40 ;  /* 0x00000028ff2a7221 */ /* 0x000fe20000010000 */
[----:B------:R-:W-:Y:S01]  /*4390*/  FMUL.FTZ R40, R21, R35 ;  /* 0x0000002315287220 */ /* 0x000fe20000410000 */
[----:B----4-:R-:W-:-:S05]  /*43a0*/  FFMA.FTZ R41, R0, R21, R41 ;  /* 0x0000001500297223 */ /* 0x010fca0000010029 */
[----:B------:R1:W-:Y:S02]  /*43b0*/  STL [R1], R41 ;  /* 0x0000002901007387 */ /* 0x0003e40000100800 */
[----:B-1----:R-:W-:Y:S02]  /*43c0*/  MOV R41, R0 ;  /* 0x0000000000297202 */ /* 0x002fe40000000f00 */
[----:B------:R0:W5:Y:S01]  /*43d0*/  LDL.LU R0, [R1+0x1f8] ;  /* 0x0001f80001007983 */ /* 0x0001620000300800 */
[----:B------:R-:W-:Y:S02]  /*43e0*/  FADD.FTZ R21, R42, R21 ;  /* 0x000000152a157221 */ /* 0x000fe40000010000 */
[----:B------:R-:W-:Y:S01]  /*43f0*/  FFMA.FTZ R41, R41, R40, R20 ;  /* 0x0000002829297223 */ /* 0x000fe20000010014 */
[----:B------:R-:W-:Y:S01]  /*4400*/  FADD.FTZ R40, R40, R43 ;  /* 0x0000002b28287221 */ /* 0x000fe20000010000 */
[----:B------:R-:W-:Y:S01]  /*4410*/  FMUL.FTZ R42, R23, UR26 ;  /* 0x0000001a172a7c20 */ /* 0x000fe20008410000 */
[----:B------:R-:W2:Y:S04]  /*4420*/  LDL R43, [R1+0x64] ;  /* 0x00006400012b7983 */ /* 0x000ea80000100800 */
[----:B------:R0:W5:Y:S04]  /*4430*/  LDL R20, [R1+0x60] ;  /* 0x0000600001147983 */ /* 0x0001680000100800 */
[----:B------:R2:W-:Y:S04]  /*4440*/  STL [R1+0x170], R22 ;  /* 0x0001701601007387 */ /* 0x0005e80000100800 */
[----:B------:R0:W-:Y:S01]  /*4450*/  STL [R1+0x180], R42 ;  /* 0x0001802a01007387 */ /* 0x0001e20000100800 */
[----:B--2---:R-:W-:Y:S01]  /*4460*/  MOV R22, R43 ;  /* 0x0000002b00167202 */ /* 0x004fe20000000f00 */
[----:B0-----:R-:W-:Y:S06]  /*4470*/  @!P5 BRA `(.L_x_2530) ;  /* 0x000000000050d947 */ /* 0x001fec0003800000 */
[----:B------:R-:W2:Y:S02]  /*4480*/  LDL R23, [R1+0x170] ;  /* 0x0001700001177983 */ /* 0x000ea40000100800 */
[----:B--2---:R-:W-:-:S04]  /*4490*/  FFMA.FTZ R22, R23, R34, R36 ;  /* 0x0000002217167223 */ /* 0x004fc80000010024 */
[----:B-----5:R-:W-:-:S06]  /*44a0*/  FMUL.FTZ R20, R22, -1.4426950216293334961 ;  /* 0xbfb8aa3b16147820 */ /* 0x020fcc0000410000 */
[----:B------:R-:W0:Y:S02]  /*44b0*/  MUFU.EX2 R20, R20 ;  /* 0x0000001400147308 */ /* 0x000e240000000800 */
[----:B0-----:R-:W-:-:S06]  /*44c0*/  FADD.FTZ R20, R20, 1 ;  /* 0x3f80000014147421 */ /* 0x001fcc0000010000 */
[----:B------:R-:W0:Y:S02]  /*44d0*/  MUFU.RCP R20, R20 ;  /* 0x0000001400147308 */ /* 0x000e240000001000 */
[----:B0-----:R-:W-:-:S04]  /*44e0*/  FADD.FTZ R23, -R20, 1 ;  /* 0x3f80000014177421 */ /* 0x001fc80000010100 */
[----:B------:R-:W-:Y:S02]  /*44f0*/  FFMA.FTZ R23, R22, R23, 1 ;  /* 0x3f80000016177423 */ /* 0x000fe40000010017 */
[----:B------:R-:W2:Y:S02]  /*4500*/  LDL R22, [R1+0x60] ;  /* 0x0000600001167983 */ /* 0x000ea40000100800 */
[----:B--2---:R-:W-:Y:S01]  /*4510*/  FMUL.FTZ R20, R22, R20 ;  /* 0x0000001416147220 */ /* 0x004fe20000410000 */
        /* <DEDUP_REMOVED lines=10> */
.L_x_2530:
[----:B------:R0:W-:Y:S04]  /*45c0*/  STL [R1+0x200], R4 ;  /* 0x0002000401007387 */ /* 0x0001e80000100800 */
[----:B0-----:R-:W2:Y:S04]  /*45d0*/  LDL.LU R4, [R1+0x4] ;  /* 0x0000040001047983 */ /* 0x001ea80000300800 */
[----:B------:R-:W2:Y:S01]  /*45e0*/  LDL R23, [R1+0x170] ;  /* 0x0001700001177983 */ /* 0x000ea20000100800 */
[----:B-----5:R-:W-:-:S03]  /*45f0*/  FMUL.FTZ R42, R20, R34 ;  /* 0x00000022142a7220 */ /* 0x020fc60000410000 */
[----:B------:R0:W-:Y:S01]  /*4600*/  STL [R1+0x1fc], R2 ;  /* 0x0001fc0201007387 */ /* 0x0001e20000100800 */
[----:B------:R-:W-:Y:S01]  /*4610*/  FADD.FTZ R3, R3, R20 ;  /* 0x0000001403037221 */ /* 0x000fe20000010000 */
[----:B------:R-:W-:Y:S02]  /*4620*/  FADD.FTZ R40, R40, R42 ;  /* 0x0000002a28287221 */ /* 0x000fe40000010000 */
[----:B0-----:R-:W3:Y:S04]  /*4630*/  LDL.LU R2, [R1] ;  /* 0x0000000001027983 */ /* 0x001ee80000300800 */
[----:B------:R0:W-:Y:S04]  /*4640*/  STL [R1+0x1f8], R0 ;  /* 0x0001f80001007387 */ /* 0x0001e80000100800 */
[----:B0-----:R-:W4:Y:S04]  /*4650*/  LDL R0, [R1+0x180] ;  /* 0x0001800001007983 */ /* 0x001f280000100800 */
[----:B------:R-:W3:Y:S01]  /*4660*/  LDL.LU R43, [R1+0x34] ;  /* 0x00003400012b7983 */ /* 0x000ee20000300800 */
[C---:B--2---:R-:W-:Y:S01]  /*4670*/  FFMA.FTZ R20, R23.reuse, R20, R4 ;  /* 0x0000001417147223 */ /* 0x044fe20000010004 */
[----:B------:R-:W-:-:S02]  /*4680*/  FFMA.FTZ R23, R23, R42, R41 ;  /* 0x0000002a17177223 */ /* 0x000fc40000010029 */
[----:B------:R0:W5:Y:S04]  /*4690*/  LDL.LU R4, [R1+0x200] ;  /* 0x0002000001047983 */ /* 0x0001680000300800 */
[----:B------:R-:W2:Y:S01]  /*46a0*/  LDL.LU R42, [R1+0x30] ;  /* 0x00003000012a7983 */ /* 0x000ea20000300800 */
[----:B------:R-:W-:Y:S01]  /*46b0*/  FMUL.FTZ R41, R22, R35 ;  /* 0x0000002316297220 */ /* 0x000fe20000410000 */
[----:B------:R-:W-:-:S03]  /*46c0*/  FADD.FTZ R21, R21, R22 ;  /* 0x0000001615157221 */ /* 0x000fc60000010000 */
[----:B------:R-:W-:Y:S01]  /*46d0*/  FADD.FTZ R40, R41, R40 ;  /* 0x0000002829287221 */ /* 0x000fe20000010000 */
[C---:B----4-:R-:W-:Y:S01]  /*46e0*/  FFMA.FTZ R23, R0.reuse, R41, R23 ;  /* 0x0000002900177223 */ /* 0x050fe20000010017 */
[----:B---3--:R-:W-:Y:S02]  /*46f0*/  FFMA.FTZ R22, R0, R22, R2 ;  /* 0x0000001600167223 */ /* 0x008fe40000010002 */
[----:B------:R0:W5:Y:S04]  /*4700*/  LDL.LU R2, [R1+0x1fc] ;  /* 0x0001fc0001027983 */ /* 0x0001680000300800 */
[----:B------:R0:W5:Y:S01]  /*4710*/  LDL.LU R0, [R1+0x1f8] ;  /* 0x0001f80001007983 */ /* 0x0001620000300800 */
[----:B--2---:R-:W-:Y:S01]  /*4720*/  FADD.FTZ R41, R42, -UR6 ;  /* 0x800000062a297e21 */ /* 0x004fe20008010000 */
[----:B------:R-:W-:-:S03]  /*4730*/  FADD.FTZ R42, R43, -UR6 ;  /* 0x800000062b2a7e21 */ /* 0x000fc60008010000 */
[----:B------:R-:W-:Y:S01]  /*4740*/  FMUL.FTZ R43, R41, UR26 ;  /* 0x0000001a292b7c20 */ /* 0x000fe20008410000 */
[----:B------:R-:W-:Y:S01]  /*4750*/  FMUL.FTZ R42, R42, UR26 ;  /* 0x0000001a2a2a7c20 */ /* 0x000fe20008410000 */
[----:B------:R0:W5:Y:S04]  /*4760*/  LDL R41, [R1+0x78] ;  /* 0x0000780001297983 */ /* 0x0001680000100800 */
[----:B------:R1:W-:Y:S04]  /*4770*/  STL [R1+0x184], R42 ;  /* 0x0001842a01007387 */ /* 0x0003e80000100800 */
[----:B-1----:R0:W5:Y:S04]  /*4780*/  LDL R42, [R1+0x7c] ;  /* 0x00007c00012a7983 */ /* 0x0021680000100800 */
[----:B------:R0:W-:Y:S01]  /*4790*/  STL [R1+0x174], R43 ;  /* 0x0001742b01007387 */ /* 0x0001e20000100800 */
[----:B------:R-:W-:Y:S05]  /*47a0*/  @!P5 BRA `(.L_x_2531) ;  /* 0x000000000064d947 */ /* 0x000fea0003800000 */
[----:B-----5:R-:W-:Y:S01]  /*47b0*/  FFMA.FTZ R42, R43, R34, R36 ;  /* 0x000000222b2a7223 */ /* 0x020fe20000010024 */
[----:B------:R1:W-:Y:S03]  /*47c0*/  STL [R1+0x1fc], R2 ;  /* 0x0001fc0201007387 */ /* 0x0003e60000100800 */
[----:B------:R-:W-:-:S06]  /*47d0*/  FMUL.FTZ R41, R42, -1.4426950216293334961 ;  /* 0xbfb8aa3b2a297820 */ /* 0x000fcc0000410000 */
[----:B------:R-:W2:Y:S01]  /*47e0*/  MUFU.EX2 R41, R41 ;  /* 0x0000002900297308 */ /* 0x000ea20000000800 */
[----:B-1----:R-:W3:Y:S04]  /*47f0*/  LDL R2, [R1+0x184] ;  /* 0x0001840001027983 */ /* 0x002ee80000100800 */
[----:B------:R1:W-:Y:S04]  /*4800*/  STL [R1+0x1f8], R0 ;  /* 0x0001f80001007387 */ /* 0x0003e80000100800 */
[----:B-1----:R-:W4:Y:S01]  /*4810*/  LDL R0, [R1+0x7c] ;  /* 0x00007c0001007983 */ /* 0x002f220000100800 */
[----:B--2---:R-:W-:-:S06]  /*4820*/  FADD.FTZ R41, R41, 1 ;  /* 0x3f80000029297421 */ /* 0x004fcc0000010000 */
[----:B------:R-:W0:Y:S02]  /*4830*/  MUFU.RCP R41, R41 ;  /* 0x0000002900297308 */ /* 0x000e240000001000 */
[----:B0-----:R-:W-:-:S04]  /*4840*/  FADD.FTZ R43, -R41, 1 ;  /* 0x3f800000292b7421 */ /* 0x001fc80000010100 */
[----:B------:R-:W-:Y:S02]  /*4850*/  FFMA.FTZ R43, R42, R43, 1 ;  /* 0x3f8000002a2b7423 */ /* 0x000fe4000001002b */
[----:B------:R-:W2:Y:S02]  /*4860*/  LDL R42, [R1+0x78] ;  /* 0x00007800012a7983 */ /* 0x000ea40000100800 */
[----:B--2---:R-:W-:-:S04]  /*4870*/  FMUL.FTZ R41, R42, R41 ;  /* 0x000000292a297220 */ /* 0x004fc80000410000 */
[----:B------:R-:W-:Y:S01]  /*4880*/  FMUL.FTZ R41, R41, R43 ;  /* 0x0000002b29297220 */ /* 0x000fe20000410000 */
[----:B---3--:R-:W-:-:S04]  /*4890*/  FFMA.FTZ R43, R2, R35, R37 ;  /* 0x00000023022b7223 */ /* 0x008fc80000010025 */
[----:B------:R-:W-:-:S06]  /*48a0*/  FMUL.FTZ R42, R43, -1.4426950216293334961 ;  /* 0xbfb8aa3b2b2a7820 */ /* 0x000fcc0000410000 */
[----:B------:R-:W0:Y:S02]  /*48b0*/  MUFU.EX2 R42, R42 ;  /* 0x0000002a002a7308 */ /* 0x000e240000000800 */
[----:B0-----:R-:W-:-:S06]  /*48c0*/  FADD.FTZ R42, R42, 1 ;  /* 0x3f8000002a2a7421 */ /* 0x001fcc0000010000 */
[----:B------:R-:W0:Y:S02]  /*48d0*/  MUFU.RCP R42, R42 ;  /* 0x0000002a002a7308 */ /* 0x000e240000001000 */
[----:B0-----:R-:W-:Y:S01]  /*48e0*/  FADD.FTZ R2, -R42, 1 ;  /* 0x3f8000002a027421 */ /* 0x001fe20000010100 */
[----:B----4-:R-:W-:-:S03]  /*48f0*/  FMUL.FTZ R42, R0, R42 ;  /* 0x0000002a002a7220 */ /* 0x010fc60000410000 */
[----:B------:R-:W-:Y:S02]  /*4900*/  FFMA.FTZ R43, R43, R2, 1 ;  /* 0x3f8000002b2b7423 */ /* 0x000fe40000010002 */
[----:B------:R1:W5:Y:S04]  /*4910*/  LDL.LU R2, [R1+0x1fc] ;  /* 0x0001fc0001027983 */ /* 0x0003680000300800 */
[----:B------:R1:W5:Y:S01]  /*4920*/  LDL.LU R0, [R1+0x1f8] ;  /* 0x0001f80001007983 */ /* 0x0003620000300800 */
[----:B------:R-:W-:-:S07]  /*4930*/  FMUL.FTZ R42, R42, R43 ;  /* 0x0000002b2a2a7220 */ /* 0x000fce0000410000 */
.L_x_2531:
[----:B-----5:R2:W-:Y:S04]  /*4940*/  STL [R1+0x1f8], R0 ;  /* 0x0001f80001007387 */ /* 0x0205e80000100800 */
[----:B--2---:R-:W2:Y:S01]  /*4950*/  LDL R0, [R1+0x174] ;  /* 0x0001740001007983 */ /* 0x004ea20000100800 */
[----:B0-----:R-:W-:Y:S01]  /*4960*/  FMUL.FTZ R43, R41, R34 ;  /* 0x00000022292b7220 */ /* 0x001fe20000410000 */
[----:B------:R-:W-:Y:S01]  /*4970*/  FADD.FTZ R3, R3, R41 ;  /* 0x0000002903037221 */ /* 0x000fe20000010000 */
[----:B--2---:R-:W-:Y:S02]  /*4980*/  FFMA.FTZ R20, R0, R41, R20 ;  /* 0x0000002900147223 */ /* 0x004fe40000010014 */
[----:B------:R0:W5:Y:S04]  /*4990*/  LDL.LU R0, [R1+0x1f8] ;  /* 0x0001f80001007983 */ /* 0x0001680000300800 */
[----:B------:R-:W2:Y:S01]  /*49a0*/  LDL R41, [R1+0x174] ;  /* 0x0001740001297983 */ /* 0x000ea20000100800 */
[----:B------:R-:W-:Y:S01]  /*49b0*/  FADD.FTZ R40, R40, R43 ;  /* 0x0000002b28287221 */ /* 0x000fe20000010000 */
[----:B------:R-:W-:Y:S01]  /*49c0*/  FADD.FTZ R38, R38, -UR6 ;  /* 0x8000000626267e21 */ /* 0x000fe20008010000 */
[----:B--2---:R-:W-:-:S02]  /*49d0*/  FFMA.FTZ R23, R41, R43, R23 ;  /* 0x0000002b29177223 */ /* 0x004fc40000010017 */
[----:B------:R-:W2:Y:S01]  /*49e0*/  LDL R43, [R1+0x184] ;  /* 0x00018400012b7983 */ /* 0x000ea20000100800 */
[----:B------:R-:W-:Y:S01]  /*49f0*/  FMUL.FTZ R41, R42, R35 ;  /* 0x000000232a297220 */ /* 0x000fe20000410000 */
[----:B------:R-:W-:Y:S01]  /*4a00*/  FADD.FTZ R39, R39, -UR6 ;  /* 0x8000000627277e21 */ /* 0x000fe20008010000 */
[----:B------:R-:W-:Y:S02]  /*4a10*/  FADD.FTZ R21, R21, R42 ;  /* 0x0000002a15157221 */ /* 0x000fe40000010000 */
[----:B------:R-:W-:Y:S01]  /*4a20*/  FADD.FTZ R40, R41, R40 ;  /* 0x0000002829287221 */ /* 0x000fe20000010000 */
[C---:B--2---:R-:W-:Y:S01]  /*4a30*/  FFMA.FTZ R22, R43.reuse, R42, R22 ;  /* 0x0000002a2b167223 */ /* 0x044fe20000010016 */
[----:B------:R-:W-:Y:S01]  /*4a40*/  FFMA.FTZ R23, R43, R41, R23 ;  /* 0x000000292b177223 */ /* 0x000fe20000010017 */
[----:B------:R-:W-:Y:S01]  /*4a50*/  FMUL.FTZ R43, R38, UR26 ;  /* 0x0000001a262b7c20 */ /* 0x000fe20008410000 */
[----:B------:R-:W-:Y:S01]  /*4a60*/  FMUL.FTZ R42, R39, UR26 ;  /* 0x0000001a272a7c20 */ /* 0x000fe20008410000 */
[----:B------:R-:W-:-:S02]  /*4a70*/  MOV R38, R12 ;  /* 0x0000000c00267202 */ /* 0x000fc40000000f00 */
[----:B------:R-:W-:Y:S01]  /*4a80*/  MOV R39, R13 ;  /* 0x0000000d00277202 */ /* 0x000fe20000000f00 */
[----:B------:R0:W-:Y:S04]  /*4a90*/  STL [R1+0x17c], R43 ;  /* 0x00017c2b01007387 */ /* 0x0001e80000100800 */
[----:B------:R0:W-:Y:S01]  /*4aa0*/  STL [R1+0x18c], R42 ;  /* 0x00018c2a01007387 */ /* 0x0001e20000100800 */
[----:B------:R-:W-:Y:S05]  /*4ab0*/  @!P5 BRA `(.L_x_2532) ;  /* 0x000000000048d947 */ /* 0x000fea0003800000 */
[----:B------:R-:W-:-:S04]  /*4ac0*/  FFMA.FTZ R39, R43, R34, R36 ;  /* 0x000000222b277223 */ /* 0x000fc80000010024 */
[----:B------:R-:W-:-:S06]  /*4ad0*/  FMUL.FTZ R38, R39, -1.4426950216293334961 ;  /* 0xbfb8aa3b27267820 */ /* 0x000fcc0000410000 */
[----:B------:R-:W2:Y:S02]  /*4ae0*/  MUFU.EX2 R38, R38 ;  /* 0x0000002600267308 */ /* 0x000ea40000000800 */
[----:B--2---:R-:W-:-:S06]  /*4af0*/  FADD.FTZ R38, R38, 1 ;  /* 0x3f80000026267421 */ /* 0x004fcc0000010000 */
[----:B------:R-:W2:Y:S02]  /*4b00*/  MUFU.RCP R38, R38 ;  /* 0x0000002600267308 */ /* 0x000ea40000001000 */
[----:B--2---:R-:W-:Y:S01]  /*4b10*/  FADD.FTZ R41, -R38, 1 ;  /* 0x3f80000026297421 */ /* 0x004fe20000010100 */
[----:B------:R-:W-:-:S03]  /*4b20*/  FMUL.FTZ R38, R12, R38 ;  /* 0x000000260c267220 */ /* 0x000fc60000410000 */
[----:B------:R-:W-:Y:S01]  /*4b30*/  FFMA.FTZ R41, R39, R41, 1 ;  /* 0x3f80000027297423 */ /* 0x000fe20000010029 */
[----:B------:R-:W-:-:S03]  /*4b40*/  FFMA.FTZ R39, R42, R35, R37 ;  /* 0x000000232a277223 */ /* 0x000fc60000010025 */
[----:B------:R-:W-:Y:S01]  /*4b50*/  FMUL.FTZ R38, R38, R41 ;  /* 0x0000002926267220 */ /* 0x000fe20000410000 */
[----:B------:R-:W-:-:S06]  /*4b60*/  FMUL.FTZ R41, R39, -1.4426950216293334961 ;  /* 0xbfb8aa3b27297820 */ /* 0x000fcc0000410000 */
[----:B------:R-:W2:Y:S02]  /*4b70*/  MUFU.EX2 R41, R41 ;  /* 0x0000002900297308 */ /* 0x000ea40000000800 */
[----:B--2---:R-:W-:-:S06]  /*4b80*/  FADD.FTZ R41, R41, 1 ;  /* 0x3f80000029297421 */ /* 0x004fcc0000010000 */
[----:B------:R-:W0:Y:S02]  /*4b90*/  MUFU.RCP R41, R41 ;  /* 0x0000002900297308 */ /* 0x000e240000001000 */
[----:B0-----:R-:W-:Y:S01]  /*4ba0*/  FADD.FTZ R42, -R41, 1 ;  /* 0x3f800000292a7421 */ /* 0x001fe20000010100 */
[----:B------:R-:W-:-:S03]  /*4bb0*/  FMUL.FTZ R41, R13, R41 ;  /* 0x000000290d297220 */ /* 0x000fc60000410000 */
[----:B------:R-:W-:-:S04]  /*4bc0*/  FFMA.FTZ R39, R39, R42, 1 ;  /* 0x3f80000027277423 */ /* 0x000fc8000001002a */
[----:B------:R-:W-:-:S07]  /*4bd0*/  FMUL.FTZ R39, R41, R39 ;  /* 0x0000002729277220 */ /* 0x000fce0000410000 */
.L_x_2532:
[----:B-----5:R2:W-:Y:S04]  /*4be0*/  STL [R1+0x1f8], R0 ;  /* 0x0001f80001007387 */ /* 0x0205e80000100800 */
[----:B--2---:R-:W2:Y:S01]  /*4bf0*/  LDL R0, [R1+0x17c] ;  /* 0x00017c0001007983 */ /* 0x004ea20000100800 */
[----:B------:R-:W-:Y:S01]  /*4c00*/  FMUL.FTZ R41, R38, R34 ;  /* 0x0000002226297220 */ /* 0x000fe20000410000 */
[----:B------:R-:W-:Y:S02]  /*4c10*/  FADD.FTZ R3, R3, R38 ;  /* 0x0000002603037221 */ /* 0x000fe40000010000 */
[----:B0-----:R-:W3:Y:S04]  /*4c20*/  LDL.LU R43, [R1+0x40] ;  /* 0x00004000012b7983 */ /* 0x001ee80000300800 */
[----:B------:R-:W4:Y:S01]  /*4c30*/  LDL.LU R42, [R1+0x44] ;  /* 0x00004400012a7983 */ /* 0x000f220000300800 */
[----:B--2---:R-:W-:-:S03]  /*4c40*/  FFMA.FTZ R20, R0, R38, R20 ;  /* 0x0000002600147223 */ /* 0x004fc60000010014 */
[----:B------:R0:W5:Y:S04]  /*4c50*/  LDL.LU R0, [R1+0x1f8] ;  /* 0x0001f80001007983 */ /* 0x0001680000300800 */
[----:B------:R-:W2:Y:S01]  /*4c60*/  LDL R38, [R1+0x17c] ;  /* 0x00017c0001267983 */ /* 0x000ea20000100800 */
[----:B------:R-:W-:Y:S01]  /*4c70*/  FADD.FTZ R40, R40, R41 ;  /* 0x0000002928287221 */ /* 0x000fe20000010000 */
[----:B--2---:R-:W-:Y:S02]  /*4c80*/  FFMA.FTZ R23, R38, R41, R23 ;  /* 0x0000002926177223 */ /* 0x004fe40000010017 */
[----:B------:R-:W2:Y:S01]  /*4c90*/  LDL R41, [R1+0x18c] ;  /* 0x00018c0001297983 */ /* 0x000ea20000100800 */
[----:B------:R-:W-:Y:S01]  /*4ca0*/  FMUL.FTZ R38, R39, R35 ;  /* 0x0000002327267220 */ /* 0x000fe20000410000 */
[----:B------:R-:W-:-:S03]  /*4cb0*/  FADD.FTZ R21, R21, R39 ;  /* 0x0000002715157221 */ /* 0x000fc60000010000 */
[----:B------:R-:W-:Y:S01]  /*4cc0*/  FADD.FTZ R40, R38, R40 ;  /* 0x0000002826287221 */ /* 0x000fe20000010000 */
[C---:B--2---:R-:W-:Y:S01]  /*4cd0*/  FFMA.FTZ R23, R41.reuse, R38, R23 ;  /* 0x0000002629177223 */ /* 0x044fe20000010017 */
[----:B------:R-:W-:Y:S01]  /*4ce0*/  FFMA.FTZ R22, R41, R39, R22 ;  /* 0x0000002729167223 */ /* 0x000fe20000010016 */
[----:B---3--:R-:W-:Y:S01]  /*4cf0*/  FADD.FTZ R38, R43, -UR6 ;  /* 0x800000062b267e21 */ /* 0x008fe20008010000 */
[----:B----4-:R-:W-:-:S03]  /*4d00*/  FADD.FTZ R39, R42, -UR6 ;  /* 0x800000062a277e21 */ /* 0x010fc60008010000 */
[----:B------:R-:W-:Y:S01]  /*4d10*/  FMUL.FTZ R41, R38, UR26 ;  /* 0x0000001a26297c20 */ /* 0x000fe20008410000 */
[----:B------:R-:W-:Y:S01]  /*4d20*/  FMUL.FTZ R42, R39, UR26 ;  /* 0x0000001a272a7c20 */ /* 0x000fe20008410000 */
[----:B------:R-:W-:Y:S02]  /*4d30*/  MOV R38, R14 ;  /* 0x0000000e00267202 */ /* 0x000fe40000000f00 */
        /* <DEDUP_REMOVED lines=22> */
.L_x_2533:
[----:B-----5:R2:W-:Y:S04]  /*4ea0*/  STL [R1+0x1f8], R0 ;  /* 0x0001f80001007387 */ /* 0x0205e80000100800 */
[----:B--2---:R-:W2:Y:S01]  /*4eb0*/  LDL R0, [R1+0x40] ;  /* 0x0000400001007983 */ /* 0x004ea20000100800 */
[----:B0-----:R-:W-:Y:S01]  /*4ec0*/  FMUL.FTZ R41, R38, R34 ;  /* 0x0000002226297220 */ /* 0x001fe20000410000 */
[----:B------:R-:W-:Y:S02]  /*4ed0*/  FADD.FTZ R3, R3, R38 ;  /* 0x0000002603037221 */ /* 0x000fe40000010000 */
[----:B------:R-:W3:Y:S04]  /*4ee0*/  LDL.LU R43, [R1+0x48] ;  /* 0x00004800012b7983 */ /* 0x000ee80000300800 */
        /* <DEDUP_REMOVED lines=39> */
.L_x_2534:
        /* <DEDUP_REMOVED lines=44> */
.L_x_2535:
        /* <DEDUP_REMOVED lines=44> */
.L_x_2536:
        /* <DEDUP_REMOVED lines=44> */
.L_x_2537:
        /* <DEDUP_REMOVED lines=44> */
.L_x_2538:
        /* <DEDUP_REMOVED lines=18> */
[----:B----4-:R-:W-:Y:S01]  /*5d80*/  FADD.FTZ R39, R42, -UR6 ;  /* 0x800000062a277e21 */ /* 0x010fe20008010000 */
[----:B------:R-:W-:Y:S02]  /*5d90*/  MOV R41, R30 ;  /* 0x0000001e00297202 */ /* 0x000fe40000000f00 */
[----:B------:R-:W-:Y:S01]  /*5da0*/  FMUL.FTZ R43, R38, UR26 ;  /* 0x0000001a262b7c20 */ /* 0x000fe20008410000 */
[----:B------:R-:W-:Y:S01]  /*5db0*/  FMUL.FTZ R42, R39, UR26 ;  /* 0x0000001a272a7c20 */ /* 0x000fe20008410000 */
[----:B------:R-:W-:-:S03]  /*5dc0*/  MOV R38, R31 ;  /* 0x0000001f00267202 */ /* 0x000fc60000000f00 */
        /* <DEDUP_REMOVED lines=10> */
[----:B------:R-:W-:-:S04]  /*5e70*/  FFMA.FTZ R41, R39, R41, 1 ;  /* 0x3f80000027297423 */ /* 0x000fc80000010029 */
[----:B------:R-:W-:Y:S01]  /*5e80*/  FMUL.FTZ R41, R38, R41 ;  /* 0x0000002926297220 */ /* 0x000fe20000410000 */
[----:B------:R-:W-:-:S04]  /*5e90*/  FFMA.FTZ R38, R42, R35, R37 ;  /* 0x000000232a267223 */ /* 0x000fc80000010025 */
        /* <DEDUP_REMOVED lines=8> */
.L_x_2539:
[----:B------:R2:W-:Y:S04]  /*5f20*/  STL [R1+0x1fc], R2 ;  /* 0x0001fc0201007387 */ /* 0x0005e80000100800 */
[----:B--2---:R-:W2:Y:S01]  /*5f30*/  LDL R2, [R1+0x198] ;  /* 0x0001980001027983 */ /* 0x004ea20000100800 */
[----:B------:R-:W-:-:S03]  /*5f40*/  FMUL.FTZ R39, R41, R34 ;  /* 0x0000002229277220 */ /* 0x000fc60000410000 */
[----:B-----5:R3:W-:Y:S01]  /*5f50*/  STL [R1+0x1f8], R0 ;  /* 0x0001f80001007387 */ /* 0x0207e20000100800 */
[----:B------:R-:W-:-:S03]  /*5f60*/  FADD.FTZ R3, R3, R41 ;  /* 0x0000002903037221 */ /* 0x000fc60000010000 */
[----:B---3--:R-:W3:Y:S04]  /*5f70*/  LDL R0, [R1+0x1a4] ;  /* 0x0001a40001007983 */ /* 0x008ee80000100800 */
[----:B0-----:R-:W4:Y:S04]  /*5f80*/  LDL.LU R42, [R1+0x6c] ;  /* 0x00006c00012a7983 */ /* 0x001f280000300800 */
[----:B------:R-:W4:Y:S01]  /*5f90*/  LDL R43, [R1+0xc4] ;  /* 0x0000c400012b7983 */ /* 0x000f220000100800 */
[----:B--2---:R-:W-:-:S03]  /*5fa0*/  FFMA.FTZ R20, R2, R41, R20 ;  /* 0x0000002902147223 */ /* 0x004fc60000010014 */
[----:B------:R-:W2:Y:S01]  /*5fb0*/  LDL.LU R41, [R1+0x68] ;  /* 0x0000680001297983 */ /* 0x000ea20000300800 */
[----:B------:R-:W-:Y:S01]  /*5fc0*/  FFMA.FTZ R23, R2, R39, R23 ;  /* 0x0000002702177223 */ /* 0x000fe20000010017 */
[----:B------:R-:W-:Y:S01]  /*5fd0*/  FADD.FTZ R40, R40, R39 ;  /* 0x0000002728287221 */ /* 0x000fe20000010000 */
[----:B------:R-:W-:Y:S01]  /*5fe0*/  FMUL.FTZ R39, R38, R35 ;  /* 0x0000002326277220 */ /* 0x000fe20000410000 */
[----:B------:R-:W-:Y:S01]  /*5ff0*/  FADD.FTZ R21, R21, R38 ;  /* 0x0000002615157221 */ /* 0x000fe20000010000 */
[----:B------:R0:W5:Y:S02]  /*6000*/  LDL.LU R2, [R1+0x1fc] ;  /* 0x0001fc0001027983 */ /* 0x0001640000300800 */
[----:B------:R-:W-:Y:S01]  /*6010*/  FADD.FTZ R40, R39, R40 ;  /* 0x0000002827287221 */ /* 0x000fe20000010000 */
[C---:B---3--:R-:W-:Y:S01]  /*6020*/  FFMA.FTZ R22, R0.reuse, R38, R22 ;  /* 0x0000002600167223 */ /* 0x048fe20000010016 */
[----:B------:R-:W-:Y:S02]  /*6030*/  FFMA.FTZ R23, R0, R39, R23 ;  /* 0x0000002700177223 */ /* 0x000fe40000010017 */
[----:B------:R0:W5:Y:S01]  /*6040*/  LDL.LU R0, [R1+0x1f8] ;  /* 0x0001f80001007983 */ /* 0x0001620000300800 */
[----:B----4-:R-:W-:-:S04]  /*6050*/  FADD.FTZ R39, R42, -UR6 ;  /* 0x800000062a277e21 */ /* 0x010fc80008010000 */
[----:B------:R-:W-:Y:S01]  /*6060*/  FMUL.FTZ R42, R39, UR26 ;  /* 0x0000001a272a7c20 */ /* 0x000fe20008410000 */
[----:B--2---:R-:W-:Y:S02]  /*6070*/  FADD.FTZ R38, R41, -UR6 ;  /* 0x8000000629267e21 */ /* 0x004fe40008010000 */
[----:B------:R0:W5:Y:S02]  /*6080*/  LDL R41, [R1+0xc0] ;  /* 0x0000c00001297983 */ /* 0x0001640000100800 */
[----:B------:R-:W-:-:S05]  /*6090*/  FMUL.FTZ R38, R38, UR26 ;  /* 0x0000001a26267c20 */ /* 0x000fca0008410000 */
[----:B------:R2:W-:Y:S04]  /*60a0*/  STL [R1+0x6c], R38 ;  /* 0x00006c2601007387 */ /* 0x0005e80000100800 */
[----:B------:R0:W-:Y:S01]  /*60b0*/  STL [R1+0x1b0], R42 ;  /* 0x0001b02a01007387 */ /* 0x0001e20000100800 */
[----:B--2---:R-:W-:Y:S01]  /*60c0*/  MOV R38, R43 ;  /* 0x0000002b00267202 */ /* 0x004fe20000000f00 */
[----:B------:R-:W-:Y:S06]  /*60d0*/  @!P5 BRA `(.L_x_2540) ;  /* 0x000000000050d947 */ /* 0x000fec0003800000 */
[----:B------:R-:W2:Y:S02]  /*60e0*/  LDL R39, [R1+0x6c] ;  /* 0x00006c0001277983 */ /* 0x000ea40000100800 */
[----:B--2---:R-:W-:-:S04]  /*60f0*/  FFMA.FTZ R39, R39, R34, R36 ;  /* 0x0000002227277223 */ /* 0x004fc80000010024 */
[----:B------:R-:W-:-:S06]  /*6100*/  FMUL.FTZ R38, R39, -1.4426950216293334961 ;  /* 0xbfb8aa3b27267820 */ /* 0x000fcc0000410000 */
[----:B------:R-:W2:Y:S02]  /*6110*/  MUFU.EX2 R38, R38 ;  /* 0x0000002600267308 */ /* 0x000ea40000000800 */
[----:B--2---:R-:W-:-:S06]  /*6120*/  FADD.FTZ R38, R38, 1 ;  /* 0x3f80000026267421 */ /* 0x004fcc0000010000 */
[----:B------:R-:W2:Y:S02]  /*6130*/  MUFU.RCP R38, R38 ;  /* 0x0000002600267308 */ /* 0x000ea40000001000 */
[----:B--2--5:R-:W-:-:S04]  /*6140*/  FADD.FTZ R41, -R38, 1 ;  /* 0x3f80000026297421 */ /* 0x024fc80000010100 */
[----:B------:R-:W-:Y:S02]  /*6150*/  FFMA.FTZ R41, R39, R41, 1 ;  /* 0x3f80000027297423 */ /* 0x000fe40000010029 */
[----:B------:R-:W2:Y:S02]  /*6160*/  LDL R39, [R1+0xc0] ;  /* 0x0000c00001277983 */ /* 0x000ea40000100800 */
[----:B--2---:R-:W-:-:S04]  /*6170*/  FMUL.FTZ R38, R39, R38 ;  /* 0x0000002627267220 */ /* 0x004fc80000410000 */
        /* <DEDUP_REMOVED lines=10> */
.L_x_2540:
[----:B-----5:R2:W-:Y:S04]  /*6220*/  STL [R1+0x1fc], R2 ;  /* 0x0001fc0201007387 */ /* 0x0205e80000100800 */
[----:B--2---:R-:W2:Y:S01]  /*6230*/  LDL R2, [R1+0x6c] ;  /* 0x00006c0001027983 */ /* 0x004ea20000100800 */
[----:B------:R-:W-:-:S03]  /*6240*/  FMUL.FTZ R39, R41, R34 ;  /* 0x0000002229277220 */ /* 0x000fc60000410000 */
[----:B------:R3:W-:Y:S01]  /*6250*/  STL [R1+0x1f8], R0 ;  /* 0x0001f80001007387 */ /* 0x0007e20000100800 */
        /* <DEDUP_REMOVED lines=44> */
.L_x_2541:
        /* <DEDUP_REMOVED lines=48> */
.L_x_2542:
        /* <DEDUP_REMOVED lines=48> */
.L_x_2543:
        /* <DEDUP_REMOVED lines=48> */
.L_x_2544:
        /* <DEDUP_REMOVED lines=48> */
.L_x_2545:
        /* <DEDUP_REMOVED lines=48> */
.L_x_2546:
        /* <DEDUP_REMOVED lines=48> */
.L_x_2547:
        /* <DEDUP_REMOVED lines=48> */
.L_x_2548:
        /* <DEDUP_REMOVED lines=48> */
.L_x_2549:
        /* <DEDUP_REMOVED lines=48> */
.L_x_2550:
        /* <DEDUP_REMOVED lines=48> */
.L_x_2551:
        /* <DEDUP_REMOVED lines=48> */
.L_x_2552:
        /* <DEDUP_REMOVED lines=48> */
.L_x_2553:
        /* <DEDUP_REMOVED lines=48> */
.L_x_2554:
        /* <DEDUP_REMOVED lines=48> */
.L_x_2555:
[----:B-----5:R-:W-:Y:S01]  /*8f20*/  FADD.FTZ R3, R3, R41 ;  /* 0x0000002903037221 */ /* 0x020fe20000010000 */
[----:B------:R-:W2:Y:S04]  /*8f30*/  LDL.LU R43, [R1+0x1d8] ;  /* 0x0001d800012b7983 */ /* 0x000ea80000300800 */
[----:B0-----:R-:W3:Y:S01]  /*8f40*/  LDL.LU R42, [R1+0x1dc] ;  /* 0x0001dc00012a7983 */ /* 0x001ee20000300800 */
[----:B------:R-:W-:-:S03]  /*8f50*/  FMUL.FTZ R39, R41, R34 ;  /* 0x0000002229277220 */ /* 0x000fc60000410000 */
[----:B------:R0:W-:Y:S04]  /*8f60*/  STL [R1+0x8], R3 ;  /* 0x0000080301007387 */ /* 0x0001e80000100800 */
[----:B0-----:R-:W4:Y:S02]  /*8f70*/  LDL R3, [R1+0x38] ;  /* 0x0000380001037983 */ /* 0x001f240000100800 */
[C---:B----4-:R-:W-:Y:S02]  /*8f80*/  FFMA.FTZ R41, R3.reuse, R41, R20 ;  /* 0x0000002903297223 */ /* 0x050fe40000010014 */
[----:B------:R-:W4:Y:S01]  /*8f90*/  LDL R20, [R1+0x3c] ;  /* 0x00003c0001147983 */ /* 0x000f220000100800 */
[----:B------:R-:W-:Y:S01]  /*8fa0*/  FFMA.FTZ R23, R3, R39, R23 ;  /* 0x0000002703177223 */ /* 0x000fe20000010017 */
[----:B------:R-:W-:-:S02]  /*8fb0*/  FADD.FTZ R40, R40, R39 ;  /* 0x0000002728287221 */ /* 0x000fc40000010000 */
[----:B------:R0:W-:Y:S01]  /*8fc0*/  STL [R1+0xc], R41 ;  /* 0x00000c2901007387 */ /* 0x0001e20000100800 */
[----:B------:R-:W-:-:S03]  /*8fd0*/  FMUL.FTZ R3, R38, R35 ;  /* 0x0000002326037220 */ /* 0x000fc60000410000 */
[----:B------:R-:W3:Y:S01]  /*8fe0*/  LDL R39, [R1+0x9c] ;  /* 0x00009c0001277983 */ /* 0x000ee20000100800 */
[----:B0-----:R-:W-:Y:S01]  /*8ff0*/  FADD.FTZ R41, R21, R38 ;  /* 0x0000002615297221 */ /* 0x001fe20000010000 */
[----:B------:R-:W-:Y:S01]  /*9000*/  FADD.FTZ R40, R3, R40 ;  /* 0x0000002803287221 */ /* 0x000fe20000010000 */
[C---:B----4-:R-:W-:Y:S02]  /*9010*/  FFMA.FTZ R21, R20.reuse, R38, R22 ;  /* 0x0000002614157223 */ /* 0x050fe40000010016 */
[----:B------:R-:W4:Y:S01]  /*9020*/  LDL R38, [R1+0x98] ;  /* 0x0000980001267983 */ /* 0x000f220000100800 */
[----:B------:R-:W-:Y:S01]  /*9030*/  FFMA.FTZ R23, R20, R3, R23 ;  /* 0x0000000314177223 */ /* 0x000fe20000010017 */
[----:B--2---:R-:W-:Y:S01]  /*9040*/  FADD.FTZ R3, R43, -UR6 ;  /* 0x800000062b037e21 */ /* 0x004fe20008010000 */
[----:B---3--:R-:W-:Y:S01]  /*9050*/  FADD.FTZ R20, R42, -UR6 ;  /* 0x800000062a147e21 */ /* 0x008fe20008010000 */
[----:B------:R0:W-:Y:S02]  /*9060*/  STL [R1+0x14], R41 ;  /* 0x0000142901007387 */ /* 0x0001e40000100800 */
[----:B------:R-:W-:Y:S01]  /*9070*/  FMUL.FTZ R22, R3, UR26 ;  /* 0x0000001a03167c20 */ /* 0x000fe20008410000 */
[----:B------:R-:W-:Y:S01]  /*9080*/  FMUL.FTZ R43, R20, UR26 ;  /* 0x0000001a142b7c20 */ /* 0x000fe20008410000 */
[----:B------:R2:W-:Y:S04]  /*9090*/  STL [R1+0x1c], R21 ;  /* 0x00001c1501007387 */ /* 0x0005e80000100800 */
[----:B------:R2:W-:Y:S01]  /*90a0*/  STL [R1+0x34], R22 ;  /* 0x0000341601007387 */ /* 0x0005e20000100800 */
[----:B0-----:R-:W-:-:S03]  /*90b0*/  MOV R41, R39 ;  /* 0x0000002700297202 */ /* 0x001fc60000000f00 */
[----:B------:R2:W-:Y:S01]  /*90c0*/  STL [R1+0x30], R43 ;  /* 0x0000302b01007387 */ /* 0x0005e20000100800 */
[----:B----4-:R-:W-:Y:S01]  /*90d0*/  MOV R42, R38 ;  /* 0x00000026002a7202 */ /* 0x010fe20000000f00 */
[----:B--2---:R-:W-:Y:S06]  /*90e0*/  @!P5 BRA `(.L_x_2556) ;  /* 0x000000000048d947 */ /* 0x004fec0003800000 */
        /* <DEDUP_REMOVED lines=18> */
.L_x_2556:
[----:B------:R-:W-:Y:S01]  /*9210*/  MOV R20, R22 ;  /* 0x0000001600147202 */ /* 0x000fe20000000f00 */
[----:B------:R-:W2:Y:S04]  /*9220*/  LDL.LU R39, [R1+0x1e0] ;  /* 0x0001e00001277983 */ /* 0x000ea80000300800 */
[----:B------:R-:W3:Y:S04]  /*9230*/  LDL.LU R22, [R1+0x1e4] ;  /* 0x0001e40001167983 */ /* 0x000ee80000300800 */
[----:B------:R-:W4:Y:S01]  /*9240*/  LDL R38, [R1+0x90] ;  /* 0x0000900001267983 */ /* 0x000f220000100800 */
[----:B------:R-:W-:Y:S01]  /*9250*/  FMUL.FTZ R3, R42, R34 ;  /* 0x000000222a037220 */ /* 0x000fe20000410000 */
[----:B------:R-:W-:-:S03]  /*9260*/  FMUL.FTZ R21, R41, R35 ;  /* 0x0000002329157220 */ /* 0x000fc60000410000 */
[----:B------:R-:W-:Y:S01]  /*9270*/  FFMA.FTZ R23, R20, R3, R23 ;  /* 0x0000000314177223 */ /* 0x000fe20000010017 */
[----:B------:R-:W-:Y:S02]  /*9280*/  FADD.FTZ R20, R40, R3 ;  /* 0x0000000328147221 */ /* 0x000fe40000010000 */
[----:B------:R0:W5:Y:S01]  /*9290*/  LDL R40, [R1+0x94] ;  /* 0x0000940001287983 */ /* 0x0001620000100800 */
[----:B------:R-:W-:Y:S01]  /*92a0*/  FFMA.FTZ R3, R43, R21, R23 ;  /* 0x000000152b037223 */ /* 0x000fe20000010017 */
[----:B------:R-:W-:Y:S01]  /*92b0*/  FADD.FTZ R20, R21, R20 ;  /* 0x0000001415147221 */ /* 0x000fe20000010000 */
[----:B--2---:R-:W-:Y:S01]  /*92c0*/  FADD.FTZ R21, R39, -UR6 ;  /* 0x8000000627157e21 */ /* 0x004fe20008010000 */
[----:B---3--:R-:W-:-:S03]  /*92d0*/  FADD.FTZ R22, R22, -UR6 ;  /* 0x8000000616167e21 */ /* 0x008fc60008010000 */
[----:B------:R-:W-:Y:S01]  /*92e0*/  FMUL.FTZ R43, R21, UR26 ;  /* 0x0000001a152b7c20 */ /* 0x000fe20008410000 */
[----:B------:R-:W-:Y:S01]  /*92f0*/  FMUL.FTZ R39, R22, UR26 ;  /* 0x0000001a16277c20 */ /* 0x000fe20008410000 */
[----:B----4-:R-:W-:-:S03]  /*9300*/  MOV R22, R38 ;  /* 0x0000002600167202 */ /* 0x010fc60000000f00 */
[----:B------:R0:W-:Y:S04]  /*9310*/  STL [R1+0x2c], R43 ;  /* 0x00002c2b01007387 */ /* 0x0001e80000100800 */
[----:B------:R0:W-:Y:S01]  /*9320*/  STL [R1+0x28], R39 ;  /* 0x0000282701007387 */ /* 0x0001e20000100800 */
[----:B------:R-:W-:Y:S05]  /*9330*/  @!P5 BRA `(.L_x_2557) ;  /* 0x00000000004cd947 */ /* 0x000fea0003800000 */
[----:B-----5:R-:W2:Y:S01]  /*9340*/  LDL R40, [R1+0x94] ;  /* 0x0000940001287983 */ /* 0x020ea20000100800 */
[----:B------:R-:W-:-:S04]  /*9350*/  FFMA.FTZ R22, R43, R34, R36 ;  /* 0x000000222b167223 */ /* 0x000fc80000010024 */
[----:B------:R-:W-:-:S06]  /*9360*/  FMUL.FTZ R21, R22, -1.4426950216293334961 ;  /* 0xbfb8aa3b16157820 */ /* 0x000fcc0000410000 */
[----:B------:R-:W3:Y:S02]  /*9370*/  MUFU.EX2 R21, R21 ;  /* 0x0000001500157308 */ /* 0x000ee40000000800 */
[----:B---3--:R-:W-:-:S06]  /*9380*/  FADD.FTZ R21, R21, 1 ;  /* 0x3f80000015157421 */ /* 0x008fcc0000010000 */
[----:B------:R-:W3:Y:S02]  /*9390*/  MUFU.RCP R21, R21 ;  /* 0x0000001500157308 */ /* 0x000ee40000001000 */
[----:B---3--:R-:W-:Y:S01]  /*93a0*/  FADD.FTZ R23, -R21, 1 ;  /* 0x3f80000015177421 */ /* 0x008fe20000010100 */
[----:B------:R-:W-:-:S03]  /*93b0*/  FMUL.FTZ R21, R38, R21 ;  /* 0x0000001526157220 */ /* 0x000fc60000410000 */
[----:B------:R-:W-:-:S04]  /*93c0*/  FFMA.FTZ R22, R22, R23, 1 ;  /* 0x3f80000016167423 */ /* 0x000fc80000010017 */
[----:B------:R-:W-:Y:S01]  /*93d0*/  FMUL.FTZ R22, R21, R22 ;  /* 0x0000001615167220 */ /* 0x000fe20000410000 */
[----:B------:R-:W-:-:S04]  /*93e0*/  FFMA.FTZ R21, R39, R35, R37 ;  /* 0x0000002327157223 */ /* 0x000fc80000010025 */
[----:B------:R-:W-:-:S06]  /*93f0*/  FMUL.FTZ R23, R21, -1.4426950216293334961 ;  /* 0xbfb8aa3b15177820 */ /* 0x000fcc0000410000 */
[----:B------:R-:W3:Y:S02]  /*9400*/  MUFU.EX2 R23, R23 ;  /* 0x0000001700177308 */ /* 0x000ee40000000800 */
[----:B---3--:R-:W-:-:S06]  /*9410*/  FADD.FTZ R23, R23, 1 ;  /* 0x3f80000017177421 */ /* 0x008fcc0000010000 */
[----:B------:R-:W3:Y:S02]  /*9420*/  MUFU.RCP R23, R23 ;  /* 0x0000001700177308 */ /* 0x000ee40000001000 */
[----:B---3--:R-:W-:-:S04]  /*9430*/  FADD.FTZ R38, -R23, 1 ;  /* 0x3f80000017267421 */ /* 0x008fc80000010100 */
[----:B------:R-:W-:Y:S01]  /*9440*/  FFMA.FTZ R38, R21, R38, 1 ;  /* 0x3f80000015267423 */ /* 0x000fe20000010026 */
[----:B--2---:R-:W-:-:S04]  /*9450*/  FMUL.FTZ R23, R40, R23 ;  /* 0x0000001728177220 */ /* 0x004fc80000410000 */
[----:B------:R-:W-:-:S07]  /*9460*/  FMUL.FTZ R40, R23, R38 ;  /* 0x0000002617287220 */ /* 0x000fce0000410000 */
.L_x_2557:
[----:B------:R-:W2:Y:S04]  /*9470*/  LDL.LU R38, [R1+0x1e8] ;  /* 0x0001e80001267983 */ /* 0x000ea80000300800 */
[----:B------:R-:W3:Y:S01]  /*9480*/  LDL.LU R23, [R1+0x1ec] ;  /* 0x0001ec0001177983 */ /* 0x000ee20000300800 */
[----:B------:R-:W-:-:S04]  /*9490*/  FMUL.FTZ R21, R22, R34 ;  /* 0x0000002216157220 */ /* 0x000fc80000410000 */
[----:B------:R-:W-:Y:S01]  /*94a0*/  FFMA.FTZ R3, R43, R21, R3 ;  /* 0x000000152b037223 */ /* 0x000fe20000010003 */
[----:B------:R-:W-:Y:S01]  /*94b0*/  FADD.FTZ R21, R20, R21 ;  /* 0x0000001514157221 */ /* 0x000fe20000010000 */
[----:B-----5:R-:W-:-:S04]  /*94c0*/  FMUL.FTZ R20, R40, R35 ;  /* 0x0000002328147220 */ /* 0x020fc80000410000 */
[----:B------:R-:W-:Y:S01]  /*94d0*/  FFMA.FTZ R3, R39, R20, R3 ;  /* 0x0000001427037223 */ /* 0x000fe20000010003 */
[----:B------:R-:W-:Y:S01]  /*94e0*/  FADD.FTZ R21, R20, R21 ;  /* 0x0000001514157221 */ /* 0x000fe20000010000 */
[----:B--2---:R-:W-:Y:S01]  /*94f0*/  FADD.FTZ R20, R38, -UR6 ;  /* 0x8000000626147e21 */ /* 0x004fe20008010000 */
[----:B---3--:R-:W-:-:S03]  /*9500*/  FADD.FTZ R23, R23, -UR6 ;  /* 0x8000000617177e21 */ /* 0x008fc60008010000 */
[----:B0-----:R-:W-:Y:S01]  /*9510*/  FMUL.FTZ R43, R20, UR26 ;  /* 0x0000001a142b7c20 */ /* 0x001fe20008410000 */
[----:B------:R-:W-:Y:S01]  /*9520*/  MOV R20, R9 ;  /* 0x0000000900147202 */ /* 0x000fe20000000f00 */
[----:B------:R-:W-:Y:S01]  /*9530*/  FMUL.FTZ R39, R23, UR26 ;  /* 0x0000001a17277c20 */ /* 0x000fe20008410000 */
[----:B------:R-:W-:Y:S02]  /*9540*/  MOV R23, R8 ;  /* 0x0000000800177202 */ /* 0x000fe40000000f00 */
        /* <DEDUP_REMOVED lines=21> */
.L_x_2558:
[----:B0-----:R-:W-:Y:S01]  /*96a0*/  MOV R39, R43 ;  /* 0x0000002b00277202 */ /* 0x001fe20000000f00 */
[----:B------:R-:W-:Y:S01]  /*96b0*/  FMUL.FTZ R38, R23, R34 ;  /* 0x0000002217267220 */ /* 0x000fe20000410000 */
[----:B------:R-:W2:Y:S03]  /*96c0*/  LDL.LU R43, [R1+0x15c] ;  /* 0x00015c00012b7983 */ /* 0x000ea60000300800 */
[----:B------:R-:W-:Y:S01]  /*96d0*/  FFMA.FTZ R3, R39, R38, R3 ;  /* 0x0000002627037223 */ /* 0x000fe20000010003 */
[----:B------:R-:W-:Y:S02]  /*96e0*/  FADD.FTZ R21, R21, R38 ;  /* 0x0000002615157221 */ /* 0x000fe40000010000 */
[----:B------:R-:W3:Y:S01]  /*96f0*/  LDL R38, [R1+0x20] ;  /* 0x0000200001267983 */ /* 0x000ee20000100800 */
[----:B------:R-:W-:-:S04]  /*9700*/  FMUL.FTZ R39, R20, R35 ;  /* 0x0000002314277220 */ /* 0x000fc80000410000 */
[----:B---3--:R-:W-:Y:S02]  /*9710*/  FFMA.FTZ R38, R38, R39, R3 ;  /* 0x0000002726267223 */ /* 0x008fe40000010003 */
[----:B------:R-:W3:Y:S01]  /*9720*/  LDL.LU R3, [R1+0x158] ;  /* 0x0001580001037983 */ /* 0x000ee20000300800 */
[----:B------:R-:W-:Y:S01]  /*9730*/  FADD.FTZ R39, R39, R21 ;  /* 0x0000001527277221 */ /* 0x000fe20000010000 */
[----:B--2---:R-:W-:-:S04]  /*9740*/  FADD.FTZ R21, R43, -UR6 ;  /* 0x800000062b157e21 */ /* 0x004fc80008010000 */
[----:B------:R0:W-:Y:S01]  /*9750*/  STL [R1], R39 ;  /* 0x0000002701007387 */ /* 0x0001e20000100800 */
[----:B------:R-:W-:Y:S01]  /*9760*/  FMUL.FTZ R43, R21, UR26 ;  /* 0x0000001a152b7c20 */ /* 0x000fe20008410000 */
[----:B------:R-:W-:Y:S01]  /*9770*/  MOV R21, R32 ;  /* 0x0000002000157202 */ /* 0x000fe20000000f00 */
[----:B---3--:R-:W-:-:S04]  /*9780*/  FADD.FTZ R3, R3, -UR6 ;  /* 0x8000000603037e21 */ /* 0x008fc80008010000 */
[----:B0-----:R-:W-:Y:S01]  /*9790*/  FMUL.FTZ R39, R3, UR26 ;  /* 0x0000001a03277c20 */ /* 0x001fe20008410000 */
[----:B------:R-:W-:-:S04]  /*97a0*/  MOV R3, R33 ;  /* 0x0000002100037202 */ /* 0x000fc80000000f00 */
        /* <DEDUP_REMOVED lines=21> */
.L_x_2559:
[----:B0-----:R-:W2:Y:S04]  /*9900*/  LDL R39, [R1+0x18] ;  /* 0x0000180001277983 */ /* 0x001ea80000100800 */
[----:B------:R-:W3:Y:S04]  /*9910*/  LDL.LU R43, [R1] ;  /* 0x00000000012b7983 */ /* 0x000ee80000300800 */
[----:B------:R0:W-:Y:S04]  /*9920*/  STL [R1+0x21c], R12 ;  /* 0x00021c0c01007387 */ /* 0x0001e80000100800 */
[----:B0-----:R-:W4:Y:S04]  /*9930*/  LDL.LU R12, [R1+0xc] ;  /* 0x00000c00010c7983 */ /* 0x001f280000300800 */
[----:B------:R0:W-:Y:S04]  /*9940*/  STL [R1+0x218], R11 ;  /* 0x0002180b01007387 */ /* 0x0001e80000100800 */
[----:B0-----:R-:W4:Y:S04]  /*9950*/  LDL R11, [R1+0x34] ;  /* 0x00003400010b7983 */ /* 0x001f280000100800 */
[----:B------:R0:W-:Y:S04]  /*9960*/  STL [R1+0x214], R10 ;  /* 0x0002140a01007387 */ /* 0x0001e80000100800 */
[----:B0-----:R-:W4:Y:S04]  /*9970*/  LDL.LU R10, [R1+0x1c] ;  /* 0x00001c00010a7983 */ /* 0x001f280000300800 */
[----:B------:R-:W-:Y:S04]  /*9980*/  STL [R1+0x210], R9 ;  /* 0x0002100901007387 */ /* 0x000fe80000100800 */
[----:B------:R-:W-:Y:S04]  /*9990*/  STL [R1+0x20c], R8 ;  /* 0x00020c0801007387 */ /* 0x000fe80000100800 */
[----:B------:R0:W-:Y:S04]  /*99a0*/  STL [R1+0x208], R7 ;  /* 0x0002080701007387 */ /* 0x0001e80000100800 */
[----:B0-----:R-:W4:Y:S04]  /*99b0*/  LDL.LU R7, [R1+0x14] ;  /* 0x0000140001077983 */ /* 0x001f280000300800 */
[----:B------:R-:W-:Y:S04]  /*99c0*/  STL [R1+0x204], R6 ;  /* 0x0002040601007387 */ /* 0x000fe80000100800 */
[----:B------:R0:W-:Y:S04]  /*99d0*/  STL [R1+0x200], R5 ;  /* 0x0002000501007387 */ /* 0x0001e80000100800 */
[----:B0-----:R-:W4:Y:S01]  /*99e0*/  LDL R5, [R1+0x10] ;  /* 0x0000100001057983 */ /* 0x001f220000100800 */
[----:B------:R-:W0:Y:S03]  /*99f0*/  S2R R8, SR_LANEID ;  /* 0x0000000000087919 */ /* 0x000e260000000000 */
[----:B------:R1:W-:Y:S04]  /*9a00*/  STL [R1+0x1fc], R4 ;  /* 0x0001fc0401007387 */ /* 0x0003e80000100800 */
[----:B-1----:R-:W4:Y:S04]  /*9a10*/  LDL R4, [R1+0x30] ;  /* 0x0000300001047983 */ /* 0x002f280000100800 */
[----:B------:R-:W-:Y:S04]  /*9a20*/  STL [R1+0x1f8], R2 ;  /* 0x0001f80201007387 */ /* 0x000fe80000100800 */
[----:B------:R-:W4:Y:S01]  /*9a30*/  LDL R6, [R1+0x24] ;  /* 0x0000240001067983 */ /* 0x000f220000100800 */
[----:B0-----:R-:W-:-:S02]  /*9a40*/  ISETP.GT.AND P0, PT, R8, 0x1e, PT ;  /* 0x0000001e0800780c */ /* 0x001fc40003f04270 */
[----:B--2---:R-:W-:Y:S01]  /*9a50*/  MOV R9, R39 ;  /* 0x0000002700097202 */ /* 0x004fe20000000f00 */
[----:B------:R-:W-:-:S04]  /*9a60*/  FMUL.FTZ R39, R21, R34 ;  /* 0x0000002215277220 */ /* 0x000fc80000410000 */
[----:B------:R-:W-:Y:S01]  /*9a70*/  FFMA.FTZ R38, R9, R39, R38 ;  /* 0x0000002709267223 */ /* 0x000fe20000010026 */
[----:B---3--:R-:W-:Y:S01]  /*9a80*/  FADD.FTZ R39, R43, R39 ;  /* 0x000000272b277221 */ /* 0x008fe20000010000 */
[----:B------:R-:W-:Y:S01]  /*9a90*/  FMUL.FTZ R43, R3, R35 ;  /* 0x00000023032b7220 */ /* 0x000fe20000410000 */
[----:B------:R-:W2:Y:S03]  /*9aa0*/  LDL R9, [R1+0x2c] ;  /* 0x00002c0001097983 */ /* 0x000ea60000100800 */
[----:B------:R-:W-:Y:S01]  /*9ab0*/  FADD.FTZ R39, R43, R39 ;  /* 0x000000272b277221 */ /* 0x000fe20000010000 */
[----:B----4-:R-:W-:-:S05]  /*9ac0*/  FFMA.FTZ R38, R5, R43, R38 ;  /* 0x0000002b05267223 */ /* 0x010fca0000010026 */
[----:B------:R-:W0:Y:S04]  /*9ad0*/  SHFL.DOWN PT, R2, R38, 0x1, 0x1f ;  /* 0x08201f0026027f89 */ /* 0x000e2800000e0000 */
[----:B------:R-:W1:Y:S01]  /*9ae0*/  SHFL.DOWN PT, R43, R39, 0x1, 0x1f ;  /* 0x08201f00272b7f89 */ /* 0x000e6200000e0000 */
[----:B0-----:R-:W-:Y:S01]  /*9af0*/  @!P0 FADD.FTZ R38, R38, R2 ;  /* 0x0000000226268221 */ /* 0x001fe20000010000 */
[----:B-1----:R-:W-:-:S04]  /*9b00*/  @!P0 FADD.FTZ R39, R39, R43 ;  /* 0x0000002b27278221 */ /* 0x002fc80000010000 */
[----:B------:R-:W0:Y:S04]  /*9b10*/  SHFL.DOWN PT, R2, R38, 0x2, 0x1f ;  /* 0x08401f0026027f89 */ /* 0x000e2800000e0000 */
[----:B------:R-:W1:Y:S01]  /*9b20*/  SHFL.DOWN PT, R43, R39, 0x2, 0x1f ;  /* 0x08401f00272b7f89 */ /* 0x000e6200000e0000 */
[----:B------:R-:W-:-:S13]  /*9b30*/  ISETP.GT.AND P0, PT, R8, 0x1d, PT ;  /* 0x0000001d0800780c */ /* 0x000fda0003f04270 */
[----:B0-----:R-:W-:Y:S01]  /*9b40*/  @!P0 FADD.FTZ R38, R38, R2 ;  /* 0x0000000226268221 */ /* 0x001fe20000010000 */
[----:B-1----:R-:W-:-:S04]  /*9b50*/  @!P0 FADD.FTZ R39, R39, R43 ;  /* 0x0000002b27278221 */ /* 0x002fc80000010000 */
[----:B------:R-:W0:Y:S04]  /*9b60*/  SHFL.DOWN PT, R2, R38, 0x4, 0x1f ;  /* 0x08801f0026027f89 */ /* 0x000e2800000e0000 */
[----:B------:R-:W1:Y:S01]  /*9b70*/  SHFL.DOWN PT, R43, R39, 0x4, 0x1f ;  /* 0x08801f00272b7f89 */ /* 0x000e6200000e0000 */
[----:B------:R-:W-:-:S13]  /*9b80*/  ISETP.GT.AND P0, PT, R8, 0x1b, PT ;  /* 0x0000001b0800780c */ /* 0x000fda0003f04270 */
[----:B0-----:R-:W-:Y:S01]  /*9b90*/  @!P0 FADD.FTZ R38, R38, R2 ;  /* 0x0000000226268221 */ /* 0x001fe20000010000 */
[----:B-1----:R-:W-:-:S04]  /*9ba0*/  @!P0 FADD.FTZ R39, R39, R43 ;  /* 0x0000002b27278221 */ /* 0x002fc80000010000 */
[----:B------:R-:W0:Y:S01]  /*9bb0*/  SHFL.DOWN PT, R43, R38, 0x8, 0x1f ;  /* 0x09001f00262b7f89 */ /* 0x000e2200000e0000 */
[----:B------:R-:W-:-:S13]  /*9bc0*/  ISETP.GT.AND P0, PT, R8, 0x17, PT ;  /* 0x000000170800780c */ /* 0x000fda0003f04270 */
[----:B0-----:R-:W-:Y:S02]  /*9bd0*/  @!P0 FADD.FTZ R38, R38, R43 ;  /* 0x0000002b26268221 */ /* 0x001fe40000010000 */
[----:B------:R-:W3:Y:S01]  /*9be0*/  LDL.LU R43, [R1+0x8] ;  /* 0x00000800012b7983 */ /* 0x000ee20000300800 */
[----:B------:R-:W-:Y:S01]  /*9bf0*/  FADD.FTZ R7, R7, R41 ;  /* 0x0000002907077221 */ /* 0x000fe20000010000 */
[----:B------:R-:W-:Y:S02]  /*9c00*/  FFMA.FTZ R41, R4, R41, R10 ;  /* 0x0000002904297223 */ /* 0x000fe4000001000a */
[----:B------:R-:W0:Y:S01]  /*9c10*/  SHFL.DOWN PT, R2, R39, 0x8, 0x1f ;  /* 0x09001f0027027f89 */ /* 0x000e2200000e0000 */
[----:B---3--:R-:W-:Y:S01]  /*9c20*/  FADD.FTZ R43, R43, R42 ;  /* 0x0000002a2b2b7221 */ /* 0x008fe20000010000 */
[----:B------:R-:W-:Y:S02]  /*9c30*/  FFMA.FTZ R42, R11, R42, R12 ;  /* 0x0000002a0b2a7223 */ /* 0x000fe4000001000c */
[----:B------:R1:W5:Y:S01]  /*9c40*/  LDL.LU R12, [R1+0x21c] ;  /* 0x00021c00010c7983 */ /* 0x0003620000300800 */
[----:B------:R-:W-:Y:S01]  /*9c50*/  FADD.FTZ R43, R43, R22 ;  /* 0x000000162b2b7221 */ /* 0x000fe20000010000 */
[----:B--2---:R-:W-:-:S02]  /*9c60*/  FFMA.FTZ R42, R9, R22, R42 ;  /* 0x00000016092a7223 */ /* 0x004fc4000001002a */
[----:B------:R1:W5:Y:S04]  /*9c70*/  LDL.LU R11, [R1+0x218] ;  /* 0x00021800010b7983 */ /* 0x0003680000300800 */
[----:B------:R1:W5:Y:S04]  /*9c80*/  LDL.LU R10, [R1+0x214] ;  /* 0x00021400010a7983 */ /* 0x0003680000300800 */
[----:B------:R1:W5:Y:S04]  /*9c90*/  LDL.LU R9, [R1+0x210] ;  /* 0x0002100001097983 */ /* 0x0003680000300800 */
[----:B------:R-:W2:Y:S01]  /*9ca0*/  LDL R22, [R1+0x28] ;  /* 0x0000280001167983 */ /* 0x000ea20000100800 */
[----:B0-----:R-:W-:Y:S01]  /*9cb0*/  @!P0 FADD.FTZ R39, R39, R2 ;  /* 0x0000000227278221 */ /* 0x001fe20000010000 */
[----:B------:R-:W-:-:S02]  /*9cc0*/  ISETP.GT.AND P0, PT, R8, 0xf, PT ;  /* 0x0000000f0800780c */ /* 0x000fc40003f04270 */
[----:B------:R1:W5:Y:S01]  /*9cd0*/  LDL.LU R8, [R1+0x20c] ;  /* 0x00020c0001087983 */ /* 0x0003620000300800 */
[----:B--2---:R-:W-:Y:S01]  /*9ce0*/  FFMA.FTZ R41, R22, R40, R41 ;  /* 0x0000002816297223 */ /* 0x004fe20000010029 */
[----:B------:R-:W-:Y:S02]  /*9cf0*/  FADD.FTZ R22, R7, R40 ;  /* 0x0000002807167221 */ /* 0x000fe40000010000 */
[----:B------:R1:W5:Y:S04]  /*9d00*/  LDL.LU R7, [R1+0x208] ;  /* 0x0002080001077983 */ /* 0x0003680000300800 */
[----:B------:R-:W2:Y:S01]  /*9d10*/  LDL R40, [R1+0x20] ;  /* 0x0000200001287983 */ /* 0x000ea20000100800 */
[----:B------:R-:W-:Y:S01]  /*9d20*/  FFMA.FTZ R42, R6, R23, R42 ;  /* 0x00000017062a7223 */ /* 0x000fe2000001002a */
[----:B------:R-:W-:Y:S01]  /*9d30*/  FADD.FTZ R43, R43, R23 ;  /* 0x000000172b2b7221 */ /* 0x000fe20000010000 */
[----:B------:R-:W-:Y:S01]  /*9d40*/  FADD.FTZ R23, R22, R20 ;  /* 0x0000001416177221 */ /* 0x000fe20000010000 */
[----:B------:R1:W5:Y:S04]  /*9d50*/  LDL.LU R6, [R1+0x204] ;  /* 0x0002040001067983 */ /* 0x0003680000300800 */
[----:B------:R-:W0:Y:S04]  /*9d60*/  SHFL.DOWN PT, R4, R38, 0x10, 0x1f ;  /* 0x0a001f0026047f89 */ /* 0x000e2800000e0000 */
[----:B------:R-:W3:Y:S01]  /*9d70*/  SHFL.DOWN PT, R2, R39, 0x10, 0x1f ;  /* 0x0a001f0027027f89 */ /* 0x000ee200000e0000 */
[----:B--2---:R-:W-:-:S03]  /*9d80*/  FFMA.FTZ R41, R40, R20, R41 ;  /* 0x0000001428297223 */ /* 0x004fc60000010029 */
[----:B------:R-:W2:Y:S04]  /*9d90*/  LDL R20, [R1+0x18] ;  /* 0x0000180001147983 */ /* 0x000ea80000100800 */
[----:B------:R-:W4:Y:S01]  /*9da0*/  LDL R40, [R1+0x1f4] ;  /* 0x0001f40001287983 */ /* 0x000f220000100800 */
[----:B------:R-:W-:Y:S01]  /*9db0*/  FADD.FTZ R22, R43, R21 ;  /* 0x000000152b167221 */ /* 0x000fe20000010000 */
[----:B0-----:R-:W-:Y:S01]  /*9dc0*/  @!P0 FADD.FTZ R38, R38, R4 ;  /* 0x0000000426268221 */ /* 0x001fe20000010000 */
[----:B---3--:R-:W-:Y:S01]  /*9dd0*/  @!P0 FADD.FTZ R39, R39, R2 ;  /* 0x0000000227278221 */ /* 0x008fe20000010000 */
[----:B------:R-:W0:Y:S01]  /*9de0*/  S2UR UR7, SR_CgaCtaId ;  /* 0x00000000000779c3 */ /* 0x000e220000008800 */
[----:B------:R-:W-:Y:S02]  /*9df0*/  UMOV UR6, 0x400 ;  /* 0x0000040000067882 */ /* 0x000fe40000000000 */
[----:B------:R-:W-:Y:S01]  /*9e00*/  UIADD3 UR5, UR6, 0xd0, URZ ;  /* 0x000000d006057890 */ /* 0x000fe2000fffe03f */
[----:B------:R-:W-:Y:S01]  /*9e10*/  ISETP.NE.AND P2, PT, R0, RZ, PT ;  /* 0x000000ff0000720c */ /* 0x000fe20003f45270 */
[----:B--2---:R-:W-:Y:S01]  /*9e20*/  FFMA.FTZ R20, R20, R21, R42 ;  /* 0x0000001514147223 */ /* 0x004fe2000001002a */
[----:B------:R-:W-:-:S02]  /*9e30*/  FFMA.FTZ R21, R5, R3, R41 ;  /* 0x0000000305157223 */ /* 0x000fc40000010029 */
[----:B------:R1:W5:Y:S04]  /*9e40*/  LDL.LU R5, [R1+0x200] ;  /* 0x0002000001057983 */ /* 0x0003680000300800 */
[----:B------:R1:W5:Y:S04]  /*9e50*/  LDL.LU R4, [R1+0x1fc] ;  /* 0x0001fc0001047983 */ /* 0x0003680000300800 */
[----:B------:R1:W5:Y:S01]  /*9e60*/  LDL.LU R2, [R1+0x1f8] ;  /* 0x0001f80001027983 */ /* 0x0003620000300800 */
[----:B------:R-:W2:Y:S01]  /*9e70*/  S2R R42, SR_LANEID ;  /* 0x00000000002a7919 */ /* 0x000ea20000000000 */
[----:B0-----:R-:W-:Y:S01]  /*9e80*/  ULEA UR5, UR7, UR5, 0x18 ;  /* 0x0000000507057291 */ /* 0x001fe2000f8ec03f */
[----:B------:R-:W-:-:S05]  /*9e90*/  FADD.FTZ R23, R23, R3 ;  /* 0x0000000317177221 */ /* 0x000fca0000010000 */
[C---:B------:R-:W-:Y:S01]  /*9ea0*/  LEA R3, R0.reuse, UR5, 0x4 ;  /* 0x0000000500037c11 */ /* 0x040fe2000f8e20ff */
[----:B------:R-:W-:Y:S04]  /*9eb0*/  BSSY B0, `(.L_x_2560) ;  /* 0x0000038000007945 */ /* 0x000fe80003800000 */
[----:B------:R1:W-:Y:S01]  /*9ec0*/  STS.128 [R3], R20 ;  /* 0x0000001403007388 */ /* 0x0003e20000000c00 */
[----:B------:R-:W-:Y:S02]  /*9ed0*/  ISETP.GT.U32.AND P3, PT, R0, 0x4f, PT ;  /* 0x0000004f0000780c */ /* 0x000fe40003f64070 */
[----:B--2---:R-:W-:-:S13]  /*9ee0*/  ISETP.NE.AND P0, PT, R42, RZ, PT ;  /* 0x000000ff2a00720c */ /* 0x004fda0003f05270 */
[----:B----4-:R1:W-:Y:S01]  /*9ef0*/  @!P0 STS.64 [R40+0x18], R38 ;  /* 0x0000182628008388 */ /* 0x0103e20000000a00 */
[----:B------:R-:W-:Y:S06]  /*9f00*/  BAR.SYNC.DEFER_BLOCKING 0x0 ;  /* 0x0000000000007b1d */ /* 0x000fec0000010000 */
[----:B------:R-:W-:Y:S05]  /*9f10*/  @P2 BRA `(.L_x_2561) ;  /* 0x0000000000c42947 */ /* 0x000fea0003800000 */
[----:B------:R-:W-:-:S09]  /*9f20*/  ULEA UR5, UR7, UR6, 0x18 ;  /* 0x0000000607057291 */ /* 0x000fd2000f8ec03f */
[----:B-1----:R-:W0:Y:S02]  /*9f30*/  LDS.128 R40, [UR5+0x20] ;  /* 0x00002005ff287984 */ /* 0x002e240008000c00 */
        /* <DEDUP_REMOVED lines=44> */
[----:B------:R-:W0:Y:S02]  /*a200*/  LDS.64 R38, [UR5+0xb0] ;  /* 0x0000b005ff267984 */ /* 0x000e240008000a00 */
[----:B0-----:R-:W-:Y:S01]  /*a210*/  FADD.FTZ R38, R42, R38 ;  /* 0x000000262a267221 */ /* 0x001fe20000010000 */
[----:B------:R-:W-:-:S07]  /*a220*/  FADD.FTZ R39, R43, R39 ;  /* 0x000000272b277221 */ /* 0x000fce0000010000 */
.L_x_2561:
[----:B------:R-:W-:Y:S05]  /*a230*/  BSYNC B0 ;  /* 0x0000000000007941 */ /* 0x000fea0003800000 */
.L_x_2560:
[----:B------:R-:W-:Y:S06]  /*a240*/  BAR.SYNC.DEFER_BLOCKING 0x0 ;  /* 0x0000000000007b1d */ /* 0x000fec0000010000 */
[----:B------:R-:W-:Y:S04]  /*a250*/  BSSY B0, `(.L_x_2562) ;  /* 0x0000027000007945 */ /* 0x000fe80003800000 */
[----:B------:R-:W-:Y:S05]  /*a260*/  @P3 BRA `(.L_x_2563) ;  /* 0x0000000000943947 */ /* 0x000fea0003800000 */
[----:B-1----:R-:W0:Y:S02]  /*a270*/  LDS.128 R40, [R3+0x500] ;  /* 0x0005000003287984 */ /* 0x002e240000000c00 */
        /* <DEDUP_REMOVED lines=24> */
[----:B------:R-:W-:Y:S02]  /*a400*/  MOV R43, R20 ;  /* 0x00000014002b7202 */ /* 0x000fe40000000f00 */
[----:B------:R-:W0:Y:S03]  /*a410*/  LDS.128 R20, [R3+0x1e00] ;  /* 0x001e000003147984 */ /* 0x000e260000000c00 */
[----:B0-----:R-:W-:Y:S01]  /*a420*/  FADD.FTZ R20, R43, R20 ;  /* 0x000000142b147221 */ /* 0x001fe20000010000 */
[----:B------:R-:W-:Y:S01]  /*a430*/  FADD.FTZ R43, R41, R21 ;  /* 0x00000015292b7221 */ /* 0x000fe20000010000 */
[----:B------:R-:W-:Y:S01]  /*a440*/  FADD.FTZ R41, R42, R22 ;  /* 0x000000162a297221 */ /* 0x000fe20000010000 */
[----:B------:R-:W-:-:S02]  /*a450*/  FADD.FTZ R40, R40, R23 ;  /* 0x0000001728287221 */ /* 0x000fc40000010000 */
[----:B------:R-:W-:Y:S02]  /*a460*/  MOV R42, R20 ;  /* 0x00000014002a7202 */ /* 0x000fe40000000f00 */
[----:B------:R-:W0:Y:S03]  /*a470*/  LDS.128 R20, [R3+0x2300] ;  /* 0x0023000003147984 */ /* 0x000e260000000c00 */
[----:B0-----:R-:W-:Y:S01]  /*a480*/  FADD.FTZ R20, R42, R20 ;  /* 0x000000142a147221 */ /* 0x001fe20000010000 */
[----:B------:R-:W-:Y:S01]  /*a490*/  FADD.FTZ R21, R43, R21 ;  /* 0x000000152b157221 */ /* 0x000fe20000010000 */
[----:B------:R-:W-:Y:S01]  /*a4a0*/  FADD.FTZ R22, R41, R22 ;  /* 0x0000001629167221 */ /* 0x000fe20000010000 */
[----:B------:R-:W-:-:S07]  /*a4b0*/  FADD.FTZ R23, R40, R23 ;  /* 0x0000001728177221 */ /* 0x000fce0000010000 */
.L_x_2563:
[----:B------:R-:W-:Y:S05]  /*a4c0*/  BSYNC B0 ;  /* 0x0000000000007941 */ /* 0x000fea0003800000 */
.L_x_2562:
[----:B-1----:R-:W0:Y:S01]  /*a4d0*/  LDC.64 R40, c[0x0][0x268] ;  /* 0x00009a00ff287b82 */ /* 0x002e220000000a00 */
[----:B------:R-:W-:Y:S01]  /*a4e0*/  MOV R3, UR16 ;  /* 0x0000001000037c02 */ /* 0x000fe20008000f00 */
[----:B------:R-:W-:Y:S04]  /*a4f0*/  BSSY B0, `(.L_x_2564) ;  /* 0x0000011000007945 */ /* 0x000fe80003800000 */
[----:B------:R-:W-:-:S04]  /*a500*/  IMAD R3, R3, 0x50, R0 ;  /* 0x0000005003037824 */ /* 0x000fc800078e0200 */
[----:B0-----:R-:W-:Y:S01]  /*a510*/  IMAD.WIDE R40, R3, 0x4, R40 ;  /* 0x0000000403287825 */ /* 0x001fe200078e0228 */
        /* <DEDUP_REMOVED lines=14> */
.L_x_2565:
[----:B------:R-:W-:Y:S05]  /*a600*/  BSYNC B0 ;  /* 0x0000000000007941 */ /* 0x000fea0003800000 */
.L_x_2564:
[----:B------:R-:W-:Y:S02]  /*a610*/  ULDC UR15, c[0x0][0xc] ;  /* 0x00000300000f7ab9 */ /* 0x000fe40000000800 */
        /* <DEDUP_REMOVED lines=40> */
.L_x_2568:
[----:B------:R-:W-:Y:S02]  /*a8a0*/  MOV R20, UR18 ;  /* 0x0000001200147c02 */ /* 0x000fe40008000f00 */
[----:B------:R-:W-:-:S05]  /*a8b0*/  MOV R21, UR19 ;  /* 0x0000001300157c02 */ /* 0x000fca0008000f00 */
[----:B------:R-:W2:Y:S04]  /*a8c0*/  LDG.E.STRONG.GPU R20, desc[UR22][R20.64] ;  /* 0x0000001614147981 */ /* 0x000ea8000c1ef900 */
[----:B--2---:R-:W-:Y:S01]  /*a8d0*/  CCTL.IVALL ;  /* 0x00000000ff00798f */ /* 0x004fe20002000000 */
[----:B------:R-:W-:Y:S05]  /*a8e0*/  YIELD ;  /* 0x0000000000007946 */ /* 0x000fea0003800000 */
[----:B------:R-:W-:-:S13]  /*a8f0*/  ISETP.NE.AND P0, PT, R20, R3, PT ;  /* 0x000000031400720c */ /* 0x000fda0003f05270 */
[----:B------:R-:W-:Y:S05]  /*a900*/  @P0 BRA `(.L_x_2568) ;  /* 0xfffffffc00e40947 */ /* 0x000fea000383ffff */
.L_x_2567:
        /* <DEDUP_REMOVED lines=19> */
.L_x_2572:
        /* <DEDUP_REMOVED lines=165> */
.L_x_2571:
        /* <DEDUP_REMOVED lines=87> */
.L_x_2573:
[----:B------:R-:W-:-:S13]  /*ba00*/  ISETP.NE.OR P0, PT, RZ, UR16, P0 ;  /* 0x00000010ff007c0c */ /* 0x000fda0008705670 */
[----:B------:R-:W-:Y:S05]  /*ba10*/  @!P0 BRA `(.L_x_2569) ;  /* 0x0000000000b08947 */ /* 0x000fea0003800000 */
.L_x_2570:
        /* <DEDUP_REMOVED lines=44> */
.L_x_2569:
        /* <DEDUP_REMOVED lines=14> */
.L_x_2575:
[----:B------:R-:W-:Y:S05]  /*bdc0*/  BSYNC B0 ;  /* 0x0000000000007941 */ /* 0x000fea0003800000 */
.L_x_2574:
        /* <DEDUP_REMOVED lines=25> */
.L_x_2566:
[----:B0-----:R0:W5:Y:S04]  /*bf60*/  LDL R23, [R1+0x168] ;  /* 0x0001680001177983 */ /* 0x0011680000100800 */
[----:B------:R0:W5:Y:S01]  /*bf70*/  LDL R22, [R1+0x16c] ;  /* 0x00016c0001167983 */ /* 0x0001620000100800 */
[----:B------:R-:W1:Y:S01]  /*bf80*/  S2UR UR6, SR_CgaCtaId ;  /* 0x00000000000679c3 */ /* 0x000e620000008800 */
[----:B------:R-:W-:Y:S02]  /*bf90*/  UMOV UR5, 0x400 ;  /* 0x0000040000057882 */ /* 0x000fe40000000000 */
[----:B-1----:R-:W-:-:S03]  /*bfa0*/  ULEA UR5, UR6, UR5, 0x18 ;  /* 0x0000000506057291 */ /* 0x002fc6000f8ec03f */
[----:B------:R-:W-:-:S06]  /*bfb0*/  ULDC UR6, c[0x0][0x2bc] ;  /* 0x0000af0000067ab9 */ /* 0x000fcc0000000800 */
[----:B------:R-:W-:Y:S01]  /*bfc0*/  @!P2 STS.64 [UR5+0xc0], R38 ;  /* 0x0000c026ff00a988 */ /* 0x000fe20008000a05 */
[----:B------:R-:W-:Y:S06]  /*bfd0*/  BAR.SYNC.DEFER_BLOCKING 0x0 ;  /* 0x0000000000007b1d */ /* 0x000fec0000010000 */
[----:B------:R-:W1:Y:S02]  /*bfe0*/  LDS.64 R20, [UR5+0xc0] ;  /* 0x0000c005ff147984 */ /* 0x000e640008000a00 */
[----:B-1----:R-:W-:Y:S01]  /*bff0*/  FMUL.FTZ R20, R20, UR6 ;  /* 0x0000000614147c20 */ /* 0x002fe20008410000 */
[----:B------:R-:W-:-:S04]  /*c000*/  FMUL.FTZ R21, R21, UR6 ;  /* 0x0000000615157c20 */ /* 0x000fc80008410000 */
[----:B------:R-:W-:Y:S02]  /*c010*/  R2UR UR5, R20 ;  /* 0x00000000140572ca */ /* 0x000fe400000e0000 */
[----:B------:R-:W-:Y:S01]  /*c020*/  R2UR UR13, R21 ;  /* 0x00000000150d72ca */ /* 0x000fe200000e0000 */
[----:B0-----:R-:W-:-:S14]  /*c030*/  @!P5 BRA `(.L_x_2576) ;  /* 0x000000000048d947 */ /* 0x001fdc0003800000 */
        /* <DEDUP_REMOVED lines=18> */
.L_x_2576:
[----:B------:R-:W-:Y:S04]  /*c160*/  BSSY B0, `(.L_x_2577) ;  /* 0x0000016000007945 */ /* 0x000fe80003800000 */
[----:B------:R-:W-:Y:S05]  /*c170*/  @!P1 BRA `(.L_x_2578) ;  /* 0x0000000000509947 */ /* 0x000fea0003800000 */
[----:B------:R-:W-:Y:S01]  /*c180*/  MOV R3, UR5 ;  /* 0x0000000500037c02 */ /* 0x000fe20008000f00 */
[----:B------:R-:W-:Y:S01]  /*c190*/  ULDC.64 UR6, c[0x0][0x288] ;  /* 0x0000a20000067ab9 */ /* 0x000fe20000000a00 */
[----:B-----5:R-:W-:-:S03]  /*c1a0*/  SHF.R.S32.HI R20, RZ, 0x1f, R2 ;  /* 0x0000001fff147819 */ /* 0x020fc60000011402 */
[----:B------:R-:W-:Y:S01]  /*c1b0*/  FFMA.FTZ R3, R23, R3, UR13 ;  /* 0x0000000d17037e23 */ /* 0x000fe20008010003 */
[----:B------:R-:W-:-:S03]  /*c1c0*/  MOV R23, R7 ;  /* 0x0000000700177202 */ /* 0x000fc60000000f00 */
[----:B------:R-:W-:Y:S01]  /*c1d0*/  FFMA.FTZ R44, R34, R44, -R3 ;  /* 0x0000002c222c7223 */ /* 0x000fe20000010803 */
[----:B------:R-:W-:-:S05]  /*c1e0*/  MOV R3, UR5 ;  /* 0x0000000500037c02 */ /* 0x000fca0008000f00 */
[----:B------:R-:W-:Y:S01]  /*c1f0*/  FFMA.FTZ R3, R22, R3, UR13 ;  /* 0x0000000d16037e23 */ /* 0x000fe20008010003 */
[----:B------:R-:W-:-:S03]  /*c200*/  MOV R22, R4 ;  /* 0x0000000400167202 */ /* 0x000fc60000000f00 */
[----:B------:R-:W-:Y:S01]  /*c210*/  FFMA.FTZ R45, R35, R45, -R3 ;  /* 0x0000002d232d7223 */ /* 0x000fe20000010803 */
[----:B------:R-:W-:Y:S02]  /*c220*/  IMAD R3, R20, UR6, RZ ;  /* 0x0000000614037c24 */ /* 0x000fe4000f8e02ff */
        /* <DEDUP_REMOVED lines=9> */
.L_x_2578:
[----:B------:R-:W-:Y:S05]  /*c2c0*/  BSYNC B0 ;  /* 0x0000000000007941 */ /* 0x000fea0003800000 */
.L_x_2577:
[----:B------:R1:W5:Y:S04]  /*c2d0*/  LDL R38, [R1+0x178] ;  /* 0x0001780001267983 */ /* 0x0003680000100800 */
[----:B0----5:R1:W5:Y:S01]  /*c2e0*/  LDL R22, [R1+0x188] ;  /* 0x0001880001167983 */ /* 0x0213620000100800 */
[C---:B------:R-:W-:Y:S01]  /*c2f0*/  IADD3 R21, R2.reuse, 0x8, RZ ;  /* 0x0000000802157810 */ /* 0x040fe20007ffe0ff */
[----:B------:R-:W-:Y:S01]  /*c300*/  ULDC.64 UR6, c[0x0][0x290] ;  /* 0x0000a40000067ab9 */ /* 0x000fe20000000a00 */
[----:B------:R-:W-:Y:S02]  /*c310*/  IADD3 R23, R2, 0x8, RZ ;  /* 0x0000000802177810 */ /* 0x000fe40007ffe0ff */
[----:B------:R-:W-:Y:S02]  /*c320*/  SHF.R.S32.HI R21, RZ, 0x1f, R21 ;  /* 0x0000001fff157819 */ /* 0x000fe40000011415 */
[----:B------:R-:W-:-:S04]  /*c330*/  ISETP.GE.U32.AND P0, PT, R23, UR6, PT ;  /* 0x0000000617007c0c */ /* 0x000fc8000bf06070 */
[----:B------:R-:W-:-:S04]  /*c340*/  ISETP.GE.AND.EX P0, PT, R21, UR7, PT, P0 ;  /* 0x0000000715007c0c */ /* 0x000fc8000bf06300 */
[----:B------:R-:W-:Y:S01]  /*c350*/  ISETP.GT.U32.OR P0, PT, R0, 0x27f, P0 ;  /* 0x0000027f0000780c */ /* 0x000fe20000704470 */
[----:B-1----:R-:W-:-:S12]  /*c360*/  @!P5 BRA `(.L_x_2579) ;  /* 0x000000000048d947 */ /* 0x002fd80003800000 */
        /* <DEDUP_REMOVED lines=18> */
.L_x_2579:
[----:B------:R-:W-:Y:S04]  /*c490*/  BSSY B0, `(.L_x_2580) ;  /* 0x0000015000007945 */ /* 0x000fe80003800000 */
[----:B------:R-:W-:Y:S05]  /*c4a0*/  @P0 BRA `(.L_x_2581) ;  /* 0x00000000004c0947 */ /* 0x000fea0003800000 */
[----:B------:R-:W-:Y:S01]  /*c4b0*/  MOV R3, UR5 ;  /* 0x0000000500037c02 */ /* 0x000fe20008000f00 */
[----:B------:R-:W-:Y:S01]  /*c4c0*/  ULDC.64 UR14, c[0x0][0x288] ;  /* 0x0000a200000e7ab9 */ /* 0x000fe20000000a00 */
[----:B------:R-:W-:-:S03]  /*c4d0*/  MOV R20, R4 ;  /* 0x0000000400147202 */ /* 0x000fc60000000f00 */
[----:B------:R-:W-:-:S04]  /*c4e0*/  FFMA.FTZ R3, R38, R3, UR13 ;  /* 0x0000000d26037e23 */ /* 0x000fc80008010003 */
[----:B------:R-:W-:Y:S01]  /*c4f0*/  FFMA.FTZ R3, R34, R10, -R3 ;  /* 0x0000000a22037223 */ /* 0x000fe20000010803 */
[----:B------:R-:W-:-:S05]  /*c500*/  MOV R10, UR5 ;  /* 0x00000005000a7c02 */ /* 0x000fca0008000f00 */
[----:B-----5:R-:W-:-:S04]  /*c510*/  FFMA.FTZ R10, R22, R10, UR13 ;  /* 0x0000000d160a7e23 */ /* 0x020fc8000801000a */
[----:B------:R-:W-:Y:S01]  /*c520*/  FFMA.FTZ R22, R35, R11, -R10 ;  /* 0x0000000b23167223 */ /* 0x000fe2000001080a */
[----:B------:R-:W-:Y:S01]  /*c530*/  IMAD R10, R21, UR14, RZ ;  /* 0x0000000e150a7c24 */ /* 0x000fe2000f8e02ff */
[----:B------:R-:W-:-:S03]  /*c540*/  MOV R21, R7 ;  /* 0x0000000700157202 */ /* 0x000fc60000000f00 */
        /* <DEDUP_REMOVED lines=9> */
.L_x_2581:
[----:B------:R-:W-:Y:S05]  /*c5e0*/  BSYNC B0 ;  /* 0x0000000000007941 */ /* 0x000fea0003800000 */
.L_x_2580:
[----:B------:R1:W5:Y:S04]  /*c5f0*/  LDL R43, [R1+0x170] ;  /* 0x00017000012b7983 */ /* 0x0003680000100800 */
[----:B------:R1:W5:Y:S04]  /*c600*/  LDL R42, [R1+0x60] ;  /* 0x00006000012a7983 */ /* 0x0003680000100800 */
[----:B-----5:R1:W5:Y:S04]  /*c610*/  LDL R22, [R1+0x180] ;  /* 0x0001800001167983 */ /* 0x0203680000100800 */
[----:B0-----:R1:W5:Y:S01]  /*c620*/  LDL R21, [R1+0x64] ;  /* 0x0000640001157983 */ /* 0x0013620000100800 */
[----:B------:R-:W-:-:S02]  /*c630*/  IADD3 R40, R2, 0x10, RZ ;  /* 0x0000001002287810 */ /* 0x000fc40007ffe0ff */
[C---:B------:R-:W-:Y:S02]  /*c640*/  IADD3 R23, R2.reuse, 0x18, RZ ;  /* 0x0000001802177810 */ /* 0x040fe40007ffe0ff */
[C---:B------:R-:W-:Y:S02]  /*c650*/  IADD3 R39, R2.reuse, 0x18, RZ ;  /* 0x0000001802277810 */ /* 0x040fe40007ffe0ff */
[----:B------:R-:W-:Y:S02]  /*c660*/  IADD3 R20, R2, 0x10, RZ ;  /* 0x0000001002147810 */ /* 0x000fe40007ffe0ff */
[----:B------:R-:W-:Y:S02]  /*c670*/  ISETP.GE.U32.AND P0, PT, R40, UR6, PT ;  /* 0x0000000628007c0c */ /* 0x000fe4000bf06070 */
[----:B------:R-:W-:Y:S02]  /*c680*/  ISETP.GE.U32.AND P3, PT, R23, UR6, PT ;  /* 0x0000000617007c0c */ /* 0x000fe4000bf66070 */
[----:B------:R-:W-:-:S02]  /*c690*/  SHF.R.S32.HI R20, RZ, 0x1f, R20 ;  /* 0x0000001fff147819 */ /* 0x000fc40000011414 */
[----:B------:R-:W-:Y:S02]  /*c6a0*/  SHF.R.S32.HI R39, RZ, 0x1f, R39 ;  /* 0x0000001fff277819 */ /* 0x000fe40000011427 */
[C---:B------:R-:W-:Y:S02]  /*c6b0*/  IADD3 R41, R2.reuse, 0x20, RZ ;  /* 0x0000002002297810 */ /* 0x040fe40007ffe0ff */
[----:B------:R-:W-:Y:S02]  /*c6c0*/  IADD3 R38, R2, 0x28, RZ ;  /* 0x0000002802267810 */ /* 0x000fe40007ffe0ff */
[----:B------:R-:W-:Y:S02]  /*c6d0*/  ISETP.GE.AND.EX P2, PT, R20, UR7, PT, P0 ;  /* 0x0000000714007c0c */ /* 0x000fe4000bf46300 */
[----:B------:R-:W-:Y:S02]  /*c6e0*/  ISETP.GE.AND.EX P3, PT, R39, UR7, PT, P3 ;  /* 0x0000000727007c0c */ /* 0x000fe4000bf66330 */
[----:B------:R-:W-:-:S02]  /*c6f0*/  ISETP.GE.U32.AND P6, PT, R41, UR6, PT ;  /* 0x0000000629007c0c */ /* 0x000fc4000bfc6070 */
[----:B------:R-:W-:Y:S02]  /*c700*/  ISETP.GE.U32.AND P0, PT, R38, UR6, PT ;  /* 0x0000000626007c0c */ /* 0x000fe4000bf06070 */
[C---:B------:R-:W-:Y:S02]  /*c710*/  ISETP.GT.U32.OR P2, PT, R0.reuse, 0x27f, P2 ;  /* 0x0000027f0000780c */ /* 0x040fe40001744470 */
        /* <DEDUP_REMOVED lines=16> */
[----:B------:R-:W1:Y:S02]  /*c820*/  MUFU.RCP R10, R10 ;  /* 0x0000000a000a7308 */ /* 0x000e640000001000 */
[----:B-1----:R-:W-:Y:S01]  /*c830*/  FMUL.FTZ R11, R21, R10 ;  /* 0x0000000a150b7220 */ /* 0x002fe20000410000 */
[----:B------:R-:W-:-:S04]  /*c840*/  FADD.FTZ R10, -R10, 1 ;  /* 0x3f8000000a0a7421 */ /* 0x000fc80000010100 */
[----:B------:R-:W-:-:S04]  /*c850*/  FFMA.FTZ R10, R3, R10, 1 ;  /* 0x3f800000030a7423 */ /* 0x000fc8000001000a */
[----:B------:R-:W-:-:S05]  /*c860*/  FMUL.FTZ R21, R11, R10 ;  /* 0x0000000a0b157220 */ /* 0x000fca0000410000 */
[----:B------:R0:W-:Y:S02]  /*c870*/  STL [R1+0x64], R21 ;  /* 0x0000641501007387 */ /* 0x0001e40000100800 */
.L_x_2582:
[----:B------:R-:W-:Y:S04]  /*c880*/  BSSY B0, `(.L_x_2583) ;  /* 0x0000015000007945 */ /* 0x000fe80003800000 */
[----:B------:R-:W-:Y:S05]  /*c890*/  @P2 BRA `(.L_x_2584) ;  /* 0x00000000004c2947 */ /* 0x000fea0003800000 */
[----:B------:R-:W-:Y:S01]  /*c8a0*/  MOV R10, UR5 ;  /* 0x00000005000a7c02 */ /* 0x000fe20008000f00 */
[----:B------:R-:W-:Y:S01]  /*c8b0*/  ULDC.64 UR14, c[0x0][0x288] ;  /* 0x0000a200000e7ab9 */ /* 0x000fe20000000a00 */
[----:B------:R-:W-:-:S03]  /*c8c0*/  MOV R3, UR5 ;  /* 0x0000000500037c02 */ /* 0x000fc60008000f00 */
[----:B-----5:R-:W-:Y:S02]  /*c8d0*/  FFMA.FTZ R10, R22, R10, UR13 ;  /* 0x0000000d160a7e23 */ /* 0x020fe4000801000a */
[----:B------:R-:W-:Y:S02]  /*c8e0*/  FFMA.FTZ R3, R43, R3, UR13 ;  /* 0x0000000d2b037e23 */ /* 0x000fe40008010003 */
[----:B------:R-:W-:Y:S01]  /*c8f0*/  FFMA.FTZ R22, R35, R21, -R10 ;  /* 0x0000001523167223 */ /* 0x000fe2000001080a */
[----:B------:R-:W-:Y:S01]  /*c900*/  IMAD R10, R20, UR14, RZ ;  /* 0x0000000e140a7c24 */ /* 0x000fe2000f8e02ff */
[----:B------:R-:W-:Y:S01]  /*c910*/  MOV R20, R4 ;  /* 0x0000000400147202 */ /* 0x000fe20000000f00 */
[----:B------:R-:W-:Y:S01]  /*c920*/  FFMA.FTZ R3, R34, R42, -R3 ;  /* 0x0000002a22037223 */ /* 0x000fe20000010803 */
[----:B0-----:R-:W-:Y:S01]  /*c930*/  MOV R21, R7 ;  /* 0x0000000700157202 */ /* 0x001fe20000000f00 */
        /* <DEDUP_REMOVED lines=9> */
.L_x_2584:
[----:B------:R-:W-:Y:S05]  /*c9d0*/  BSYNC B0 ;  /* 0x0000000000007941 */ /* 0x000fea0003800000 */
.L_x_2583:
[----:B------:R-:W-:Y:S05]  /*c9e0*/  @!P5 BRA `(.L_x_2585) ;  /* 0x000000000060d947 */ /* 0x000fea0003800000 */
[----:B------:R-:W2:Y:S04]  /*c9f0*/  LDL R3, [R1+0x174] ;  /* 0x0001740001037983 */ /* 0x000ea80000100800 */
[----:B-1----:R-:W3:Y:S04]  /*ca00*/  LDL.LU R11, [R1+0x78] ;  /* 0x00007800010b7983 */ /* 0x002ee80000300800 */
[----:B0----5:R-:W4:Y:S04]  /*ca10*/  LDL R21, [R1+0x184] ;  /* 0x0001840001157983 */ /* 0x021f280000100800 */
[----:B------:R-:W4:Y:S01]  /*ca20*/  LDL.LU R20, [R1+0x7c] ;  /* 0x00007c0001147983 */ /* 0x000f220000300800 */
[----:B--2---:R-:W-:-:S04]  /*ca30*/  FFMA.FTZ R3, R3, R34, R36 ;  /* 0x0000002203037223 */ /* 0x004fc80000010024 */
[----:B------:R-:W-:-:S06]  /*ca40*/  FMUL.FTZ R10, R3, -1.4426950216293334961 ;  /* 0xbfb8aa3b030a7820 */ /* 0x000fcc0000410000 */
[----:B------:R-:W0:Y:S02]  /*ca50*/  MUFU.EX2 R10, R10 ;  /* 0x0000000a000a7308 */ /* 0x000e240000000800 */
[----:B0-----:R-:W-:-:S06]  /*ca60*/  FADD.FTZ R10, R10, 1 ;  /* 0x3f8000000a0a7421 */ /* 0x001fcc0000010000 */
[----:B------:R-:W3:Y:S02]  /*ca70*/  MUFU.RCP R10, R10 ;  /* 0x0000000a000a7308 */ /* 0x000ee40000001000 */
[----:B---3--:R-:W-:Y:S01]  /*ca80*/  FMUL.FTZ R11, R11, R10 ;  /* 0x0000000a0b0b7220 */ /* 0x008fe20000410000 */
[----:B------:R-:W-:-:S04]  /*ca90*/  FADD.FTZ R10, -R10, 1 ;  /* 0x3f8000000a0a7421 */ /* 0x000fc80000010100 */
[----:B------:R-:W-:Y:S01]  /*caa0*/  FFMA.FTZ R10, R3, R10, 1 ;  /* 0x3f800000030a7423 */ /* 0x000fe2000001000a */
[----:B----4-:R-:W-:-:S03]  /*cab0*/  FFMA.FTZ R3, R21, R35, R37 ;  /* 0x0000002315037223 */ /* 0x010fc60000010025 */
[----:B------:R-:W-:Y:S01]  /*cac0*/  FMUL.FTZ R11, R11, R10 ;  /* 0x0000000a0b0b7220 */ /* 0x000fe20000410000 */
[----:B------:R-:W-:-:S04]  /*cad0*/  FMUL.FTZ R10, R3, -1.4426950216293334961 ;  /* 0xbfb8aa3b030a7820 */ /* 0x000fc80000410000 */
[----:B------:R0:W-:Y:S02]  /*cae0*/  STL [R1+0x78], R11 ;  /* 0x0000780b01007387 */ /* 0x0001e40000100800 */
[----:B------:R-:W1:Y:S02]  /*caf0*/  MUFU.EX2 R10, R10 ;  /* 0x0000000a000a7308 */ /* 0x000e640000000800 */
[----:B-1----:R-:W-:-:S06]  /*cb00*/  FADD.FTZ R10, R10, 1 ;  /* 0x3f8000000a0a7421 */ /* 0x002fcc0000010000 */
[----:B------:R-:W0:Y:S02]  /*cb10*/  MUFU.RCP R10, R10 ;  /* 0x0000000a000a7308 */ /* 0x000e240000001000 */
[----:B0-----:R-:W-:Y:S01]  /*cb20*/  FMUL.FTZ R11, R20, R10 ;  /* 0x0000000a140b7220 */ /* 0x001fe20000410000 */
[----:B------:R-:W-:-:S04]  /*cb30*/  FADD.FTZ R10, -R10, 1 ;  /* 0x3f8000000a0a7421 */ /* 0x000fc80000010100 */
[----:B------:R-:W-:-:S04]  /*cb40*/  FFMA.FTZ R10, R3, R10, 1 ;  /* 0x3f800000030a7423 */ /* 0x000fc8000001000a */
[----:B------:R-:W-:-:S05]  /*cb50*/  FMUL.FTZ R3, R11, R10 ;  /* 0x0000000a0b037220 */ /* 0x000fca0000410000 */
[----:B------:R2:W-:Y:S02]  /*cb60*/  STL [R1+0x7c], R3 ;  /* 0x00007c0301007387 */ /* 0x0005e40000100800 */
.L_x_2585:
[----:B------:R-:W-:Y:S04]  /*cb70*/  BSSY B0, `(.L_x_2586) ;  /* 0x0000019000007945 */ /* 0x000fe80003800000 */
[----:B------:R-:W-:Y:S05]  /*cb80*/  @P3 BRA `(.L_x_2587) ;  /* 0x00000000005c3947 */ /* 0x000fea0003800000 */
[----:B01---5:R-:W3:Y:S01]  /*cb90*/  LDL.LU R21, [R1+0x174] ;  /* 0x0001740001157983 */ /* 0x023ee20000300800 */
[----:B--2---:R-:W-:Y:S01]  /*cba0*/  MOV R3, UR5 ;  /* 0x0000000500037c02 */ /* 0x004fe20008000f00 */
[----:B------:R-:W-:Y:S02]  /*cbb0*/  ULDC.64 UR14, c[0x0][0x288] ;  /* 0x0000a200000e7ab9 */ /* 0x000fe40000000a00 */
[----:B------:R-:W2:Y:S04]  /*cbc0*/  LDL.LU R10, [R1+0x78] ;  /* 0x00007800010a7983 */ /* 0x000ea80000300800 */
[----:B------:R-:W4:Y:S04]  /*cbd0*/  LDL.LU R20, [R1+0x184] ;  /* 0x0001840001147983 */ /* 0x000f280000300800 */
[----:B------:R-:W4:Y:S01]  /*cbe0*/  LDL.LU R11, [R1+0x7c] ;  /* 0x00007c00010b7983 */ /* 0x000f220000300800 */
[----:B---3--:R-:W-:Y:S01]  /*cbf0*/  FFMA.FTZ R3, R21, R3, UR13 ;  /* 0x0000000d15037e23 */ /* 0x008fe20008010003 */
[----:B------:R-:W-:-:S03]  /*cc00*/  MOV R21, R7 ;  /* 0x0000000700157202 */ /* 0x000fc60000000f00 */
[----:B--2---:R-:W-:Y:S01]  /*cc10*/  FFMA.FTZ R3, R34, R10, -R3 ;  /* 0x0000000a22037223 */ /* 0x004fe20000010803 */
[----:B------:R-:W-:-:S05]  /*cc20*/  MOV R10, UR5 ;  /* 0x00000005000a7c02 */ /* 0x000fca0008000f00 */
[----:B----4-:R-:W-:Y:S01]  /*cc30*/  FFMA.FTZ R10, R20, R10, UR13 ;  /* 0x0000000d140a7e23 */ /* 0x010fe2000801000a */
[----:B------:R-:W-:-:S03]  /*cc40*/  MOV R20, R4 ;  /* 0x0000000400147202 */ /* 0x000fc60000000f00 */
[----:B------:R-:W-:Y:S01]  /*cc50*/  FFMA.FTZ R22, R35, R11, -R10 ;  /* 0x0000000b23167223 */ /* 0x000fe2000001080a */
[----:B------:R-:W-:Y:S02]  /*cc60*/  IMAD R10, R39, UR14, RZ ;  /* 0x0000000e270a7c24 */ /* 0x000fe4000f8e02ff */
[----:B------:R-:W-:-:S04]  /*cc70*/  IMAD.WIDE.U32 R20, R23, UR14, R20 ;  /* 0x0000000e17147c25 */ /* 0x000fc8000f8e0014 */
[----:B------:R-:W-:Y:S01]  /*cc80*/  IMAD R10, R23, UR15, R10 ;  /* 0x0000000f170a7c24 */ /* 0x000fe2000f8e020a */
[----:B------:R-:W-:-:S04]  /*cc90*/  ULDC.64 UR14, c[0x0][0x210] ;  /* 0x00008400000e7ab9 */ /* 0x000fc80000000a00 */
[----:B------:R-:W-:Y:S01]  /*cca0*/  IADD3 R11, R21, R10, RZ ;  /* 0x0000000a150b7210 */ /* 0x000fe20007ffe0ff */
[----:B------:R-:W-:Y:S01]  /*ccb0*/  FMUL.FTZ R21, R22, UR26 ;  /* 0x0000001a16157c20 */ /* 0x000fe20008410000 */
[----:B------:R-:W-:-:S04]  /*ccc0*/  LEA R10, P2, R20, UR14, 0x2 ;  /* 0x0000000e140a7c11 */ /* 0x000fc8000f8410ff */
[----:B------:R-:W-:Y:S01]  /*ccd0*/  LEA.HI.X R11, R20, UR15, R11, 0x2, P2 ;  /* 0x0000000f140b7c11 */ /* 0x000fe200090f140b */
[----:B------:R-:W-:-:S05]  /*cce0*/  FMUL.FTZ R20, R3, UR26 ;  /* 0x0000001a03147c20 */ /* 0x000fca0008410000 */
[----:B------:R3:W-:Y:S03]  /*ccf0*/  STG.E.64 desc[UR22][R10.64], R20 ;  /* 0x000000140a007986 */ /* 0x0007e6000c101b16 */
.L_x_2587:
[----:B------:R-:W-:Y:S05]  /*cd00*/  BSYNC B0 ;  /* 0x0000000000007941 */ /* 0x000fea0003800000 */
.L_x_2586:
[----:B0-----:R0:W5:Y:S04]  /*cd10*/  LDL R42, [R1+0x17c] ;  /* 0x00017c00012a7983 */ /* 0x0011680000100800 */
[----:B-1-3--:R0:W5:Y:S02]  /*cd20*/  LDL R20, [R1+0x18c] ;  /* 0x00018c0001147983 */ /* 0x00a1640000100800 */
[C---:B-----5:R-:W-:Y:S02]  /*cd30*/  IADD3 R21, R2.reuse, 0x30, RZ ;  /* 0x0000003002157810 */ /* 0x060fe40007ffe0ff */
[C---:B------:R-:W-:Y:S02]  /*cd40*/  IADD3 R22, R2.reuse, 0x30, RZ ;  /* 0x0000003002167810 */ /* 0x040fe40007ffe0ff */
[----:B------:R-:W-:-:S02]  /*cd50*/  IADD3 R40, R2, 0x28, RZ ;  /* 0x0000002802287810 */ /* 0x000fc40007ffe0ff */
[C---:B------:R-:W-:Y:S02]  /*cd60*/  IADD3 R11, R2.reuse, 0x20, RZ ;  /* 0x00000020020b7810 */ /* 0x040fe40007ffe0ff */
[----:B------:R-:W-:Y:S02]  /*cd70*/  ISETP.GE.U32.AND P2, PT, R21, UR6, PT ;  /* 0x0000000615007c0c */ /* 0x000fe4000bf46070 */
[----:B------:R-:W-:Y:S02]  /*cd80*/  SHF.R.S32.HI R11, RZ, 0x1f, R11 ;  /* 0x0000001fff0b7819 */ /* 0x000fe4000001140b */
[----:B------:R-:W-:Y:S02]  /*cd90*/  SHF.R.S32.HI R40, RZ, 0x1f, R40 ;  /* 0x0000001fff287819 */ /* 0x000fe40000011428 */
[----:B------:R-:W-:Y:S02]  /*cda0*/  SHF.R.S32.HI R22, RZ, 0x1f, R22 ;  /* 0x0000001fff167819 */ /* 0x000fe40000011416 */
[----:B------:R-:W-:-:S02]  /*cdb0*/  IADD3 R39, R2, 0x38, RZ ;  /* 0x0000003802277810 */ /* 0x000fc40007ffe0ff */
[----:B------:R-:W-:Y:S02]  /*cdc0*/  IADD3 R23, R2, 0x40, RZ ;  /* 0x0000004002177810 */ /* 0x000fe40007ffe0ff */
[----:B------:R-:W-:Y:S02]  /*cdd0*/  ISETP.GE.AND.EX P6, PT, R11, UR7, PT, P6 ;  /* 0x000000070b007c0c */ /* 0x000fe4000bfc6360 */
[----:B------:R-:W-:Y:S02]  /*cde0*/  ISETP.GE.AND.EX P0, PT, R40, UR7, PT, P0 ;  /* 0x0000000728007c0c */ /* 0x000fe4000bf06300 */
[----:B------:R-:W-:Y:S02]  /*cdf0*/  ISETP.GE.AND.EX P2, PT, R22, UR7, PT, P2 ;  /* 0x0000000716007c0c */ /* 0x000fe4000bf46320 */
[----:B------:R-:W-:Y:S02]  /*ce00*/  ISETP.GE.U32.AND P3, PT, R39, UR6, PT ;  /* 0x0000000627007c0c */ /* 0x000fe4000bf66070 */
[----:B------:R-:W-:-:S02]  /*ce10*/  ISETP.GE.U32.AND P4, PT, R23, UR6, PT ;  /* 0x0000000617007c0c */ /* 0x000fc4000bf86070 */
[C---:B------:R-:W-:Y:S02]  /*ce20*/  ISETP.GT.U32.OR P6, PT, R0.reuse, 0x27f, P6 ;  /* 0x0000027f0000780c */ /* 0x040fe400037c4470 */
[C---:B------:R-:W-:Y:S02]  /*ce30*/  ISETP.GT.U32.OR P0, PT, R0.reuse, 0x27f, P0 ;  /* 0x0000027f0000780c */ /* 0x040fe40000704470 */
[----:B------:R-:W-:Y:S01]  /*ce40*/  ISETP.GT.U32.OR P2, PT, R0, 0x27f, P2 ;  /* 0x0000027f0000780c */ /* 0x000fe20001744470 */
[----:B0-----:R-:W-:-:S12]  /*ce50*/  @!P5 BRA `(.L_x_2588) ;  /* 0x000000000048d947 */ /* 0x001fd80003800000 */
[----:B--2---:R-:W-:-:S04]  /*ce60*/  FFMA.FTZ R3, R42, R34, R36 ;  /* 0x000000222a037223 */ /* 0x004fc80000010024 */
        /* <DEDUP_REMOVED lines=17> */
.L_x_2588:
[----:B------:R-:W-:Y:S04]  /*cf80*/  BSSY B0, `(.L_x_2589) ;  /* 0x0000015000007945 */ /* 0x000fe80003800000 */
[----:B------:R-:W-:Y:S05]  /*cf90*/  @P6 BRA `(.L_x_2590) ;  /* 0x00000000004c6947 */ /* 0x000fea0003800000 */
[----:B--2---:R-:W-:Y:S01]  /*cfa0*/  MOV R3, UR5 ;  /* 0x0000000500037c02 */ /* 0x004fe20008000f00 */
[----:B------:R-:W-:Y:S01]  /*cfb0*/  ULDC.64 UR14, c[0x0][0x288] ;  /* 0x0000a200000e7ab9 */ /* 0x000fe20000000a00 */
[----:B------:R-:W-:-:S03]  /*cfc0*/  MOV R10, UR5 ;  /* 0x00000005000a7c02 */ /* 0x000fc60008000f00 */
[----:B------:R-:W-:Y:S02]  /*cfd0*/  FFMA.FTZ R3, R42, R3, UR13 ;  /* 0x0000000d2a037e23 */ /* 0x000fe40008010003 */
[----:B------:R-:W-:Y:S02]  /*cfe0*/  FFMA.FTZ R10, R20, R10, UR13 ;  /* 0x0000000d140a7e23 */ /* 0x000fe4000801000a */
[----:B------:R-:W-:Y:S01]  /*cff0*/  FFMA.FTZ R3, R34, R12, -R3 ;  /* 0x0000000c22037223 */ /* 0x000fe20000010803 */
[----:B------:R-:W-:Y:S01]  /*d000*/  MOV R12, R4 ;  /* 0x00000004000c7202 */ /* 0x000fe20000000f00 */
[----:B------:R-:W-:Y:S01]  /*d010*/  FFMA.FTZ R20, R35, R13, -R10 ;  /* 0x0000000d23147223 */ /* 0x000fe2000001080a */
[----:B------:R-:W-:Y:S01]  /*d020*/  MOV R13, R7 ;  /* 0x00000007000d7202 */ /* 0x000fe20000000f00 */
        /* <DEDUP_REMOVED lines=10> */
.L_x_2590:
[----:B------:R-:W-:Y:S05]  /*d0d0*/  BSYNC B0 ;  /* 0x0000000000007941 */ /* 0x000fea0003800000 */
.L_x_2589:
[----:B------:R-:W-:Y:S05]  /*d0e0*/  @!P5 BRA `(.L_x_2591) ;  /* 0x000000000050d947 */ /* 0x000fea0003800000 */
[----:B--2---:R-:W2:Y:S04]  /*d0f0*/  LDL R3, [R1+0x40] ;  /* 0x0000400001037983 */ /* 0x004ea80000100800 */
[----:B0-----:R-:W3:Y:S01]  /*d100*/  LDL R11, [R1+0x190] ;  /* 0x00019000010b7983 */ /* 0x001ee20000100800 */
        /* <DEDUP_REMOVED lines=8> */
[----:B---3--:R-:W-:-:S03]  /*d190*/  FFMA.FTZ R3, R11, R35, R37 ;  /* 0x000000230b037223 */ /* 0x008fc60000010025 */
        /* <DEDUP_REMOVED lines=9> */
.L_x_2591:
[----:B------:R-:W-:Y:S04]  /*d230*/  BSSY B0, `(.L_x_2592) ;  /* 0x0000017000007945 */ /* 0x000fe80003800000 */
[----:B------:R-:W-:Y:S05]  /*d240*/  @P0 BRA `(.L_x_2593) ;  /* 0x0000000000540947 */ /* 0x000fea0003800000 */
[----:B0-----:R-:W3:Y:S01]  /*d250*/  LDL.LU R11, [R1+0x40] ;  /* 0x00004000010b7983 */ /* 0x001ee20000300800 */
[----:B--2---:R-:W-:Y:S01]  /*d260*/  MOV R3, UR5 ;  /* 0x0000000500037c02 */ /* 0x004fe20008000f00 */
[----:B------:R-:W-:Y:S02]  /*d270*/  ULDC.64 UR14, c[0x0][0x288] ;  /* 0x0000a200000e7ab9 */ /* 0x000fe40000000a00 */
[----:B------:R-:W2:Y:S01]  /*d280*/  LDL.LU R10, [R1+0x190] ;  /* 0x00019000010a7983 */ /* 0x000ea20000300800 */
[----:B------:R-:W-:Y:S02]  /*d290*/  MOV R12, R4 ;  /* 0x00000004000c7202 */ /* 0x000fe40000000f00 */
[----:B------:R-:W-:-:S03]  /*d2a0*/  MOV R13, R7 ;  /* 0x00000007000d7202 */ /* 0x000fc60000000f00 */
[----:B------:R-:W-:-:S04]  /*d2b0*/  IMAD.WIDE.U32 R12, R38, UR14, R12 ;  /* 0x0000000e260c7c25 */ /* 0x000fc8000f8e000c */
[----:B---3--:R-:W-:-:S04]  /*d2c0*/  FFMA.FTZ R3, R11, R3, UR13 ;  /* 0x0000000d0b037e23 */ /* 0x008fc80008010003 */
[----:B------:R-:W-:Y:S01]  /*d2d0*/  FFMA.FTZ R14, R34, R14, -R3 ;  /* 0x0000000e220e7223 */ /* 0x000fe20000010803 */
[----:B------:R-:W-:-:S05]  /*d2e0*/  MOV R3, UR5 ;  /* 0x0000000500037c02 */ /* 0x000fca0008000f00 */
[----:B--2---:R-:W-:-:S04]  /*d2f0*/  FFMA.FTZ R3, R10, R3, UR13 ;  /* 0x0000000d0a037e23 */ /* 0x004fc80008010003 */
[----:B------:R-:W-:Y:S01]  /*d300*/  FFMA.FTZ R15, R35, R15, -R3 ;  /* 0x0000000f230f7223 */ /* 0x000fe20000010803 */
[----:B------:R-:W-:-:S04]  /*d310*/  IMAD R3, R40, UR14, RZ ;  /* 0x0000000e28037c24 */ /* 0x000fc8000f8e02ff */
        /* <DEDUP_REMOVED lines=8> */
.L_x_2593:
[----:B------:R-:W-:Y:S05]  /*d3a0*/  BSYNC B0 ;  /* 0x0000000000007941 */ /* 0x000fea0003800000 */
.L_x_2592:
[----:B------:R-:W-:Y:S05]  /*d3b0*/  @!P5 BRA `(.L_x_2594) ;  /* 0x000000000050d947 */ /* 0x000fea0003800000 */
[----:B--2---:R-:W2:Y:S04]  /*d3c0*/  LDL R3, [R1+0x44] ;  /* 0x0000440001037983 */ /* 0x004ea80000100800 */
[----:B01----:R-:W3:Y:S01]  /*d3d0*/  LDL R11, [R1+0x48] ;  /* 0x00004800010b7983 */ /* 0x003ee20000100800 */
        /* <DEDUP_REMOVED lines=18> */
.L_x_2594:
[----:B------:R-:W-:Y:S04]  /*d500*/  BSSY B0, `(.L_x_2595) ;  /* 0x0000017000007945 */ /* 0x000fe80003800000 */
[----:B------:R-:W-:Y:S05]  /*d510*/  @P2 BRA `(.L_x_2596) ;  /* 0x0000000000542947 */ /* 0x000fea0003800000 */
[----:B01----:R-:W3:Y:S01]  /*d520*/  LDL.LU R11, [R1+0x44] ;  /* 0x00004400010b7983 */ /* 0x003ee20000300800 */
        /* <DEDUP_REMOVED lines=20> */
.L_x_2596:
[----:B------:R-:W-:Y:S05]  /*d670*/  BSYNC B0 ;  /* 0x0000000000007941 */ /* 0x000fea0003800000 */
.L_x_2595:
[----:B------:R4:W5:Y:S04]  /*d680*/  LDL R40, [R1+0x4c] ;  /* 0x00004c0001287983 */ /* 0x0009680000100800 */
[----:B01-3--:R4:W5:Y:S01]  /*d690*/  LDL R13, [R1+0x5c] ;  /* 0x00005c00010d7983 */ /* 0x00b9620000100800 */
[C---:B------:R-:W-:Y:S02]  /*d6a0*/  IADD3 R21, R2.reuse, 0x48, RZ ;  /* 0x0000004802157810 */ /* 0x040fe40007ffe0ff */
[C---:B------:R-:W-:Y:S02]  /*d6b0*/  IADD3 R17, R2.reuse, 0x50, RZ ;  /* 0x0000005002117810 */ /* 0x040fe40007ffe0ff */
[C---:B------:R-:W-:Y:S02]  /*d6c0*/  IADD3 R15, R2.reuse, 0x58, RZ ;  /* 0x00000058020f7810 */ /* 0x040fe40007ffe0ff */
[----:B------:R-:W-:-:S02]  /*d6d0*/  IADD3 R12, R2, 0x38, RZ ;  /* 0x00000038020c7810 */ /* 0x000fc40007ffe0ff */
[C---:B------:R-:W-:Y:S02]  /*d6e0*/  IADD3 R16, R2.reuse, 0x58, RZ ;  /* 0x0000005802107810 */ /* 0x040fe40007ffe0ff */
[C---:B------:R-:W-:Y:S02]  /*d6f0*/  IADD3 R20, R2.reuse, 0x50, RZ ;  /* 0x0000005002147810 */ /* 0x040fe40007ffe0ff */
[C---:B------:R-:W-:Y:S02]  /*d700*/  IADD3 R22, R2.reuse, 0x48, RZ ;  /* 0x0000004802167810 */ /* 0x040fe40007ffe0ff */
[----:B------:R-:W-:Y:S02]  /*d710*/  IADD3 R38, R2, 0x40, RZ ;  /* 0x0000004002267810 */ /* 0x000fe40007ffe0ff */
[----:B------:R-:W-:Y:S02]  /*d720*/  SHF.R.S32.HI R12, RZ, 0x1f, R12 ;  /* 0x0000001fff0c7819 */ /* 0x000fe4000001140c */
[----:B------:R-:W-:-:S02]  /*d730*/  ISETP.GE.U32.AND P6, PT, R21, UR6, PT ;  /* 0x0000000615007c0c */ /* 0x000fc4000bfc6070 */
[----:B------:R-:W-:Y:S02]  /*d740*/  ISETP.GE.U32.AND P0, PT, R17, UR6, PT ;  /* 0x0000000611007c0c */ /* 0x000fe4000bf06070 */
[----:B------:R-:W-:Y:S02]  /*d750*/  ISETP.GE.U32.AND P2, PT, R15, UR6, PT ;  /* 0x000000060f007c0c */ /* 0x000fe4000bf46070 */
[----:B------:R-:W-:Y:S02]  /*d760*/  SHF.R.S32.HI R38, RZ, 0x1f, R38 ;  /* 0x0000001fff267819 */ /* 0x000fe40000011426 */
[----:B------:R-:W-:Y:S02]  /*d770*/  SHF.R.S32.HI R22, RZ, 0x1f, R22 ;  /* 0x0000001fff167819 */ /* 0x000fe40000011416 */
[----:B------:R-:W-:Y:S02]  /*d780*/  SHF.R.S32.HI R20, RZ, 0x1f, R20 ;  /* 0x0000001fff147819 */ /* 0x000fe40000011414 */
[----:B------:R-:W-:-:S02]  /*d790*/  SHF.R.S32.HI R16, RZ, 0x1f, R16 ;  /* 0x0000001fff107819 */ /* 0x000fc40000011410 */
[----:B------:R-:W-:Y:S02]  /*d7a0*/  ISETP.GE.AND.EX P3, PT, R12, UR7, PT, P3 ;  /* 0x000000070c007c0c */ /* 0x000fe4000bf66330 */
[----:B------:R-:W-:Y:S02]  /*d7b0*/  ISETP.GE.AND.EX P4, PT, R38, UR7, PT, P4 ;  /* 0x0000000726007c0c */ /* 0x000fe4000bf86340 */
[----:B------:R-:W-:Y:S02]  /*d7c0*/  ISETP.GE.AND.EX P6, PT, R22, UR7, PT, P6 ;  /* 0x0000000716007c0c */ /* 0x000fe4000bfc6360 */
[----:B------:R-:W-:Y:S02]  /*d7d0*/  ISETP.GE.AND.EX P0, PT, R20, UR7, PT, P0 ;  /* 0x0000000714007c0c */ /* 0x000fe4000bf06300 */
[----:B------:R-:W-:Y:S02]  /*d7e0*/  ISETP.GE.AND.EX P2, PT, R16, UR7, PT, P2 ;  /* 0x0000000710007c0c */ /* 0x000fe4000bf46320 */
[----:B------:R-:W-:-:S02]  /*d7f0*/  ISETP.GT.U32.OR P3, PT, R0, 0x27f, P3 ;  /* 0x0000027f0000780c */ /* 0x000fc40001f64470 */
[C---:B------:R-:W-:Y:S02]  /*d800*/  ISETP.GT.U32.OR P4, PT, R0.reuse, 0x27f, P4 ;  /* 0x0000027f0000780c */ /* 0x040fe40002784470 */
[C---:B------:R-:W-:Y:S02]  /*d810*/  ISETP.GT.U32.OR P6, PT, R0.reuse, 0x27f, P6 ;  /* 0x0000027f0000780c */ /* 0x040fe400037c4470 */
[C---:B------:R-:W-:Y:S02]  /*d820*/  ISETP.GT.U32.OR P0, PT, R0.reuse, 0x27f, P0 ;  /* 0x0000027f0000780c */ /* 0x040fe40000704470 */
[----:B------:R-:W-:Y:S02]  /*d830*/  ISETP.GT.U32.OR P2, PT, R0, 0x27f, P2 ;  /* 0x0000027f0000780c */ /* 0x000fe40001744470 */
[C---:B------:R-:W-:Y:S02]  /*d840*/  IADD3 R14, R2.reuse, 0x60, RZ ;  /* 0x00000060020e7810 */ /* 0x040fe40007ffe0ff */
[----:B--2---:R-:W-:Y:S01]  /*d850*/  IADD3 R3, R2, 0x68, RZ ;  /* 0x0000006802037810 */ /* 0x004fe20007ffe0ff */
[----:B----4-:R-:W-:Y:S08]  /*d860*/  @!P5 BRA `(.L_x_2597) ;  /* 0x000000000048d947 */ /* 0x010ff00003800000 */
        /* <DEDUP_REMOVED lines=18> */
.L_x_2597:
[----:B------:R-:W-:Y:S04]  /*d990*/  BSSY B0, `(.L_x_2598) ;  /* 0x0000015000007945 */ /* 0x000fe80003800000 */
[----:B------:R-:W-:Y:S05]  /*d9a0*/  @P3 BRA `(.L_x_2599) ;  /* 0x00000000004c3947 */ /* 0x000fea0003800000 */
[----:B------:R-:W-:Y:S01]  /*d9b0*/  MOV R10, UR5 ;  /* 0x00000005000a7c02 */ /* 0x000fe20008000f00 */
[----:B------:R-:W-:-:S04]  /*d9c0*/  ULDC.64 UR14, c[0x0][0x288] ;  /* 0x0000a200000e7ab9 */ /* 0x000fc80000000a00 */
[----:B-----5:R-:W-:-:S04]  /*d9d0*/  FFMA.FTZ R10, R40, R10, UR13 ;  /* 0x0000000d280a7e23 */ /* 0x020fc8000801000a */
[----:B------:R-:W-:Y:S01]  /*d9e0*/  FFMA.FTZ R18, R34, R18, -R10 ;  /* 0x0000001222127223 */ /* 0x000fe2000001080a */
[----:B------:R-:W-:-:S05]  /*d9f0*/  MOV R10, UR5 ;  /* 0x00000005000a7c02 */ /* 0x000fca0008000f00 */
[----:B------:R-:W-:Y:S01]  /*da00*/  FFMA.FTZ R10, R13, R10, UR13 ;  /* 0x0000000d0d0a7e23 */ /* 0x000fe2000801000a */
[----:B------:R-:W-:-:S03]  /*da10*/  MOV R13, R7 ;  /* 0x00000007000d7202 */ /* 0x000fc60000000f00 */
        /* <DEDUP_REMOVED lines=12> */
.L_x_2599:
[----:B------:R-:W-:Y:S05]  /*dae0*/  BSYNC B0 ;  /* 0x0000000000007941 */ /* 0x000fea0003800000 */
.L_x_2598:
[----:B------:R-:W-:Y:S05]  /*daf0*/  @!P5 BRA `(.L_x_2600) ;  /* 0x000000000050d947 */ /* 0x000fea0003800000 */
[----:B0-----:R-:W2:Y:S04]  /*db00*/  LDL R10, [R1+0x58] ;  /* 0x00005800010a7983 */ /* 0x001ea80000100800 */
[----:B------:R-:W3:Y:S01]  /*db10*/  LDL R12, [R1+0x194] ;  /* 0x00019400010c7983 */ /* 0x000ee20000100800 */
        /* <DEDUP_REMOVED lines=18> */
.L_x_2600:
[----:B------:R-:W-:Y:S04]  /*dc40*/  BSSY B0, `(.L_x_2601) ;  /* 0x0000017000007945 */ /* 0x000fe80003800000 */
[----:B------:R-:W-:Y:S05]  /*dc50*/  @P4 BRA `(.L_x_2602) ;  /* 0x0000000000544947 */ /* 0x000fea0003800000 */
[----:B0-----:R-:W2:Y:S01]  /*dc60*/  LDL.LU R12, [R1+0x58] ;  /* 0x00005800010c7983 */ /* 0x001ea20000300800 */
[----:B------:R-:W-:Y:S01]  /*dc70*/  MOV R10, UR5 ;  /* 0x00000005000a7c02 */ /* 0x000fe20008000f00 */
[----:B------:R-:W-:Y:S02]  /*dc80*/  ULDC.64 UR14, c[0x0][0x288] ;  /* 0x0000a200000e7ab9 */ /* 0x000fe40000000a00 */
[----:B------:R-:W3:Y:S01]  /*dc90*/  LDL.LU R11, [R1+0x194] ;  /* 0x00019400010b7983 */ /* 0x000ee20000300800 */
[----:B-----5:R-:W-:Y:S01]  /*dca0*/  MOV R13, R7 ;  /* 0x00000007000d7202 */ /* 0x020fe20000000f00 */
[----:B--2---:R-:W-:Y:S01]  /*dcb0*/  FFMA.FTZ R10, R12, R10, UR13 ;  /* 0x0000000d0c0a7e23 */ /* 0x004fe2000801000a */
[----:B------:R-:W-:-:S03]  /*dcc0*/  MOV R12, R4 ;  /* 0x00000004000c7202 */ /* 0x000fc60000000f00 */
[----:B------:R-:W-:Y:S01]  /*dcd0*/  FFMA.FTZ R24, R34, R24, -R10 ;  /* 0x0000001822187223 */ /* 0x000fe2000001080a */
[----:B------:R-:W-:Y:S01]  /*dce0*/  MOV R10, UR5 ;  /* 0x00000005000a7c02 */ /* 0x000fe20008000f00 */
[----:B------:R-:W-:-:S04]  /*dcf0*/  IMAD.WIDE.U32 R12, R23, UR14, R12 ;  /* 0x0000000e170c7c25 */ /* 0x000fc8000f8e000c */
[----:B---3--:R-:W-:-:S04]  /*dd00*/  FFMA.FTZ R10, R11, R10, UR13 ;  /* 0x0000000d0b0a7e23 */ /* 0x008fc8000801000a */
[----:B------:R-:W-:Y:S01]  /*dd10*/  FFMA.FTZ R25, R35, R25, -R10 ;  /* 0x0000001923197223 */ /* 0x000fe2000001080a */
[----:B------:R-:W-:-:S04]  /*dd20*/  IMAD R10, R38, UR14, RZ ;  /* 0x0000000e260a7c24 */ /* 0x000fc8000f8e02ff */
        /* <DEDUP_REMOVED lines=8> */
.L_x_2602:
[----:B------:R-:W-:Y:S05]  /*ddb0*/  BSYNC B0 ;  /* 0x0000000000007941 */ /* 0x000fea0003800000 */
.L_x_2601:
[----:B------:R-:W-:Y:S05]  /*ddc0*/  @!P5 BRA `(.L_x_2603) ;  /* 0x000000000050d947 */ /* 0x000fea0003800000 */
[----:B01----:R-:W2:Y:S04]  /*ddd0*/  LDL R10, [R1+0x50] ;  /* 0x00005000010a7983 */ /* 0x003ea80000100800 */
        /* <DEDUP_REMOVED lines=19> */
.L_x_2603:
[----:B------:R-:W-:Y:S04]  /*df10*/  BSSY B0, `(.L_x_2604) ;  /* 0x0000017000007945 */ /* 0x000fe80003800000 */
[----:B------:R-:W-:Y:S05]  /*df20*/  @P6 BRA `(.L_x_2605) ;  /* 0x0000000000546947 */ /* 0x000fea0003800000 */
[----:B01----:R-:W2:Y:S01]  /*df30*/  LDL.LU R12, [R1+0x50] ;  /* 0x00005000010c7983 */ /* 0x003ea20000300800 */
        /* <DEDUP_REMOVED lines=20> */
.L_x_2605:
[----:B------:R-:W-:Y:S05]  /*e080*/  BSYNC B0 ;  /* 0x0000000000007941 */ /* 0x000fea0003800000 */
.L_x_2604:
[----:B------:R-:W-:Y:S05]  /*e090*/  @!P5 BRA `(.L_x_2606) ;  /* 0x000000000050d947 */ /* 0x000fea0003800000 */
[----:B012---:R-:W2:Y:S04]  /*e0a0*/  LDL R10, [R1+0x54] ;  /* 0x00005400010a7983 */ /* 0x007ea80000100800 */
        /* <DEDUP_REMOVED lines=19> */
.L_x_2606:
[----:B------:R-:W-:Y:S04]  /*e1e0*/  BSSY B0, `(.L_x_2607) ;  /* 0x0000017000007945 */ /* 0x000fe80003800000 */
[----:B------:R-:W-:Y:S05]  /*e1f0*/  @P0 BRA `(.L_x_2608) ;  /* 0x0000000000540947 */ /* 0x000fea0003800000 */
[----:B012---:R-:W2:Y:S01]  /*e200*/  LDL.LU R12, [R1+0x54] ;  /* 0x00005400010c7983 */ /* 0x007ea20000300800 */
        /* <DEDUP_REMOVED lines=20> */
.L_x_2608:
[----:B------:R-:W-:Y:S05]  /*e350*/  BSYNC B0 ;  /* 0x0000000000007941 */ /* 0x000fea0003800000 */
.L_x_2607:
[----:B------:R-:W-:Y:S05]  /*e360*/  @!P5 BRA `(.L_x_2609) ;  /* 0x000000000050d947 */ /* 0x000fea0003800000 */
[----:B0123--:R-:W2:Y:S04]  /*e370*/  LDL R10, [R1+0x198] ;  /* 0x00019800010a7983 */ /* 0x00fea80000100800 */
        /* <DEDUP_REMOVED lines=19> */
.L_x_2609:
[----:B------:R-:W-:Y:S04]  /*e4b0*/  BSSY B0, `(.L_x_2610) ;  /* 0x0000017000007945 */ /* 0x000fe80003800000 */
[----:B------:R-:W-:Y:S05]  /*e4c0*/  @P2 BRA `(.L_x_2611) ;  /* 0x0000000000542947 */ /* 0x000fea0003800000 */
[----:B0123--:R-:W2:Y:S01]  /*e4d0*/  LDL.LU R12, [R1+0x198] ;  /* 0x00019800010c7983 */ /* 0x00fea20000300800 */
        /* <DEDUP_REMOVED lines=20> */
.L_x_2611:
[----:B------:R-:W-:Y:S05]  /*e620*/  BSYNC B0 ;  /* 0x0000000000007941 */ /* 0x000fea0003800000 */
.L_x_2610:
[----:B------:R0:W5:Y:S04]  /*e630*/  LDL R27, [R1+0x6c] ;  /* 0x00006c00011b7983 */ /* 0x0001680000100800 */
[----:B------:R0:W5:Y:S04]  /*e640*/  LDL R24, [R1+0xc0] ;  /* 0x0000c00001187983 */ /* 0x0001680000100800 */
[----:B------:R0:W5:Y:S04]  /*e650*/  LDL R26, [R1+0x1b0] ;  /* 0x0001b000011a7983 */ /* 0x0001680000100800 */
[----:B------:R0:W5:Y:S02]  /*e660*/  LDL R25, [R1+0xc4] ;  /* 0x0000c40001197983 */ /* 0x0001640000100800 */
[----:B01234-:R-:W-:-:S02]  /*e670*/  IADD3 R10, R2, 0x70, RZ ;  /* 0x00000070020a7810 */ /* 0x01ffc40007ffe0ff */
[C---:B------:R-:W-:Y:S02]  /*e680*/  IADD3 R11, R2.reuse, 0x78, RZ ;  /* 0x00000078020b7810 */ /* 0x040fe40007ffe0ff */
[----:B------:R-:W-:Y:S02]  /*e690*/  IADD3 R12, R2, 0x80, RZ ;  /* 0x00000080020c7810 */ /* 0x000fe40007ffe0ff */
[----:B------:R-:W-:Y:S02]  /*e6a0*/  ISETP.GE.U32.AND P6, PT, R14, UR6, PT ;  /* 0x000000060e007c0c */ /* 0x000fe4000bfc6070 */
[----:B------:R-:W-:Y:S02]  /*e6b0*/  ISETP.GE.U32.AND P0, PT, R3, UR6, PT ;  /* 0x0000000603007c0c */ /* 0x000fe4000bf06070 */
[----:B------:R-:W-:Y:S02]  /*e6c0*/  ISETP.GE.U32.AND P2, PT, R10, UR6, PT ;  /* 0x000000060a007c0c */ /* 0x000fe4000bf46070 */
[----:B------:R-:W-:-:S02]  /*e6d0*/  ISETP.GE.U32.AND P3, PT, R11, UR6, PT ;  /* 0x000000060b007c0c */ /* 0x000fc4000bf66070 */
[----:B------:R-:W-:Y:S02]  /*e6e0*/  ISETP.GE.U32.AND P4, PT, R12, UR6, PT ;  /* 0x000000060c007c0c */ /* 0x000fe4000bf86070 */
[----:B------:R-:W-:Y:S02]  /*e6f0*/  SHF.R.S32.HI R15, RZ, 0x1f, R14 ;  /* 0x0000001fff0f7819 */ /* 0x000fe4000001140e */
[----:B------:R-:W-:Y:S02]  /*e700*/  SHF.R.S32.HI R22, RZ, 0x1f, R3 ;  /* 0x0000001fff167819 */ /* 0x000fe40000011403 */
[----:B-----5:R-:W-:Y:S02]  /*e710*/  SHF.R.S32.HI R13, RZ, 0x1f, R10 ;  /* 0x0000001fff0d7819 */ /* 0x020fe4000001140a */
        /* <DEDUP_REMOVED lines=13> */
[----:B------:R-:W-:Y:S01]  /*e7f0*/  IADD3 R21, R2, 0x90, RZ ;  /* 0x0000009002157810 */ /* 0x000fe20007ffe0ff */
        /* <DEDUP_REMOVED lines=21> */
.L_x_2612:
[----:B------:R-:W-:Y:S04]  /*e950*/  BSSY B0, `(.L_x_2613) ;  /* 0x0000015000007945 */ /* 0x000fe80003800000 */
[----:B------:R-:W-:Y:S05]  /*e960*/  @P6 BRA `(.L_x_2614) ;  /* 0x00000000004c6947 */ /* 0x000fea0003800000 */
[----:B------:R-:W-:Y:S01]  /*e970*/  MOV R18, UR5 ;  /* 0x0000000500127c02 */ /* 0x000fe20008000f00 */
[----:B------:R-:W-:Y:S01]  /*e980*/  ULDC.64 UR14, c[0x0][0x288] ;  /* 0x0000a200000e7ab9 */ /* 0x000fe20000000a00 */
[----:B------:R-:W-:Y:S01]  /*e990*/  MOV R19, R7 ;  /* 0x0000000700137202 */ /* 0x000fe20000000f00 */
[----:B------:R-:W-:Y:S02]  /*e9a0*/  IMAD R15, R15, UR14, RZ ;  /* 0x0000000e0f0f7c24 */ /* 0x000fe4000f8e02ff */
[----:B------:R-:W-:Y:S02]  /*e9b0*/  FFMA.FTZ R18, R27, R18, UR13 ;  /* 0x0000000d1b127e23 */ /* 0x000fe40008010012 */
[----:B------:R-:W-:Y:S02]  /*e9c0*/  IMAD R15, R14, UR15, R15 ;  /* 0x0000000f0e0f7c24 */ /* 0x000fe4000f8e020f */
[----:B0-----:R-:W-:Y:S01]  /*e9d0*/  FFMA.FTZ R24, R34, R24, -R18 ;  /* 0x0000001822187223 */ /* 0x001fe20000010812 */
[----:B------:R-:W-:-:S05]  /*e9e0*/  MOV R18, UR5 ;  /* 0x0000000500127c02 */ /* 0x000fca0008000f00 */
[----:B------:R-:W-:-:S04]  /*e9f0*/  FFMA.FTZ R18, R26, R18, UR13 ;  /* 0x0000000d1a127e23 */ /* 0x000fc80008010012 */
[----:B------:R-:W-:Y:S01]  /*ea00*/  FFMA.FTZ R23, R35, R25, -R18 ;  /* 0x0000001923177223 */ /* 0x000fe20000010812 */
[----:B------:R-:W-:-:S05]  /*ea10*/  MOV R18, R4 ;  /* 0x0000000400127202 */ /* 0x000fca0000000f00 */
        /* <DEDUP_REMOVED lines=8> */
.L_x_2614:
[----:B------:R-:W-:Y:S05]  /*eaa0*/  BSYNC B0 ;  /* 0x0000000000007941 */ /* 0x000fea0003800000 */
.L_x_2613:
[----:B------:R-:W-:Y:S05]  /*eab0*/  @!P5 BRA `(.L_x_2615) ;  /* 0x000000000060d947 */ /* 0x000fea0003800000 */
[----:B-1----:R-:W2:Y:S04]  /*eac0*/  LDL R14, [R1+0x70] ;  /* 0x00007000010e7983 */ /* 0x002ea80000100800 */
[----:B0-----:R-:W3:Y:S04]  /*ead0*/  LDL.LU R24, [R1+0xd8] ;  /* 0x0000d80001187983 */ /* 0x001ee80000300800 */
[----:B------:R-:W4:Y:S04]  /*eae0*/  LDL R23, [R1+0x1b4] ;  /* 0x0001b40001177983 */ /* 0x000f280000100800 */
[----:B------:R-:W5:Y:S01]  /*eaf0*/  LDL.LU R19, [R1+0xdc] ;  /* 0x0000dc0001137983 */ /* 0x000f620000300800 */
        /* <DEDUP_REMOVED lines=14> */
[----:B0-----:R-:W5:Y:S02]  /*ebe0*/  MUFU.RCP R18, R14 ;  /* 0x0000000e00127308 */ /* 0x001f640000001000 */
[----:B-----5:R-:W-:Y:S01]  /*ebf0*/  FMUL.FTZ R14, R19, R18 ;  /* 0x00000012130e7220 */ /* 0x020fe20000410000 */
[----:B------:R-:W-:-:S04]  /*ec00*/  FADD.FTZ R18, -R18, 1 ;  /* 0x3f80000012127421 */ /* 0x000fc80000010100 */
[----:B------:R-:W-:-:S04]  /*ec10*/  FFMA.FTZ R18, R15, R18, 1 ;  /* 0x3f8000000f127423 */ /* 0x000fc80000010012 */
[----:B------:R-:W-:-:S05]  /*ec20*/  FMUL.FTZ R14, R14, R18 ;  /* 0x000000120e0e7220 */ /* 0x000fca0000410000 */
[----:B------:R2:W-:Y:S02]  /*ec30*/  STL [R1+0xdc], R14 ;  /* 0x0000dc0e01007387 */ /* 0x0005e40000100800 */
.L_x_2615:
[----:B------:R-:W-:Y:S04]  /*ec40*/  BSSY B0, `(.L_x_2616) ;  /* 0x0000019000007945 */ /* 0x000fe80003800000 */
[----:B------:R-:W-:Y:S05]  /*ec50*/  @P0 BRA `(.L_x_2617) ;  /* 0x00000000005c0947 */ /* 0x000fea0003800000 */
[----:B------:R-:W3:Y:S01]  /*ec60*/  LDL.LU R23, [R1+0x70] ;  /* 0x0000700001177983 */ /* 0x000ee20000300800 */
[----:B-12---:R-:W-:Y:S01]  /*ec70*/  MOV R14, UR5 ;  /* 0x00000005000e7c02 */ /* 0x006fe20008000f00 */
[----:B------:R-:W-:Y:S02]  /*ec80*/  ULDC.64 UR14, c[0x0][0x288] ;  /* 0x0000a200000e7ab9 */ /* 0x000fe40000000a00 */
[----:B------:R-:W0:Y:S04]  /*ec90*/  LDL.LU R19, [R1+0xd8] ;  /* 0x0000d80001137983 */ /* 0x000e280000300800 */
[----:B------:R-:W2:Y:S04]  /*eca0*/  LDL.LU R18, [R1+0x1b4] ;  /* 0x0001b40001127983 */ /* 0x000ea80000300800 */
[----:B------:R-:W4:Y:S01]  /*ecb0*/  LDL.LU R15, [R1+0xdc] ;  /* 0x0000dc00010f7983 */ /* 0x000f220000300800 */
[----:B------:R-:W-:-:S04]  /*ecc0*/  IMAD R22, R22, UR14, RZ ;  /* 0x0000000e16167c24 */ /* 0x000fc8000f8e02ff */
[----:B------:R-:W-:Y:S02]  /*ecd0*/  IMAD R22, R3, UR15, R22 ;  /* 0x0000000f03167c24 */ /* 0x000fe4000f8e0216 */
[----:B---3--:R-:W-:-:S04]  /*ece0*/  FFMA.FTZ R14, R23, R14, UR13 ;  /* 0x0000000d170e7e23 */ /* 0x008fc8000801000e */
[----:B0-----:R-:W-:Y:S01]  /*ecf0*/  FFMA.FTZ R24, R34, R19, -R14 ;  /* 0x0000001322187223 */ /* 0x001fe2000001080e */
[----:B------:R-:W-:-:S05]  /*ed00*/  MOV R14, UR5 ;  /* 0x00000005000e7c02 */ /* 0x000fca0008000f00 */
[----:B--2---:R-:W-:-:S04]  /*ed10*/  FFMA.FTZ R14, R18, R14, UR13 ;  /* 0x0000000d120e7e23 */ /* 0x004fc8000801000e */
[----:B----4-:R-:W-:Y:S01]  /*ed20*/  FFMA.FTZ R23, R35, R15, -R14 ;  /* 0x0000000f23177223 */ /* 0x010fe2000001080e */
[----:B------:R-:W-:Y:S02]  /*ed30*/  MOV R14, R4 ;  /* 0x00000004000e7202 */ /* 0x000fe40000000f00 */
[----:B------:R-:W-:-:S03]  /*ed40*/  MOV R15, R7 ;  /* 0x00000007000f7202 */ /* 0x000fc60000000f00 */
        /* <DEDUP_REMOVED lines=8> */
.L_x_2617:
[----:B------:R-:W-:Y:S05]  /*edd0*/  BSYNC B0 ;  /* 0x0000000000007941 */ /* 0x000fea0003800000 */
.L_x_2616:
[----:B------:R-:W-:Y:S05]  /*ede0*/  @!P5 BRA `(.L_x_2618) ;  /* 0x000000000060d947 */ /* 0x000fea0003800000 */
[----:B------:R-:W2:Y:S04]  /*edf0*/  LDL R3, [R1+0x74] ;  /* 0x0000740001037983 */ /* 0x000ea80000100800 */
[----:B------:R-:W4:Y:S04]  /*ee00*/  LDL.LU R22, [R1+0xe0] ;  /* 0x0000e00001167983 */ /* 0x000f280000300800 */
[----:B-1-3--:R-:W3:Y:S04]  /*ee10*/  LDL R19, [R1+0x1b8] ;  /* 0x0001b80001137983 */ /* 0x00aee80000100800 */
[----:B------:R-:W5:Y:S01]  /*ee20*/  LDL.LU R18, [R1+0xe4] ;  /* 0x0000e40001127983 */ /* 0x000f620000300800 */
[----:B--2---:R-:W-:-:S04]  /*ee30*/  FFMA.FTZ R14, R3, R34, R36 ;  /* 0x00000022030e7223 */ /* 0x004fc80000010024 */
[----:B------:R-:W-:-:S06]  /*ee40*/  FMUL.FTZ R3, R14, -1.4426950216293334961 ;  /* 0xbfb8aa3b0e037820 */ /* 0x000fcc0000410000 */
[----:B------:R-:W1:Y:S02]  /*ee50*/  MUFU.EX2 R3, R3 ;  /* 0x0000000300037308 */ /* 0x000e640000000800 */
[----:B-1----:R-:W-:-:S06]  /*ee60*/  FADD.FTZ R3, R3, 1 ;  /* 0x3f80000003037421 */ /* 0x002fcc0000010000 */
[----:B------:R-:W4:Y:S02]  /*ee70*/  MUFU.RCP R15, R3 ;  /* 0x00000003000f7308 */ /* 0x000f240000001000 */
[----:B----4-:R-:W-:Y:S01]  /*ee80*/  FMUL.FTZ R3, R22, R15 ;  /* 0x0000000f16037220 */ /* 0x010fe20000410000 */
[----:B------:R-:W-:-:S04]  /*ee90*/  FADD.FTZ R15, -R15, 1 ;  /* 0x3f8000000f0f7421 */ /* 0x000fc80000010100 */
[----:B------:R-:W-:Y:S01]  /*eea0*/  FFMA.FTZ R15, R14, R15, 1 ;  /* 0x3f8000000e0f7423 */ /* 0x000fe2000001000f */
[----:B---3--:R-:W-:-:S03]  /*eeb0*/  FFMA.FTZ R14, R19, R35, R37 ;  /* 0x00000023130e7223 */ /* 0x008fc60000010025 */
[----:B------:R-:W-:Y:S01]  /*eec0*/  FMUL.FTZ R15, R3, R15 ;  /* 0x0000000f030f7220 */ /* 0x000fe20000410000 */
[----:B------:R-:W-:-:S04]  /*eed0*/  FMUL.FTZ R3, R14, -1.4426950216293334961 ;  /* 0xbfb8aa3b0e037820 */ /* 0x000fc80000410000 */
[----:B------:R1:W-:Y:S02]  /*eee0*/  STL [R1+0xe0], R15 ;  /* 0x0000e00f01007387 */ /* 0x0003e40000100800 */
[----:B------:R-:W2:Y:S02]  /*eef0*/  MUFU.EX2 R3, R3 ;  /* 0x0000000300037308 */ /* 0x000ea40000000800 */
[----:B--2---:R-:W-:-:S06]  /*ef00*/  FADD.FTZ R3, R3, 1 ;  /* 0x3f80000003037421 */ /* 0x004fcc0000010000 */
[----:B-1----:R-:W5:Y:S02]  /*ef10*/  MUFU.RCP R15, R3 ;  /* 0x00000003000f7308 */ /* 0x002f640000001000 */
[----:B-----5:R-:W-:Y:S01]  /*ef20*/  FMUL.FTZ R3, R18, R15 ;  /* 0x0000000f12037220 */ /* 0x020fe20000410000 */
[----:B------:R-:W-:-:S04]  /*ef30*/  FADD.FTZ R15, -R15, 1 ;  /* 0x3f8000000f0f7421 */ /* 0x000fc80000010100 */
[----:B------:R-:W-:-:S04]  /*ef40*/  FFMA.FTZ R15, R14, R15, 1 ;  /* 0x3f8000000e0f7423 */ /* 0x000fc8000001000f */
[----:B------:R-:W-:-:S05]  /*ef50*/  FMUL.FTZ R3, R3, R15 ;  /* 0x0000000f03037220 */ /* 0x000fca0000410000 */
[----:B------:R4:W-:Y:S02]  /*ef60*/  STL [R1+0xe4], R3 ;  /* 0x0000e40301007387 */ /* 0x0009e40000100800 */
.L_x_2618:
[----:B------:R-:W-:Y:S04]  /*ef70*/  BSSY B0, `(.L_x_2619) ;  /* 0x0000019000007945 */ /* 0x000fe80003800000 */
[----:B------:R-:W-:Y:S05]  /*ef80*/  @P2 BRA `(.L_x_2620) ;  /* 0x00000000005c2947 */ /* 0x000fea0003800000 */
[----:B-1-3--:R-:W3:Y:S01]  /*ef90*/  LDL.LU R19, [R1+0x74] ;  /* 0x0000740001137983 */ /* 0x00aee20000300800 */
[----:B----4-:R-:W-:Y:S01]  /*efa0*/  MOV R3, UR5 ;  /* 0x0000000500037c02 */ /* 0x010fe20008000f00 */
[----:B------:R-:W-:Y:S02]  /*efb0*/  ULDC.64 UR14, c[0x0][0x288] ;  /* 0x0000a200000e7ab9 */ /* 0x000fe40000000a00 */
[----:B------:R-:W4:Y:S04]  /*efc0*/  LDL.LU R18, [R1+0xe0] ;  /* 0x0000e00001127983 */ /* 0x000f280000300800 */
[----:B------:R-:W5:Y:S04]  /*efd0*/  LDL.LU R15, [R1+0x1b8] ;  /* 0x0001b800010f7983 */ /* 0x000f680000300800 */
[----:B--2---:R-:W2:Y:S01]  /*efe0*/  LDL.LU R14, [R1+0xe4] ;  /* 0x0000e400010e7983 */ /* 0x004ea20000300800 */
[----:B------:R-:W-:-:S04]  /*eff0*/  IMAD R13, R13, UR14, RZ ;  /* 0x0000000e0d0d7c24 */ /* 0x000fc8000f8e02ff */
[----:B------:R-:W-:Y:S02]  /*f000*/  IMAD R13, R10, UR15, R13 ;  /* 0x0000000f0a0d7c24 */ /* 0x000fe4000f8e020d */
[----:B---3--:R-:W-:-:S04]  /*f010*/  FFMA.FTZ R3, R19, R3, UR13 ;  /* 0x0000000d13037e23 */ /* 0x008fc80008010003 */
[----:B----4-:R-:W-:Y:S01]  /*f020*/  FFMA.FTZ R22, R34, R18, -R3 ;  /* 0x0000001222167223 */ /* 0x010fe20000010803 */
[----:B------:R-:W-:-:S05]  /*f030*/  MOV R3, UR5 ;  /* 0x0000000500037c02 */ /* 0x000fca0008000f00 */
[----:B-----5:R-:W-:Y:S01]  /*f040*/  FFMA.FTZ R3, R15, R3, UR13 ;  /* 0x0000000d0f037e23 */ /* 0x020fe20008010003 */
[----:B------:R-:W-:-:S03]  /*f050*/  MOV R15, R7 ;  /* 0x00000007000f7202 */ /* 0x000fc60000000f00 */
[----:B--2---:R-:W-:Y:S01]  /*f060*/  FFMA.FTZ R3, R35, R14, -R3 ;  /* 0x0000000e23037223 */ /* 0x004fe20000010803 */
        /* <DEDUP_REMOVED lines=9> */
.L_x_2620:
[----:B------:R-:W-:Y:S05]  /*f100*/  BSYNC B0 ;  /* 0x0000000000007941 */ /* 0x000fea0003800000 */
.L_x_2619:
[----:B------:R-:W-:Y:S05]  /*f110*/  @!P5 BRA `(.L_x_2621) ;  /* 0x000000000060d947 */ /* 0x000fea0003800000 */
[----:B----4-:R-:W4:Y:S04]  /*f120*/  LDL R3, [R1+0xa0] ;  /* 0x0000a00001037983 */ /* 0x010f280000100800 */
[----:B------:R-:W5:Y:S04]  /*f130*/  LDL.LU R13, [R1+0xf0] ;  /* 0x0000f000010d7983 */ /* 0x000f680000300800 */
[----:B-1-3--:R-:W3:Y:S04]  /*f140*/  LDL R15, [R1+0xd0] ;  /* 0x0000d000010f7983 */ /* 0x00aee80000100800 */
[----:B--2---:R-:W2:Y:S01]  /*f150*/  LDL.LU R14, [R1+0xf4] ;  /* 0x0000f400010e7983 */ /* 0x004ea20000300800 */
[----:B----4-:R-:W-:-:S04]  /*f160*/  FFMA.FTZ R3, R3, R34, R36 ;  /* 0x0000002203037223 */ /* 0x010fc80000010024 */
[----:B------:R-:W-:-:S06]  /*f170*/  FMUL.FTZ R10, R3, -1.4426950216293334961 ;  /* 0xbfb8aa3b030a7820 */ /* 0x000fcc0000410000 */
[----:B------:R-:W1:Y:S02]  /*f180*/  MUFU.EX2 R10, R10 ;  /* 0x0000000a000a7308 */ /* 0x000e640000000800 */
[----:B-1----:R-:W-:-:S06]  /*f190*/  FADD.FTZ R10, R10, 1 ;  /* 0x3f8000000a0a7421 */ /* 0x002fcc0000010000 */
[----:B------:R-:W5:Y:S02]  /*f1a0*/  MUFU.RCP R10, R10 ;  /* 0x0000000a000a7308 */ /* 0x000f640000001000 */
[----:B-----5:R-:W-:Y:S01]  /*f1b0*/  FMUL.FTZ R13, R13, R10 ;  /* 0x0000000a0d0d7220 */ /* 0x020fe20000410000 */
[----:B------:R-:W-:-:S04]  /*f1c0*/  FADD.FTZ R10, -R10, 1 ;  /* 0x3f8000000a0a7421 */ /* 0x000fc80000010100 */
[----:B------:R-:W-:Y:S01]  /*f1d0*/  FFMA.FTZ R10, R3, R10, 1 ;  /* 0x3f800000030a7423 */ /* 0x000fe2000001000a */
[----:B---3--:R-:W-:-:S03]  /*f1e0*/  FFMA.FTZ R3, R15, R35, R37 ;  /* 0x000000230f037223 */ /* 0x008fc60000010025 */
[----:B------:R-:W-:Y:S01]  /*f1f0*/  FMUL.FTZ R13, R13, R10 ;  /* 0x0000000a0d0d7220 */ /* 0x000fe20000410000 */
[----:B------:R-:W-:-:S04]  /*f200*/  FMUL.FTZ R10, R3, -1.4426950216293334961 ;  /* 0xbfb8aa3b030a7820 */ /* 0x000fc80000410000 */
[----:B------:R2:W-:Y:S02]  /*f210*/  STL [R1+0xf0], R13 ;  /* 0x0000f00d01007387 */ /* 0x0005e40000100800 */
[----:B------:R-:W1:Y:S02]  /*f220*/  MUFU.EX2 R10, R10 ;  /* 0x0000000a000a7308 */ /* 0x000e640000000800 */
[----:B-1----:R-:W-:-:S06]  /*f230*/  FADD.FTZ R10, R10, 1 ;  /* 0x3f8000000a0a7421 */ /* 0x002fcc0000010000 */
[----:B------:R-:W2:Y:S02]  /*f240*/  MUFU.RCP R10, R10 ;  /* 0x0000000a000a7308 */ /* 0x000ea40000001000 */
[----:B--2---:R-:W-:Y:S01]  /*f250*/  FMUL.FTZ R13, R14, R10 ;  /* 0x0000000a0e0d7220 */ /* 0x004fe20000410000 */
[----:B------:R-:W-:-:S04]  /*f260*/  FADD.FTZ R10, -R10, 1 ;  /* 0x3f8000000a0a7421 */ /* 0x000fc80000010100 */
[----:B------:R-:W-:-:S04]  /*f270*/  FFMA.FTZ R10, R3, R10, 1 ;  /* 0x3f800000030a7423 */ /* 0x000fc8000001000a */
[----:B------:R-:W-:-:S05]  /*f280*/  FMUL.FTZ R3, R13, R10 ;  /* 0x0000000a0d037220 */ /* 0x000fca0000410000 */
[----:B------:R1:W-:Y:S02]  /*f290*/  STL [R1+0xf4], R3 ;  /* 0x0000f40301007387 */ /* 0x0003e40000100800 */
.L_x_2621:
[----:B------:R-:W-:Y:S04]  /*f2a0*/  BSSY B0, `(.L_x_2622) ;  /* 0x0000019000007945 */ /* 0x000fe80003800000 */
[----:B------:R-:W-:Y:S05]  /*f2b0*/  @P3 BRA `(.L_x_2623) ;  /* 0x00000000005c3947 */ /* 0x000fea0003800000 */
[----:B-1-3--:R-:W3:Y:S01]  /*f2c0*/  LDL.LU R15, [R1+0xa0] ;  /* 0x0000a000010f7983 */ /* 0x00aee20000300800 */
[----:B----4-:R-:W-:Y:S01]  /*f2d0*/  MOV R3, UR5 ;  /* 0x0000000500037c02 */ /* 0x010fe20008000f00 */
[----:B------:R-:W-:Y:S02]  /*f2e0*/  ULDC.64 UR14, c[0x0][0x288] ;  /* 0x0000a200000e7ab9 */ /* 0x000fe40000000a00 */
[----:B------:R-:W4:Y:S04]  /*f2f0*/  LDL.LU R13, [R1+0xf0] ;  /* 0x0000f000010d7983 */ /* 0x000f280000300800 */
[----:B--2---:R-:W2:Y:S04]  /*f300*/  LDL.LU R14, [R1+0xd0] ;  /* 0x0000d000010e7983 */ /* 0x004ea80000300800 */
[----:B------:R-:W5:Y:S01]  /*f310*/  LDL.LU R10, [R1+0xf4] ;  /* 0x0000f400010a7983 */ /* 0x000f620000300800 */
[----:B---3--:R-:W-:Y:S01]  /*f320*/  FFMA.FTZ R3, R15, R3, UR13 ;  /* 0x0000000d0f037e23 */ /* 0x008fe20008010003 */
[----:B------:R-:W-:-:S03]  /*f330*/  MOV R15, R7 ;  /* 0x00000007000f7202 */ /* 0x000fc60000000f00 */
[----:B----4-:R-:W-:Y:S01]  /*f340*/  FFMA.FTZ R13, R34, R13, -R3 ;  /* 0x0000000d220d7223 */ /* 0x010fe20000010803 */
[----:B------:R-:W-:-:S05]  /*f350*/  MOV R3, UR5 ;  /* 0x0000000500037c02 */ /* 0x000fca0008000f00 */
[----:B--2---:R-:W-:Y:S01]  /*f360*/  FFMA.FTZ R3, R14, R3, UR13 ;  /* 0x0000000d0e037e23 */ /* 0x004fe20008010003 */
[----:B------:R-:W-:-:S03]  /*f370*/  MOV R14, R4 ;  /* 0x00000004000e7202 */ /* 0x000fc60000000f00 */
[----:B-----5:R-:W-:Y:S01]  /*f380*/  FFMA.FTZ R3, R35, R10, -R3 ;  /* 0x0000000a23037223 */ /* 0x020fe20000010803 */
        /* <DEDUP_REMOVED lines=10> */
.L_x_2623:
[----:B------:R-:W-:Y:S05]  /*f430*/  BSYNC B0 ;  /* 0x0000000000007941 */ /* 0x000fea0003800000 */
.L_x_2622:
[----:B------:R-:W-:Y:S05]  /*f440*/  @!P5 BRA `(.L_x_2624) ;  /* 0x000000000060d947 */ /* 0x000fea0003800000 */
[----:B-1--4-:R-:W4:Y:S04]  /*f450*/  LDL R3, [R1+0xa4] ;  /* 0x0000a40001037983 */ /* 0x012f280000100800 */
[----:B------:R-:W5:Y:S04]  /*f460*/  LDL.LU R11, [R1+0xb8] ;  /* 0x0000b800010b7983 */ /* 0x000f680000300800 */
[----:B--23--:R-:W2:Y:S04]  /*f470*/  LDL R14, [R1+0xd4] ;  /* 0x0000d400010e7983 */ /* 0x00cea80000100800 */
[----:B------:R-:W3:Y:S01]  /*f480*/  LDL.LU R13, [R1+0xbc] ;  /* 0x0000bc00010d7983 */ /* 0x000ee20000300800 */
        /* <DEDUP_REMOVED lines=8> */
[----:B--2---:R-:W-:-:S03]  /*f510*/  FFMA.FTZ R3, R14, R35, R37 ;  /* 0x000000230e037223 */ /* 0x004fc60000010025 */
[----:B------:R-:W-:Y:S01]  /*f520*/  FMUL.FTZ R11, R11, R10 ;  /* 0x0000000a0b0b7220 */ /* 0x000fe20000410000 */
[----:B------:R-:W-:-:S04]  /*f530*/  FMUL.FTZ R10, R3, -1.4426950216293334961 ;  /* 0xbfb8aa3b030a7820 */ /* 0x000fc80000410000 */
[----:B------:R3:W-:Y:S02]  /*f540*/  STL [R1+0xb8], R11 ;  /* 0x0000b80b01007387 */ /* 0x0007e40000100800 */
[----:B------:R-:W1:Y:S02]  /*f550*/  MUFU.EX2 R10, R10 ;  /* 0x0000000a000a7308 */ /* 0x000e640000000800 */
[----:B-1----:R-:W-:-:S06]  /*f560*/  FADD.FTZ R10, R10, 1 ;  /* 0x3f8000000a0a7421 */ /* 0x002fcc0000010000 */
[----:B------:R-:W3:Y:S02]  /*f570*/  MUFU.RCP R10, R10 ;  /* 0x0000000a000a7308 */ /* 0x000ee40000001000 */
[----:B---3--:R-:W-:Y:S01]  /*f580*/  FMUL.FTZ R11, R13, R10 ;  /* 0x0000000a0d0b7220 */ /* 0x008fe20000410000 */
[----:B------:R-:W-:-:S04]  /*f590*/  FADD.FTZ R10, -R10, 1 ;  /* 0x3f8000000a0a7421 */ /* 0x000fc80000010100 */
[----:B------:R-:W-:-:S04]  /*f5a0*/  FFMA.FTZ R10, R3, R10, 1 ;  /* 0x3f800000030a7423 */ /* 0x000fc8000001000a */
[----:B------:R-:W-:-:S05]  /*f5b0*/  FMUL.FTZ R3, R11, R10 ;  /* 0x0000000a0b037220 */ /* 0x000fca0000410000 */
[----:B------:R1:W-:Y:S02]  /*f5c0*/  STL [R1+0xbc], R3 ;  /* 0x0000bc0301007387 */ /* 0x0003e40000100800 */
.L_x_2624:
[----:B------:R-:W-:Y:S04]  /*f5d0*/  BSSY B0, `(.L_x_2625) ;  /* 0x0000019000007945 */ /* 0x000fe80003800000 */
[----:B------:R-:W-:Y:S05]  /*f5e0*/  @P4 BRA `(.L_x_2626) ;  /* 0x00000000005c4947 */ /* 0x000fea0003800000 */
[----:B-123--:R-:W2:Y:S01]  /*f5f0*/  LDL.LU R14, [R1+0xa4] ;  /* 0x0000a400010e7983 */ /* 0x00eea20000300800 */
[----:B----4-:R-:W-:Y:S01]  /*f600*/  MOV R3, UR5 ;  /* 0x0000000500037c02 */ /* 0x010fe20008000f00 */
[----:B------:R-:W-:Y:S02]  /*f610*/  ULDC.64 UR14, c[0x0][0x288] ;  /* 0x0000a200000e7ab9 */ /* 0x000fe40000000a00 */
[----:B------:R-:W3:Y:S04]  /*f620*/  LDL.LU R10, [R1+0xb8] ;  /* 0x0000b800010a7983 */ /* 0x000ee80000300800 */
[----:B------:R-:W4:Y:S04]  /*f630*/  LDL.LU R13, [R1+0xd4] ;  /* 0x0000d400010d7983 */ /* 0x000f280000300800 */
[----:B------:R-:W5:Y:S01]  /*f640*/  LDL.LU R11, [R1+0xbc] ;  /* 0x0000bc00010b7983 */ /* 0x000f620000300800 */
[----:B------:R-:W-:-:S04]  /*f650*/  IMAD R15, R20, UR14, RZ ;  /* 0x0000000e140f7c24 */ /* 0x000fc8000f8e02ff */
[----:B------:R-:W-:Y:S02]  /*f660*/  IMAD R15, R12, UR15, R15 ;  /* 0x0000000f0c0f7c24 */ /* 0x000fe4000f8e020f */
[----:B--2---:R-:W-:-:S04]  /*f670*/  FFMA.FTZ R3, R14, R3, UR13 ;  /* 0x0000000d0e037e23 */ /* 0x004fc80008010003 */
[----:B---3--:R-:W-:Y:S01]  /*f680*/  FFMA.FTZ R3, R34, R10, -R3 ;  /* 0x0000000a22037223 */ /* 0x008fe20000010803 */
[----:B------:R-:W-:-:S05]  /*f690*/  MOV R10, UR5 ;  /* 0x00000005000a7c02 */ /* 0x000fca0008000f00 */
[----:B----4-:R-:W-:-:S04]  /*f6a0*/  FFMA.FTZ R10, R13, R10, UR13 ;  /* 0x0000000d0d0a7e23 */ /* 0x010fc8000801000a */
[----:B-----5:R-:W-:Y:S01]  /*f6b0*/  FFMA.FTZ R14, R35, R11, -R10 ;  /* 0x0000000b230e7223 */ /* 0x020fe2000001080a */
        /* <DEDUP_REMOVED lines=10> */
.L_x_2626:
[----:B------:R-:W-:Y:S05]  /*f760*/  BSYNC B0 ;  /* 0x0000000000007941 */ /* 0x000fea0003800000 */
.L_x_2625:
[----:B------:R1:W5:Y:S04]  /*f770*/  LDL R27, [R1+0xec] ;  /* 0x0000ec00011b7983 */ /* 0x0003680000100800 */
[----:B0-----:R0:W5:Y:S04]  /*f780*/  LDL R24, [R1+0x100] ;  /* 0x0001000001187983 */ /* 0x0011680000100800 */
[----:B------:R0:W5:Y:S04]  /*f790*/  LDL R26, [R1+0x1bc] ;  /* 0x0001bc00011a7983 */ /* 0x0001680000100800 */
[----:B------:R0:W5:Y:S01]  /*f7a0*/  LDL R25, [R1+0x104] ;  /* 0x0001040001197983 */ /* 0x0001620000100800 */
[----:B-1--4-:R-:W-:-:S02]  /*f7b0*/  IADD3 R3, R2, 0x98, RZ ;  /* 0x0000009802037810 */ /* 0x012fc40007ffe0ff */
        /* <DEDUP_REMOVED lines=9> */
[----:B------:R-:W-:Y:S02]  /*f850*/  SHF.R.S32.HI R12, RZ, 0x1f, R3 ;  /* 0x0000001fff0c7819 */ /* 0x000fe40000011403 */
[----:B------:R-:W-:Y:S02]  /*f860*/  SHF.R.S32.HI R13, RZ, 0x1f, R10 ;  /* 0x0000001fff0d7819 */ /* 0x000fe4000001140a */
[----:B--23--:R-:W-:-:S02]  /*f870*/  SHF.R.S32.HI R14, RZ, 0x1f, R11 ;  /* 0x0000001fff0e7819 */ /* 0x00cfc4000001140b */
        /* <DEDUP_REMOVED lines=12> */
[----:B0-----:R-:W-:Y:S08]  /*f940*/  @!P5 BRA `(.L_x_2627) ;  /* 0x000000000050d947 */ /* 0x001ff00003800000 */
        /* <DEDUP_REMOVED lines=20> */
.L_x_2627:
[----:B------:R-:W-:Y:S04]  /*fa90*/  BSSY B0, `(.L_x_2628) ;  /* 0x0000015000007945 */ /* 0x000fe80003800000 */
[----:B------:R-:W-:Y:S05]  /*faa0*/  @P6 BRA `(.L_x_2629) ;  /* 0x00000000004c6947 */ /* 0x000fea0003800000 */
[----:B------:R-:W-:Y:S01]  /*fab0*/  MOV R18, UR5 ;  /* 0x0000000500127c02 */ /* 0x000fe20008000f00 */
[----:B------:R-:W-:Y:S01]  /*fac0*/  ULDC.64 UR14, c[0x0][0x288] ;  /* 0x0000a200000e7ab9 */ /* 0x000fe20000000a00 */
[----:B------:R-:W-:Y:S01]  /*fad0*/  MOV R19, R7 ;  /* 0x0000000700137202 */ /* 0x000fe20000000f00 */
[----:B------:R-:W-:Y:S02]  /*fae0*/  IMAD R17, R17, UR14, RZ ;  /* 0x0000000e11117c24 */ /* 0x000fe4000f8e02ff */
[----:B-----5:R-:W-:Y:S02]  /*faf0*/  FFMA.FTZ R18, R27, R18, UR13 ;  /* 0x0000000d1b127e23 */ /* 0x020fe40008010012 */
        /* <DEDUP_REMOVED lines=14> */
.L_x_2629:
[----:B------:R-:W-:Y:S05]  /*fbe0*/  BSYNC B0 ;  /* 0x0000000000007941 */ /* 0x000fea0003800000 */
.L_x_2628:
[----:B------:R-:W-:Y:S05]  /*fbf0*/  @!P5 BRA `(.L_x_2630) ;  /* 0x000000000060d947 */ /* 0x000fea0003800000 */
[----:B-1----:R-:W2:Y:S04]  /*fc00*/  LDL R16, [R1+0x108] ;  /* 0x0001080001107983 */ /* 0x002ea80000100800 */
[----:B0----5:R-:W3:Y:S04]  /*fc10*/  LDL.LU R24, [R1+0x110] ;  /* 0x0001100001187983 */ /* 0x021ee80000300800 */
[----:B------:R-:W4:Y:S04]  /*fc20*/  LDL R23, [R1+0x120] ;  /* 0x0001200001177983 */ /* 0x000f280000100800 */
        /* <DEDUP_REMOVED lines=21> */
.L_x_2630:
        /* <DEDUP_REMOVED lines=8> */
[----:B---3--:R-:W-:-:S04]  /*fe00*/  FFMA.FTZ R16, R23, R16, UR13 ;  /* 0x0000000d17107e23 */ /* 0x008fc80008010010 */
[----:B0----5:R-:W-:Y:S01]  /*fe10*/  FFMA.FTZ R24, R34, R19, -R16 ;  /* 0x0000001322187223 */ /* 0x021fe20000010810 */
[----:B------:R-:W-:Y:S02]  /*fe20*/  MOV R16, UR5 ;  /* 0x0000000500107c02 */ /* 0x000fe40008000f00 */
[----:B------:R-:W-:-:S03]  /*fe30*/  MOV R19, R7 ;  /* 0x0000000700137202 */ /* 0x000fc60000000f00 */
[----:B--2---:R-:W-:Y:S01]  /*fe40*/  FFMA.FTZ R16, R18, R16, UR13 ;  /* 0x0000000d12107e23 */ /* 0x004fe20008010010 */
[----:B------:R-:W-:-:S03]  /*fe50*/  MOV R18, R4 ;  /* 0x0000000400127202 */ /* 0x000fc60000000f00 */
[----:B----4-:R-:W-:Y:S01]  /*fe60*/  FFMA.FTZ R23, R35, R17, -R16 ;  /* 0x0000001123177223 */ /* 0x010fe20000010810 */
        /* <DEDUP_REMOVED lines=10> */
.L_x_2632:
[----:B------:R-:W-:Y:S05]  /*ff10*/  BSYNC B0 ;  /* 0x0000000000007941 */ /* 0x000fea0003800000 */
.L_x_2631:
[----:B------:R-:W-:Y:S05]  /*ff20*/  @!P5 BRA `(.L_x_2633) ;  /* 0x000000000060d947 */ /* 0x000fea0003800000 */
[----:B-123--:R-:W2:Y:S04]  /*ff30*/  LDL R16, [R1+0x10c] ;  /* 0x00010c0001107983 */ /* 0x00eea80000100800 */
[----:B------:R-:W3:Y:S04]  /*ff40*/  LDL.LU R22, [R1+0x128] ;  /* 0x0001280001167983 */ /* 0x000ee80000300800 */
[----:B------:R-:W4:Y:S04]  /*ff50*/  LDL R21, [R1+0x124] ;  /* 0x0001240001157983 */ /* 0x000f280000100800 */
[----:B------:R-:W4:Y:S01]  /*ff60*/  LDL.LU R19, [R1+0x12c] ;  /* 0x00012c0001137983 */ /* 0x000f220000300800 */
[----:B--2---:R-:W-:-:S04]  /*ff70*/  FFMA.FTZ R17, R16, R34, R36 ;  /* 0x0000002210117223 */ /* 0x004fc80000010024 */
[----:B------:R-:W-:-:S06]  /*ff80*/  FMUL.FTZ R16, R17, -1.4426950216293334961 ;  /* 0xbfb8aa3b11107820 */ /* 0x000fcc0000410000 */
[----:B------:R-:W1:Y:S02]  /*ff90*/  MUFU.EX2 R16, R16 ;  /* 0x0000001000107308 */ /* 0x000e640000000800 */
[----:B-1----:R-:W-:-:S06]  /*ffa0*/  FADD.FTZ R16, R16, 1 ;  /* 0x3f80000010107421 */ /* 0x002fcc0000010000 */
        /* <DEDUP_REMOVED lines=8> */
[----:B------:R-:W2:Y:S02]  /*10030*/  MUFU.EX2 R16, R16 ;  /* 0x0000001000107308 */ /* 0x000ea40000000800 */
[----:B--2---:R-:W-:-:S06]  /*10040*/  FADD.FTZ R16, R16, 1 ;  /* 0x3f80000010107421 */ /* 0x004fcc0000010000 */
[----:B-1----:R-:W1:Y:S02]  /*10050*/  MUFU.RCP R18, R16 ;  /* 0x0000001000127308 */ /* 0x002e640000001000 */
[----:B-1----:R-:W-:Y:S01]  /*10060*/  FMUL.FTZ R16, R19, R18 ;  /* 0x0000001213107220 */ /* 0x002fe20000410000 */
[----:B------:R-:W-:-:S04]  /*10070*/  FADD.FTZ R18, -R18, 1 ;  /* 0x3f80000012127421 */ /* 0x000fc80000010100 */
[----:B------:R-:W-:-:S04]  /*10080*/  FFMA.FTZ R18, R17, R18, 1 ;  /* 0x3f80000011127423 */ /* 0x000fc80000010012 */
[----:B------:R-:W-:-:S05]  /*10090*/  FMUL.FTZ R16, R16, R18 ;  /* 0x0000001210107220 */ /* 0x000fca0000410000 */
[----:B------:R4:W-:Y:S02]  /*100a0*/  STL [R1+0x12c], R16 ;  /* 0x00012c1001007387 */ /* 0x0009e40000100800 */
.L_x_2633:
[----:B------:R-:W-:Y:S04]  /*100b0*/  BSSY B0, `(.L_x_2634) ;  /* 0x0000019000007945 */ /* 0x000fe80003800000 */
[----:B------:R-:W-:Y:S05]  /*100c0*/  @P2 BRA `(.L_x_2635) ;  /* 0x00000000005c2947 */ /* 0x000fea0003800000 */
[----:B------:R-:W2:Y:S02]  /*100d0*/  LDL.LU R21, [R1+0x10c] ;  /* 0x00010c0001157983 */ /* 0x000ea40000300800 */
[----:B-1234-:R-:W-:Y:S01]  /*100e0*/  MOV R16, UR5 ;  /* 0x0000000500107c02 */ /* 0x01efe20008000f00 */
[----:B------:R-:W-:Y:S01]  /*100f0*/  ULDC.64 UR14, c[0x0][0x288] ;  /* 0x0000a200000e7ab9 */ /* 0x000fe20000000a00 */
[----:B------:R-:W2:Y:S04]  /*10100*/  LDL.LU R19, [R1+0x128] ;  /* 0x0001280001137983 */ /* 0x000ea80000300800 */
[----:B------:R-:W3:Y:S04]  /*10110*/  LDL.LU R18, [R1+0x124] ;  /* 0x0001240001127983 */ /* 0x000ee80000300800 */
[----:B------:R-:W4:Y:S01]  /*10120*/  LDL.LU R17, [R1+0x12c] ;  /* 0x00012c0001117983 */ /* 0x000f220000300800 */
[----:B------:R-:W-:-:S04]  /*10130*/  IMAD R12, R12, UR14, RZ ;  /* 0x0000000e0c0c7c24 */ /* 0x000fc8000f8e02ff */
[----:B------:R-:W-:Y:S02]  /*10140*/  IMAD R12, R3, UR15, R12 ;  /* 0x0000000f030c7c24 */ /* 0x000fe4000f8e020c */
[----:B------:R-:W-:-:S04]  /*10150*/  FFMA.FTZ R16, R21, R16, UR13 ;  /* 0x0000000d15107e23 */ /* 0x000fc80008010010 */
[----:B--2---:R-:W-:Y:S01]  /*10160*/  FFMA.FTZ R22, R34, R19, -R16 ;  /* 0x0000001322167223 */ /* 0x004fe20000010810 */
[----:B------:R-:W-:-:S05]  /*10170*/  MOV R16, UR5 ;  /* 0x0000000500107c02 */ /* 0x000fca0008000f00 */
[----:B---3--:R-:W-:-:S04]  /*10180*/  FFMA.FTZ R16, R18, R16, UR13 ;  /* 0x0000000d12107e23 */ /* 0x008fc80008010010 */
        /* <DEDUP_REMOVED lines=11> */
.L_x_2635:
[----:B------:R-:W-:Y:S05]  /*10240*/  BSYNC B0 ;  /* 0x0000000000007941 */ /* 0x000fea0003800000 */
.L_x_2634:
[----:B------:R-:W-:Y:S05]  /*10250*/  @!P5 BRA `(.L_x_2636) ;  /* 0x000000000060d947 */ /* 0x000fea0003800000 */
[----:B------:R-:W2:Y:S04]  /*10260*/  LDL R3, [R1+0x144] ;  /* 0x0001440001037983 */ /* 0x000ea80000100800 */
[----:B-1-3--:R-:W3:Y:S04]  /*10270*/  LDL.LU R19, [R1+0x148] ;  /* 0x0001480001137983 */ /* 0x00aee80000300800 */
[----:B------:R-:W3:Y:S04]  /*10280*/  LDL R18, [R1+0x140] ;  /* 0x0001400001127983 */ /* 0x000ee80000100800 */
[----:B------:R-:W3:Y:S01]  /*10290*/  LDL.LU R17, [R1+0x14c] ;  /* 0x00014c0001117983 */ /* 0x000ee20000300800 */
[----:B--2---:R-:W-:-:S04]  /*102a0*/  FFMA.FTZ R12, R3, R34, R36 ;  /* 0x00000022030c7223 */ /* 0x004fc80000010024 */
[----:B------:R-:W-:-:S06]  /*102b0*/  FMUL.FTZ R3, R12, -1.4426950216293334961 ;  /* 0xbfb8aa3b0c037820 */ /* 0x000fcc0000410000 */
[----:B------:R-:W1:Y:S02]  /*102c0*/  MUFU.EX2 R3, R3 ;  /* 0x0000000300037308 */ /* 0x000e640000000800 */
[----:B-1----:R-:W-:-:S06]  /*102d0*/  FADD.FTZ R3, R3, 1 ;  /* 0x3f80000003037421 */ /* 0x002fcc0000010000 */
[----:B----4-:R-:W3:Y:S02]  /*102e0*/  MUFU.RCP R16, R3 ;  /* 0x0000000300107308 */ /* 0x010ee40000001000 */
[----:B---3--:R-:W-:Y:S01]  /*102f0*/  FMUL.FTZ R3, R19, R16 ;  /* 0x0000001013037220 */ /* 0x008fe20000410000 */
[----:B------:R-:W-:-:S04]  /*10300*/  FADD.FTZ R16, -R16, 1 ;  /* 0x3f80000010107421 */ /* 0x000fc80000010100 */
[----:B------:R-:W-:Y:S01]  /*10310*/  FFMA.FTZ R16, R12, R16, 1 ;  /* 0x3f8000000c107423 */ /* 0x000fe20000010010 */
[----:B------:R-:W-:-:S03]  /*10320*/  FFMA.FTZ R12, R18, R35, R37 ;  /* 0x00000023120c7223 */ /* 0x000fc60000010025 */
        /* <DEDUP_REMOVED lines=11> */
.L_x_2636:
[----:B------:R-:W-:Y:S04]  /*103e0*/  BSSY B0, `(.L_x_2637) ;  /* 0x0000019000007945 */ /* 0x000fe80003800000 */
[----:B------:R-:W-:Y:S05]  /*103f0*/  @P3 BRA `(.L_x_2638) ;  /* 0x00000000005c3947 */ /* 0x000fea0003800000 */
[----:B-1234-:R-:W2:Y:S01]  /*10400*/  LDL.LU R16, [R1+0x144] ;  /* 0x0001440001107983 */ /* 0x01eea20000300800 */
[----:B------:R-:W-:-:S03]  /*10410*/  ULDC.64 UR14, c[0x0][0x288] ;  /* 0x0000a200000e7ab9 */ /* 0x000fc60000000a00 */
[----:B------:R-:W3:Y:S04]  /*10420*/  LDL.LU R12, [R1+0x140] ;  /* 0x00014000010c7983 */ /* 0x000ee80000300800 */
[----:B------:R-:W4:Y:S04]  /*10430*/  LDL.LU R22, [R1+0x148] ;  /* 0x0001480001167983 */ /* 0x000f280000300800 */
[----:B------:R-:W4:Y:S01]  /*10440*/  LDL.LU R21, [R1+0x14c] ;  /* 0x00014c0001157983 */ /* 0x000f220000300800 */
[----:B------:R-:W-:Y:S01]  /*10450*/  MOV R18, UR5 ;  /* 0x0000000500127c02 */ /* 0x000fe20008000f00 */
[----:B------:R-:W-:Y:S01]  /*10460*/  IMAD R3, R13, UR14, RZ ;  /* 0x0000000e0d037c24 */ /* 0x000fe2000f8e02ff */
[----:B------:R-:W-:-:S02]  /*10470*/  MOV R19, UR5 ;  /* 0x0000000500137c02 */ /* 0x000fc40008000f00 */
[----:B------:R-:W-:Y:S01]  /*10480*/  MOV R13, R7 ;  /* 0x00000007000d7202 */ /* 0x000fe20000000f00 */
[----:B------:R-:W-:Y:S02]  /*10490*/  IMAD R3, R10, UR15, R3 ;  /* 0x0000000f0a037c24 */ /* 0x000fe4000f8e0203 */
[----:B--2---:R-:W-:Y:S01]  /*104a0*/  FFMA.FTZ R19, R16, R19, UR13 ;  /* 0x0000000d10137e23 */ /* 0x004fe20008010013 */
[----:B---3--:R-:W-:Y:S01]  /*104b0*/  FFMA.FTZ R18, R12, R18, UR13 ;  /* 0x0000000d0c127e23 */ /* 0x008fe20008010012 */
[----:B------:R-:W-:Y:S02]  /*104c0*/  MOV R12, R4 ;  /* 0x00000004000c7202 */ /* 0x000fe40000000f00 */
[----:B----4-:R-:W-:-:S03]  /*104d0*/  FFMA.FTZ R19, R34, R22, -R19 ;  /* 0x0000001622137223 */ /* 0x010fc60000010813 */
[----:B------:R-:W-:Y:S01]  /*104e0*/  IMAD.WIDE.U32 R16, R10, UR14, R12 ;  /* 0x0000000e0a107c25 */ /* 0x000fe2000f8e000c */
[----:B------:R-:W-:-:S03]  /*104f0*/  ULDC.64 UR14, c[0x0][0x210] ;  /* 0x00008400000e7ab9 */ /* 0x000fc60000000a00 */
[----:B------:R-:W-:Y:S01]  /*10500*/  FFMA.FTZ R18, R35, R21, -R18 ;  /* 0x0000001523127223 */ /* 0x000fe20000010812 */
[----:B------:R-:W-:-:S03]  /*10510*/  IADD3 R3, R17, R3, RZ ;  /* 0x0000000311037210 */ /* 0x000fc60007ffe0ff */
[----:B------:R-:W-:Y:S01]  /*10520*/  FMUL.FTZ R17, R18, UR26 ;  /* 0x0000001a12117c20 */ /* 0x000fe20008410000 */
[----:B------:R-:W-:-:S04]  /*10530*/  LEA R12, P0, R16, UR14, 0x2 ;  /* 0x0000000e100c7c11 */ /* 0x000fc8000f8010ff */
[----:B------:R-:W-:Y:S01]  /*10540*/  LEA.HI.X R13, R16, UR15, R3, 0x2, P0 ;  /* 0x0000000f100d7c11 */ /* 0x000fe200080f1403 */
[----:B------:R-:W-:-:S05]  /*10550*/  FMUL.FTZ R16, R19, UR26 ;  /* 0x0000001a13107c20 */ /* 0x000fca0008410000 */
[----:B------:R1:W-:Y:S03]  /*10560*/  STG.E.64 desc[UR22][R12.64], R16 ;  /* 0x000000100c007986 */ /* 0x0003e6000c101b16 */
.L_x_2638:
[----:B------:R-:W-:Y:S05]  /*10570*/  BSYNC B0 ;  /* 0x0000000000007941 */ /* 0x000fea0003800000 */
.L_x_2637:
[----:B------:R-:W-:Y:S05]  /*10580*/  @!P5 BRA `(.L_x_2639) ;  /* 0x000000000060d947 */ /* 0x000fea0003800000 */
[----:B------:R-:W2:Y:S04]  /*10590*/  LDL R10, [R1+0x150] ;  /* 0x00015000010a7983 */ /* 0x000ea80000100800 */
[----:B-1----:R-:W2:Y:S04]  /*105a0*/  LDL R3, [R1+0x154] ;  /* 0x0001540001037983 */ /* 0x002ea80000100800 */
[----:B--234-:R-:W2:Y:S04]  /*105b0*/  LDL.LU R16, [R1+0x130] ;  /* 0x0001300001107983 */ /* 0x01cea80000300800 */
[----:B------:R-:W3:Y:S01]  /*105c0*/  LDL.LU R17, [R1+0x134] ;  /* 0x0001340001117983 */ /* 0x000ee20000300800 */
[----:B------:R-:W-:Y:S01]  /*105d0*/  FFMA.FTZ R12, R10, R34, R36 ;  /* 0x000000220a0c7223 */ /* 0x000fe20000010024 */
[----:B------:R-:W-:-:S03]  /*105e0*/  FFMA.FTZ R10, R3, R35, R37 ;  /* 0x00000023030a7223 */ /* 0x000fc60000010025 */
[----:B------:R-:W-:Y:S01]  /*105f0*/  FMUL.FTZ R13, R12, -1.4426950216293334961 ;  /* 0xbfb8aa3b0c0d7820 */ /* 0x000fe20000410000 */
[----:B------:R-:W-:-:S05]  /*10600*/  FMUL.FTZ R3, R10, -1.4426950216293334961 ;  /* 0xbfb8aa3b0a037820 */ /* 0x000fca0000410000 */
[----:B------:R-:W1:Y:S08]  /*10610*/  MUFU.EX2 R13, R13 ;  /* 0x0000000d000d7308 */ /* 0x000e700000000800 */
[----:B------:R-:W4:Y:S01]  /*10620*/  MUFU.EX2 R3, R3 ;  /* 0x0000000300037308 */ /* 0x000f220000000800 */
[----:B-1----:R-:W-:-:S07]  /*10630*/  FADD.FTZ R13, R13, 1 ;  /* 0x3f8000000d0d7421 */ /* 0x002fce0000010000 */
[----:B------:R-:W2:Y:S01]  /*10640*/  MUFU.RCP R13, R13 ;  /* 0x0000000d000d7308 */ /* 0x000ea20000001000 */
[----:B----4-:R-:W-:-:S07]  /*10650*/  FADD.FTZ R3, R3, 1 ;  /* 0x3f80000003037421 */ /* 0x010fce0000010000 */
[----:B------:R-:W3:Y:S01]  /*10660*/  MUFU.RCP R3, R3 ;  /* 0x0000000300037308 */ /* 0x000ee20000001000 */
[----:B--2---:R-:W-:Y:S01]  /*10670*/  FMUL.FTZ R16, R16, R13 ;  /* 0x0000000d10107220 */ /* 0x004fe20000410000 */
[----:B------:R-:W-:-:S04]  /*10680*/  FADD.FTZ R13, -R13, 1 ;  /* 0x3f8000000d0d7421 */ /* 0x000fc80000010100 */
[----:B------:R-:W-:Y:S01]  /*10690*/  FFMA.FTZ R13, R12, R13, 1 ;  /* 0x3f8000000c0d7423 */ /* 0x000fe2000001000d */
[----:B---3--:R-:W-:Y:S01]  /*106a0*/  FMUL.FTZ R17, R17, R3 ;  /* 0x0000000311117220 */ /* 0x008fe20000410000 */
[----:B------:R-:W-:-:S04]  /*106b0*/  FADD.FTZ R3, -R3, 1 ;  /* 0x3f80000003037421 */ /* 0x000fc80000010100 */
[----:B------:R-:W-:Y:S01]  /*106c0*/  FFMA.FTZ R3, R10, R3, 1 ;  /* 0x3f8000000a037423 */ /* 0x000fe20000010003 */
[----:B------:R-:W-:-:S03]  /*106d0*/  FMUL.FTZ R10, R16, R13 ;  /* 0x0000000d100a7220 */ /* 0x000fc60000410000 */
[----:B------:R-:W-:-:S05]  /*106e0*/  FMUL.FTZ R3, R17, R3 ;  /* 0x0000000311037220 */ /* 0x000fca0000410000 */
[----:B------:R1:W-:Y:S04]  /*106f0*/  STL [R1+0x134], R3 ;  /* 0x0001340301007387 */ /* 0x0003e80000100800 */
[----:B------:R1:W-:Y:S02]  /*10700*/  STL [R1+0x130], R10 ;  /* 0x0001300a01007387 */ /* 0x0003e40000100800 */
.L_x_2639:
[----:B------:R-:W-:Y:S04]  /*10710*/  BSSY B0, `(.L_x_2640) ;  /* 0x0000019000007945 */ /* 0x000fe80003800000 */
[----:B------:R-:W-:Y:S05]  /*10720*/  @P4 BRA `(.L_x_2641) ;  /* 0x00000000005c4947 */ /* 0x000fea0003800000 */
[----:B-1----:R-:W2:Y:S01]  /*10730*/  LDL.LU R12, [R1+0x150] ;  /* 0x00015000010c7983 */ /* 0x002ea20000300800 */
[----:B------:R-:W-:Y:S01]  /*10740*/  MOV R10, UR5 ;  /* 0x00000005000a7c02 */ /* 0x000fe20008000f00 */
[----:B------:R-:W-:Y:S02]  /*10750*/  ULDC.64 UR14, c[0x0][0x288] ;  /* 0x0000a200000e7ab9 */ /* 0x000fe40000000a00 */
[----:B---3--:R-:W3:Y:S04]  /*10760*/  LDL.LU R18, [R1+0x154] ;  /* 0x0001540001127983 */ /* 0x008ee80000300800 */
[----:B--2-4-:R-:W2:Y:S04]  /*10770*/  LDL.LU R16, [R1+0x130] ;  /* 0x0001300001107983 */ /* 0x014ea80000300800 */
[----:B------:R-:W4:Y:S01]  /*10780*/  LDL.LU R17, [R1+0x134] ;  /* 0x0001340001117983 */ /* 0x000f220000300800 */
[----:B------:R-:W-:Y:S01]  /*10790*/  MOV R13, R7 ;  /* 0x00000007000d7202 */ /* 0x000fe20000000f00 */
[----:B------:R-:W-:Y:S01]  /*107a0*/  IMAD R14, R14, UR14, RZ ;  /* 0x0000000e0e0e7c24 */ /* 0x000fe2000f8e02ff */
[----:B------:R-:W-:-:S03]  /*107b0*/  MOV R3, UR5 ;  /* 0x0000000500037c02 */ /* 0x000fc60008000f00 */
[----:B------:R-:W-:Y:S02]  /*107c0*/  IMAD R14, R11, UR15, R14 ;  /* 0x0000000f0b0e7c24 */ /* 0x000fe4000f8e020e */
[----:B------:R-:W-:Y:S01]  /*107d0*/  FFMA.FTZ R10, R12, R10, UR13 ;  /* 0x0000000d0c0a7e23 */ /* 0x000fe2000801000a */
[----:B------:R-:W-:Y:S01]  /*107e0*/  MOV R12, R4 ;  /* 0x00000004000c7202 */ /* 0x000fe20000000f00 */
[----:B---3--:R-:W-:-:S04]  /*107f0*/  FFMA.FTZ R3, R18, R3, UR13 ;  /* 0x0000000d12037e23 */ /* 0x008fc80008010003 */
[----:B------:R-:W-:Y:S01]  /*10800*/  IMAD.WIDE.U32 R12, R11, UR14, R12 ;  /* 0x0000000e0b0c7c25 */ /* 0x000fe2000f8e000c */
[----:B------:R-:W-:-:S03]  /*10810*/  ULDC.64 UR14, c[0x0][0x210] ;  /* 0x00008400000e7ab9 */ /* 0x000fc60000000a00 */
[----:B--2---:R-:W-:Y:S01]  /*10820*/  FFMA.FTZ R16, R34, R16, -R10 ;  /* 0x0000001022107223 */ /* 0x004fe2000001080a */
[----:B------:R-:W-:Y:S01]  /*10830*/  LEA R10, P0, R12, UR14, 0x2 ;  /* 0x0000000e0c0a7c11 */ /* 0x000fe2000f8010ff */
[----:B----4-:R-:W-:Y:S01]  /*10840*/  FFMA.FTZ R3, R35, R17, -R3 ;  /* 0x0000001123037223 */ /* 0x010fe20000010803 */
[----:B------:R-:W-:Y:S01]  /*10850*/  IADD3 R14, R13, R14, RZ ;  /* 0x0000000e0d0e7210 */ /* 0x000fe20007ffe0ff */
[----:B------:R-:W-:Y:S02]  /*10860*/  FMUL.FTZ R16, R16, UR26 ;  /* 0x0000001a10107c20 */ /* 0x000fe40008410000 */
[----:B------:R-:W-:Y:S01]  /*10870*/  FMUL.FTZ R17, R3, UR26 ;  /* 0x0000001a03117c20 */ /* 0x000fe20008410000 */
[----:B------:R-:W-:-:S05]  /*10880*/  LEA.HI.X R11, R12, UR15, R14, 0x2, P0 ;  /* 0x0000000f0c0b7c11 */ /* 0x000fca00080f140e */
[----:B------:R1:W-:Y:S02]  /*10890*/  STG.E.64 desc[UR22][R10.64], R16 ;  /* 0x000000100a007986 */ /* 0x0003e4000c101b16 */
.L_x_2641:
[----:B------:R-:W-:Y:S05]  /*108a0*/  BSYNC B0 ;  /* 0x0000000000007941 */ /* 0x000fea0003800000 */
.L_x_2640:
[----:B------:R0:W5:Y:S04]  /*108b0*/  LDL R29, [R1+0xfc] ;  /* 0x0000fc00011d7983 */ /* 0x0001680000100800 */
[----:B------:R0:W5:Y:S04]  /*108c0*/  LDL R28, [R1+0x1a8] ;  /* 0x0001a800011c7983 */ /* 0x0001680000100800 */
[----:B-----5:R2:W5:Y:S04]  /*108d0*/  LDL R27, [R1+0x88] ;  /* 0x00008800011b7983 */ /* 0x0205680000100800 */
[----:B0-----:R2:W5:Y:S01]  /*108e0*/  LDL R25, [R1+0x8c] ;  /* 0x00008c0001197983 */ /* 0x0015620000100800 */
[----:B-1----:R-:W-:-:S02]  /*108f0*/  IADD3 R3, R2, 0xc0, RZ ;  /* 0x000000c002037810 */ /* 0x002fc40007ffe0ff */
[C---:B------:R-:W-:Y:S02]  /*10900*/  IADD3 R10, R2.reuse, 0xc8, RZ ;  /* 0x000000c8020a7810 */ /* 0x040fe40007ffe0ff */
[C---:B------:R-:W-:Y:S02]  /*10910*/  IADD3 R11, R2.reuse, 0xd0, RZ ;  /* 0x000000d0020b7810 */ /* 0x040fe40007ffe0ff */
[C---:B------:R-:W-:Y:S02]  /*10920*/  IADD3 R30, R2.reuse, 0xb0, RZ ;  /* 0x000000b0021e7810 */ /* 0x040fe40007ffe0ff */
[C---:B------:R-:W-:Y:S02]  /*10930*/  IADD3 R22, R2.reuse, 0xd0, RZ ;  /* 0x000000d002167810 */ /* 0x040fe40007ffe0ff */
[C---:B------:R-:W-:Y:S02]  /*10940*/  IADD3 R23, R2.reuse, 0xc8, RZ ;  /* 0x000000c802177810 */ /* 0x040fe40007ffe0ff */
[----:B------:R-:W-:-:S02]  /*10950*/  IADD3 R24, R2, 0xc0, RZ ;  /* 0x000000c002187810 */ /* 0x000fc40007ffe0ff */
[----:B------:R-:W-:Y:S02]  /*10960*/  IADD3 R26, R2, 0xb8, RZ ;  /* 0x000000b8021a7810 */ /* 0x000fe40007ffe0ff */
[----:B------:R-:W-:Y:S02]  /*10970*/  ISETP.GE.U32.AND P6, PT, R15, UR6, PT ;  /* 0x000000060f007c0c */ /* 0x000fe4000bfc6070 */
[----:B------:R-:W-:Y:S02]  /*10980*/  ISETP.GE.U32.AND P0, PT, R20, UR6, PT ;  /* 0x0000000614007c0c */ /* 0x000fe4000bf06070 */
[----:B------:R-:W-:Y:S02]  /*10990*/  SHF.R.S32.HI R30, RZ, 0x1f, R30 ;  /* 0x0000001fff1e7819 */ /* 0x000fe4000001141e */
[----:B------:R-:W-:Y:S02]  /*109a0*/  ISETP.GE.U32.AND P2, PT, R3, UR6, PT ;  /* 0x0000000603007c0c */ /* 0x000fe4000bf46070 */
[----:B------:R-:W-:-:S02]  /*109b0*/  ISETP.GE.U32.AND P3, PT, R10, UR6, PT ;  /* 0x000000060a007c0c */ /* 0x000fc4000bf66070 */
[----:B------:R-:W-:Y:S02]  /*109c0*/  ISETP.GE.U32.AND P4, PT, R11, UR6, PT ;  /* 0x000000060b007c0c */ /* 0x000fe4000bf86070 */
[----:B------:R-:W-:Y:S02]  /*109d0*/  SHF.R.S32.HI R26, RZ, 0x1f, R26 ;  /* 0x0000001fff1a7819 */ /* 0x000fe4000001141a */
[----:B------:R-:W-:Y:S02]  /*109e0*/  SHF.R.S32.HI R24, RZ, 0x1f, R24 ;  /* 0x0000001fff187819 */ /* 0x000fe40000011418 */
[----:B------:R-:W-:Y:S02]  /*109f0*/  SHF.R.S32.HI R23, RZ, 0x1f, R23 ;  /* 0x0000001fff177819 */ /* 0x000fe40000011417 */
[----:B------:R-:W-:Y:S02]  /*10a00*/  SHF.R.S32.HI R22, RZ, 0x1f, R22 ;  /* 0x0000001fff167819 */ /* 0x000fe40000011416 */
[----:B------:R-:W-:-:S02]  /*10a10*/  ISETP.GE.AND.EX P6, PT, R30, UR7, PT, P6 ;  /* 0x000000071e007c0c */ /* 0x000fc4000bfc6360 */
[----:B------:R-:W-:Y:S02]  /*10a20*/  ISETP.GE.AND.EX P0, PT, R26, UR7, PT, P0 ;  /* 0x000000071a007c0c */ /* 0x000fe4000bf06300 */
[----:B------:R-:W-:Y:S02]  /*10a30*/  ISETP.GE.AND.EX P2, PT, R24, UR7, PT, P2 ;  /* 0x0000000718007c0c */ /* 0x000fe4000bf46320 */
[----:B------:R-:W-:Y:S02]  /*10a40*/  ISETP.GE.AND.EX P3, PT, R23, UR7, PT, P3 ;  /* 0x0000000717007c0c */ /* 0x000fe4000bf66330 */
[----:B------:R-:W-:Y:S02]  /*10a50*/  ISETP.GE.AND.EX P4, PT, R22, UR7, PT, P4 ;  /* 0x0000000716007c0c */ /* 0x000fe4000bf86340 */
[C---:B------:R-:W-:Y:S02]  /*10a60*/  ISETP.GT.U32.OR P6, PT, R0.reuse, 0x27f, P6 ;  /* 0x0000027f0000780c */ /* 0x040fe400037c4470 */
[----:B------:R-:W-:-:S02]  /*10a70*/  ISETP.GT.U32.OR P0, PT, R0, 0x27f, P0 ;  /* 0x0000027f0000780c */ /* 0x000fc40000704470 */
[C---:B------:R-:W-:Y:S02]  /*10a80*/  ISETP.GT.U32.OR P2, PT, R0.reuse, 0x27f, P2 ;  /* 0x0000027f0000780c */ /* 0x040fe40001744470 */
[C---:B------:R-:W-:Y:S02]  /*10a90*/  ISETP.GT.U32.OR P3, PT, R0.reuse, 0x27f, P3 ;  /* 0x0000027f0000780c */ /* 0x040fe40001f64470 */
[----:B------:R-:W-:Y:S02]  /*10aa0*/  ISETP.GT.U32.OR P4, PT, R0, 0x27f, P4 ;  /* 0x0000027f0000780c */ /* 0x000fe40002784470 */
[C---:B---3--:R-:W-:Y:S02]  /*10ab0*/  IADD3 R18, R2.reuse, 0xd8, RZ ;  /* 0x000000d802127810 */ /* 0x048fe40007ffe0ff */
[----:B------:R-:W-:Y:S01]  /*10ac0*/  IADD3 R19, R2, 0xe0, RZ ;  /* 0x000000e002137810 */ /* 0x000fe20007ffe0ff */
[----:B--2---:R-:W-:Y:S08]  /*10ad0*/  @!P5 BRA `(.L_x_2642) ;  /* 0x000000000050d947 */ /* 0x004ff00003800000 */
        /* <DEDUP_REMOVED lines=10> */
[----:B0----5:R-:W-:Y:S01]  /*10b80*/  FMUL.FTZ R21, R25, R16 ;  /* 0x0000001019157220 */ /* 0x021fe20000410000 */
[----:B------:R-:W-:-:S04]  /*10b90*/  FADD.FTZ R16, -R16, 1 ;  /* 0x3f80000010107421 */ /* 0x000fc80000010100 */
[----:B------:R-:W-:Y:S01]  /*10ba0*/  FFMA.FTZ R16, R13, R16, 1 ;  /* 0x3f8000000d107423 */ /* 0x000fe20000010010 */
[----:B-1----:R-:W-:Y:S01]  /*10bb0*/  FMUL.FTZ R17, R27, R14 ;  /* 0x0000000e1b117220 */ /* 0x002fe20000410000 */
[----:B------:R-:W-:Y:S02]  /*10bc0*/  FADD.FTZ R14, -R14, 1 ;  /* 0x3f8000000e0e7421 */ /* 0x000fe40000010100 */
[----:B------:R-:W-:Y:S02]  /*10bd0*/  FMUL.FTZ R25, R21, R16 ;  /* 0x0000001015197220 */ /* 0x000fe40000410000 */
[----:B------:R-:W-:-:S03]  /*10be0*/  FFMA.FTZ R14, R12, R14, 1 ;  /* 0x3f8000000c0e7423 */ /* 0x000fc6000001000e */
[----:B------:R0:W-:Y:S01]  /*10bf0*/  STL [R1+0x8c], R25 ;  /* 0x00008c1901007387 */ /* 0x0001e20000100800 */
[----:B------:R-:W-:-:S05]  /*10c00*/  FMUL.FTZ R27, R17, R14 ;  /* 0x0000000e111b7220 */ /* 0x000fca0000410000 */
[----:B------:R0:W-:Y:S02]  /*10c10*/  STL [R1+0x88], R27 ;  /* 0x0000881b01007387 */ /* 0x0001e40000100800 */
.L_x_2642:
[----:B------:R-:W-:Y:S04]  /*10c20*/  BSSY B0, `(.L_x_2643) ;  /* 0x0000015000007945 */ /* 0x000fe80003800000 */
[----:B------:R-:W-:Y:S05]  /*10c30*/  @P6 BRA `(.L_x_2644) ;  /* 0x00000000004c6947 */ /* 0x000fea0003800000 */
[----:B------:R-:W-:Y:S01]  /*10c40*/  ULDC.64 UR14, c[0x0][0x288] ;  /* 0x0000a200000e7ab9 */ /* 0x000fe20000000a00 */
[----:B------:R-:W-:Y:S01]  /*10c50*/  MOV R17, UR5 ;  /* 0x0000000500117c02 */ /* 0x000fe20008000f00 */
[----:B----4-:R-:W-:Y:S01]  /*10c60*/  IMAD R16, R30, UR14, RZ ;  /* 0x0000000e1e107c24 */ /* 0x010fe2000f8e02ff */
[----:B------:R-:W-:Y:S02]  /*10c70*/  MOV R12, R4 ;  /* 0x00000004000c7202 */ /* 0x000fe40000000f00 */
[----:B------:R-:W-:Y:S01]  /*10c80*/  MOV R13, R7 ;  /* 0x00000007000d7202 */ /* 0x000fe20000000f00 */
[----:B------:R-:W-:Y:S01]  /*10c90*/  FFMA.FTZ R17, R29, R17, UR13 ;  /* 0x0000000d1d117e23 */ /* 0x000fe20008010011 */
[----:B------:R-:W-:Y:S01]  /*10ca0*/  MOV R14, UR5 ;  /* 0x00000005000e7c02 */ /* 0x000fe20008000f00 */
[C---:B------:R-:W-:Y:S02]  /*10cb0*/  IMAD R16, R15.reuse, UR15, R16 ;  /* 0x0000000f0f107c24 */ /* 0x040fe4000f8e0210 */
[----:B------:R-:W-:Y:S01]  /*10cc0*/  IMAD.WIDE.U32 R12, R15, UR14, R12 ;  /* 0x0000000e0f0c7c25 */ /* 0x000fe2000f8e000c */
[----:B------:R-:W-:-:S03]  /*10cd0*/  ULDC.64 UR14, c[0x0][0x210] ;  /* 0x00008400000e7ab9 */ /* 0x000fc60000000a00 */
[----:B------:R-:W-:Y:S01]  /*10ce0*/  FFMA.FTZ R15, R28, R14, UR13 ;  /* 0x0000000d1c0f7e23 */ /* 0x000fe2000801000e */
[----:B-----5:R-:W-:Y:S01]  /*10cf0*/  FFMA.FTZ R17, R34, R27, -R17 ;  /* 0x0000001b22117223 */ /* 0x020fe20000010811 */
[C---:B------:R-:W-:Y:S02]  /*10d00*/  LEA R14, P6, R12.reuse, UR14, 0x2 ;  /* 0x0000000e0c0e7c11 */ /* 0x040fe4000f8c10ff */
[----:B------:R-:W-:Y:S01]  /*10d10*/  FFMA.FTZ R21, R35, R25, -R15 ;  /* 0x0000001923157223 */ /* 0x000fe2000001080f */
[----:B------:R-:W-:Y:S01]  /*10d20*/  IADD3 R13, R13, R16, RZ ;  /* 0x000000100d0d7210 */ /* 0x000fe20007ffe0ff */
[----:B------:R-:W-:Y:S02]  /*10d30*/  FMUL.FTZ R16, R17, UR26 ;  /* 0x0000001a11107c20 */ /* 0x000fe40008410000 */
[----:B------:R-:W-:Y:S01]  /*10d40*/  FMUL.FTZ R17, R21, UR26 ;  /* 0x0000001a15117c20 */ /* 0x000fe20008410000 */
[----:B------:R-:W-:-:S05]  /*10d50*/  LEA.HI.X R15, R12, UR15, R13, 0x2, P6 ;  /* 0x0000000f0c0f7c11 */ /* 0x000fca000b0f140d */
[----:B------:R1:W-:Y:S02]  /*10d60*/  STG.E.64 desc[UR22][R14.64], R16 ;  /* 0x000000100e007986 */ /* 0x0003e4000c101b16 */
.L_x_2644:
[----:B------:R-:W-:Y:S05]  /*10d70*/  BSYNC B0 ;  /* 0x0000000000007941 */ /* 0x000fea0003800000 */
.L_x_2643:
[----:B------:R-:W-:Y:S05]  /*10d80*/  @!P5 BRA `(.L_x_2645) ;  /* 0x000000000060d947 */ /* 0x000fea0003800000 */
[----:B------:R-:W2:Y:S04]  /*10d90*/  LDL R13, [R1+0x1ac] ;  /* 0x0001ac00010d7983 */ /* 0x000ea80000100800 */
[----:B------:R-:W3:Y:S04]  /*10da0*/  LDL R12, [R1+0x138] ;  /* 0x00013800010c7983 */ /* 0x000ee80000100800 */
[----:B0----5:R-:W4:Y:S04]  /*10db0*/  LDL.LU R25, [R1+0x80] ;  /* 0x0000800001197983 */ /* 0x021f280000300800 */
[----:B------:R-:W4:Y:S01]  /*10dc0*/  LDL.LU R21, [R1+0x84] ;  /* 0x0000840001157983 */ /* 0x000f220000300800 */
[----:B--2---:R-:W-:Y:S01]  /*10dd0*/  FFMA.FTZ R13, R13, R35, R37 ;  /* 0x000000230d0d7223 */ /* 0x004fe20000010025 */
[----:B---3--:R-:W-:-:S03]  /*10de0*/  FFMA.FTZ R12, R12, R34, R36 ;  /* 0x000000220c0c7223 */ /* 0x008fc60000010024 */
[----:B-1----:R-:W-:Y:S01]  /*10df0*/  FMUL.FTZ R15, R13, -1.4426950216293334961 ;  /* 0xbfb8aa3b0d0f7820 */ /* 0x002fe20000410000 */
[----:B------:R-:W-:-:S05]  /*10e00*/  FMUL.FTZ R14, R12, -1.4426950216293334961 ;  /* 0xbfb8aa3b0c0e7820 */ /* 0x000fca0000410000 */
[----:B------:R-:W0:Y:S08]  /*10e10*/  MUFU.EX2 R15, R15 ;  /* 0x0000000f000f7308 */ /* 0x000e300000000800 */
[----:B------:R-:W1:Y:S01]  /*10e20*/  MUFU.EX2 R14, R14 ;  /* 0x0000000e000e7308 */ /* 0x000e620000000800 */
[----:B0-----:R-:W-:Y:S01]  /*10e30*/  FADD.FTZ R15, R15, 1 ;  /* 0x3f8000000f0f7421 */ /* 0x001fe20000010000 */
[----:B-1----:R-:W-:-:S06]  /*10e40*/  FADD.FTZ R14, R14, 1 ;  /* 0x3f8000000e0e7421 */ /* 0x002fcc0000010000 */
[----:B------:R-:W0:Y:S08]  /*10e50*/  MUFU.RCP R15, R15 ;  /* 0x0000000f000f7308 */ /* 0x000e300000001000 */
[----:B------:R-:W1:Y:S01]  /*10e60*/  MUFU.RCP R14, R14 ;  /* 0x0000000e000e7308 */ /* 0x000e620000001000 */
[----:B0-----:R-:W-:Y:S01]  /*10e70*/  FADD.FTZ R17, -R15, 1 ;  /* 0x3f8000000f117421 */ /* 0x001fe20000010100 */
[----:B----4-:R-:W-:-:S03]  /*10e80*/  FMUL.FTZ R15, R21, R15 ;  /* 0x0000000f150f7220 */ /* 0x010fc60000410000 */
[----:B------:R-:W-:Y:S01]  /*10e90*/  FFMA.FTZ R17, R13, R17, 1 ;  /* 0x3f8000000d117423 */ /* 0x000fe20000010011 */
[----:B-1----:R-:W-:Y:S01]  /*10ea0*/  FADD.FTZ R16, -R14, 1 ;  /* 0x3f8000000e107421 */ /* 0x002fe20000010100 */
[----:B------:R-:W-:-:S03]  /*10eb0*/  FMUL.FTZ R14, R25, R14 ;  /* 0x0000000e190e7220 */ /* 0x000fc60000410000 */
[----:B------:R-:W-:Y:S01]  /*10ec0*/  FFMA.FTZ R16, R12, R16, 1 ;  /* 0x3f8000000c107423 */ /* 0x000fe20000010010 */
[----:B------:R-:W-:-:S03]  /*10ed0*/  FMUL.FTZ R12, R15, R17 ;  /* 0x000000110f0c7220 */ /* 0x000fc60000410000 */
[----:B------:R-:W-:Y:S02]  /*10ee0*/  FMUL.FTZ R13, R14, R16 ;  /* 0x000000100e0d7220 */ /* 0x000fe40000410000 */
[----:B------:R2:W-:Y:S04]  /*10ef0*/  STL [R1+0x84], R12 ;  /* 0x0000840c01007387 */ /* 0x0005e80000100800 */
[----:B------:R2:W-:Y:S02]  /*10f00*/  STL [R1+0x80], R13 ;  /* 0x0000800d01007387 */ /* 0x0005e40000100800 */
.L_x_2645:
[----:B------:R-:W-:Y:S04]  /*10f10*/  BSSY B0, `(.L_x_2646) ;  /* 0x0000019000007945 */ /* 0x000fe80003800000 */
[----:B------:R-:W-:Y:S05]  /*10f20*/  @P0 BRA `(.L_x_2647) ;  /* 0x00000000005c0947 */ /* 0x000fea0003800000 */
[----:B--2---:R-:W2:Y:S01]  /*10f30*/  LDL.LU R12, [R1+0x138] ;  /* 0x00013800010c7983 */ /* 0x004ea20000300800 */
[----:B-1--4-:R-:W-:Y:S01]  /*10f40*/  MOV R16, UR5 ;  /* 0x0000000500107c02 */ /* 0x012fe20008000f00 */
[----:B------:R-:W-:Y:S02]  /*10f50*/  ULDC.64 UR14, c[0x0][0x288] ;  /* 0x0000a200000e7ab9 */ /* 0x000fe40000000a00 */
[----:B------:R-:W3:Y:S04]  /*10f60*/  LDL.LU R17, [R1+0x1ac] ;  /* 0x0001ac0001117983 */ /* 0x000ee80000300800 */
[----:B0----5:R-:W4:Y:S04]  /*10f70*/  LDL.LU R25, [R1+0x80] ;  /* 0x0000800001197983 */ /* 0x021f280000300800 */
[----:B------:R-:W4:Y:S01]  /*10f80*/  LDL.LU R21, [R1+0x84] ;  /* 0x0000840001157983 */ /* 0x000f220000300800 */
[----:B------:R-:W-:Y:S01]  /*10f90*/  MOV R13, R7 ;  /* 0x00000007000d7202 */ /* 0x000fe20000000f00 */
[----:B------:R-:W-:Y:S01]  /*10fa0*/  IMAD R15, R26, UR14, RZ ;  /* 0x0000000e1a0f7c24 */ /* 0x000fe2000f8e02ff */
[----:B------:R-:W-:-:S03]  /*10fb0*/  MOV R14, UR5 ;  /* 0x00000005000e7c02 */ /* 0x000fc60008000f00 */
[----:B------:R-:W-:Y:S02]  /*10fc0*/  IMAD R15, R20, UR15, R15 ;  /* 0x0000000f140f7c24 */ /* 0x000fe4000f8e020f */
[----:B--2---:R-:W-:Y:S01]  /*10fd0*/  FFMA.FTZ R16, R12, R16, UR13 ;  /* 0x0000000d0c107e23 */ /* 0x004fe20008010010 */
[----:B------:R-:W-:Y:S01]  /*10fe0*/  MOV R12, R4 ;  /* 0x00000004000c7202 */ /* 0x000fe20000000f00 */
[----:B---3--:R-:W-:-:S04]  /*10ff0*/  FFMA.FTZ R17, R17, R14, UR13 ;  /* 0x0000000d11117e23 */ /* 0x008fc8000801000e */
[----:B------:R-:W-:Y:S01]  /*11000*/  IMAD.WIDE.U32 R12, R20, UR14, R12 ;  /* 0x0000000e140c7c25 */ /* 0x000fe2000f8e000c */
[----:B------:R-:W-:-:S03]  /*11010*/  ULDC.64 UR14, c[0x0][0x210] ;  /* 0x00008400000e7ab9 */ /* 0x000fc60000000a00 */
[----:B----4-:R-:W-:Y:S01]  /*11020*/  FFMA.FTZ R16, R34, R25, -R16 ;  /* 0x0000001922107223 */ /* 0x010fe20000010810 */
[----:B------:R-:W-:Y:S01]  /*11030*/  LEA R14, P0, R12, UR14, 0x2 ;  /* 0x0000000e0c0e7c11 */ /* 0x000fe2000f8010ff */
[----:B------:R-:W-:Y:S01]  /*11040*/  FFMA.FTZ R17, R35, R21, -R17 ;  /* 0x0000001523117223 */ /* 0x000fe20000010811 */
[----:B------:R-:W-:Y:S01]  /*11050*/  IADD3 R15, R13, R15, RZ ;  /* 0x0000000f0d0f7210 */ /* 0x000fe20007ffe0ff */
[----:B------:R-:W-:Y:S02]  /*11060*/  FMUL.FTZ R16, R16, UR26 ;  /* 0x0000001a10107c20 */ /* 0x000fe40008410000 */
[----:B------:R-:W-:Y:S01]  /*11070*/  FMUL.FTZ R17, R17, UR26 ;  /* 0x0000001a11117c20 */ /* 0x000fe20008410000 */
[----:B------:R-:W-:-:S05]  /*11080*/  LEA.HI.X R15, R12, UR15, R15, 0x2, P0 ;  /* 0x0000000f0c0f7c11 */ /* 0x000fca00080f140f */
[----:B------:R3:W-:Y:S02]  /*11090*/  STG.E.64 desc[UR22][R14.64], R16 ;  /* 0x000000100e007986 */ /* 0x0007e4000c101b16 */
.L_x_2647:
[----:B------:R-:W-:Y:S05]  /*110a0*/  BSYNC B0 ;  /* 0x0000000000007941 */ /* 0x000fea0003800000 */
.L_x_2646:
[----:B------:R-:W-:Y:S05]  /*110b0*/  @!P5 BRA `(.L_x_2648) ;  /* 0x000000000060d947 */ /* 0x000fea0003800000 */
[----:B--2---:R-:W2:Y:S04]  /*110c0*/  LDL R13, [R1+0x164] ;  /* 0x00016400010d7983 */ /* 0x004ea80000100800 */
[----:B------:R-:W4:Y:S04]  /*110d0*/  LDL R12, [R1+0x13c] ;  /* 0x00013c00010c7983 */ /* 0x000f280000100800 */
[----:B------:R-:W3:Y:S04]  /*110e0*/  LDL.LU R21, [R1+0x118] ;  /* 0x0001180001157983 */ /* 0x000ee80000300800 */
[----:B------:R-:W3:Y:S01]  /*110f0*/  LDL.LU R20, [R1+0x11c] ;  /* 0x00011c0001147983 */ /* 0x000ee20000300800 */
[----:B--2---:R-:W-:Y:S01]  /*11100*/  FFMA.FTZ R13, R13, R35, R37 ;  /* 0x000000230d0d7223 */ /* 0x004fe20000010025 */
[----:B----4-:R-:W-:-:S03]  /*11110*/  FFMA.FTZ R12, R12, R34, R36 ;  /* 0x000000220c0c7223 */ /* 0x010fc60000010024 */
[----:B-1-3--:R-:W-:Y:S01]  /*11120*/  FMUL.FTZ R15, R13, -1.4426950216293334961 ;  /* 0xbfb8aa3b0d0f7820 */ /* 0x00afe20000410000 */
[----:B------:R-:W-:-:S05]  /*11130*/  FMUL.FTZ R14, R12, -1.4426950216293334961 ;  /* 0xbfb8aa3b0c0e7820 */ /* 0x000fca0000410000 */
[----:B------:R-:W1:Y:S08]  /*11140*/  MUFU.EX2 R15, R15 ;  /* 0x0000000f000f7308 */ /* 0x000e700000000800 */
[----:B------:R-:W2:Y:S01]  /*11150*/  MUFU.EX2 R14, R14 ;  /* 0x0000000e000e7308 */ /* 0x000ea20000000800 */
[----:B-1----:R-:W-:Y:S01]  /*11160*/  FADD.FTZ R15, R15, 1 ;  /* 0x3f8000000f0f7421 */ /* 0x002fe20000010000 */
[----:B--2---:R-:W-:-:S06]  /*11170*/  FADD.FTZ R14, R14, 1 ;  /* 0x3f8000000e0e7421 */ /* 0x004fcc0000010000 */
[----:B------:R-:W1:Y:S08]  /*11180*/  MUFU.RCP R15, R15 ;  /* 0x0000000f000f7308 */ /* 0x000e700000001000 */
[----:B------:R-:W2:Y:S01]  /*11190*/  MUFU.RCP R14, R14 ;  /* 0x0000000e000e7308 */ /* 0x000ea20000001000 */
[----:B-1----:R-:W-:Y:S01]  /*111a0*/  FADD.FTZ R17, -R15, 1 ;  /* 0x3f8000000f117421 */ /* 0x002fe20000010100 */
[----:B------:R-:W-:-:S03]  /*111b0*/  FMUL.FTZ R15, R20, R15 ;  /* 0x0000000f140f7220 */ /* 0x000fc60000410000 */
[----:B------:R-:W-:Y:S01]  /*111c0*/  FFMA.FTZ R17, R13, R17, 1 ;  /* 0x3f8000000d117423 */ /* 0x000fe20000010011 */
[----:B--2---:R-:W-:Y:S01]  /*111d0*/  FADD.FTZ R16, -R14, 1 ;  /* 0x3f8000000e107421 */ /* 0x004fe20000010100 */
[----:B------:R-:W-:-:S03]  /*111e0*/  FMUL.FTZ R14, R21, R14 ;  /* 0x0000000e150e7220 */ /* 0x000fc60000410000 */
[----:B------:R-:W-:Y:S01]  /*111f0*/  FFMA.FTZ R16, R12, R16, 1 ;  /* 0x3f8000000c107423 */ /* 0x000fe20000010010 */
[----:B------:R-:W-:-:S03]  /*11200*/  FMUL.FTZ R12, R15, R17 ;  /* 0x000000110f0c7220 */ /* 0x000fc60000410000 */
[----:B------:R-:W-:Y:S02]  /*11210*/  FMUL.FTZ R13, R14, R16 ;  /* 0x000000100e0d7220 */ /* 0x000fe40000410000 */
[----:B------:R1:W-:Y:S04]  /*11220*/  STL [R1+0x11c], R12 ;  /* 0x00011c0c01007387 */ /* 0x0003e80000100800 */
[----:B------:R1:W-:Y:S02]  /*11230*/  STL [R1+0x118], R13 ;  /* 0x0001180d01007387 */ /* 0x0003e40000100800 */
.L_x_2648:
[----:B------:R-:W-:Y:S04]  /*11240*/  BSSY B0, `(.L_x_2649) ;  /* 0x0000019000007945 */ /* 0x000fe80003800000 */
[----:B------:R-:W-:Y:S05]  /*11250*/  @P2 BRA `(.L_x_2650) ;  /* 0x00000000005c2947 */ /* 0x000fea0003800000 */
[----:B-12---:R-:W2:Y:S01]  /*11260*/  LDL.LU R12, [R1+0x13c] ;  /* 0x00013c00010c7983 */ /* 0x006ea20000300800 */
[----:B---34-:R-:W-:Y:S01]  /*11270*/  MOV R16, UR5 ;  /* 0x0000000500107c02 */ /* 0x018fe20008000f00 */
[----:B------:R-:W-:Y:S02]  /*11280*/  ULDC.64 UR14, c[0x0][0x288] ;  /* 0x0000a200000e7ab9 */ /* 0x000fe40000000a00 */
[----:B------:R-:W3:Y:S04]  /*11290*/  LDL.LU R21, [R1+0x164] ;  /* 0x0001640001157983 */ /* 0x000ee80000300800 */
[----:B------:R-:W4:Y:S04]  /*112a0*/  LDL.LU R20, [R1+0x118] ;  /* 0x0001180001147983 */ /* 0x000f280000300800 */
[----:B------:R-:W4:Y:S01]  /*112b0*/  LDL.LU R17, [R1+0x11c] ;  /* 0x00011c0001117983 */ /* 0x000f220000300800 */
[----:B------:R-:W-:Y:S01]  /*112c0*/  MOV R13, R7 ;  /* 0x00000007000d7202 */ /* 0x000fe20000000f00 */
[----:B------:R-:W-:Y:S01]  /*112d0*/  IMAD R15, R24, UR14, RZ ;  /* 0x0000000e180f7c24 */ /* 0x000fe2000f8e02ff */
[----:B------:R-:W-:-:S03]  /*112e0*/  MOV R14, UR5 ;  /* 0x00000005000e7c02 */ /* 0x000fc60008000f00 */
[----:B------:R-:W-:Y:S02]  /*112f0*/  IMAD R15, R3, UR15, R15 ;  /* 0x0000000f030f7c24 */ /* 0x000fe4000f8e020f */
[----:B--2---:R-:W-:Y:S01]  /*11300*/  FFMA.FTZ R16, R12, R16, UR13 ;  /* 0x0000000d0c107e23 */ /* 0x004fe20008010010 */
[----:B------:R-:W-:-:S05]  /*11310*/  MOV R12, R4 ;  /* 0x00000004000c7202 */ /* 0x000fca0000000f00 */
[----:B------:R-:W-:-:S04]  /*11320*/  IMAD.WIDE.U32 R12, R3, UR14, R12 ;  /* 0x0000000e030c7c25 */ /* 0x000fc8000f8e000c */
[----:B---3--:R-:W-:Y:S01]  /*11330*/  FFMA.FTZ R3, R21, R14, UR13 ;  /* 0x0000000d15037e23 */ /* 0x008fe2000801000e */
[----:B------:R-:W-:Y:S01]  /*11340*/  ULDC.64 UR14, c[0x0][0x210] ;  /* 0x00008400000e7ab9 */ /* 0x000fe20000000a00 */
        /* <DEDUP_REMOVED lines=8> */
.L_x_2650:
[----:B------:R-:W-:Y:S05]  /*113d0*/  BSYNC B0 ;  /* 0x0000000000007941 */ /* 0x000fea0003800000 */
.L_x_2649:
[----:B------:R-:W-:Y:S05]  /*113e0*/  @!P5 BRA `(.L_x_2651) ;  /* 0x000000000060d947 */ /* 0x000fea0003800000 */
[----:B-12---:R-:W2:Y:S04]  /*113f0*/  LDL R12, [R1+0x160] ;  /* 0x00016000010c7983 */ /* 0x006ea80000100800 */
[----:B------:R-:W4:Y:S04]  /*11400*/  LDL R3, [R1+0xf8] ;  /* 0x0000f80001037983 */ /* 0x000f280000100800 */
[----:B------:R-:W4:Y:S04]  /*11410*/  LDL.LU R20, [R1+0xc8] ;  /* 0x0000c80001147983 */ /* 0x000f280000300800 */
[----:B---3--:R-:W3:Y:S01]  /*11420*/  LDL.LU R17, [R1+0xcc] ;  /* 0x0000cc0001117983 */ /* 0x008ee20000300800 */
[----:B--2---:R-:W-:Y:S01]  /*11430*/  FFMA.FTZ R12, R12, R35, R37 ;  /* 0x000000230c0c7223 */ /* 0x004fe20000010025 */
[----:B----4-:R-:W-:-:S03]  /*11440*/  FFMA.FTZ R3, R3, R34, R36 ;  /* 0x0000002203037223 */ /* 0x010fc60000010024 */
[----:B------:R-:W-:Y:S01]  /*11450*/  FMUL.FTZ R14, R12, -1.4426950216293334961 ;  /* 0xbfb8aa3b0c0e7820 */ /* 0x000fe20000410000 */
        /* <DEDUP_REMOVED lines=8> */
[----:B---3--:R-:W-:-:S03]  /*114e0*/  FMUL.FTZ R14, R17, R14 ;  /* 0x0000000e110e7220 */ /* 0x008fc60000410000 */
        /* <DEDUP_REMOVED lines=8> */
.L_x_2651:
[----:B------:R-:W-:Y:S04]  /*11570*/  BSSY B0, `(.L_x_2652) ;  /* 0x0000019000007945 */ /* 0x000fe80003800000 */
[----:B------:R-:W-:Y:S05]  /*11580*/  @P3 BRA `(.L_x_2653) ;  /* 0x00000000005c3947 */ /* 0x000fea0003800000 */
[----:B-12---:R-:W2:Y:S01]  /*11590*/  LDL.LU R12, [R1+0xf8] ;  /* 0x0000f800010c7983 */ /* 0x006ea20000300800 */
[----:B---3--:R-:W-:Y:S01]  /*115a0*/  MOV R15, UR5 ;  /* 0x00000005000f7c02 */ /* 0x008fe20008000f00 */
[----:B------:R-:W-:Y:S02]  /*115b0*/  ULDC.64 UR14, c[0x0][0x288] ;  /* 0x0000a200000e7ab9 */ /* 0x000fe40000000a00 */
[----:B------:R-:W3:Y:S04]  /*115c0*/  LDL.LU R20, [R1+0x160] ;  /* 0x0001600001147983 */ /* 0x000ee80000300800 */
[----:B------:R-:W3:Y:S04]  /*115d0*/  LDL.LU R17, [R1+0xc8] ;  /* 0x0000c80001117983 */ /* 0x000ee80000300800 */
[----:B----4-:R-:W4:Y:S01]  /*115e0*/  LDL.LU R16, [R1+0xcc] ;  /* 0x0000cc0001107983 */ /* 0x010f220000300800 */
[----:B------:R-:W-:Y:S01]  /*115f0*/  MOV R13, R7 ;  /* 0x00000007000d7202 */ /* 0x000fe20000000f00 */
[----:B------:R-:W-:Y:S01]  /*11600*/  IMAD R14, R23, UR14, RZ ;  /* 0x0000000e170e7c24 */ /* 0x000fe2000f8e02ff */
[----:B------:R-:W-:Y:S01]  /*11610*/  MOV R3, UR5 ;  /* 0x0000000500037c02 */ /* 0x000fe20008000f00 */
[----:B--2---:R-:W-:Y:S01]  /*11620*/  FFMA.FTZ R15, R12, R15, UR13 ;  /* 0x0000000d0c0f7e23 */ /* 0x004fe2000801000f */
[----:B------:R-:W-:-:S03]  /*11630*/  MOV R12, R4 ;  /* 0x00000004000c7202 */ /* 0x000fc60000000f00 */
[----:B---3--:R-:W-:Y:S02]  /*11640*/  FFMA.FTZ R3, R20, R3, UR13 ;  /* 0x0000000d14037e23 */ /* 0x008fe40008010003 */
[----:B------:R-:W-:-:S04]  /*11650*/  IMAD.WIDE.U32 R12, R10, UR14, R12 ;  /* 0x0000000e0a0c7c25 */ /* 0x000fc8000f8e000c */
[----:B------:R-:W-:Y:S01]  /*11660*/  FFMA.FTZ R15, R34, R17, -R15 ;  /* 0x00000011220f7223 */ /* 0x000fe2000001080f */
[----:B------:R-:W-:Y:S01]  /*11670*/  IMAD R10, R10, UR15, R14 ;  /* 0x0000000f0a0a7c24 */ /* 0x000fe2000f8e020e */
[----:B------:R-:W-:Y:S01]  /*11680*/  ULDC.64 UR14, c[0x0][0x210] ;  /* 0x00008400000e7ab9 */ /* 0x000fe20000000a00 */
[----:B----4-:R-:W-:Y:S01]  /*11690*/  FFMA.FTZ R3, R35, R16, -R3 ;  /* 0x0000001023037223 */ /* 0x010fe20000010803 */
[----:B------:R-:W-:Y:S01]  /*116a0*/  LEA R14, P0, R12, UR14, 0x2 ;  /* 0x0000000e0c0e7c11 */ /* 0x000fe2000f8010ff */
[----:B------:R-:W-:Y:S01]  /*116b0*/  FMUL.FTZ R16, R15, UR26 ;  /* 0x0000001a0f107c20 */ /* 0x000fe20008410000 */
[----:B------:R-:W-:Y:S01]  /*116c0*/  IADD3 R10, R13, R10, RZ ;  /* 0x0000000a0d0a7210 */ /* 0x000fe20007ffe0ff */
[----:B------:R-:W-:-:S03]  /*116d0*/  FMUL.FTZ R17, R3, UR26 ;  /* 0x0000001a03117c20 */ /* 0x000fc60008410000 */
[----:B------:R-:W-:-:S05]  /*116e0*/  LEA.HI.X R15, R12, UR15, R10, 0x2, P0 ;  /* 0x0000000f0c0f7c11 */ /* 0x000fca00080f140a */
[----:B------:R1:W-:Y:S02]  /*116f0*/  STG.E.64 desc[UR22][R14.64], R16 ;  /* 0x000000100e007986 */ /* 0x0003e4000c101b16 */
.L_x_2653:
[----:B------:R-:W-:Y:S05]  /*11700*/  BSYNC B0 ;  /* 0x0000000000007941 */ /* 0x000fea0003800000 */
.L_x_2652:
[----:B------:R-:W-:Y:S05]  /*11710*/  @!P5 BRA `(.L_x_2654) ;  /* 0x000000000060d947 */ /* 0x000fea0003800000 */
[----:B------:R-:W2:Y:S04]  /*11720*/  LDL R10, [R1+0xe8] ;  /* 0x0000e800010a7983 */ /* 0x000ea80000100800 */
[----:B-1----:R-:W2:Y:S04]  /*11730*/  LDL R3, [R1+0x68] ;  /* 0x0000680001037983 */ /* 0x002ea80000100800 */
[----:B---3--:R-:W3:Y:S04]  /*11740*/  LDL.LU R17, [R1+0xb0] ;  /* 0x0000b00001117983 */ /* 0x008ee80000300800 */
[----:B----4-:R-:W4:Y:S01]  /*11750*/  LDL.LU R16, [R1+0xb4] ;  /* 0x0000b40001107983 */ /* 0x010f220000300800 */
[----:B--2---:R-:W-:Y:S01]  /*11760*/  FFMA.FTZ R10, R10, R35, R37 ;  /* 0x000000230a0a7223 */ /* 0x004fe20000010025 */
[----:B------:R-:W-:-:S03]  /*11770*/  FFMA.FTZ R3, R3, R34, R36 ;  /* 0x0000002203037223 */ /* 0x000fc60000010024 */
        /* <DEDUP_REMOVED lines=9> */
[----:B----4-:R-:W-:-:S03]  /*11810*/  FMUL.FTZ R13, R16, R13 ;  /* 0x0000000d100d7220 */ /* 0x010fc60000410000 */
[----:B------:R-:W-:Y:S01]  /*11820*/  FFMA.FTZ R15, R10, R15, 1 ;  /* 0x3f8000000a0f7423 */ /* 0x000fe2000001000f */
[----:B--2---:R-:W-:Y:S01]  /*11830*/  FADD.FTZ R14, -R12, 1 ;  /* 0x3f8000000c0e7421 */ /* 0x004fe20000010100 */
[----:B---3--:R-:W-:-:S03]  /*11840*/  FMUL.FTZ R12, R17, R12 ;  /* 0x0000000c110c7220 */ /* 0x008fc60000410000 */
[----:B------:R-:W-:Y:S01]  /*11850*/  FFMA.FTZ R14, R3, R14, 1 ;  /* 0x3f800000030e7423 */ /* 0x000fe2000001000e */
[----:B------:R-:W-:-:S03]  /*11860*/  FMUL.FTZ R3, R13, R15 ;  /* 0x0000000f0d037220 */ /* 0x000fc60000410000 */
[----:B------:R-:W-:Y:S02]  /*11870*/  FMUL.FTZ R10, R12, R14 ;  /* 0x0000000e0c0a7220 */ /* 0x000fe40000410000 */
[----:B------:R1:W-:Y:S04]  /*11880*/  STL [R1+0xb4], R3 ;  /* 0x0000b40301007387 */ /* 0x0003e80000100800 */
[----:B------:R1:W-:Y:S02]  /*11890*/  STL [R1+0xb0], R10 ;  /* 0x0000b00a01007387 */ /* 0x0003e40000100800 */
.L_x_2654:
[----:B------:R-:W-:Y:S04]  /*118a0*/  BSSY B0, `(.L_x_2655) ;  /* 0x0000019000007945 */ /* 0x000fe80003800000 */
[----:B------:R-:W-:Y:S05]  /*118b0*/  @P4 BRA `(.L_x_2656) ;  /* 0x00000000005c4947 */ /* 0x000fea0003800000 */
[----:B-12---:R-:W2:Y:S01]  /*118c0*/  LDL.LU R12, [R1+0x68] ;  /* 0x00006800010c7983 */ /* 0x006ea20000300800 */
[----:B---3--:R-:W-:Y:S01]  /*118d0*/  MOV R14, UR5 ;  /* 0x00000005000e7c02 */ /* 0x008fe20008000f00 */
[----:B------:R-:W-:Y:S02]  /*118e0*/  ULDC.64 UR14, c[0x0][0x288] ;  /* 0x0000a200000e7ab9 */ /* 0x000fe40000000a00 */
[----:B------:R-:W3:Y:S04]  /*118f0*/  LDL.LU R17, [R1+0xe8] ;  /* 0x0000e80001117983 */ /* 0x000ee80000300800 */
[----:B----4-:R-:W4:Y:S04]  /*11900*/  LDL.LU R16, [R1+0xb0] ;  /* 0x0000b00001107983 */ /* 0x010f280000300800 */
[----:B------:R-:W4:Y:S01]  /*11910*/  LDL.LU R15, [R1+0xb4] ;  /* 0x0000b400010f7983 */ /* 0x000f220000300800 */
[----:B------:R-:W-:Y:S01]  /*11920*/  MOV R13, R7 ;  /* 0x00000007000d7202 */ /* 0x000fe20000000f00 */
[----:B------:R-:W-:Y:S01]  /*11930*/  IMAD R10, R22, UR14, RZ ;  /* 0x0000000e160a7c24 */ /* 0x000fe2000f8e02ff */
[----:B------:R-:W-:Y:S01]  /*11940*/  MOV R3, UR5 ;  /* 0x0000000500037c02 */ /* 0x000fe20008000f00 */
[----:B--2---:R-:W-:Y:S01]  /*11950*/  FFMA.FTZ R14, R12, R14, UR13 ;  /* 0x0000000d0c0e7e23 */ /* 0x004fe2000801000e */
[----:B------:R-:W-:-:S03]  /*11960*/  MOV R12, R4 ;  /* 0x00000004000c7202 */ /* 0x000fc60000000f00 */
[----:B---3--:R-:W-:Y:S02]  /*11970*/  FFMA.FTZ R3, R17, R3, UR13 ;  /* 0x0000000d11037e23 */ /* 0x008fe40008010003 */
[----:B------:R-:W-:-:S04]  /*11980*/  IMAD.WIDE.U32 R12, R11, UR14, R12 ;  /* 0x0000000e0b0c7c25 */ /* 0x000fc8000f8e000c */
[----:B----4-:R-:W-:Y:S01]  /*11990*/  FFMA.FTZ R14, R34, R16, -R14 ;  /* 0x00000010220e7223 */ /* 0x010fe2000001080e */
        /* <DEDUP_REMOVED lines=9> */
.L_x_2656:
[----:B------:R-:W-:Y:S05]  /*11a30*/  BSYNC B0 ;  /* 0x0000000000007941 */ /* 0x000fea0003800000 */
.L_x_2655:
[----:B0----5:R0:W5:Y:S04]  /*11a40*/  LDL R27, [R1+0x38] ;  /* 0x00003800011b7983 */ /* 0x0211680000100800 */
[----:B------:R0:W5:Y:S04]  /*11a50*/  LDL R26, [R1+0x3c] ;  /* 0x00003c00011a7983 */ /* 0x0001680000100800 */
[----:B------:R0:W5:Y:S04]  /*11a60*/  LDL R25, [R1+0xa8] ;  /* 0x0000a80001197983 */ /* 0x0001680000100800 */
[----:B------:R0:W5:Y:S01]  /*11a70*/  LDL R23, [R1+0xac] ;  /* 0x0000ac0001177983 */ /* 0x0001620000100800 */
[----:B-1----:R-:W-:-:S02]  /*11a80*/  IADD3 R3, R2, 0xe8, RZ ;  /* 0x000000e802037810 */ /* 0x002fc40007ffe0ff */
[C---:B---34-:R-:W-:Y:S02]  /*11a90*/  IADD3 R16, R2.reuse, 0xf0, RZ ;  /* 0x000000f002107810 */ /* 0x058fe40007ffe0ff */
        /* <DEDUP_REMOVED lines=25> */
[----:B------:R-:W-:Y:S01]  /*11c30*/  ISETP.GT.U32.OR P4, PT, R0, 0x27f, P4 ;  /* 0x0000027f0000780c */ /* 0x000fe20002784470 */
[----:B0-----:R-:W-:-:S12]  /*11c40*/  @!P5 BRA `(.L_x_2657) ;  /* 0x000000000050d947 */ /* 0x001fd80003800000 */
[----:B-----5:R-:W-:Y:S01]  /*11c50*/  FFMA.FTZ R11, R26, R35, R37 ;  /* 0x000000231a0b7223 */ /* 0x020fe20000010025 */
        /* <DEDUP_REMOVED lines=16> */
[----:B------:R0:W-:Y:S01]  /*11d60*/  STL [R1+0xac], R23 ;  /* 0x0000ac1701007387 */ /* 0x0001e20000100800 */
[----:B------:R-:W-:-:S05]  /*11d70*/  FMUL.FTZ R25, R12, R14 ;  /* 0x0000000e0c197220 */ /* 0x000fca0000410000 */
[----:B------:R0:W-:Y:S02]  /*11d80*/  STL [R1+0xa8], R25 ;  /* 0x0000a81901007387 */ /* 0x0001e40000100800 */
.L_x_2657:
[----:B------:R-:W-:Y:S04]  /*11d90*/  BSSY B0, `(.L_x_2658) ;  /* 0x0000015000007945 */ /* 0x000fe80003800000 */
[----:B------:R-:W-:Y:S05]  /*11da0*/  @P6 BRA `(.L_x_2659) ;  /* 0x00000000004c6947 */ /* 0x000fea0003800000 */
[----:B------:R-:W-:Y:S01]  /*11db0*/  ULDC.64 UR6, c[0x0][0x288] ;  /* 0x0000a20000067ab9 */ /* 0x000fe20000000a00 */
[----:B------:R-:W-:Y:S01]  /*11dc0*/  MOV R10, R4 ;  /* 0x00000004000a7202 */ /* 0x000fe20000000f00 */
[----:B--2---:R-:W-:Y:S01]  /*11dd0*/  IMAD R13, R28, UR6, RZ ;  /* 0x000000061c0d7c24 */ /* 0x004fe2000f8e02ff */
[----:B------:R-:W-:Y:S02]  /*11de0*/  MOV R11, R7 ;  /* 0x00000007000b7202 */ /* 0x000fe40000000f00 */
[----:B------:R-:W-:Y:S01]  /*11df0*/  MOV R14, UR5 ;  /* 0x00000005000e7c02 */ /* 0x000fe20008000f00 */
[C---:B------:R-:W-:Y:S01]  /*11e00*/  IMAD R13, R18.reuse, UR7, R13 ;  /* 0x00000007120d7c24 */ /* 0x040fe2000f8e020d */
[----:B------:R-:W-:Y:S01]  /*11e10*/  MOV R12, UR5 ;  /* 0x00000005000c7c02 */ /* 0x000fe20008000f00 */
[----:B------:R-:W-:Y:S01]  /*11e20*/  IMAD.WIDE.U32 R10, R18, UR6, R10 ;  /* 0x00000006120a7c25 */ /* 0x000fe2000f8e000a */
[----:B------:R-:W-:-:S03]  /*11e30*/  ULDC.64 UR6, c[0x0][0x210] ;  /* 0x0000840000067ab9 */ /* 0x000fc60000000a00 */
[----:B-----5:R-:W-:Y:S01]  /*11e40*/  FFMA.FTZ R14, R27, R14, UR13 ;  /* 0x0000000d1b0e7e23 */ /* 0x020fe2000801000e */
[----:B------:R-:W-:Y:S01]  /*11e50*/  FFMA.FTZ R15, R26, R12, UR13 ;  /* 0x0000000d1a0f7e23 */ /* 0x000fe2000801000c */
[----:B------:R-:W-:Y:S02]  /*11e60*/  LEA R12, P6, R10, UR6, 0x2 ;  /* 0x000000060a0c7c11 */ /* 0x000fe4000f8c10ff */
[----:B------:R-:W-:Y:S01]  /*11e70*/  FFMA.FTZ R14, R34, R25, -R14 ;  /* 0x00000019220e7223 */ /* 0x000fe2000001080e */
[----:B------:R-:W-:Y:S01]  /*11e80*/  IADD3 R13, R11, R13, RZ ;  /* 0x0000000d0b0d7210 */ /* 0x000fe20007ffe0ff */
[----:B------:R-:W-:Y:S02]  /*11e90*/  FFMA.FTZ R15, R35, R23, -R15 ;  /* 0x00000017230f7223 */ /* 0x000fe4000001080f */
[----:B------:R-:W-:Y:S01]  /*11ea0*/  FMUL.FTZ R14, R14, UR26 ;  /* 0x0000001a0e0e7c20 */ /* 0x000fe20008410000 */
[----:B------:R-:W-:Y:S01]  /*11eb0*/  LEA.HI.X R13, R10, UR7, R13, 0x2, P6 ;  /* 0x000000070a0d7c11 */ /* 0x000fe2000b0f140d */
[----:B------:R-:W-:-:S05]  /*11ec0*/  FMUL.FTZ R15, R15, UR26 ;  /* 0x0000001a0f0f7c20 */ /* 0x000fca0008410000 */
[----:B------:R1:W-:Y:S02]  /*11ed0*/  STG.E.64 desc[UR22][R12.64], R14 ;  /* 0x0000000e0c007986 */ /* 0x0003e4000c101b16 */
.L_x_2659:
[----:B------:R-:W-:Y:S05]  /*11ee0*/  BSYNC B0 ;  /* 0x0000000000007941 */ /* 0x000fea0003800000 */
.L_x_2658:
[----:B------:R-:W-:Y:S05]  /*11ef0*/  @!P5 BRA `(.L_x_2660) ;  /* 0x000000000060d947 */ /* 0x000fea0003800000 */
[----:B------:R-:W3:Y:S04]  /*11f00*/  LDL R11, [R1+0x30] ;  /* 0x00003000010b7983 */ /* 0x000ee80000100800 */
[----:B------:R-:W4:Y:S04]  /*11f10*/  LDL R10, [R1+0x34] ;  /* 0x00003400010a7983 */ /* 0x000f280000100800 */
[----:B0----5:R-:W2:Y:S04]  /*11f20*/  LDL.LU R23, [R1+0x98] ;  /* 0x0000980001177983 */ /* 0x021ea80000300800 */
[----:B------:R-:W2:Y:S01]  /*11f30*/  LDL.LU R18, [R1+0x9c] ;  /* 0x00009c0001127983 */ /* 0x000ea20000300800 */
[----:B---3--:R-:W-:Y:S01]  /*11f40*/  FFMA.FTZ R11, R11, R35, R37 ;  /* 0x000000230b0b7223 */ /* 0x008fe20000010025 */
[----:B----4-:R-:W-:-:S03]  /*11f50*/  FFMA.FTZ R10, R10, R34, R36 ;  /* 0x000000220a0a7223 */ /* 0x010fc60000010024 */
[----:B-12---:R-:W-:Y:S01]  /*11f60*/  FMUL.FTZ R13, R11, -1.4426950216293334961 ;  /* 0xbfb8aa3b0b0d7820 */ /* 0x006fe20000410000 */
        /* <DEDUP_REMOVED lines=17> */
.L_x_2660:
[----:B------:R-:W-:Y:S04]  /*12080*/  BSSY B0, `(.L_x_2661) ;  /* 0x0000019000007945 */ /* 0x000fe80003800000 */
[----:B------:R-:W-:Y:S05]  /*12090*/  @P0 BRA `(.L_x_2662) ;  /* 0x00000000005c0947 */ /* 0x000fea0003800000 */
[----:B---3--:R-:W3:Y:S01]  /*120a0*/  LDL.LU R10, [R1+0x34] ;  /* 0x00003400010a7983 */ /* 0x008ee20000300800 */
[----:B-1----:R-:W-:Y:S01]  /*120b0*/  MOV R14, UR5 ;  /* 0x00000005000e7c02 */ /* 0x002fe20008000f00 */
[----:B------:R-:W-:Y:S02]  /*120c0*/  ULDC.64 UR6, c[0x0][0x288] ;  /* 0x0000a20000067ab9 */ /* 0x000fe40000000a00 */
[----:B------:R-:W4:Y:S04]  /*120d0*/  LDL.LU R15, [R1+0x30] ;  /* 0x00003000010f7983 */ /* 0x000f280000300800 */
[----:B0----5:R-:W4:Y:S04]  /*120e0*/  LDL.LU R23, [R1+0x98] ;  /* 0x0000980001177983 */ /* 0x021f280000300800 */
[----:B------:R-:W4:Y:S01]  /*120f0*/  LDL.LU R18, [R1+0x9c] ;  /* 0x00009c0001127983 */ /* 0x000f220000300800 */
[----:B------:R-:W-:Y:S01]  /*12100*/  MOV R11, R7 ;  /* 0x00000007000b7202 */ /* 0x000fe20000000f00 */
[----:B--2---:R-:W-:Y:S01]  /*12110*/  IMAD R13, R24, UR6, RZ ;  /* 0x00000006180d7c24 */ /* 0x004fe2000f8e02ff */
[----:B------:R-:W-:-:S03]  /*12120*/  MOV R12, UR5 ;  /* 0x00000005000c7c02 */ /* 0x000fc60008000f00 */
[----:B------:R-:W-:Y:S02]  /*12130*/  IMAD R13, R19, UR7, R13 ;  /* 0x00000007130d7c24 */ /* 0x000fe4000f8e020d */
[----:B---3--:R-:W-:Y:S01]  /*12140*/  FFMA.FTZ R14, R10, R14, UR13 ;  /* 0x0000000d0a0e7e23 */ /* 0x008fe2000801000e */
[----:B------:R-:W-:Y:S01]  /*12150*/  MOV R10, R4 ;  /* 0x00000004000a7202 */ /* 0x000fe20000000f00 */
[----:B----4-:R-:W-:-:S04]  /*12160*/  FFMA.FTZ R15, R15, R12, UR13 ;  /* 0x0000000d0f0f7e23 */ /* 0x010fc8000801000c */
[----:B------:R-:W-:Y:S01]  /*12170*/  IMAD.WIDE.U32 R10, R19, UR6, R10 ;  /* 0x00000006130a7c25 */ /* 0x000fe2000f8e000a */
[----:B------:R-:W-:-:S03]  /*12180*/  ULDC.64 UR6, c[0x0][0x210] ;  /* 0x0000840000067ab9 */ /* 0x000fc60000000a00 */
        /* <DEDUP_REMOVED lines=8> */
.L_x_2662:
[----:B------:R-:W-:Y:S05]  /*12210*/  BSYNC B0 ;  /* 0x0000000000007941 */ /* 0x000fea0003800000 */
.L_x_2661:
[----:B------:R-:W-:Y:S05]  /*12220*/  @!P5 BRA `(.L_x_2663) ;  /* 0x000000000060d947 */ /* 0x000fea0003800000 */
[----:B---3--:R-:W3:Y:S04]  /*12230*/  LDL R11, [R1+0x28] ;  /* 0x00002800010b7983 */ /* 0x008ee80000100800 */
[----:B------:R-:W2:Y:S04]  /*12240*/  LDL R10, [R1+0x2c] ;  /* 0x00002c00010a7983 */ /* 0x000ea80000100800 */
[----:B------:R-:W4:Y:S04]  /*12250*/  LDL.LU R19, [R1+0x90] ;  /* 0x0000900001137983 */ /* 0x000f280000300800 */
[----:B------:R-:W4:Y:S01]  /*12260*/  LDL.LU R18, [R1+0x94] ;  /* 0x0000940001127983 */ /* 0x000f220000300800 */
[----:B---3--:R-:W-:Y:S01]  /*12270*/  FFMA.FTZ R11, R11, R35, R37 ;  /* 0x000000230b0b7223 */ /* 0x008fe20000010025 */
[----:B--2---:R-:W-:-:S03]  /*12280*/  FFMA.FTZ R10, R10, R34, R36 ;  /* 0x000000220a0a7223 */ /* 0x004fc60000010024 */
[----:B-1--4-:R-:W-:Y:S01]  /*12290*/  FMUL.FTZ R13, R11, -1.4426950216293334961 ;  /* 0xbfb8aa3b0b0d7820 */ /* 0x012fe20000410000 */
        /* <DEDUP_REMOVED lines=17> */
.L_x_2663:
[----:B------:R-:W-:Y:S04]  /*123b0*/  BSSY B0, `(.L_x_2664) ;  /* 0x0000019000007945 */ /* 0x000fe80003800000 */
[----:B------:R-:W-:Y:S05]  /*123c0*/  @P2 BRA `(.L_x_2665) ;  /* 0x00000000005c2947 */ /* 0x000fea0003800000 */
[----:B-1-3--:R-:W3:Y:S01]  /*123d0*/  LDL.LU R10, [R1+0x2c] ;  /* 0x00002c00010a7983 */ /* 0x00aee20000300800 */
[----:B----4-:R-:W-:Y:S01]  /*123e0*/  MOV R14, UR5 ;  /* 0x00000005000e7c02 */ /* 0x010fe20008000f00 */
[----:B------:R-:W-:Y:S02]  /*123f0*/  ULDC.64 UR6, c[0x0][0x288] ;  /* 0x0000a20000067ab9 */ /* 0x000fe40000000a00 */
[----:B------:R-:W4:Y:S04]  /*12400*/  LDL.LU R19, [R1+0x28] ;  /* 0x0000280001137983 */ /* 0x000f280000300800 */
[----:B------:R-:W4:Y:S04]  /*12410*/  LDL.LU R18, [R1+0x90] ;  /* 0x0000900001127983 */ /* 0x000f280000300800 */
[----:B------:R-:W4:Y:S01]  /*12420*/  LDL.LU R15, [R1+0x94] ;  /* 0x00009400010f7983 */ /* 0x000f220000300800 */
[----:B------:R-:W-:Y:S01]  /*12430*/  MOV R11, R7 ;  /* 0x00000007000b7202 */ /* 0x000fe20000000f00 */
[----:B--2---:R-:W-:Y:S01]  /*12440*/  IMAD R13, R22, UR6, RZ ;  /* 0x00000006160d7c24 */ /* 0x004fe2000f8e02ff */
[----:B------:R-:W-:-:S03]  /*12450*/  MOV R12, UR5 ;  /* 0x00000005000c7c02 */ /* 0x000fc60008000f00 */
[----:B------:R-:W-:Y:S02]  /*12460*/  IMAD R13, R3, UR7, R13 ;  /* 0x00000007030d7c24 */ /* 0x000fe4000f8e020d */
[----:B---3--:R-:W-:Y:S01]  /*12470*/  FFMA.FTZ R14, R10, R14, UR13 ;  /* 0x0000000d0a0e7e23 */ /* 0x008fe2000801000e */
[----:B------:R-:W-:-:S05]  /*12480*/  MOV R10, R4 ;  /* 0x00000004000a7202 */ /* 0x000fca0000000f00 */
[----:B------:R-:W-:-:S04]  /*12490*/  IMAD.WIDE.U32 R10, R3, UR6, R10 ;  /* 0x00000006030a7c25 */ /* 0x000fc8000f8e000a */
[----:B----4-:R-:W-:Y:S01]  /*124a0*/  FFMA.FTZ R3, R19, R12, UR13 ;  /* 0x0000000d13037e23 */ /* 0x010fe2000801000c */
        /* <DEDUP_REMOVED lines=9> */
.L_x_2665:
[----:B------:R-:W-:Y:S05]  /*12540*/  BSYNC B0 ;  /* 0x0000000000007941 */ /* 0x000fea0003800000 */
.L_x_2664:
[----:B------:R-:W-:Y:S05]  /*12550*/  @!P5 BRA `(.L_x_2666) ;  /* 0x000000000050d947 */ /* 0x000fea0003800000 */
[----:B-1-3--:R-:W3:Y:S04]  /*12560*/  LDL R10, [R1+0x24] ;  /* 0x00002400010a7983 */ /* 0x00aee80000100800 */
[----:B------:R-:W2:Y:S01]  /*12570*/  LDL R3, [R1+0x20] ;  /* 0x0000200001037983 */ /* 0x000ea20000100800 */
[----:B---3--:R-:W-:Y:S01]  /*12580*/  FFMA.FTZ R10, R10, R34, R36 ;  /* 0x000000220a0a7223 */ /* 0x008fe20000010024 */
[----:B--2---:R-:W-:-:S03]  /*12590*/  FFMA.FTZ R3, R3, R35, R37 ;  /* 0x0000002303037223 */ /* 0x004fc60000010025 */
[----:B------:R-:W-:Y:S01]  /*125a0*/  FMUL.FTZ R11, R10, -1.4426950216293334961 ;  /* 0xbfb8aa3b0a0b7820 */ /* 0x000fe20000410000 */
[----:B----4-:R-:W-:-:S05]  /*125b0*/  FMUL.FTZ R14, R3, -1.4426950216293334961 ;  /* 0xbfb8aa3b030e7820 */ /* 0x010fca0000410000 */
        /* <DEDUP_REMOVED lines=14> */
.L_x_2666:
[----:B------:R-:W-:Y:S04]  /*126a0*/  BSSY B0, `(.L_x_2667) ;  /* 0x0000017000007945 */ /* 0x000fe80003800000 */
[----:B------:R-:W-:Y:S05]  /*126b0*/  @P3 BRA `(.L_x_2668) ;  /* 0x0000000000543947 */ /* 0x000fea0003800000 */
[----:B-1-3--:R-:W3:Y:S01]  /*126c0*/  LDL.LU R10, [R1+0x24] ;  /* 0x00002400010a7983 */ /* 0x00aee20000300800 */
[----:B--2-4-:R-:W-:Y:S01]  /*126d0*/  MOV R13, UR5 ;  /* 0x00000005000d7c02 */ /* 0x014fe20008000f00 */
[----:B------:R-:W-:Y:S02]  /*126e0*/  ULDC.64 UR6, c[0x0][0x288] ;  /* 0x0000a20000067ab9 */ /* 0x000fe40000000a00 */
[----:B------:R-:W2:Y:S01]  /*126f0*/  LDL.LU R12, [R1+0x20] ;  /* 0x00002000010c7983 */ /* 0x000ea20000300800 */
[----:B------:R-:W-:Y:S01]  /*12700*/  MOV R11, R7 ;  /* 0x00000007000b7202 */ /* 0x000fe20000000f00 */
[----:B------:R-:W-:Y:S01]  /*12710*/  IMAD R15, R21, UR6, RZ ;  /* 0x00000006150f7c24 */ /* 0x000fe2000f8e02ff */
[----:B------:R-:W-:-:S03]  /*12720*/  MOV R3, UR5 ;  /* 0x0000000500037c02 */ /* 0x000fc60008000f00 */
[----:B------:R-:W-:Y:S02]  /*12730*/  IMAD R15, R16, UR7, R15 ;  /* 0x00000007100f7c24 */ /* 0x000fe4000f8e020f */
[----:B---3--:R-:W-:Y:S01]  /*12740*/  FFMA.FTZ R13, R10, R13, UR13 ;  /* 0x0000000d0a0d7e23 */ /* 0x008fe2000801000d */
[----:B------:R-:W-:Y:S01]  /*12750*/  MOV R10, R4 ;  /* 0x00000004000a7202 */ /* 0x000fe20000000f00 */
[----:B--2---:R-:W-:Y:S02]  /*12760*/  FFMA.FTZ R14, R12, R3, UR13 ;  /* 0x0000000d0c0e7e23 */ /* 0x004fe40008010003 */
[----:B------:R-:W-:Y:S02]  /*12770*/  FFMA.FTZ R12, R34, R8, -R13 ;  /* 0x00000008220c7223 */ /* 0x000fe4000001080d */
        /* <DEDUP_REMOVED lines=9> */
.L_x_2668:
[----:B------:R-:W-:Y:S05]  /*12810*/  BSYNC B0 ;  /* 0x0000000000007941 */ /* 0x000fea0003800000 */
.L_x_2667:
[----:B------:R-:W-:Y:S05]  /*12820*/  @!P5 BRA `(.L_x_2669) ;  /* 0x000000000050d947 */ /* 0x000fea0003800000 */
[----:B------:R-:W2:Y:S04]  /*12830*/  LDL R3, [R1+0x18] ;  /* 0x0000180001037983 */ /* 0x000ea80000100800 */
[----:B-1----:R-:W3:Y:S01]  /*12840*/  LDL R8, [R1+0x10] ;  /* 0x0000100001087983 */ /* 0x002ee20000100800 */
[----:B--2---:R-:W-:Y:S01]  /*12850*/  FFMA.FTZ R36, R3, R34, R36 ;  /* 0x0000002203247223 */ /* 0x004fe20000010024 */
[----:B---3--:R-:W-:-:S03]  /*12860*/  FFMA.FTZ R37, R8, R35, R37 ;  /* 0x0000002308257223 */ /* 0x008fc60000010025 */
[----:B------:R-:W-:Y:S01]  /*12870*/  FMUL.FTZ R3, R36, -1.4426950216293334961 ;  /* 0xbfb8aa3b24037820 */ /* 0x000fe20000410000 */
[----:B------:R-:W-:-:S05]  /*12880*/  FMUL.FTZ R10, R37, -1.4426950216293334961 ;  /* 0xbfb8aa3b250a7820 */ /* 0x000fca0000410000 */
[----:B------:R-:W1:Y:S08]  /*12890*/  MUFU.EX2 R3, R3 ;  /* 0x0000000300037308 */ /* 0x000e700000000800 */
[----:B------:R-:W2:Y:S01]  /*128a0*/  MUFU.EX2 R10, R10 ;  /* 0x0000000a000a7308 */ /* 0x000ea20000000800 */
[----:B-1----:R-:W-:-:S07]  /*128b0*/  FADD.FTZ R8, R3, 1 ;  /* 0x3f80000003087421 */ /* 0x002fce0000010000 */
[----:B------:R-:W1:Y:S01]  /*128c0*/  MUFU.RCP R9, R8 ;  /* 0x0000000800097308 */ /* 0x000e620000001000 */
[----:B--2---:R-:W-:-:S07]  /*128d0*/  FADD.FTZ R11, R10, 1 ;  /* 0x3f8000000a0b7421 */ /* 0x004fce0000010000 */
[----:B----4-:R-:W2:Y:S01]  /*128e0*/  MUFU.RCP R12, R11 ;  /* 0x0000000b000c7308 */ /* 0x010ea20000001000 */
        /* <DEDUP_REMOVED lines=8> */
.L_x_2669:
[----:B------:R-:W-:Y:S04]  /*12970*/  BSSY B0, `(.L_x_2670) ;  /* 0x0000016000007945 */ /* 0x000fe80003800000 */
[----:B------:R-:W-:Y:S05]  /*12980*/  @P4 BRA `(.L_x_2671) ;  /* 0x0000000000504947 */ /* 0x000fea0003800000 */
[----:B-1-3--:R-:W3:Y:S01]  /*12990*/  LDL.LU R10, [R1+0x18] ;  /* 0x00001800010a7983 */ /* 0x00aee20000300800 */
[----:B------:R-:W-:-:S03]  /*129a0*/  ULDC.64 UR6, c[0x0][0x288] ;  /* 0x0000a20000067ab9 */ /* 0x000fc60000000a00 */
[----:B------:R-:W2:Y:S01]  /*129b0*/  LDL.LU R9, [R1+0x10] ;  /* 0x0000100001097983 */ /* 0x000ea20000300800 */
[----:B------:R-:W-:Y:S01]  /*129c0*/  MOV R5, R7 ;  /* 0x0000000700057202 */ /* 0x000fe20000000f00 */
[----:B------:R-:W-:Y:S01]  /*129d0*/  IMAD R6, R20, UR6, RZ ;  /* 0x0000000614067c24 */ /* 0x000fe2000f8e02ff */
[----:B------:R-:W-:Y:S02]  /*129e0*/  MOV R3, UR5 ;  /* 0x0000000500037c02 */ /* 0x000fe40008000f00 */
[----:B------:R-:W-:Y:S01]  /*129f0*/  MOV R8, UR5 ;  /* 0x0000000500087c02 */ /* 0x000fe20008000f00 */
[----:B------:R-:W-:-:S04]  /*12a00*/  IMAD.WIDE.U32 R4, R17, UR6, R4 ;  /* 0x0000000611047c25 */ /* 0x000fc8000f8e0004 */
[----:B------:R-:W-:Y:S01]  /*12a10*/  IMAD R17, R17, UR7, R6 ;  /* 0x0000000711117c24 */ /* 0x000fe2000f8e0206 */
[----:B------:R-:W-:Y:S02]  /*12a20*/  ULDC.64 UR6, c[0x0][0x210] ;  /* 0x0000840000067ab9 */ /* 0x000fe40000000a00 */
[----:B------:R-:W-:Y:S02]  /*12a30*/  LEA R6, P0, R4, UR6, 0x2 ;  /* 0x0000000604067c11 */ /* 0x000fe4000f8010ff */
[----:B------:R-:W-:-:S04]  /*12a40*/  IADD3 R17, R5, R17, RZ ;  /* 0x0000001105117210 */ /* 0x000fc80007ffe0ff */
[----:B------:R-:W-:Y:S01]  /*12a50*/  LEA.HI.X R7, R4, UR7, R17, 0x2, P0 ;  /* 0x0000000704077c11 */ /* 0x000fe200080f1411 */
[----:B---3--:R-:W-:Y:S01]  /*12a60*/  FFMA.FTZ R3, R10, R3, UR13 ;  /* 0x0000000d0a037e23 */ /* 0x008fe20008010003 */
[----:B--2---:R-:W-:-:S03]  /*12a70*/  FFMA.FTZ R8, R9, R8, UR13 ;  /* 0x0000000d09087e23 */ /* 0x004fc60008010008 */
[----:B------:R-:W-:Y:S01]  /*12a80*/  FFMA.FTZ R3, R34, R32, -R3 ;  /* 0x0000002022037223 */ /* 0x000fe20000010803 */
[----:B------:R-:W-:-:S03]  /*12a90*/  FFMA.FTZ R8, R35, R33, -R8 ;  /* 0x0000002123087223 */ /* 0x000fc60000010808 */
[----:B------:R-:W-:Y:S01]  /*12aa0*/  FMUL.FTZ R10, R3, UR26 ;  /* 0x0000001a030a7c20 */ /* 0x000fe20008410000 */
[----:B------:R-:W-:-:S05]  /*12ab0*/  FMUL.FTZ R11, R8, UR26 ;  /* 0x0000001a080b7c20 */ /* 0x000fca0008410000 */
[----:B------:R1:W-:Y:S02]  /*12ac0*/  STG.E.64 desc[UR22][R6.64], R10 ;  /* 0x0000000a06007986 */ /* 0x0003e4000c101b16 */
.L_x_2671:
[----:B------:R-:W-:Y:S05]  /*12ad0*/  BSYNC B0 ;  /* 0x0000000000007941 */ /* 0x000fea0003800000 */
.L_x_2670:
        /* <DEDUP_REMOVED lines=9> */
.L_x_2525:
        /* <DEDUP_REMOVED lines=19> */
.L_x_2674:
[----:B------:R-:W-:Y:S05]  /*12ca0*/  BSYNC B0 ;  /* 0x0000000000007941 */ /* 0x000fea0003800000 */
.L_x_2673:
        /* <DEDUP_REMOVED lines=11> */
.L_x_2676:
[----:B------:R-:W2:Y:S04]  /*12d60*/  LDG.E.STRONG.GPU R5, desc[UR22][R2.64] ;  /* 0x0000001602057981 */ /* 0x000ea8000c1ef900 */
[----:B--2---:R-:W-:Y:S01]  /*12d70*/  CCTL.IVALL ;  /* 0x00000000ff00798f */ /* 0x004fe20002000000 */
[----:B------:R-:W-:Y:S05]  /*12d80*/  YIELD ;  /* 0x0000000000007946 */ /* 0x000fea0003800000 */
[----:B------:R-:W-:-:S13]  /*12d90*/  ISETP.NE.AND P0, PT, R5, R4, PT ;  /* 0x000000040500720c */ /* 0x000fda0003f05270 */
[----:B------:R-:W-:Y:S05]  /*12da0*/  @P0 BRA `(.L_x_2676) ;  /* 0xfffffffc00ec0947 */ /* 0x000fea000383ffff */
.L_x_2675:
[----:B------:R-:W-:Y:S05]  /*12db0*/  WARPSYNC.ALL ;  /* 0x0000000000007948 */ /* 0x000fea0003800000 */
[----:B------:R-:W0:Y:S01]  /*12dc0*/  LDC.64 R2, c[0x0][0x288] ;  /* 0x0000a200ff027b82 */ /* 0x000e220000000a00 */
[----:B---3--:R-:W-:-:S07]  /*12dd0*/  SHF.R.S32.HI R10, RZ, 0x1f, R0 ;  /* 0x0000001fff0a7819 */ /* 0x008fce0000011400 */
[----:B------:R-:W-:Y:S01]  /*12de0*/  BAR.SYNC.DEFER_BLOCKING 0x0 ;  /* 0x0000000000007b1d */ /* 0x000fe20000010000 */
[----:B0-----:R-:W-:-:S04]  /*12df0*/  LEA.HI R4, P0, R3, R2, RZ, 0x1 ;  /* 0x0000000203047211 */ /* 0x001fc800078108ff */
[----:B------:R-:W-:-:S04]  /*12e00*/  IADD3.X R5, RZ, R3, RZ, P0, !PT ;  /* 0x00000003ff057210 */ /* 0x000fc800007fe4ff */
[--C-:B-----5:R-:W-:Y:S02]  /*12e10*/  SHF.R.S64 R25, R4, 0x1, R5.reuse ;  /* 0x0000000104197819 */ /* 0x120fe40000001005 */
[----:B------:R-:W-:Y:S02]  /*12e20*/  SHF.R.S32.HI R24, RZ, 0x1, R5 ;  /* 0x00000001ff187819 */ /* 0x000fe40000011405 */
[----:B------:R-:W-:-:S04]  /*12e30*/  ISETP.GT.U32.AND P0, PT, R25, R0, PT ;  /* 0x000000001900720c */ /* 0x000fc80003f04070 */
[----:B------:R-:W-:-:S13]  /*12e40*/  ISETP.GT.AND.EX P0, PT, R24, R10, PT, P0 ;  /* 0x0000000a1800720c */ /* 0x000fda0003f04300 */
[----:B------:R-:W-:Y:S05]  /*12e50*/  @!P0 EXIT ;  /* 0x000000000000894d */ /* 0x000fea0003800000 */
[C---:B------:R-:W-:Y:S01]  /*12e60*/  IMAD.WIDE.U32 R8, R2.reuse, 0x3, RZ ;  /* 0x0000000302087825 */ /* 0x040fe200078e00ff */
[----:B------:R-:W-:Y:S01]  /*12e70*/  LEA R11, R3, R3, 0x1 ;  /* 0x00000003030b7211 */ /* 0x000fe200078e08ff */
[----:B------:R-:W0:Y:S01]  /*12e80*/  LDC.64 R4, c[0x0][0x218] ;  /* 0x00008600ff047b82 */ /* 0x000e220000000a00 */
[----:B----4-:R-:W-:Y:S01]  /*12e90*/  MOV R13, R10 ;  /* 0x0000000a000d7202 */ /* 0x010fe20000000f00 */
        /* <DEDUP_REMOVED lines=10> */
.L_x_2677:
        /* <DEDUP_REMOVED lines=23> */
.L_x_2678:
        /* <DEDUP_REMOVED lines=13> */
.L_x_5596:


//--------------------- .text._Z35group_norm_nhwc_bwd_one_pass_kernelI11Fp32IOFp32WLi512ELi160ELi640EEv26Group_norm_nhwc_bwd_params --------------------------
	.section	.text._Z35group_norm_nhwc_bwd_one_pass_kernelI11Fp32IOFp32WLi512ELi160ELi640EEv26Group_norm_nhwc_bwd_params,"ax",@progbits
	.align	128
        .global         _Z35group_norm_nhwc_bwd_one_pass_kernelI11Fp32IOFp32WLi512ELi160ELi640EEv26Group_norm_nhwc_bwd_params
        .type           _Z35group_norm_nhwc_bwd_one_pass_kernelI11Fp32IOFp32WLi512ELi160ELi640EEv26Group_norm_nhwc_bwd_params,@function
        .size           _Z35group_norm_nhwc_bwd_one_pass_kernelI11Fp32IOFp32WLi512ELi160ELi640EEv26Group_norm_nhwc_bwd_params,(.L_x_5597 - _Z35group_norm_nhwc_bwd_one_pass_kernelI11Fp32IOFp32WLi512ELi160ELi640EEv26Group_norm_nhwc_bwd_params)
        .other          _Z35group_norm_nhwc_bwd_one_pass_kernelI11Fp32IOFp32WLi512ELi160ELi640EEv26Group_norm_nhwc_bwd_params,@"STO_CUDA_ENTRY STV_DEFAULT"
_Z35group_norm_nhwc_bwd_one_pass_kernelI11Fp32IOFp32WLi512ELi160ELi640EEv26Group_norm_nhwc_bwd_params:
.text._Z35group_norm_nhwc_bwd_one_pass_kernelI11Fp32IOFp32WLi512ELi160ELi640EEv26Group_norm_nhwc_bwd_params:
        /* <DEDUP_REMOVED lines=32> */
.L_x_2769:
        /* <DEDUP_REMOVED lines=13> */
[----:B------:R-:W-:-:S02]  /*02d0*/  SHF.R.S32.HI R9, RZ, 0x1f, R0 ;  /* 0x0000001fff097819 */ /* 0x000fc40000011400 */
[C---:B------:R-:W-:Y:S02]  /*02e0*/  ISETP.GE.U32.AND P1, PT, R0.reuse, UR18, PT ;  /* 0x0000001200007c0c */ /* 0x040fe4000bf26070 */
[----:B------:R-:W-:Y:S02]  /*02f0*/  IADD3 R31, R0, 0x10, RZ ;  /* 0x00000010001f7810 */ /* 0x000fe40007ffe0ff */
[----:B------:R-:W-:Y:S02]  /*0300*/  LOP3.LUT R22, R22, 0xfdffffff, RZ, 0xc0, !PT ;  /* 0xfdffffff16167812 */ /* 0x000fe400078ec0ff */
[C---:B------:R-:W-:Y:S02]  /*0310*/  IADD3 R33, R0.reuse, 0x18, RZ ;  /* 0x0000001800217810 */ /* 0x040fe40007ffe0ff */
[----:B------:R-:W-:Y:S01]  /*0320*/  IADD3 R26, R0, 0x20, RZ ;  /* 0x00000020001a7810 */ /* 0x000fe20007ffe0ff */
[----:B0-----:R-:W0:Y:S01]  /*0330*/  I2F.RP R2, UR16 ;  /* 0x0000001000027d06 */ /* 0x001e220008209400 */
[----:B------:R-:W-:-:S02]  /*0340*/  SHF.R.S32.HI R27, RZ, 0x1f, R33 ;  /* 0x0000001fff1b7819 */ /* 0x000fc40000011421 */
[----:B------:R-:W-:Y:S02]  /*0350*/  ISETP.GE.U32.AND P2, PT, R26, UR18, PT ;  /* 0x000000121a007c0c */ /* 0x000fe4000bf46070 */
[----:B------:R-:W-:Y:S02]  /*0360*/  SHF.R.S32.HI R30, RZ, 0x1f, R26 ;  /* 0x0000001fff1e7819 */ /* 0x000fe4000001141a */
[C---:B------:R-:W-:Y:S02]  /*0370*/  IADD3 R39, R0.reuse, 0x30, RZ ;  /* 0x0000003000277810 */ /* 0x040fe40007ffe0ff */
[----:B------:R-:W-:Y:S02]  /*0380*/  IADD3 R40, R0, 0x38, RZ ;  /* 0x0000003800287810 */ /* 0x000fe40007ffe0ff */
        /* <DEDUP_REMOVED lines=28> */
[----:B------:R-:W-:Y:S01]  /*0550*/  MOV R7, UR12 ;  /* 0x0000000c00077c02 */ /* 0x000fe20008000f00 */
[----:B------:R-:W-:-:S04]  /*0560*/  USEL UR7, UR8, UR7, !UP0 ;  /* 0x0000000708077287 */ /* 0x000fc8000c000000 */
[----:B------:R-:W-:-:S04]  /*0570*/  USHF.R.S32.HI UR6, URZ, 0x1f, UR7 ;  /* 0x0000001f3f067899 */ /* 0x000fc80008011407 */
[----:B------:R-:W-:-:S04]  /*0580*/  UIMAD UR6, UR6, UR16, URZ ;  /* 0x00000010060672a4 */ /* 0x000fc8000f8e023f */
[----:B------:R-:W-:Y:S01]  /*0590*/  UIMAD UR6, UR7, UR17, UR6 ;  /* 0x00000011070672a4 */ /* 0x000fe2000f8e0206 */
[----:B--2---:R-:W-:Y:S02]  /*05a0*/  ISETP.GT.U32.AND P0, PT, R5, 0x27f, PT ;  /* 0x0000027f0500780c */ /* 0x004fe40003f04070 */
[----:B------:R-:W-:Y:S02]  /*05b0*/  IADD3 R5, R0, 0x8, RZ ;  /* 0x0000000800057810 */ /* 0x000fe40007ffe0ff */
[----:B------:R-:W-:Y:S02]  /*05c0*/  ISETP.GE.OR.EX P3, PT, R9, UR19, P0, P1 ;  /* 0x0000001309007c0c */ /* 0x000fe40008766710 */
[----:B------:R-:W-:Y:S02]  /*05d0*/  ISETP.GE.U32.AND P1, PT, R5, UR18, PT ;  /* 0x0000001205007c0c */ /* 0x000fe4000bf26070 */
[----:B------:R-:W-:Y:S02]  /*05e0*/  SHF.R.S32.HI R15, RZ, 0x1f, R5 ;  /* 0x0000001fff0f7819 */ /* 0x000fe40000011405 */
[----:B---3--:R-:W-:-:S02]  /*05f0*/  SHF.R.S32.HI R4, RZ, 0x1f, R6 ;  /* 0x0000001fff047819 */ /* 0x008fc40000011406 */
[----:B------:R-:W-:Y:S02]  /*0600*/  ISETP.GE.OR.EX P6, PT, R15, UR19, P0, P1 ;  /* 0x000000130f007c0c */ /* 0x000fe400087c6710 */
[----:B------:R-:W-:-:S03]  /*0610*/  IADD3 R6, P1, R6, UR12, RZ ;  /* 0x0000000c06067c10 */ /* 0x000fc6000ff3e0ff */
[----:B------:R-:W0:Y:S01]  /*0620*/  @!P3 LDC.64 R10, c[0x0][0x288] ;  /* 0x0000a200ff0abb82 */ /* 0x000e220000000a00 */
[----:B------:R-:W-:Y:S02]  /*0630*/  LEA.HI.X.SX32 R7, R7, R4, 0x1, P1 ;  /* 0x0000000407077211 */ /* 0x000fe400008f0eff */
[----:B------:R-:W-:Y:S02]  /*0640*/  ISETP.GE.U32.AND P1, PT, R31, UR18, PT ;  /* 0x000000121f007c0c */ /* 0x000fe4000bf26070 */
[----:B------:R-:W-:Y:S01]  /*0650*/  SHF.R.S32.HI R4, RZ, 0x1f, R31 ;  /* 0x0000001fff047819 */ /* 0x000fe2000001141f */
[----:B------:R-:W-:Y:S01]  /*0660*/  IMAD.WIDE.U32 R6, R13, UR7, R6 ;  /* 0x000000070d067c25 */ /* 0x000fe2000f8e0006 */
[----:B------:R-:W-:Y:S01]  /*0670*/  @P3 LOP3.LUT R22, R22, 0x2000000, RZ, 0xfc, !PT ;  /* 0x0200000016163812 */ /* 0x000fe200078efcff */
[----:B------:R-:W1:Y:S01]  /*0680*/  @!P3 LDC.64 R12, c[0x0][0x230] ;  /* 0x00008c00ff0cbb82 */ /* 0x000e620000000a00 */
[----:B------:R-:W-:Y:S02]  /*0690*/  ISETP.GE.OR.EX P5, PT, R4, UR19, P0, P1 ;  /* 0x0000001304007c0c */ /* 0x000fe400087a6710 */
[----:B------:R-:W-:Y:S01]  /*06a0*/  LOP3.LUT R22, R22, 0xfeffffff, RZ, 0xc0, !PT ;  /* 0xfeffffff16167812 */ /* 0x000fe200078ec0ff */
[----:B------:R-:W-:Y:S01]  /*06b0*/  STL.64 [R1+0x828], R6 ;  /* 0x0008280601007387 */ /* 0x000fe20000100a00 */
[----:B------:R-:W-:-:S02]  /*06c0*/  ISETP.GE.U32.AND P1, PT, R33, UR18, PT ;  /* 0x0000001221007c0c */ /* 0x000fc4000bf26070 */
[----:B------:R-:W-:Y:S01]  /*06d0*/  @P6 LOP3.LUT R22, R22, 0x1000000, RZ, 0xfc, !PT ;  /* 0x0100000016166812 */ /* 0x000fe200078efcff */
[----:B------:R-:W2:Y:S01]  /*06e0*/  @!P6 LDC.64 R2, c[0x0][0x288] ;  /* 0x0000a200ff02eb82 */ /* 0x000ea20000000a00 */
[----:B------:R-:W-:Y:S02]  /*06f0*/  ISETP.GE.OR.EX P4, PT, R27, UR19, P0, P1 ;  /* 0x000000131b007c0c */ /* 0x000fe40008786710 */
[----:B------:R-:W-:-:S04]  /*0700*/  LOP3.LUT R22, R22, 0xff7fffff, RZ, 0xc0, !PT ;  /* 0xff7fffff16167812 */ /* 0x000fc800078ec0ff */
[----:B------:R-:W-:Y:S01]  /*0710*/  @P5 LOP3.LUT R22, R22, 0x800000, RZ, 0xfc, !PT ;  /* 0x0080000016165812 */ /* 0x000fe200078efcff */
[----:B0-----:R-:W-:Y:S01]  /*0720*/  @!P3 IMAD R8, R9, R10, RZ ;  /* 0x0000000a0908b224 */ /* 0x001fe200078e02ff */
[----:B------:R-:W-:Y:S01]  /*0730*/  IADD3 R9, R7, UR6, RZ ;  /* 0x0000000607097c10 */ /* 0x000fe2000fffe0ff */
[----:B------:R-:W0:Y:S01]  /*0740*/  @!P3 LDC.64 R20, c[0x0][0x228] ;  /* 0x00008a00ff14bb82 */ /* 0x000e220000000a00 */
[----:B------:R-:W-:Y:S01]  /*0750*/  LOP3.LUT R22, R22, 0xffbfffff, RZ, 0xc0, !PT ;  /* 0xffbfffff16167812 */ /* 0x000fe200078ec0ff */
        /* <DEDUP_REMOVED lines=26> */
[----:B------:R-:W-:Y:S01]  /*0900*/  @!P6 SHF.L.U32 R5, R2, 0x2, RZ ;  /* 0x000000020205e819 */ /* 0x000fe200000006ff */
[----:B--2---:R-:W-:Y:S01]  /*0910*/  @!P5 IMAD R4, R4, R28, RZ ;  /* 0x0000001c0404d224 */ /* 0x004fe200078e02ff */
[----:B------:R-:W-:Y:S01]  /*0920*/  @!P2 IADD3.X R21, R32, R21, RZ, P1, !PT ;  /* 0x000000152015a210 */ /* 0x000fe20000ffe4ff */
[----:B------:R-:W-:Y:S01]  /*0930*/  STL.64 [R1+0x938], R12 ;  /* 0x0009380c01007387 */ /* 0x000fe20000100a00 */
[----:B------:R-:W-:Y:S01]  /*0940*/  @!P6 SHF.L.U64.HI R32, R2, 0x2, R3 ;  /* 0x000000020220e819 */ /* 0x000fe20000010203 */
[----:B------:R-:W-:Y:S01]  /*0950*/  @!P5 IMAD R35, R31, R29, R4 ;  /* 0x0000001d1f23d224 */ /* 0x000fe200078e0204 */
[----:B---3--:R-:W-:Y:S01]  /*0960*/  @!P6 IADD3 R18, P1, R5, R18, RZ ;  /* 0x000000120512e210 */ /* 0x008fe20007f3e0ff */
[----:B------:R-:W2:Y:S01]  /*0970*/  @!P5 LDC.64 R2, c[0x0][0x228] ;  /* 0x00008a00ff02db82 */ /* 0x000ea20000000a00 */
        /* <DEDUP_REMOVED lines=10> */
[----:B------:R-:W-:Y:S03]  /*0a20*/  STL.64 [R1+0x928], R18 ;  /* 0x0009281201007387 */ /* 0x000fe60000100a00 */
[----:B------:R-:W3:Y:S01]  /*0a30*/  @!P4 LDC.64 R4, c[0x0][0x230] ;  /* 0x00008c00ff04cb82 */ /* 0x000ee20000000a00 */
[----:B------:R-:W-:Y:S01]  /*0a40*/  @!P5 IADD3 R29, R29, R35, RZ ;  /* 0x000000231d1dd210 */ /* 0x000fe20007ffe0ff */
[----:B------:R-:W-:Y:S01]  /*0a50*/  @!P4 IMAD R31, R33, R25, R34 ;  /* 0x00000019211fc224 */ /* 0x000fe200078e0222 */
[C---:B------:R-:W-:Y:S01]  /*0a60*/  @!P5 SHF.L.U32 R32, R28.reuse, 0x2, RZ ;  /* 0x000000021c20d819 */ /* 0x040fe200000006ff */
[----:B------:R-:W-:Y:S01]  /*0a70*/  STL.64 [R1+0x930], R14 ;  /* 0x0009300e01007387 */ /* 0x000fe20000100a00 */
[----:B------:R-:W-:-:S02]  /*0a80*/  @!P5 SHF.L.U64.HI R27, R28, 0x2, R29 ;  /* 0x000000021c1bd819 */ /* 0x000fc4000001021d */
[----:B------:R-:W-:Y:S01]  /*0a90*/  @!P4 MOV R28, R6 ;  /* 0x00000006001cc202 */ /* 0x000fe20000000f00 */
[----:B------:R-:W4:Y:S01]  /*0aa0*/  @!P4 LDC.64 R36, c[0x0][0x228] ;  /* 0x00008a00ff24cb82 */ /* 0x000f220000000a00 */
[----:B------:R-:W-:Y:S02]  /*0ab0*/  @!P4 MOV R29, R9 ;  /* 0x00000009001dc202 */ /* 0x000fe40000000f00 */
[----:B0-----:R-:W-:Y:S01]  /*0ac0*/  @!P5 IADD3 R16, P1, R32, R16, RZ ;  /* 0x000000102010d210 */ /* 0x001fe20007f3e0ff */
[----:B------:R-:W-:-:S03]  /*0ad0*/  @!P4 IMAD.WIDE.U32 R24, R33, R24, R28 ;  /* 0x000000182118c225 */ /* 0x000fc600078e001c */
[----:B------:R-:W-:Y:S01]  /*0ae0*/  @!P5 IADD3.X R17, R27, R17, RZ, P1, !PT ;  /* 0x000000111b11d210 */ /* 0x000fe20000ffe4ff */
[----:B------:R-:W0:Y:S01]  /*0af0*/  @!P3 LDC.64 R34, c[0x0][0x230] ;  /* 0x00008c00ff22bb82 */ /* 0x000e220000000a00 */
[----:B--2---:R-:W-:Y:S01]  /*0b00*/  @!P5 IADD3 R2, P1, R32, R2, RZ ;  /* 0x000000022002d210 */ /* 0x004fe20007f3e0ff */
[----:B-1----:R-:W-:Y:S01]  /*0b10*/  @!P3 IMAD R30, R30, R10, RZ ;  /* 0x0000000a1e1eb224 */ /* 0x002fe200078e02ff */
[----:B------:R-:W-:Y:S01]  /*0b20*/  @!P4 IADD3 R31, R25, R31, RZ ;  /* 0x0000001f191fc210 */ /* 0x000fe20007ffe0ff */
[----:B------:R-:W-:Y:S01]  /*0b30*/  STL.64 [R1+0x948], R16 ;  /* 0x0009481001007387 */ /* 0x000fe20000100a00 */
[----:B------:R-:W-:Y:S01]  /*0b40*/  @!P5 IADD3.X R3, R27, R3, RZ, P1, !PT ;  /* 0x000000031b03d210 */ /* 0x000fe20000ffe4ff */
[----:B------:R-:W-:Y:S01]  /*0b50*/  @!P3 IMAD R11, R26, R11, R30 ;  /* 0x0000000b1a0bb224 */ /* 0x000fe200078e021e */
[C---:B------:R-:W-:Y:S01]  /*0b60*/  @!P4 SHF.L.U32 R27, R24.reuse, 0x2, RZ ;  /* 0x00000002181bc819 */ /* 0x040fe200000006ff */
[----:B------:R-:W1:Y:S01]  /*0b70*/  @!P3 LDC.64 R32, c[0x0][0x228] ;  /* 0x00008a00ff20bb82 */ /* 0x000e620000000a00 */
[----:B------:R-:W-:-:S02]  /*0b80*/  @!P4 SHF.L.U64.HI R28, R24, 0x2, R31 ;  /* 0x00000002181cc819 */ /* 0x000fc4000001021f */
[----:B------:R-:W-:Y:S02]  /*0b90*/  @!P3 MOV R24, R6 ;  /* 0x000000060018b202 */ /* 0x000fe40000000f00 */
[----:B------:R-:W-:Y:S02]  /*0ba0*/  @!P3 MOV R25, R9 ;  /* 0x000000090019b202 */ /* 0x000fe40000000f00 */
        /* <DEDUP_REMOVED lines=8> */
[C---:B0-----:R-:W-:Y:S02]  /*0c30*/  @!P3 IADD3 R34, P1, R11.reuse, R34, RZ ;  /* 0x000000220b22b210 */ /* 0x041fe40007f3e0ff */
[----:B------:R-:W-:Y:S02]  /*0c40*/  IADD3 R27, R0, 0x28, RZ ;  /* 0x00000028001b7810 */ /* 0x000fe40007ffe0ff */
[C---:B------:R-:W-:Y:S01]  /*0c50*/  @!P3 IADD3.X R35, R24.reuse, R35, RZ, P1, !PT ;  /* 0x000000231823b210 */ /* 0x040fe20000ffe4ff */
[----:B------:R-:W-:Y:S01]  /*0c60*/  STL [R1+0x91c], R34 ;  /* 0x00091c2201007387 */ /* 0x000fe20000100800 */
[----:B-1----:R-:W-:Y:S02]  /*0c70*/  @!P3 IADD3 R32, P1, R11, R32, RZ ;  /* 0x000000200b20b210 */ /* 0x002fe40007f3e0ff */
[----:B------:R-:W-:Y:S01]  /*0c80*/  SHF.R.S32.HI R25, RZ, 0x1f, R27 ;  /* 0x0000001fff197819 */ /* 0x000fe2000001141b */
[----:B------:R-:W-:Y:S01]  /*0c90*/  STL [R1+0x918], R35 ;  /* 0x0009182301007387 */ /* 0x000fe20000100800 */
[----:B------:R-:W-:-:S02]  /*0ca0*/  @!P3 IADD3.X R33, R24, R33, RZ, P1, !PT ;  /* 0x000000211821b210 */ /* 0x000fc40000ffe4ff */
[----:B------:R-:W-:-:S03]  /*0cb0*/  ISETP.GE.U32.AND P1, PT, R27, UR18, PT ;  /* 0x000000121b007c0c */ /* 0x000fc6000bf26070 */
[----:B------:R-:W-:Y:S01]  /*0cc0*/  STL.64 [R1+0x920], R32 ;  /* 0x0009202001007387 */ /* 0x000fe20000100a00 */
        /* <DEDUP_REMOVED lines=14> */
[C---:B-1----:R-:W-:Y:S02]  /*0db0*/  @!P2 IADD3 R30, P1, R11.reuse, R30, RZ ;  /* 0x0000001e0b1ea210 */ /* 0x042fe40007f3e0ff */
[----:B------:R-:W-:Y:S02]  /*0dc0*/  SHF.R.S32.HI R25, RZ, 0x1f, R39 ;  /* 0x0000001fff197819 */ /* 0x000fe40000011427 */
[----:B------:R-:W-:Y:S01]  /*0dd0*/  @!P2 IADD3.X R31, R24, R31, RZ, P1, !PT ;  /* 0x0000001f181fa210 */ /* 0x000fe20000ffe4ff */
[----:B------:R-:W-:Y:S01]  /*0de0*/  STL [R1+0x908], R30 ;  /* 0x0009081e01007387 */ /* 0x000fe20000100800 */
[----:B--2---:R-:W-:-:S03]  /*0df0*/  @!P2 IADD3 R28, P1, R11, R28, RZ ;  /* 0x0000001c0b1ca210 */ /* 0x004fc60007f3e0ff */
[----:B------:R-:W-:Y:S01]  /*0e00*/  STL [R1+0x8f8], R31 ;  /* 0x0008f81f01007387 */ /* 0x000fe20000100800 */
[----:B------:R-:W-:Y:S02]  /*0e10*/  @!P2 IADD3.X R29, R24, R29, RZ, P1, !PT ;  /* 0x0000001d181da210 */ /* 0x000fe40000ffe4ff */
[----:B------:R-:W-:-:S03]  /*0e20*/  ISETP.GE.U32.AND P1, PT, R39, UR18, PT ;  /* 0x0000001227007c0c */ /* 0x000fc6000bf26070 */
[----:B------:R-:W-:Y:S01]  /*0e30*/  STL.64 [R1+0x900], R28 ;  /* 0x0009001c01007387 */ /* 0x000fe20000100a00 */
        /* <DEDUP_REMOVED lines=9> */
[----:B------:R-:W-:Y:S01]  /*0ed0*/  @!P2 IMAD.WIDE.U32 R24, R39, R10, R24 ;  /* 0x0000000a2718a225 */ /* 0x000fe200078e0018 */
[----:B------:R-:W-:-:S04]  /*0ee0*/  SHF.R.S32.HI R39, RZ, 0x1f, R40 ;  /* 0x0000001fff277819 */ /* 0x000fc80000011428 */
[----:B------:R-:W-:Y:S02]  /*0ef0*/  @!P2 IADD3 R25, R25, R11, RZ ;  /* 0x0000000b1919a210 */ /* 0x000fe40007ffe0ff */
[C---:B------:R-:W-:Y:S02]  /*0f00*/  @!P2 SHF.L.U32 R11, R24.reuse, 0x2, RZ ;  /* 0x00000002180ba819 */ /* 0x040fe400000006ff */
[----:B------:R-:W-:Y:S02]  /*0f10*/  @!P2 SHF.L.U64.HI R10, R24, 0x2, R25 ;  /* 0x00000002180aa819 */ /* 0x000fe40000010219 */
[----:B------:R-:W0:Y:S01]  /*0f20*/  @!P2 LDC.64 R24, c[0x0][0x228] ;  /* 0x00008a00ff18ab82 */ /* 0x000e220000000a00 */
[----:B-1----:R-:W-:-:S04]  /*0f30*/  @!P2 IADD3 R26, P1, R11, R26, RZ ;  /* 0x0000001a0b1aa210 */ /* 0x002fc80007f3e0ff */
[----:B------:R-:W-:-:S05]  /*0f40*/  @!P2 IADD3.X R27, R10, R27, RZ, P1, !PT ;  /* 0x0000001b0a1ba210 */ /* 0x000fca0000ffe4ff */
[----:B------:R-:W-:Y:S01]  /*0f50*/  STL.64 [R1+0x8f0], R26 ;  /* 0x0008f01a01007387 */ /* 0x000fe20000100a00 */
[----:B0-----:R-:W-:-:S04]  /*0f60*/  @!P2 IADD3 R24, P1, R11, R24, RZ ;  /* 0x000000180b18a210 */ /* 0x001fc80007f3e0ff */
[----:B------:R-:W-:Y:S02]  /*0f70*/  @!P2 IADD3.X R25, R10, R25, RZ, P1, !PT ;  /* 0x000000190a19a210 */ /* 0x000fe40000ffe4ff */
[----:B------:R-:W-:-:S03]  /*0f80*/  ISETP.GE.U32.AND P1, PT, R40, UR18, PT ;  /* 0x0000001228007c0c */ /* 0x000fc6000bf26070 */
[----:B------:R-:W-:Y:S01]  /*0f90*/  STL.64 [R1+0x910], R24 ;  /* 0x0009101801007387 */ /* 0x000fe20000100a00 */
        /* <DEDUP_REMOVED lines=8> */
[----:B------:R-:W-:-:S03]  /*1020*/  @!P2 MOV R39, R9 ;  /* 0x000000090027a202 */ /* 0x000fc60000000f00 */
[----:B------:R-:W-:-:S05]  /*1030*/  @!P2 IMAD.WIDE.U32 R38, R40, R10, R38 ;  /* 0x0000000a2826a225 */ /* 0x000fca00078e0026 */
        /* <DEDUP_REMOVED lines=8> */
[----:B------:R-:W-:-:S05]  /*10c0*/  @!P2 IADD3.X R43, R38, R11, RZ, P1, !PT ;  /* 0x0000000b262ba210 */ /* 0x000fca0000ffe4ff */
[----:B------:R0:W-:Y:S02]  /*10d0*/  @!P2 STL.64 [R1+0x4e0], R42 ;  /* 0x0004e02a0100a387 */ /* 0x0001e40000100a00 */
[C---:B0-----:R-:W-:Y:S02]  /*10e0*/  IADD3 R42, R0.reuse, 0x40, RZ ;  /* 0x00000040002a7810 */ /* 0x041fe40007ffe0ff */
[----:B------:R-:W-:Y:S02]  /*10f0*/  IADD3 R43, R0, 0x190, RZ ;  /* 0x00000190002b7810 */ /* 0x000fe40007ffe0ff */
        /* <DEDUP_REMOVED lines=16> */
[----:B------:R-:W0:Y:S01]  /*1200*/  @!P2 LDC.64 R10, c[0x0][0x228] ;  /* 0x00008a00ff0aab82 */ /* 0x000e220000000a00 */
[----:B-1----:R-:W-:-:S04]  /*1210*/  @!P2 IADD3 R12, P1, R41, R38, RZ ;  /* 0x00000026290ca210 */ /* 0x002fc80007f3e0ff */
[----:B------:R-:W-:-:S05]  /*1220*/  @!P2 IADD3.X R13, R40, R39, RZ, P1, !PT ;  /* 0x00000027280da210 */ /* 0x000fca0000ffe4ff */
[----:B------:R0:W-:Y:S02]  /*1230*/  @!P2 STL.64 [R1+0x7f0], R12 ;  /* 0x0007f00c0100a387 */ /* 0x0001e40000100a00 */
[----:B0-----:R-:W-:-:S04]  /*1240*/  @!P2 IADD3 R12, P1, R41, R10, RZ ;  /* 0x0000000a290ca210 */ /* 0x001fc80007f3e0ff */
        /* <DEDUP_REMOVED lines=13> */
[----:B------:R-:W-:Y:S01]  /*1320*/  @!P2 IMAD.WIDE.U32 R40, R42, R10, R40 ;  /* 0x0000000a2a28a225 */ /* 0x000fe200078e0028 */
[----:B------:R-:W-:-:S04]  /*1330*/  IADD3 R42, R0, 0x50, RZ ;  /* 0x00000050002a7810 */ /* 0x000fc80007ffe0ff */
[----:B------:R-:W-:Y:S02]  /*1340*/  @!P2 IADD3 R11, R41, R11, RZ ;  /* 0x0000000b290ba210 */ /* 0x000fe40007ffe0ff */
[C---:B------:R-:W-:Y:S02]  /*1350*/  @!P2 SHF.L.U32 R41, R40.reuse, 0x2, RZ ;  /* 0x000000022829a819 */ /* 0x040fe400000006ff */
[----:B------:R-:W-:Y:S02]  /*1360*/  @!P2 SHF.L.U64.HI R40, R40, 0x2, R11 ;  /* 0x000000022828a819 */ /* 0x000fe4000001020b */
[----:B------:R-:W1:Y:S01]  /*1370*/  @!P2 LDC.64 R10, c[0x0][0x228] ;  /* 0x00008a00ff0aab82 */ /* 0x000e620000000a00 */
[----:B0-----:R-:W-:-:S04]  /*1380*/  @!P2 IADD3 R12, P1, R41, R38, RZ ;  /* 0x00000026290ca210 */ /* 0x001fc80007f3e0ff */
[----:B------:R-:W-:-:S05]  /*1390*/  @!P2 IADD3.X R13, R40, R39, RZ, P1, !PT ;  /* 0x00000027280da210 */ /* 0x000fca0000ffe4ff */
[----:B------:R1:W-:Y:S02]  /*13a0*/  @!P2 STL.64 [R1+0x808], R12 ;  /* 0x0008080c0100a387 */ /* 0x0003e40000100a00 */
[----:B-1----:R-:W-:-:S04]  /*13b0*/  @!P2 IADD3 R12, P1, R41, R10, RZ ;  /* 0x0000000a290ca210 */ /* 0x002fc80007f3e0ff */
        /* <DEDUP_REMOVED lines=352> */
[----:B------:R-:W-:Y:S01]  /*29c0*/  @P2 LOP3.LUT R22, R22, 0x1, RZ, 0xfc, !PT ;  /* 0x0000000116162812 */ /* 0x000fe200078efcff */
[----:B------:R-:W-:Y:S03]  /*29d0*/  STL [R1+0x820], R9 ;  /* 0x0008200901007387 */ /* 0x000fe60000100800 */
        /* <DEDUP_REMOVED lines=93> */
[----:B------:R-:W2:Y:S01]  /*2fb0*/  @!P2 LDC.64 R38, c[0x0][0x230] ;  /* 0x00008c00ff26ab82 */ /* 0x000ea20000000a00 */
        /* <DEDUP_REMOVED lines=9> */
[----:B--2---:R-:W-:-:S04]  /*3050*/  @!P2 IADD3 R26, P1, R41, R38, RZ ;  /* 0x00000026291aa210 */ /* 0x004fc80007f3e0ff */
[----:B------:R-:W-:Y:S02]  /*3060*/  @!P2 IADD3.X R27, R40, R39, RZ, P1, !PT ;  /* 0x00000027281ba210 */ /* 0x000fe40000ffe4ff */
        /* <DEDUP_REMOVED lines=470> */
[----:B-1----:R-:W-:Y:S01]  /*4dd0*/  @!P2 IMAD R42, R40, R38, RZ ;  /* 0x00000026282aa224 */ /* 0x002fe200078e02ff */
[----:B------:R-:W-:-:S03]  /*4de0*/  @!P2 MOV R40, R6 ;  /* 0x000000060028a202 */ /* 0x000fc60000000f00 */
[C---:B------:R-:W-:Y:S02]  /*4df0*/  @!P2 IMAD R42, R43.reuse, R39, R42 ;  /* 0x000000272b2aa224 */ /* 0x040fe400078e022a */
[----:B------:R-:W-:Y:S01]  /*4e00*/  @!P2 IMAD.WIDE.U32 R38, R43, R38, R40 ;  /* 0x000000262b26a225 */ /* 0x000fe200078e0028 */
[----:B------:R-:W-:-:S04]  /*4e10*/  IADD3 R43, R0, 0x198, RZ ;  /* 0x00000198002b7810 */ /* 0x000fc80007ffe0ff */
[----:B------:R-:W-:Y:S02]  /*4e20*/  @!P2 IADD3 R42, R39, R42, RZ ;  /* 0x0000002a272aa210 */ /* 0x000fe40007ffe0ff */
[C---:B------:R-:W-:Y:S02]  /*4e30*/  @!P2 SHF.L.U32 R39, R38.reuse, 0x2, RZ ;  /* 0x000000022627a819 */ /* 0x040fe400000006ff */
[----:B------:R-:W-:Y:S02]  /*4e40*/  @!P2 SHF.L.U64.HI R38, R38, 0x2, R42 ;  /* 0x000000022626a819 */ /* 0x000fe4000001022a */
[----:B0-----:R-:W-:Y:S02]  /*4e50*/  @!P2 IADD3 R12, P1, R39, R10, RZ ;  /* 0x0000000a270ca210 */ /* 0x001fe40007f3e0ff */
[----:B------:R-:W-:Y:S02]  /*4e60*/  SHF.R.S32.HI R40, RZ, 0x1f, R43 ;  /* 0x0000001fff287819 */ /* 0x000fe4000001142b */
[----:B------:R-:W-:-:S02]  /*4e70*/  @!P2 IADD3.X R13, R38, R11, RZ, P1, !PT ;  /* 0x0000000b260da210 */ /* 0x000fc40000ffe4ff */
[----:B------:R-:W0:Y:S03]  /*4e80*/  @!P2 LDC.64 R10, c[0x0][0x228] ;  /* 0x00008a00ff0aab82 */ /* 0x000e260000000a00 */
[----:B------:R0:W-:Y:S02]  /*4e90*/  @!P2 STL.64 [R1+0x5a8], R12 ;  /* 0x0005a80c0100a387 */ /* 0x0001e40000100a00 */
[----:B0-----:R-:W-:-:S04]  /*4ea0*/  @!P2 IADD3 R12, P1, R39, R10, RZ ;  /* 0x0000000a270ca210 */ /* 0x001fc80007f3e0ff */
[----:B------:R-:W-:Y:S02]  /*4eb0*/  @!P2 IADD3.X R13, R38, R11, RZ, P1, !PT ;  /* 0x0000000b260da210 */ /* 0x000fe40000ffe4ff */
[----:B------:R-:W-:-:S03]  /*4ec0*/  ISETP.GE.U32.AND P1, PT, R43, UR18, PT ;  /* 0x000000122b007c0c */ /* 0x000fc6000bf26070 */
[----:B------:R0:W-:Y:S01]  /*4ed0*/  @!P2 STL.64 [R1+0x5b8], R12 ;  /* 0x0005b80c0100a387 */ /* 0x0001e20000100a00 */
        /* <DEDUP_REMOVED lines=110> */
[----:B------:R1:W-:Y:S01]  /*55c0*/  @!P2 STL.64 [R1+0x530], R12 ;  /* 0x0005300c0100a387 */ /* 0x0003e20000100a00 */
[----:B0-----:R-:W-:-:S04]  /*55d0*/  @!P2 IADD3 R18, P1, R39, R10, RZ ;  /* 0x0000000a2712a210 */ /* 0x001fc80007f3e0ff */
        /* <DEDUP_REMOVED lines=19> */
[----:B------:R-:W0:Y:S03]  /*5710*/  @!P2 LDC.64 R10, c[0x0][0x228] ;  /* 0x00008a00ff0aab82 */ /* 0x000e260000000a00 */
[----:B------:R1:W-:Y:S01]  /*5720*/  @!P2 STL.64 [R1+0x518], R12 ;  /* 0x0005180c0100a387 */ /* 0x0003e20000100a00 */
[----:B0-----:R-:W-:-:S04]  /*5730*/  @!P2 IADD3 R16, P1, R39, R10, RZ ;  /* 0x0000000a2710a210 */ /* 0x001fc80007f3e0ff */
[----:B------:R-:W-:Y:S02]  /*5740*/  @!P2 IADD3.X R17, R38, R11, RZ, P1, !PT ;  /* 0x0000000b2611a210 */ /* 0x000fe40000ffe4ff */
[----:B------:R-:W-:Y:S01]  /*5750*/  ISETP.GE.U32.AND P1, PT, R43, UR18, PT ;  /* 0x000000122b007c0c */ /* 0x000fe2000bf26070 */
[----:B------:R0:W-:Y:S01]  /*5760*/  STL [R1+0x830], R8 ;  /* 0x0008300801007387 */ /* 0x0001e20000100800 */
[----:B------:R-:W-:Y:S02]  /*5770*/  MOV R7, R17 ;  /* 0x0000001100077202 */ /* 0x000fe40000000f00 */
[----:B------:R-:W-:-:S13]  /*5780*/  ISETP.GE.OR.EX P2, PT, R40, UR19, P0, P1 ;  /* 0x0000001328007c0c */ /* 0x000fda0008746710 */
[----:B------:R-:W2:Y:S01]  /*5790*/  @!P2 LDC.64 R38, c[0x0][0x288] ;  /* 0x0000a200ff26ab82 */ /* 0x000ea20000000a00 */
[----:B------:R-:W-:Y:S02]  /*57a0*/  @!P2 MOV R41, R9 ;  /* 0x000000090029a202 */ /* 0x000fe40000000f00 */
[----:B------:R-:W-:-:S05]  /*57b0*/  @P2 LOP3.LUT R23, R23, 0x1, RZ, 0xfc, !PT ;  /* 0x0000000117172812 */ /* 0x000fca00078efcff */
[----:B------:R-:W1:Y:S01]  /*57c0*/  @!P2 LDC.64 R10, c[0x0][0x230] ;  /* 0x00008c00ff0aab82 */ /* 0x000e620000000a00 */
[----:B--2---:R-:W-:Y:S01]  /*57d0*/  @!P2 IMAD R42, R40, R38, RZ ;  /* 0x00000026282aa224 */ /* 0x004fe200078e02ff */
        /* <DEDUP_REMOVED lines=10> */
[----:B------:R-:W1:Y:S03]  /*5880*/  @!P2 LDC.64 R10, c[0x0][0x228] ;  /* 0x00008a00ff0aab82 */ /* 0x000e660000000a00 */
[----:B------:R2:W-:Y:S01]  /*5890*/  @!P2 STL.64 [R1+0x500], R12 ;  /* 0x0005000c0100a387 */ /* 0x0005e20000100a00 */
[----:B-1----:R-:W-:-:S04]  /*58a0*/  @!P2 IADD3 R20, P1, R39, R10, RZ ;  /* 0x0000000a2714a210 */ /* 0x002fc80007f3e0ff */
[----:B------:R-:W-:Y:S02]  /*58b0*/  @!P2 IADD3.X R21, R38, R11, RZ, P1, !PT ;  /* 0x0000000b2615a210 */ /* 0x000fe40000ffe4ff */
[----:B------:R-:W-:-:S04]  /*58c0*/  ISETP.GE.U32.AND P1, PT, R43, UR18, PT ;  /* 0x000000122b007c0c */ /* 0x000fc8000bf26070 */
[----:B------:R-:W-:-:S13]  /*58d0*/  ISETP.GE.OR.EX P1, PT, R40, UR19, P0, P1 ;  /* 0x0000001328007c0c */ /* 0x000fda0008726710 */
[----:B------:R-:W1:Y:S01]  /*58e0*/  @!P1 LDC.64 R38, c[0x0][0x288] ;  /* 0x0000a200ff269b82 */ /* 0x000e620000000a00 */
[----:B------:R-:W-:Y:S02]  /*58f0*/  @!P1 MOV R41, R9 ;  /* 0x0000000900299202 */ /* 0x000fe40000000f00 */
[----:B0-----:R-:W-:Y:S02]  /*5900*/  MOV R8, R20 ;  /* 0x0000001400087202 */ /* 0x001fe40000000f00 */
[----:B------:R-:W-:-:S03]  /*5910*/  @P1 LOP3.LUT R22, R22, 0x8000000, RZ, 0xfc, !PT ;  /* 0x0800000016161812 */ /* 0x000fc600078efcff */
[----:B------:R-:W2:Y:S01]  /*5920*/  @!P1 LDC.64 R10, c[0x0][0x230] ;  /* 0x00008c00ff0a9b82 */ /* 0x000ea20000000a00 */
        /* <DEDUP_REMOVED lines=8> */
[----:B--2---:R-:W-:Y:S02]  /*59b0*/  @!P1 IADD3 R12, P2, R39, R10, RZ ;  /* 0x0000000a270c9210 */ /* 0x004fe40007f5e0ff */
        /* <DEDUP_REMOVED lines=8> */
[----:B------:R-:W-:Y:S02]  /*5a40*/  ISETP.GE.OR.EX P2, PT, R40, UR19, P0, P2 ;  /* 0x0000001328007c0c */ /* 0x000fe40008746720 */
[C---:B------:R-:W-:Y:S02]  /*5a50*/  LOP3.LUT P1, RZ, R22.reuse, 0x2000000, RZ, 0xc0, !PT ;  /* 0x0200000016ff7812 */ /* 0x040fe4000782c0ff */
[----:B------:R-:W-:-:S09]  /*5a60*/  LOP3.LUT R22, R22, 0xefffffff, RZ, 0xc0, !PT ;  /* 0xefffffff16167812 */ /* 0x000fd200078ec0ff */
        /* <DEDUP_REMOVED lines=16> */
[----:B------:R-:W0:Y:S02]  /*5b70*/  @!P2 LDC.64 R10, c[0x0][0x228] ;  /* 0x00008a00ff0aab82 */ /* 0x000e240000000a00 */
[----:B0-----:R-:W-:-:S04]  /*5b80*/  @!P2 IADD3 R44, P3, R39, R10, RZ ;  /* 0x0000000a272ca210 */ /* 0x001fc80007f7e0ff */
[----:B------:R-:W-:Y:S02]  /*5b90*/  @!P2 IADD3.X R45, R38, R11, RZ, P3, !PT ;  /* 0x0000000b262da210 */ /* 0x000fe40001ffe4ff */
[----:B------:R-:W-:-:S04]  /*5ba0*/  ISETP.GE.U32.AND P3, PT, R43, UR18, PT ;  /* 0x000000122b007c0c */ /* 0x000fc8000bf66070 */
[----:B------:R-:W-:-:S13]  /*5bb0*/  ISETP.GE.OR.EX P3, PT, R40, UR19, P0, P3 ;  /* 0x0000001328007c0c */ /* 0x000fda0008766730 */
[----:B------:R-:W0:Y:S01]  /*5bc0*/  @!P3 LDC.64 R38, c[0x0][0x288] ;  /* 0x0000a200ff26bb82 */ /* 0x000e220000000a00 */
[----:B------:R-:W-:Y:S02]  /*5bd0*/  @!P3 MOV R41, R9 ;  /* 0x000000090029b202 */ /* 0x000fe40000000f00 */
[----:B------:R-:W-:-:S05]  /*5be0*/  @P3 LOP3.LUT R22, R22, 0x20000000, RZ, 0xfc, !PT ;  /* 0x2000000016163812 */ /* 0x000fca00078efcff */
        /* <DEDUP_REMOVED lines=12> */
[----:B------:R-:W0:Y:S02]  /*5cb0*/  @!P3 LDC.64 R10, c[0x0][0x228] ;  /* 0x00008a00ff0abb82 */ /* 0x000e240000000a00 */
[----:B0-----:R-:W-:-:S04]  /*5cc0*/  @!P3 IADD3 R30, P4, R39, R10, RZ ;  /* 0x0000000a271eb210 */ /* 0x001fc80007f9e0ff */
[----:B------:R-:W-:Y:S02]  /*5cd0*/  @!P3 IADD3.X R31, R38, R11, RZ, P4, !PT ;  /* 0x0000000b261fb210 */ /* 0x000fe400027fe4ff */
[----:B------:R-:W-:Y:S02]  /*5ce0*/  ISETP.GE.U32.AND P4, PT, R43, UR18, PT ;  /* 0x000000122b007c0c */ /* 0x000fe4000bf86070 */
[----:B------:R-:W-:Y:S02]  /*5cf0*/  LOP3.LUT P3, RZ, R22, 0x1000000, RZ, 0xc0, !PT ;  /* 0x0100000016ff7812 */ /* 0x000fe4000786c0ff */
[----:B------:R-:W-:-:S13]  /*5d00*/  ISETP.GE.OR.EX P4, PT, R40, UR19, P0, P4 ;  /* 0x0000001328007c0c */ /* 0x000fda0008786740 */
[----:B------:R-:W0:Y:S01]  /*5d10*/  @!P4 LDC.64 R38, c[0x0][0x288] ;  /* 0x0000a200ff26cb82 */ /* 0x000e220000000a00 */
[----:B------:R-:W-:-:S07]  /*5d20*/  @!P4 MOV R41, R9 ;  /* 0x000000090029c202 */ /* 0x000fce0000000f00 */
        /* <DEDUP_REMOVED lines=28> */
[----:B-1----:R-:W-:-:S04]  /*5ef0*/  @!P5 IADD3 R32, P6, R39, R10, RZ ;  /* 0x0000000a2720d210 */ /* 0x002fc80007fde0ff */
[----:B------:R-:W-:Y:S02]  /*5f00*/  @!P5 IADD3.X R33, R38, R11, RZ, P6, !PT ;  /* 0x0000000b2621d210 */ /* 0x000fe400037fe4ff */
[----:B------:R-:W0:Y:S02]  /*5f10*/  @!P5 LDC.64 R10, c[0x0][0x228] ;  /* 0x00008a00ff0adb82 */ /* 0x000e240000000a00 */
[----:B0-----:R-:W-:-:S04]  /*5f20*/  @!P5 IADD3 R14, P6, R39, R10, RZ ;  /* 0x0000000a270ed210 */ /* 0x001fc80007fde0ff */
[----:B------:R-:W-:Y:S02]  /*5f30*/  @!P5 IADD3.X R15, R38, R11, RZ, P6, !PT ;  /* 0x0000000b260fd210 */ /* 0x000fe400037fe4ff */
[----:B------:R-:W-:Y:S02]  /*5f40*/  SHF.R.S32.HI R38, RZ, 0x1f, R40 ;  /* 0x0000001fff267819 */ /* 0x000fe40000011428 */
[----:B------:R-:W-:-:S04]  /*5f50*/  ISETP.GE.U32.AND P6, PT, R40, UR18, PT ;  /* 0x0000001228007c0c */ /* 0x000fc8000bfc6070 */
[----:B------:R-:W-:-:S13]  /*5f60*/  ISETP.GE.OR.EX P6, PT, R38, UR19, P0, P6 ;  /* 0x0000001326007c0c */ /* 0x000fda00087c6760 */
[----:B------:R-:W0:Y:S01]  /*5f70*/  @!P6 LDC.64 R10, c[0x0][0x288] ;  /* 0x0000a200ff0aeb82 */ /* 0x000e220000000a00 */
[----:B------:R-:W-:Y:S02]  /*5f80*/  @!P6 MOV R39, R9 ;  /* 0x000000090027e202 */ /* 0x000fe40000000f00 */
[----:B------:R-:W-:Y:S02]  /*5f90*/  MOV R41, R13 ;  /* 0x0000000d00297202 */ /* 0x000fe40000000f00 */
[----:B------:R-:W-:Y:S02]  /*5fa0*/  MOV R9, R21 ;  /* 0x0000001500097202 */ /* 0x000fe40000000f00 */
[----:B------:R-:W2:Y:S01]  /*5fb0*/  LDL.LU.64 R20, [R1+0x940] ;  /* 0x0009400001147983 */ /* 0x000ea20000300a00 */
[----:B------:R-:W1:Y:S01]  /*5fc0*/  @!P6 LDC.64 R42, c[0x0][0x230] ;  /* 0x00008c00ff2aeb82 */ /* 0x000e620000000a00 */
[----:B0-----:R-:W-:-:S04]  /*5fd0*/  @!P6 IMAD R38, R38, R10, RZ ;  /* 0x0000000a2626e224 */ /* 0x001fc800078e02ff */
[C---:B------:R-:W-:Y:S01]  /*5fe0*/  @!P6 IMAD R11, R40.reuse, R11, R38 ;  /* 0x0000000b280be224 */ /* 0x040fe200078e0226 */
[----:B------:R-:W-:Y:S02]  /*5ff0*/  @!P6 MOV R38, R6 ;  /* 0x000000060026e202 */ /* 0x000fe40000000f00 */
[----:B------:R-:W-:Y:S02]  /*6000*/  MOV R6, R16 ;  /* 0x0000001000067202 */ /* 0x000fe40000000f00 */
[----:B------:R-:W3:Y:S01]  /*6010*/  LDL.LU.64 R16, [R1+0x948] ;  /* 0x0009480001107983 */ /* 0x000ee20000300a00 */
[----:B------:R-:W-:Y:S01]  /*6020*/  @!P6 IMAD.WIDE.U32 R38, R40, R10, R38 ;  /* 0x0000000a2826e225 */ /* 0x000fe200078e0026 */
[----:B------:R-:W-:Y:S02]  /*6030*/  MOV R40, R12 ;  /* 0x0000000c00287202 */ /* 0x000fe40000000f00 */
[----:B------:R-:W4:Y:S02]  /*6040*/  LDL.LU.64 R12, [R1+0x938] ;  /* 0x00093800010c7983 */ /* 0x000f240000300a00 */
[----:B------:R-:W-:-:S02]  /*6050*/  @!P6 IADD3 R11, R39, R11, RZ ;  /* 0x0000000b270be210 */ /* 0x000fc40007ffe0ff */
[C---:B------:R-:W-:Y:S02]  /*6060*/  @!P6 SHF.L.U32 R39, R38.reuse, 0x2, RZ ;  /* 0x000000022627e819 */ /* 0x040fe400000006ff */
[----:B------:R-:W-:Y:S02]  /*6070*/  @!P6 SHF.L.U64.HI R38, R38, 0x2, R11 ;  /* 0x000000022626e819 */ /* 0x000fe4000001020b */
[----:B------:R-:W0:Y:S01]  /*6080*/  @!P6 LDC.64 R10, c[0x0][0x228] ;  /* 0x00008a00ff0aeb82 */ /* 0x000e220000000a00 */
[----:B-1----:R-:W-:-:S04]  /*6090*/  @!P6 IADD3 R42, P2, R39, R42, RZ ;  /* 0x0000002a272ae210 */ /* 0x002fc80007f5e0ff */
[----:B------:R-:W-:-:S05]  /*60a0*/  @!P6 IADD3.X R43, R38, R43, RZ, P2, !PT ;  /* 0x0000002b262be210 */ /* 0x000fca00017fe4ff */
[----:B------:R1:W-:Y:S02]  /*60b0*/  STL.64 [R1+0x838], R42 ;  /* 0x0008382a01007387 */ /* 0x0003e40000100a00 */
[----:B-1----:R-:W-:Y:S02]  /*60c0*/  MOV R42, R6 ;  /* 0x00000006002a7202 */ /* 0x002fe40000000f00 */
[----:B0-----:R-:W-:Y:S02]  /*60d0*/  @!P6 IADD3 R6, P2, R39, R10, RZ ;  /* 0x0000000a2706e210 */ /* 0x001fe40007f5e0ff */
[----:B------:R-:W-:Y:S02]  /*60e0*/  MOV R43, R7 ;  /* 0x00000007002b7202 */ /* 0x000fe40000000f00 */
[----:B------:R-:W-:Y:S02]  /*60f0*/  @!P6 IADD3.X R7, R38, R11, RZ, P2, !PT ;  /* 0x0000000b2607e210 */ /* 0x000fe400017fe4ff */
[----:B------:R-:W-:-:S03]  /*6100*/  CS2R R10, SRZ ;  /* 0x00000000000a7805 */ /* 0x000fc6000001ff00 */
[----:B------:R0:W-:Y:S01]  /*6110*/  STL.64 [R1+0x840], R6 ;  /* 0x0008400601007387 */ /* 0x0001e20000100a00 */
[----:B------:R-:W-:Y:S02]  /*6120*/  MOV R38, R14 ;  /* 0x0000000e00267202 */ /* 0x000fe40000000f00 */
[----:B------:R-:W-:Y:S02]  /*6130*/  MOV R39, R15 ;  /* 0x0000000f00277202 */ /* 0x000fe40000000f00 */
[----:B------:R-:W3:Y:S01]  /*6140*/  LDL.LU.64 R14, [R1+0x930] ;  /* 0x00093000010e7983 */ /* 0x000ee20000300a00 */
[----:B0-----:R-:W-:Y:S02]  /*6150*/  MOV R6, R18 ;  /* 0x0000001200067202 */ /* 0x001fe40000000f00 */
[----:B------:R-:W-:Y:S02]  /*6160*/  MOV R7, R19 ;  /* 0x0000001300077202 */ /* 0x000fe40000000f00 */
[----:B------:R-:W3:Y:S04]  /*6170*/  LDL.LU.64 R18, [R1+0x928] ;  /* 0x0009280001127983 */ /* 0x000ee80000300a00 */
[----:B----4-:R0:W4:Y:S02]  /*6180*/  @!P1 LDG.E.64 R10, desc[UR10][R12.64] ;  /* 0x0000000a0c0a9981 */ /* 0x010124000c1e1b00 */
[----:B0-----:R-:W-:-:S06]  /*6190*/  CS2R R12, SRZ ;  /* 0x00000000000c7805 */ /* 0x001fcc000001ff00 */
[----:B--2---:R0:W2:Y:S02]  /*61a0*/  @!P1 LDG.E.64 R12, desc[UR10][R20.64] ;  /* 0x0000000a140c9981 */ /* 0x0040a4000c1e1b00 */
[----:B0-----:R-:W-:Y:S02]  /*61b0*/  MOV R20, R40 ;  /* 0x0000002800147202 */ /* 0x001fe40000000f00 */
[----:B------:R-:W-:Y:S02]  /*61c0*/  MOV R21, R41 ;  /* 0x0000002900157202 */ /* 0x000fe40000000f00 */
[----:B------:R-:W-:Y:S02]  /*61d0*/  CS2R R40, SRZ ;  /* 0x0000000000287805 */ /* 0x000fe4000001ff00 */
[----:B--2---:R-:W-:Y:S02]  /*61e0*/  @!P1 MOV R40, R12 ;  /* 0x0000000c00289202 */ /* 0x004fe40000000f00 */
[----:B------:R-:W-:-:S05]  /*61f0*/  @!P1 MOV R41, R13 ;  /* 0x0000000d00299202 */ /* 0x000fca0000000f00 */
[----:B------:R0:W-:Y:S02]  /*6200*/  STL.64 [R1+0x848], R40 ;  /* 0x0008482801007387 */ /* 0x0001e40000100a00 */
[----:B0-----:R-:W-:Y:S02]  /*6210*/  MOV R40, R20 ;  /* 0x0000001400287202 */ /* 0x001fe40000000f00 */
[----:B------:R-:W-:Y:S02]  /*6220*/  MOV R41, R21 ;  /* 0x0000001500297202 */ /* 0x000fe40000000f00 */
[----:B------:R-:W-:-:S06]  /*6230*/  CS2R R20, SRZ ;  /* 0x0000000000147805 */ /* 0x000fcc000001ff00 */
[----:B---3--:R0:W2:Y:S02]  /*6240*/  @!P3 LDG.E.64 R20, desc[UR10][R18.64] ;  /* 0x0000000a1214b981 */ /* 0x0080a4000c1e1b00 */
[----:B0-----:R-:W-:-:S06]  /*6250*/  CS2R R18, SRZ ;  /* 0x0000000000127805 */ /* 0x001fcc000001ff00 */
[----:B------:R0:W3:Y:S01]  /*6260*/  @!P3 LDG.E.64 R18, desc[UR10][R14.64] ;  /* 0x0000000a0e12b981 */ /* 0x0000e2000c1e1b00 */
[----:B------:R-:W-:Y:S02]  /*6270*/  LOP3.LUT P2, RZ, R22, 0x800000, RZ, 0xc0, !PT ;  /* 0x0080000016ff7812 */ /* 0x000fe4000784c0ff */
[----:B0-----:R-:W-:Y:S02]  /*6280*/  CS2R R14, SRZ ;  /* 0x00000000000e7805 */ /* 0x001fe4000001ff00 */
[----:B--2---:R-:W-:-:S05]  /*6290*/  @!P3 MOV R15, R21 ;  /* 0x00000015000fb202 */ /* 0x004fca0000000f00 */
[----:B------:R-:W-:Y:S01]  /*62a0*/  STL [R1+0x680], R15 ;  /* 0x0006800f01007387 */ /* 0x000fe20000100800 */
[----:B---3--:R-:W-:-:S05]  /*62b0*/  @!P3 MOV R14, R18 ;  /* 0x00000012000eb202 */ /* 0x008fca0000000f00 */
[----:B------:R0:W-:Y:S02]  /*62c0*/  STL [R1+0x474], R14 ;  /* 0x0004740e01007387 */ /* 0x0001e40000100800 */
[----:B0-----:R-:W-:-:S06]  /*62d0*/  CS2R R14, SRZ ;  /* 0x00000000000e7805 */ /* 0x001fcc000001ff00 */
[----:B------:R0:W2:Y:S02]  /*62e0*/  @!P2 LDG.E.64 R14, desc[UR10][R16.64] ;  /* 0x0000000a100ea981 */ /* 0x0000a4000c1e1b00 */
[----:B0-----:R-:W-:-:S06]  /*62f0*/  CS2R R16, SRZ ;  /* 0x0000000000107805 */ /* 0x001fcc000001ff00 */
[----:B------:R0:W3:Y:S01]  /*6300*/  @!P2 LDG.E.64 R16, desc[UR10][R2.64] ;  /* 0x0000000a0210a981 */ /* 0x0000e2000c1e1b00 */
[----:B------:R-:W-:-:S06]  /*6310*/  HFMA2.MMA R0, -RZ, RZ, 0, 0 ;  /* 0x00000000ff007435 */ /* 0x000fcc00000001ff */
[----:B----4-:R-:W-:-:S05]  /*6320*/  @!P1 MOV R0, R10 ;  /* 0x0000000a00009202 */ /* 0x010fca0000000f00 */
[----:B------:R1:W-:Y:S01]  /*6330*/  STL [R1+0x60c], R0 ;  /* 0x00060c0001007387 */ /* 0x0003e20000100800 */
[----:B0-----:R-:W-:Y:S01]  /*6340*/  CS2R R2, SRZ ;  /* 0x0000000000027805 */ /* 0x001fe2000001ff00 */
[----:B-1----:R-:W-:-:S06]  /*6350*/  HFMA2.MMA R0, -RZ, RZ, 0, 0 ;  /* 0x00000000ff007435 */ /* 0x002fcc00000001ff */
[----:B------:R-:W-:Y:S02]  /*6360*/  @!P1 MOV R0, R11 ;  /* 0x0000000b00009202 */ /* 0x000fe40000000f00 */
[----:B------:R-:W-:Y:S02]  /*6370*/  LOP3.LUT P1, RZ, R22, 0x400000, RZ, 0xc0, !PT ;  /* 0x0040000016ff7812 */ /* 0x000fe4000782c0ff */
[----:B--2---:R-:W-:-:S05]  /*6380*/  @!P2 MOV R3, R15 ;  /* 0x0000000f0003a202 */ /* 0x004fca0000000f00 */
[----:B------:R-:W-:Y:S01]  /*6390*/  STL [R1+0x6c8], R3 ;  /* 0x0006c80301007387 */ /* 0x000fe20000100800 */
[----:B---3--:R-:W-:-:S05]  /*63a0*/  @!P2 MOV R2, R16 ;  /* 0x000000100002a202 */ /* 0x008fca0000000f00 */
[----:B------:R0:W-:Y:S02]  /*63b0*/  STL [R1+0x47c], R2 ;  /* 0x00047c0201007387 */ /* 0x0001e40000100800 */
[----:B0-----:R-:W-:-:S06]  /*63c0*/  CS2R R2, SRZ ;  /* 0x0000000000027805 */ /* 0x001fcc000001ff00 */
[----:B------:R0:W2:Y:S02]  /*63d0*/  @!P1 LDG.E.64 R2, desc[UR10][R4.64] ;  /* 0x0000000a04029981 */ /* 0x0000a4000c1e1b00 */
[----:B0-----:R-:W-:-:S06]  /*63e0*/  CS2R R4, SRZ ;  /* 0x0000000000047805 */ /* 0x001fcc000001ff00 */
[----:B------:R0:W3:Y:S04]  /*63f0*/  @!P1 LDG.E.64 R4, desc[UR10][R36.64] ;  /* 0x0000000a24049981 */ /* 0x0000e8000c1e1b00 */
[----:B------:R1:W-:Y:S02]  /*6400*/  STL.64 [R1+0x10], R10 ;  /* 0x0000100a01007387 */ /* 0x0003e40000100a00 */
[----:B-1----:R-:W-:Y:S02]  /*6410*/  MOV R10, R34 ;  /* 0x00000022000a7202 */ /* 0x002fe40000000f00 */
[----:B------:R-:W-:Y:S02]  /*6420*/  MOV R11, R35 ;  /* 0x00000023000b7202 */ /* 0x000fe40000000f00 */
[----:B------:R-:W-:-:S02]  /*6430*/  CS2R R34, SRZ ;  /* 0x0000000000227805 */ /* 0x000fc4000001ff00 */
[----:B0-----:R-:W-:Y:S02]  /*6440*/  MOV R36, R32 ;  /* 0x0000002000247202 */ /* 0x001fe40000000f00 */
[----:B------:R-:W-:Y:S02]  /*6450*/  MOV R37, R33 ;  /* 0x0000002100257202 */ /* 0x000fe40000000f00 */
[----:B------:R-:W4:Y:S01]  /*6460*/  LDL.LU.64 R32, [R1+0x920] ;  /* 0x0009200001207983 */ /* 0x000f220000300a00 */
[----:B--2---:R-:W-:-:S05]  /*6470*/  @!P1 MOV R34, R3 ;  /* 0x0000000300229202 */ /* 0x004fca0000000f00 */
[----:B------:R0:W-:Y:S04]  /*6480*/  STL [R1+0x708], R34 ;  /* 0x0007082201007387 */ /* 0x0001e80000100800 */
[----:B0-----:R-:W2:Y:S01]  /*6490*/  LDL.LU R34, [R1+0x91c] ;  /* 0x00091c0001227983 */ /* 0x001ea20000300800 */
[----:B---3--:R-:W-:-:S05]  /*64a0*/  @!P1 MOV R35, R4 ;  /* 0x0000000400239202 */ /* 0x008fca0000000f00 */
[----:B------:R0:W-:Y:S04]  /*64b0*/  STL [R1+0x488], R35 ;  /* 0x0004882301007387 */ /* 0x0001e80000100800 */
[----:B0-----:R-:W2:Y:S04]  /*64c0*/  LDL.LU R35, [R1+0x918] ;  /* 0x0009180001237983 */ /* 0x001ea80000300800 */
[----:B------:R0:W-:Y:S02]  /*64d0*/  STL [R1+0x650], R0 ;  /* 0x0006500001007387 */ /* 0x0001e40000100800 */
[----:B0-----:R-:W-:-:S06]  /*64e0*/  HFMA2.MMA R0, -RZ, RZ, 0, 0 ;  /* 0x00000000ff007435 */ /* 0x001fcc00000001ff */
[----:B------:R-:W-:-:S05]  /*64f0*/  @!P3 MOV R0, R20 ;  /* 0x000000140000b202 */ /* 0x000fca0000000f00 */
[----:B------:R0:W-:Y:S02]  /*6500*/  STL [R1+0x654], R0 ;  /* 0x0006540001007387 */ /* 0x0001e40000100800 */
[----:B0-----:R-:W-:-:S06]  /*6510*/  HFMA2.MMA R0, -RZ, RZ, 0, 0 ;  /* 0x00000000ff007435 */ /* 0x001fcc00000001ff */
[----:B------:R-:W-:Y:S02]  /*6520*/  @!P3 MOV R0, R19 ;  /* 0x000000130000b202 */ /* 0x000fe40000000f00 */
[----:B------:R-:W-:Y:S01]  /*6530*/  LOP3.LUT P3, RZ, R22, 0x200000, RZ, 0xc0, !PT ;  /* 0x0020000016ff7812 */ /* 0x000fe2000786c0ff */
[----:B------:R0:W-:Y:S02]  /*6540*/  STL.64 [R1+0x210], R12 ;  /* 0x0002100c01007387 */ /* 0x0001e40000100a00 */
[----:B0-----:R-:W-:Y:S02]  /*6550*/  MOV R12, R10 ;  /* 0x0000000a000c7202 */ /* 0x001fe40000000f00 */
[----:B------:R-:W-:Y:S02]  /*6560*/  MOV R13, R11 ;  /* 0x0000000b000d7202 */ /* 0x000fe40000000f00 */
[----:B------:R-:W-:-:S06]  /*6570*/  CS2R R10, SRZ ;  /* 0x00000000000a7805 */ /* 0x000fcc000001ff00 */
[----:B--2---:R0:W2:Y:S02]  /*6580*/  @!P3 LDG.E.64 R10, desc[UR10][R34.64] ;  /* 0x0000000a220ab981 */ /* 0x0040a4000c1e1b00 */
[----:B0-----:R-:W-:Y:S02]  /*6590*/  MOV R34, R12 ;  /* 0x0000000c00227202 */ /* 0x001fe40000000f00 */
[----:B------:R-:W-:Y:S02]  /*65a0*/  MOV R35, R13 ;  /* 0x0000000d00237202 */ /* 0x000fe40000000f00 */
[----:B------:R-:W-:-:S06]  /*65b0*/  CS2R R12, SRZ ;  /* 0x00000000000c7805 */ /* 0x000fcc000001ff00 */
[----:B----4-:R-:W3:Y:S04]  /*65c0*/  @!P3 LDG.E.64 R12, desc[UR10][R32.64] ;  /* 0x0000000a200cb981 */ /* 0x010ee8000c1e1b00 */
[----:B------:R0:W-:Y:S02]  /*65d0*/  STL [R1+0x470], R0 ;  /* 0x0004700001007387 */ /* 0x0001e40000100800 */
[----:B0-----:R-:W-:-:S06]  /*65e0*/  HFMA2.MMA R0, -RZ, RZ, 0, 0 ;  /* 0x00000000ff007435 */ /* 0x001fcc00000001ff */
[----:B------:R-:W-:-:S05]  /*65f0*/  @!P2 MOV R0, R14 ;  /* 0x0000000e0000a202 */ /* 0x000fca0000000f00 */
[----:B------:R0:W-:Y:S02]  /*6600*/  STL [R1+0x684], R0 ;  /* 0x0006840001007387 */ /* 0x0001e40000100800 */
[----:B0-----:R-:W-:-:S06]  /*6610*/  HFMA2.MMA R0, -RZ, RZ, 0, 0 ;  /* 0x00000000ff007435 */ /* 0x001fcc00000001ff */
[----:B------:R-:W-:-:S05]  /*6620*/  @!P2 MOV R0, R17 ;  /* 0x000000110000a202 */ /* 0x000fca0000000f00 */
[----:B------:R0:W-:Y:S02]  /*6630*/  STL [R1+0x478], R0 ;  /* 0x0004780001007387 */ /* 0x0001e40000100800 */
[----:B0-----:R-:W-:-:S06]  /*6640*/  HFMA2.MMA R0, -RZ, RZ, 0, 0 ;  /* 0x00000000ff007435 */ /* 0x001fcc00000001ff */
[----:B------:R-:W-:Y:S01]  /*6650*/  @!P1 MOV R0, R2 ;  /* 0x0000000200009202 */ /* 0x000fe20000000f00 */
[----:B------:R-:W-:Y:S04]  /*6660*/  STL.64 [R1+0x18], R20 ;  /* 0x0000181401007387 */ /* 0x000fe80000100a00 */
[----:B------:R0:W-:Y:S02]  /*6670*/  STL [R1+0x6cc], R0 ;  /* 0x0006cc0001007387 */ /* 0x0001e40000100800 */
[----:B0-----:R-:W-:Y:S01]  /*6680*/  HFMA2.MMA R0, -RZ, RZ, 0, 0 ;  /* 0x00000000ff007435 */ /* 0x001fe200000001ff */
[----:B------:R-:W-:Y:S02]  /*6690*/  MOV R20, R30 ;  /* 0x0000001e00147202 */ /* 0x000fe40000000f00 */
[----:B------:R-:W-:-:S02]  /*66a0*/  MOV R21, R31 ;  /* 0x0000001f00157202 */ /* 0x000fc40000000f00 */
[----:B------:R-:W-:Y:S02]  /*66b0*/  CS2R R30, SRZ ;  /* 0x00000000001e7805 */ /* 0x000fe4000001ff00 */
[----:B------:R-:W-:-:S05]  /*66c0*/  @!P1 MOV R0, R5 ;  /* 0x0000000500009202 */ /* 0x000fca0000000f00 */
[----:B------:R0:W-:Y:S02]  /*66d0*/  STL [R1+0x484], R0 ;  /* 0x0004840001007387 */ /* 0x0001e40000100800 */
[----:B0-----:R-:W-:Y:S01]  /*66e0*/  HFMA2.MMA R0, -RZ, RZ, 0, 0 ;  /* 0x00000000ff007435 */ /* 0x001fe200000001ff */
[----:B--2---:R-:W-:-:S05]  /*66f0*/  @!P3 MOV R30, R11 ;  /* 0x0000000b001eb202 */ /* 0x004fca0000000f00 */
[----:B------:R0:W-:Y:S01]  /*6700*/  STL [R1+0x748], R30 ;  /* 0x0007481e01007387 */ /* 0x0001e20000100800 */
[----:B------:R-:W-:-:S03]  /*6710*/  @!P3 MOV R0, R10 ;  /* 0x0000000a0000b202 */ /* 0x000fc60000000f00 */
[----:B------:R1:W-:Y:S04]  /*6720*/  STL.64 [R1+0x8e0], R10 ;  /* 0x0008e00a01007387 */ /* 0x0003e80000100a00 */
[----:B0-----:R-:W2:Y:S01]  /*6730*/  LDL.LU R30, [R1+0x908] ;  /* 0x00090800011e7983 */ /* 0x001ea20000300800 */
[----:B---3--:R-:W-:-:S05]  /*6740*/  @!P3 MOV R31, R12 ;  /* 0x0000000c001fb202 */ /* 0x008fca0000000f00 */
[----:B------:R0:W-:Y:S01]  /*6750*/  STL [R1+0x480], R31 ;  /* 0x0004801f01007387 */ /* 0x0001e20000100800 */
[----:B-1----:R-:W-:Y:S02]  /*6760*/  MOV R10, R28 ;  /* 0x0000001c000a7202 */ /* 0x002fe40000000f00 */
[----:B------:R-:W-:Y:S02]  /*6770*/  MOV R11, R29 ;  /* 0x0000001d000b7202 */ /* 0x000fe40000000f00 */
[----:B------:R-:W3:Y:S04]  /*6780*/  LDL.LU.64 R28, [R1+0x900] ;  /* 0x00090000011c7983 */ /* 0x000ee80000300a00 */
[----:B0-----:R-:W2:Y:S01]  /*6790*/  LDL.LU R31, [R1+0x8f8] ;  /* 0x0008f800011f7983 */ /* 0x001ea20000300800 */
[----:B------:R-:W-:-:S03]  /*67a0*/  LOP3.LUT P2, RZ, R22, 0x100000, RZ, 0xc0, !PT ;  /* 0x0010000016ff7812 */ /* 0x000fc6000784c0ff */
[----:B------:R0:W-:Y:S02]  /*67b0*/  STL.64 [R1+0x218], R18 ;  /* 0x0002181201007387 */ /* 0x0001e40000100a00 */
[----:B0-----:R-:W-:Y:S02]  /*67c0*/  CS2R R18, SRZ ;  /* 0x0000000000127805 */ /* 0x001fe4000001ff00 */
[----:B------:R-:W-:Y:S02]  /*67d0*/  MOV R32, R24 ;  /* 0x0000001800207202 */ /* 0x000fe40000000f00 */
[----:B------:R-:W-:Y:S02]  /*67e0*/  MOV R33, R25 ;  /* 0x0000001900217202 */ /* 0x000fe40000000f00 */
[----:B------:R-:W4:Y:S04]  /*67f0*/  LDL.LU.64 R24, [R1+0x910] ;  /* 0x0009100001187983 */ /* 0x000f280000300a00 */
[----:B--2---:R0:W2:Y:S02]  /*6800*/  @!P2 LDG.E.64 R18, desc[UR10][R30.64] ;  /* 0x0000000a1e12a981 */ /* 0x0040a4000c1e1b00 */
[----:B0-----:R-:W-:-:S02]  /*6810*/  MOV R30, R20 ;  /* 0x00000014001e7202 */ /* 0x001fc40000000f00 */
[----:B------:R-:W-:Y:S02]  /*6820*/  MOV R31, R21 ;  /* 0x00000015001f7202 */ /* 0x000fe40000000f00 */
[----:B------:R-:W-:-:S06]  /*6830*/  CS2R R20, SRZ ;  /* 0x0000000000147805 */ /* 0x000fcc000001ff00 */
[----:B---3--:R0:W3:Y:S02]  /*6840*/  @!P2 LDG.E.64 R20, desc[UR10][R28.64] ;  /* 0x0000000a1c14a981 */ /* 0x0080e4000c1e1b00 */
[----:B0-----:R-:W-:Y:S02]  /*6850*/  MOV R28, R26 ;  /* 0x0000001a001c7202 */ /* 0x001fe40000000f00 */
[----:B------:R-:W-:Y:S02]  /*6860*/  MOV R29, R27 ;  /* 0x0000001b001d7202 */ /* 0x000fe40000000f00 */
[----:B------:R-:W4:Y:S01]  /*6870*/  LDL.LU.64 R26, [R1+0x8f0] ;  /* 0x0008f000011a7983 */ /* 0x000f220000300a00 */
[----:B------:R-:W-:-:S03]  /*6880*/  LOP3.LUT P1, RZ, R22, 0x80000, RZ, 0xc0, !PT ;  /* 0x0008000016ff7812 */ /* 0x000fc6000782c0ff */
[----:B------:R0:W-:Y:S04]  /*6890*/  STL.64 [R1+0x20], R14 ;  /* 0x0000200e01007387 */ /* 0x0001e80000100a00 */
[----:B------:R1:W-:Y:S01]  /*68a0*/  STL.64 [R1+0x220], R16 ;  /* 0x0002201001007387 */ /* 0x0003e20000100a00 */
[----:B0-----:R-:W-:Y:S02]  /*68b0*/  MOV R14, R28 ;  /* 0x0000001c000e7202 */ /* 0x001fe40000000f00 */
[----:B------:R-:W-:Y:S02]  /*68c0*/  MOV R15, R29 ;  /* 0x0000001d000f7202 */ /* 0x000fe40000000f00 */
[----:B-1----:R-:W-:Y:S02]  /*68d0*/  MOV R16, R14 ;  /* 0x0000000e00107202 */ /* 0x002fe40000000f00 */
[----:B------:R-:W-:-:S02]  /*68e0*/  MOV R17, R15 ;  /* 0x0000000f00117202 */ /* 0x000fc40000000f00 */
[----:B------:R-:W-:Y:S02]  /*68f0*/  CS2R R14, SRZ ;  /* 0x00000000000e7805 */ /* 0x000fe4000001ff00 */
[----:B------:R-:W-:Y:S02]  /*6900*/  CS2R R28, SRZ ;  /* 0x00000000001c7805 */ /* 0x000fe4000001ff00 */
[----:B--2---:R-:W-:-:S05]  /*6910*/  @!P2 MOV R29, R19 ;  /* 0x00000013001da202 */ /* 0x004fca0000000f00 */
[----:B------:R0:W-:Y:S01]  /*6920*/  STL [R1+0x760], R29 ;  /* 0x0007601d01007387 */ /* 0x0001e20000100800 */
[----:B---3--:R-:W-:-:S03]  /*6930*/  @!P2 MOV R28, R20 ;  /* 0x00000014001ca202 */ /* 0x008fc60000000f00 */
[----:B----4-:R1:W2:Y:S02]  /*6940*/  @!P1 LDG.E.64 R14, desc[UR10][R26.64] ;  /* 0x0000000a1a0e9981 */ /* 0x0102a4000c1e1b00 */
[----:B-1----:R-:W-:Y:S02]  /*6950*/  MOV R26, R16 ;  /* 0x00000010001a7202 */ /* 0x002fe40000000f00 */
[----:B------:R-:W-:Y:S02]  /*6960*/  MOV R27, R17 ;  /* 0x00000011001b7202 */ /* 0x000fe40000000f00 */
[----:B------:R-:W-:-:S06]  /*6970*/  CS2R R16, SRZ ;  /* 0x0000000000107805 */ /* 0x000fcc000001ff00 */
[----:B------:R1:W3:Y:S01]  /*6980*/  @!P1 LDG.E.64 R16, desc[UR10][R24.64] ;  /* 0x0000000a18109981 */ /* 0x0002e2000c1e1b00 */
[----:B0-----:R-:W-:-:S03]  /*6990*/  MOV R29, R11 ;  /* 0x0000000b001d7202 */ /* 0x001fc60000000f00 */
[----:B------:R0:W-:Y:S01]  /*69a0*/  STL [R1+0x4b0], R28 ;  /* 0x0004b01c01007387 */ /* 0x0001e20000100800 */
[----:B-1----:R-:W-:Y:S02]  /*69b0*/  MOV R24, R44 ;  /* 0x0000002c00187202 */ /* 0x002fe40000000f00 */
[----:B0-----:R-:W-:Y:S02]  /*69c0*/  MOV R28, R10 ;  /* 0x0000000a001c7202 */ /* 0x001fe40000000f00 */
[----:B------:R-:W4:Y:S01]  /*69d0*/  LDL.LU.64 R10, [R1+0x4e0] ;  /* 0x0004e000010a7983 */ /* 0x000f220000300a00 */
[----:B------:R-:W-:-:S03]  /*69e0*/  MOV R25, R45 ;  /* 0x0000002d00197202 */ /* 0x000fc60000000f00 */
[----:B------:R-:W4:Y:S04]  /*69f0*/  LDL.LU.64 R44, [R1+0x8e8] ;  /* 0x0008e800012c7983 */ /* 0x000f280000300a00 */
[----:B------:R0:W-:Y:S02]  /*6a00*/  STL [R1+0x70c], R0 ;  /* 0x00070c0001007387 */ /* 0x0001e40000100800 */
[----:B0-----:R-:W-:Y:S02]  /*6a10*/  HFMA2.MMA R0, -RZ, RZ, 0, 0 ;  /* 0x00000000ff007435 */ /* 0x001fe400000001ff */
[----:B------:R0:W-:Y:S04]  /*6a20*/  STL.64 [R1+0x28], R2 ;  /* 0x0000280201007387 */ /* 0x0001e80000100a00 */
[----:B------:R-:W-:-:S02]  /*6a30*/  @!P3 MOV R0, R13 ;  /* 0x0000000d0000b202 */ /* 0x000fc40000000f00 */
[----:B------:R-:W-:Y:S01]  /*6a40*/  LOP3.LUT P3, RZ, R22, 0x40000, RZ, 0xc0, !PT ;  /* 0x0004000016ff7812 */ /* 0x000fe2000786c0ff */
[----:B------:R1:W-:Y:S01]  /*6a50*/  STL.64 [R1+0x228], R4 ;  /* 0x0002280401007387 */ /* 0x0003e20000100a00 */
[----:B0-----:R-:W-:Y:S02]  /*6a60*/  CS2R R2, SRZ ;  /* 0x0000000000027805 */ /* 0x001fe4000001ff00 */
[----:B-1----:R-:W-:Y:S02]  /*6a70*/  CS2R R4, SRZ ;  /* 0x0000000000047805 */ /* 0x002fe4000001ff00 */
[----:B--2---:R-:W-:-:S05]  /*6a80*/  @!P1 MOV R3, R15 ;  /* 0x0000000f00039202 */ /* 0x004fca0000000f00 */
[----:B------:R-:W-:Y:S01]  /*6a90*/  STL [R1+0x788], R3 ;  /* 0x0007880301007387 */ /* 0x000fe20000100800 */
[----:B---3--:R-:W-:-:S05]  /*6aa0*/  @!P1 MOV R2, R16 ;  /* 0x0000001000029202 */ /* 0x008fca0000000f00 */
[----:B------:R0:W-:Y:S02]  /*6ab0*/  STL [R1+0x4c8], R2 ;  /* 0x0004c80201007387 */ /* 0x0001e40000100800 */
[----:B0-----:R-:W-:Y:S02]  /*6ac0*/  CS2R R2, SRZ ;  /* 0x0000000000027805 */ /* 0x001fe4000001ff00 */
[----:B----4-:R0:W2:Y:S04]  /*6ad0*/  @!P3 LDG.E.64 R4, desc[UR10][R10.64] ;  /* 0x0000000a0a04b981 */ /* 0x0100a8000c1e1b00 */
[----:B------:R-:W3:Y:S04]  /*6ae0*/  @!P3 LDG.E.64 R2, desc[UR10][R44.64] ;  /* 0x0000000a2c02b981 */ /* 0x000ee8000c1e1b00 */
[----:B------:R-:W4:Y:S04]  /*6af0*/  LDL.LU.64 R10, [R1+0x8e0] ;  /* 0x0008e000010a7983 */ /* 0x000f280000300a00 */
[----:B------:R-:W2:Y:S04]  /*6b00*/  LDL.LU.64 R44, [R1+0x7f0] ;  /* 0x0007f000012c7983 */ /* 0x000ea80000300a00 */
[----:B------:R1:W-:Y:S02]  /*6b10*/  STL [R1+0x46c], R0 ;  /* 0x00046c0001007387 */ /* 0x0003e40000100800 */
[----:B-1----:R-:W-:-:S06]  /*6b20*/  HFMA2.MMA R0, -RZ, RZ, 0, 0 ;  /* 0x00000000ff007435 */ /* 0x002fcc00000001ff */
[----:B------:R-:W-:-:S05]  /*6b30*/  @!P2 MOV R0, R18 ;  /* 0x000000120000a202 */ /* 0x000fca0000000f00 */
[----:B------:R1:W-:Y:S02]  /*6b40*/  STL [R1+0x74c], R0 ;  /* 0x00074c0001007387 */ /* 0x0003e40000100800 */
[----:B-1----:R-:W-:-:S06]  /*6b50*/  HFMA2.MMA R0, -RZ, RZ, 0, 0 ;  /* 0x00000000ff007435 */ /* 0x002fcc00000001ff */
[----:B------:R-:W-:-:S05]  /*6b60*/  @!P2 MOV R0, R21 ;  /* 0x000000150000a202 */ /* 0x000fca0000000f00 */
[----:B------:R1:W-:Y:S01]  /*6b70*/  STL [R1+0x48c], R0 ;  /* 0x00048c0001007387 */ /* 0x0003e20000100800 */
[----:B------:R-:W-:-:S03]  /*6b80*/  LOP3.LUT P2, RZ, R22, 0x20000, RZ, 0xc0, !PT ;  /* 0x0002000016ff7812 */ /* 0x000fc6000784c0ff */
[----:B------:R0:W-:Y:S01]  /*6b90*/  STL.64 [R1+0x8d8], R14 ;  /* 0x0008d80e01007387 */ /* 0x0001e20000100a00 */
[----:B-1----:R-:W-:-:S06]  /*6ba0*/  HFMA2.MMA R0, -RZ, RZ, 0, 0 ;  /* 0x00000000ff007435 */ /* 0x002fcc00000001ff */
[----:B------:R-:W-:Y:S02]  /*6bb0*/  @!P1 MOV R0, R14 ;  /* 0x0000000e00009202 */ /* 0x000fe40000000f00 */
[----:B0-----:R-:W2:Y:S04]  /*6bc0*/  LDL.LU.64 R14, [R1+0x4f8] ;  /* 0x0004f800010e7983 */ /* 0x001ea80000300a00 */
[----:B----4-:R0:W-:Y:S02]  /*6bd0*/  STL.64 [R1+0x30], R10 ;  /* 0x0000300a01007387 */ /* 0x0101e40000100a00 */
[----:B0-----:R-:W-:Y:S02]  /*6be0*/  CS2R R10, SRZ ;  /* 0x00000000000a7805 */ /* 0x001fe4000001ff00 */
[----:B---3--:R-:W-:-:S02]  /*6bf0*/  @!P3 MOV R11, R3 ;  /* 0x00000003000bb202 */ /* 0x008fc40000000f00 */
[----:B--2---:R-:W-:-:S03]  /*6c00*/  @!P3 MOV R10, R4 ;  /* 0x00000004000ab202 */ /* 0x004fc60000000f00 */
[----:B------:R-:W-:Y:S04]  /*6c10*/  STL [R1+0x7c0], R11 ;  /* 0x0007c00b01007387 */ /* 0x000fe80000100800 */
[----:B------:R0:W-:Y:S02]  /*6c20*/  STL [R1+0x4e0], R10 ;  /* 0x0004e00a01007387 */ /* 0x0001e40000100800 */
[----:B0-----:R-:W-:-:S06]  /*6c30*/  CS2R R10, SRZ ;  /* 0x00000000000a7805 */ /* 0x001fcc000001ff00 */
[----:B------:R-:W2:Y:S04]  /*6c40*/  @!P2 LDG.E.64 R10, desc[UR10][R44.64] ;  /* 0x0000000a2c0aa981 */ /* 0x000ea8000c1e1b00 */
[----:B------:R0:W-:Y:S04]  /*6c50*/  STL [R1+0x764], R0 ;  /* 0x0007640001007387 */ /* 0x0001e80000100800 */
[----:B------:R-:W-:Y:S04]  /*6c60*/  STL.64 [R1+0x230], R12 ;  /* 0x0002300c01007387 */ /* 0x000fe80000100a00 */
[----:B------:R-:W-:Y:S01]  /*6c70*/  STL.64 [R1+0x38], R18 ;  /* 0x0000381201007387 */ /* 0x000fe20000100a00 */
[----:B0-----:R-:W-:-:S03]  /*6c80*/  HFMA2.MMA R0, -RZ, RZ, 0, 0 ;  /* 0x00000000ff007435 */ /* 0x001fc600000001ff */
[----:B------:R-:W-:Y:S03]  /*6c90*/  STL.64 [R1+0x238], R20 ;  /* 0x0002381401007387 */ /* 0x000fe60000100a00 */
[----:B------:R-:W-:Y:S01]  /*6ca0*/  @!P1 MOV R0, R17 ;  /* 0x0000001100009202 */ /* 0x000fe20000000f00 */
[----:B------:R-:W3:Y:S04]  /*6cb0*/  LDL.LU.64 R44, [R1+0x800] ;  /* 0x00080000012c7983 */ /* 0x000ee80000300a00 */
[----:B------:R0:W-:Y:S02]  /*6cc0*/  STL [R1+0x4b4], R0 ;  /* 0x0004b40001007387 */ /* 0x0001e40000100800 */
[----:B0-----:R-:W-:-:S06]  /*6cd0*/  HFMA2.MMA R0, -RZ, RZ, 0, 0 ;  /* 0x00000000ff007435 */ /* 0x001fcc00000001ff */
[----:B------:R-:W-:Y:S02]  /*6ce0*/  @!P3 MOV R0, R2 ;  /* 0x000000020000b202 */ /* 0x000fe40000000f00 */
[----:B------:R-:W-:-:S03]  /*6cf0*/  CS2R R12, SRZ ;  /* 0x00000000000c7805 */ /* 0x000fc6000001ff00 */
[----:B------:R0:W-:Y:S04]  /*6d00*/  STL [R1+0x78c], R0 ;  /* 0x00078c0001007387 */ /* 0x0001e80000100800 */
[----:B------:R-:W4:Y:S01]  /*6d10*/  @!P2 LDG.E.64 R12, desc[UR10][R14.64] ;  /* 0x0000000a0e0ca981 */ /* 0x000f22000c1e1b00 */
[----:B0-----:R-:W-:Y:S01]  /*6d20*/  HFMA2.MMA R0, -RZ, RZ, 0, 0 ;  /* 0x00000000ff007435 */ /* 0x001fe200000001ff */
[----:B------:R-:W-:Y:S02]  /*6d30*/  CS2R R18, SRZ ;  /* 0x0000000000127805 */ /* 0x000fe4000001ff00 */
[----:B------:R-:W3:Y:S03]  /*6d40*/  LDL.LU.64 R14, [R1+0x510] ;  /* 0x00051000010e7983 */ /* 0x000ee60000300a00 */
[----:B------:R-:W-:-:S05]  /*6d50*/  @!P3 MOV R0, R5 ;  /* 0x000000050000b202 */ /* 0x000fca0000000f00 */
[----:B------:R0:W-:Y:S02]  /*6d60*/  STL [R1+0x4cc], R0 ;  /* 0x0004cc0001007387 */ /* 0x0001e40000100800 */
[----:B0-----:R-:W-:-:S06]  /*6d70*/  HFMA2.MMA R0, -RZ, RZ, 0, 0 ;  /* 0x00000000ff007435 */ /* 0x001fcc00000001ff */
[----:B--2---:R-:W-:Y:S01]  /*6d80*/  @!P2 MOV R0, R10 ;  /* 0x0000000a0000a202 */ /* 0x004fe20000000f00 */
[----:B------:R0:W-:Y:S01]  /*6d90*/  STL.64 [R1+0x8d0], R10 ;  /* 0x0008d00a01007387 */ /* 0x0001e20000100a00 */
[----:B------:R-:W-:-:S03]  /*6da0*/  @!P2 MOV R19, R11 ;  /* 0x0000000b0013a202 */ /* 0x000fc60000000f00 */
[----:B0-----:R-:W2:Y:S01]  /*6db0*/  LDL.LU.64 R10, [R1+0x808] ;  /* 0x00080800010a7983 */ /* 0x001ea20000300a00 */
[----:B------:R-:W-:Y:S02]  /*6dc0*/  LOP3.LUT P1, RZ, R22, 0x10000, RZ, 0xc0, !PT ;  /* 0x0001000016ff7812 */ /* 0x000fe4000782c0ff */
[----:B------:R-:W-:Y:S01]  /*6dd0*/  CS2R R20, SRZ ;  /* 0x0000000000147805 */ /* 0x000fe2000001ff00 */
[----:B------:R-:W-:Y:S01]  /*6de0*/  STL [R1+0x7f0], R19 ;  /* 0x0007f01301007387 */ /* 0x000fe20000100800 */
[----:B----4-:R-:W-:-:S05]  /*6df0*/  @!P2 MOV R18, R12 ;  /* 0x0000000c0012a202 */ /* 0x010fca0000000f00 */
[----:B------:R0:W-:Y:S04]  /*6e00*/  STL [R1+0x4f8], R18 ;  /* 0x0004f81201007387 */ /* 0x0001e80000100800 */
[----:B---3--:R1:W3:Y:S01]  /*6e10*/  @!P1 LDG.E.64 R20, desc[UR10][R14.64] ;  /* 0x0000000a0e149981 */ /* 0x0082e2000c1e1b00 */
[----:B0-----:R-:W-:-:S03]  /*6e20*/  CS2R R18, SRZ ;  /* 0x0000000000127805 */ /* 0x001fc6000001ff00 */
[----:B------:R-:W4:Y:S04]  /*6e30*/  LDL.LU.64 R14, [R1+0x8d8] ;  /* 0x0008d800010e7983 */ /* 0x000f280000300a00 */
[----:B--2---:R-:W2:Y:S04]  /*6e40*/  @!P1 LDG.E.64 R18, desc[UR10][R10.64] ;  /* 0x0000000a0a129981 */ /* 0x004ea8000c1e1b00 */
[----:B------:R-:W2:Y:S01]  /*6e50*/  LDL.LU.64 R10, [R1+0x528] ;  /* 0x00052800010a7983 */ /* 0x000ea20000300a00 */
[----:B------:R-:W-:-:S03]  /*6e60*/  LOP3.LUT P3, RZ, R22, 0x8000, RZ, 0xc0, !PT ;  /* 0x0000800016ff7812 */ /* 0x000fc6000786c0ff */
[----:B------:R0:W-:Y:S02]  /*6e70*/  STL.64 [R1+0x240], R16 ;  /* 0x0002401001007387 */ /* 0x0001e40000100a00 */
[----:B0-----:R-:W-:Y:S02]  /*6e80*/  CS2R R16, SRZ ;  /* 0x0000000000107805 */ /* 0x001fe4000001ff00 */
[----:B----4-:R1:W-:Y:S02]  /*6e90*/  STL.64 [R1+0x40], R14 ;  /* 0x0000400e01007387 */ /* 0x0103e40000100a00 */
[----:B-1----:R-:W-:Y:S02]  /*6ea0*/  CS2R R14, SRZ ;  /* 0x00000000000e7805 */ /* 0x002fe4000001ff00 */
[----:B---3--:R-:W-:-:S05]  /*6eb0*/  @!P1 MOV R14, R20 ;  /* 0x00000014000e9202 */ /* 0x008fca0000000f00 */
[----:B------:R-:W-:Y:S01]  /*6ec0*/  STL [R1+0x510], R14 ;  /* 0x0005100e01007387 */ /* 0x000fe20000100800 */
[----:B--2---:R-:W-:-:S05]  /*6ed0*/  @!P1 MOV R15, R19 ;  /* 0x00000013000f9202 */ /* 0x004fca0000000f00 */
[----:B------:R0:W-:Y:S04]  /*6ee0*/  STL [R1+0x808], R15 ;  /* 0x0008080f01007387 */ /* 0x0001e80000100800 */
[----:B------:R-:W2:Y:S01]  /*6ef0*/  @!P3 LDG.E.64 R16, desc[UR10][R10.64] ;  /* 0x0000000a0a10b981 */ /* 0x000ea2000c1e1b00 */
[----:B0-----:R-:W-:-:S03]  /*6f00*/  CS2R R14, SRZ ;  /* 0x00000000000e7805 */ /* 0x001fc6000001ff00 */
[----:B------:R-:W3:Y:S04]  /*6f10*/  LDL.LU.64 R10, [R1+0x540] ;  /* 0x00054000010a7983 */ /* 0x000ee80000300a00 */
[----:B------:R-:W4:Y:S04]  /*6f20*/  @!P3 LDG.E.64 R14, desc[UR10][R44.64] ;  /* 0x0000000a2c0eb981 */ /* 0x000f28000c1e1b00 */
[----:B------:R-:W4:Y:S04]  /*6f30*/  LDL.LU.64 R44, [R1+0x7f8] ;  /* 0x0007f800012c7983 */ /* 0x000f280000300a00 */
[----:B------:R0:W-:Y:S02]  /*6f40*/  STL [R1+0x7c4], R0 ;  /* 0x0007c40001007387 */ /* 0x0001e40000100800 */
[----:B0-----:R-:W-:-:S06]  /*6f50*/  HFMA2.MMA R0, -RZ, RZ, 0, 0 ;  /* 0x00000000ff007435 */ /* 0x001fcc00000001ff */
[----:B------:R-:W-:Y:S02]  /*6f60*/  @!P2 MOV R0, R13 ;  /* 0x0000000d0000a202 */ /* 0x000fe40000000f00 */
[----:B------:R-:W-:-:S03]  /*6f70*/  LOP3.LUT P2, RZ, R22, 0x4000, RZ, 0xc0, !PT ;  /* 0x0000400016ff7812 */ /* 0x000fc6000784c0ff */
[----:B------:R0:W-:Y:S04]  /*6f80*/  STL [R1+0x4e4], R0 ;  /* 0x0004e40001007387 */ /* 0x0001e80000100800 */
[----:B------:R1:W-:Y:S01]  /*6f90*/  STL.64 [R1+0x48], R2 ;  /* 0x0000480201007387 */ /* 0x0003e20000100a00 */
[----:B0-----:R-:W-:-:S03]  /*6fa0*/  HFMA2.MMA R0, -RZ, RZ, 0, 0 ;  /* 0x00000000ff007435 */ /* 0x001fc600000001ff */
[----:B------:R0:W-:Y:S01]  /*6fb0*/  STL.64 [R1+0x248], R4 ;  /* 0x0002480401007387 */ /* 0x0001e20000100a00 */
[----:B-1----:R-:W-:Y:S02]  /*6fc0*/  CS2R R2, SRZ ;  /* 0x0000000000027805 */ /* 0x002fe4000001ff00 */
[----:B------:R-:W-:Y:S02]  /*6fd0*/  @!P1 MOV R0, R18 ;  /* 0x0000001200009202 */ /* 0x000fe40000000f00 */
[----:B0-----:R-:W-:-:S03]  /*6fe0*/  CS2R R4, SRZ ;  /* 0x0000000000047805 */ /* 0x001fc6000001ff00 */
[----:B------:R0:W-:Y:S02]  /*6ff0*/  STL [R1+0x7f4], R0 ;  /* 0x0007f40001007387 */ /* 0x0001e40000100800 */
[----:B0-----:R-:W-:-:S06]  /*7000*/  HFMA2.MMA R0, -RZ, RZ, 0, 0 ;  /* 0x00000000ff007435 */ /* 0x001fcc00000001ff */
[----:B------:R-:W-:-:S05]  /*7010*/  @!P1 MOV R0, R21 ;  /* 0x0000001500009202 */ /* 0x000fca0000000f00 */
[----:B------:R0:W-:Y:S02]  /*7020*/  STL [R1+0x4fc], R0 ;  /* 0x0004fc0001007387 */ /* 0x0001e40000100800 */
[----:B0-----:R-:W-:Y:S01]  /*7030*/  HFMA2.MMA R0, -RZ, RZ, 0, 0 ;  /* 0x00000000ff007435 */ /* 0x001fe200000001ff */
[----:B--2---:R-:W-:-:S05]  /*7040*/  @!P3 MOV R2, R16 ;  /* 0x000000100002b202 */ /* 0x004fca0000000f00 */
[----:B------:R-:W-:Y:S04]  /*7050*/  STL [R1+0x528], R2 ;  /* 0x0005280201007387 */ /* 0x000fe80000100800 */
[----:B---3--:R0:W2:Y:S01]  /*7060*/  @!P2 LDG.E.64 R4, desc[UR10][R10.64] ;  /* 0x0000000a0a04a981 */ /* 0x0080a2000c1e1b00 */
[----:B----4-:R-:W-:-:S05]  /*7070*/  @!P3 MOV R3, R15 ;  /* 0x0000000f0003b202 */ /* 0x010fca0000000f00 */
[----:B------:R1:W-:Y:S04]  /*7080*/  STL [R1+0x804], R3 ;  /* 0x0008040301007387 */ /* 0x0003e80000100800 */
[----:B------:R-:W3:Y:S01]  /*7090*/  LDL.LU.64 R10, [R1+0x8d0] ;  /* 0x0008d000010a7983 */ /* 0x000ee20000300a00 */
[----:B-1----:R-:W-:-:S06]  /*70a0*/  CS2R R2, SRZ ;  /* 0x0000000000027805 */ /* 0x002fcc000001ff00 */
[----:B------:R-:W4:Y:S01]  /*70b0*/  @!P2 LDG.E.64 R2, desc[UR10][R44.64] ;  /* 0x0000000a2c02a981 */ /* 0x000f22000c1e1b00 */
[----:B------:R-:W-:-:S03]  /*70c0*/  @!P3 MOV R0, R14 ;  /* 0x0000000e0000b202 */ /* 0x000fc60000000f00 */
[----:B------:R1:W-:Y:S01]  /*70d0*/  STL.64 [R1+0x8c8], R14 ;  /* 0x0008c80e01007387 */ /* 0x0003e20000100a00 */
[----:B------:R-:W-:-:S03]  /*70e0*/  LOP3.LUT P1, RZ, R22, 0x2000, RZ, 0xc0, !PT ;  /* 0x0000200016ff7812 */ /* 0x000fc6000782c0ff */
[----:B------:R-:W2:Y:S04]  /*70f0*/  LDL.LU.64 R44, [R1+0x558] ;  /* 0x00055800012c7983 */ /* 0x000ea80000300a00 */
[----:B-1----:R-:W2:Y:S04]  /*7100*/  LDL.LU.64 R14, [R1+0x7e8] ;  /* 0x0007e800010e7983 */ /* 0x002ea80000300a00 */
[----:B---3--:R0:W-:Y:S02]  /*7110*/  STL.64 [R1+0x50], R10 ;  /* 0x0000500a01007387 */ /* 0x0081e40000100a00 */
[----:B0-----:R-:W-:-:S02]  /*7120*/  CS2R R10, SRZ ;  /* 0x00000000000a7805 */ /* 0x001fc4000001ff00 */
[----:B----4-:R-:W-:Y:S02]  /*7130*/  @!P2 MOV R11, R3 ;  /* 0x00000003000ba202 */ /* 0x010fe40000000f00 */
[----:B--2---:R-:W-:-:S03]  /*7140*/  @!P2 MOV R10, R4 ;  /* 0x00000004000aa202 */ /* 0x004fc60000000f00 */
[----:B------:R-:W-:Y:S04]  /*7150*/  STL [R1+0x7fc], R11 ;  /* 0x0007fc0b01007387 */ /* 0x000fe80000100800 */
[----:B------:R0:W-:Y:S02]  /*7160*/  STL [R1+0x540], R10 ;  /* 0x0005400a01007387 */ /* 0x0001e40000100800 */
[----:B0-----:R-:W-:-:S06]  /*7170*/  CS2R R10, SRZ ;  /* 0x00000000000a7805 */ /* 0x001fcc000001ff00 */
[----:B------:R-:W2:Y:S04]  /*7180*/  @!P1 LDG.E.64 R10, desc[UR10][R14.64] ;  /* 0x0000000a0e0a9981 */ /* 0x000ea8000c1e1b00 */
[----:B------:R0:W-:Y:S04]  /*7190*/  STL [R1+0x800], R0 ;  /* 0x0008000001007387 */ /* 0x0001e80000100800 */
[----:B------:R-:W-:Y:S04]  /*71a0*/  STL.64 [R1+0x250], R12 ;  /* 0x0002500c01007387 */ /* 0x000fe80000100a00 */
[----:B------:R-:W3:Y:S01]  /*71b0*/  LDL.LU.64 R14, [R1+0x570] ;  /* 0x00057000010e7983 */ /* 0x000ee20000300a00 */
[----:B0-----:R-:W-:-:S06]  /*71c0*/  HFMA2.MMA R0, -RZ, RZ, 0, 0 ;  /* 0x00000000ff007435 */ /* 0x001fcc00000001ff */
[----:B------:R-:W-:-:S05]  /*71d0*/  @!P3 MOV R0, R17 ;  /* 0x000000110000b202 */ /* 0x000fca0000000f00 */
[----:B------:R0:W-:Y:S02]  /*71e0*/  STL [R1+0x514], R0 ;  /* 0x0005140001007387 */ /* 0x0001e40000100800 */
[----:B0-----:R-:W-:-:S06]  /*71f0*/  HFMA2.MMA R0, -RZ, RZ, 0, 0 ;  /* 0x00000000ff007435 */ /* 0x001fcc00000001ff */
[----:B------:R-:W-:Y:S02]  /*7200*/  @!P2 MOV R0, R2 ;  /* 0x000000020000a202 */ /* 0x000fe40000000f00 */
[----:B------:R-:W-:-:S03]  /*7210*/  CS2R R12, SRZ ;  /* 0x00000000000c7805 */ /* 0x000fc6000001ff00 */
[----:B------:R0:W-:Y:S04]  /*7220*/  STL [R1+0x7f8], R0 ;  /* 0x0007f80001007387 */ /* 0x0001e80000100800 */
[----:B------:R-:W4:Y:S01]  /*7230*/  @!P1 LDG.E.64 R12, desc[UR10][R44.64] ;  /* 0x0000000a2c0c9981 */ /* 0x000f22000c1e1b00 */
[----:B0-----:R-:W-:-:S06]  /*7240*/  HFMA2.MMA R0, -RZ, RZ, 0, 0 ;  /* 0x00000000ff007435 */ /* 0x001fcc00000001ff */
[----:B------:R-:W-:Y:S01]  /*7250*/  @!P2 MOV R0, R5 ;  /* 0x000000050000a202 */ /* 0x000fe20000000f00 */
[----:B------:R-:W-:Y:S04]  /*7260*/  STL.64 [R1+0x58], R18 ;  /* 0x0000581201007387 */ /* 0x000fe80000100a00 */
[----:B------:R0:W-:Y:S02]  /*7270*/  STL [R1+0x52c], R0 ;  /* 0x00052c0001007387 */ /* 0x0001e40000100800 */
[----:B0-----:R-:W-:Y:S01]  /*7280*/  HFMA2.MMA R0, -RZ, RZ, 0, 0 ;  /* 0x00000000ff007435 */ /* 0x001fe200000001ff */
[----:B------:R-:W-:-:S05]  /*7290*/  CS2R R18, SRZ ;  /* 0x0000000000127805 */ /* 0x000fca000001ff00 */
[----:B--2---:R-:W-:Y:S01]  /*72a0*/  @!P1 MOV R0, R10 ;  /* 0x0000000a00009202 */ /* 0x004fe20000000f00 */
[----:B------:R0:W-:Y:S01]  /*72b0*/  STL.64 [R1+0x8c0], R10 ;  /* 0x0008c00a01007387 */ /* 0x0001e20000100a00 */
[----:B------:R-:W-:-:S03]  /*72c0*/  @!P1 MOV R19, R11 ;  /* 0x0000000b00139202 */ /* 0x000fc60000000f00 */
[----:B0-----:R-:W2:Y:S01]  /*72d0*/  LDL.LU.64 R10, [R1+0x7e0] ;  /* 0x0007e000010a7983 */ /* 0x001ea20000300a00 */
[----:B------:R-:W-:-:S03]  /*72e0*/  LOP3.LUT P3, RZ, R22, 0x1000, RZ, 0xc0, !PT ;  /* 0x0000100016ff7812 */ /* 0x000fc6000786c0ff */
[----:B------:R0:W-:Y:S04]  /*72f0*/  STL.64 [R1+0x258], R20 ;  /* 0x0002581401007387 */ /* 0x0001e80000100a00 */
[----:B------:R-:W-:Y:S01]  /*7300*/  STL [R1+0x7ec], R19 ;  /* 0x0007ec1301007387 */ /* 0x000fe20000100800 */
[----:B0-----:R-:W-:-:S06]  /*7310*/  CS2R R20, SRZ ;  /* 0x0000000000147805 */ /* 0x001fcc000001ff00 */
[----:B---3--:R0:W3:Y:S04]  /*7320*/  @!P3 LDG.E.64 R20, desc[UR10][R14.64] ;  /* 0x0000000a0e14b981 */ /* 0x0080e8000c1e1b00 */
[----:B------:R-:W3:Y:S01]  /*7330*/  LDL.LU.64 R14, [R1+0x8c8] ;  /* 0x0008c800010e7983 */ /* 0x000ee20000300a00 */
[----:B----4-:R-:W-:-:S05]  /*7340*/  @!P1 MOV R18, R12 ;  /* 0x0000000c00129202 */ /* 0x010fca0000000f00 */
[----:B------:R1:W-:Y:S02]  /*7350*/  STL [R1+0x558], R18 ;  /* 0x0005581201007387 */ /* 0x0003e40000100800 */
[----:B-1----:R-:W-:Y:S02]  /*7360*/  CS2R R18, SRZ ;  /* 0x0000000000127805 */ /* 0x002fe4000001ff00 */
[----:B------:R-:W-:Y:S02]  /*7370*/  MOV R44, R24 ;  /* 0x00000018002c7202 */ /* 0x000fe40000000f00 */
[----:B------:R-:W-:Y:S02]  /*7380*/  MOV R45, R25 ;  /* 0x00000019002d7202 */ /* 0x000fe40000000f00 */
[----:B------:R-:W4:Y:S04]  /*7390*/  LDL.LU.64 R24, [R1+0x7d8] ;  /* 0x0007d80001187983 */ /* 0x000f280000300a00 */
[----:B--2---:R-:W2:Y:S04]  /*73a0*/  @!P3 LDG.E.64 R18, desc[UR10][R10.64] ;  /* 0x0000000a0a12b981 */ /* 0x004ea8000c1e1b00 */
[----:B------:R-:W4:Y:S01]  /*73b0*/  LDL.LU.64 R10, [R1+0x588] ;  /* 0x00058800010a7983 */ /* 0x000f220000300a00 */
[----:B------:R-:W-:-:S03]  /*73c0*/  LOP3.LUT P2, RZ, R22, 0x800, RZ, 0xc0, !PT ;  /* 0x0000080016ff7812 */ /* 0x000fc6000784c0ff */
[----:B------:R1:W-:Y:S04]  /*73d0*/  STL.64 [R1+0x260], R16 ;  /* 0x0002601001007387 */ /* 0x0003e80000100a00 */
[----:B---3--:R0:W-:Y:S01]  /*73e0*/  STL.64 [R1+0x60], R14 ;  /* 0x0000600e01007387 */ /* 0x0081e20000100a00 */
[----:B-1----:R-:W-:Y:S02]  /*73f0*/  CS2R R16, SRZ ;  /* 0x0000000000107805 */ /* 0x002fe4000001ff00 */
[----:B0-----:R-:W-:Y:S02]  /*7400*/  CS2R R14, SRZ ;  /* 0x00000000000e7805 */ /* 0x001fe4000001ff00 */
[----:B------:R-:W-:-:S05]  /*7410*/  @!P3 MOV R14, R20 ;  /* 0x00000014000eb202 */ /* 0x000fca0000000f00 */
[----:B------:R-:W-:Y:S01]  /*7420*/  STL [R1+0x570], R14 ;  /* 0x0005700e01007387 */ /* 0x000fe20000100800 */
[----:B--2---:R-:W-:-:S05]  /*7430*/  @!P3 MOV R15, R19 ;  /* 0x00000013000fb202 */ /* 0x004fca0000000f00 */
[----:B------:R0:W-:Y:S04]  /*7440*/  STL [R1+0x7e4], R15 ;  /* 0x0007e40f01007387 */ /* 0x0001e80000100800 */
[----:B----4-:R-:W2:Y:S01]  /*7450*/  @!P2 LDG.E.64 R16, desc[UR10][R10.64] ;  /* 0x0000000a0a10a981 */ /* 0x010ea2000c1e1b00 */
[----:B0-----:R-:W-:-:S03]  /*7460*/  CS2R R14, SRZ ;  /* 0x00000000000e7805 */ /* 0x001fc6000001ff00 */
[----:B------:R-:W3:Y:S04]  /*7470*/  LDL.LU.64 R10, [R1+0x5a0] ;  /* 0x0005a000010a7983 */ /* 0x000ee80000300a00 */
[----:B------:R-:W4:Y:S04]  /*7480*/  @!P2 LDG.E.64 R14, desc[UR10][R24.64] ;  /* 0x0000000a180ea981 */ /* 0x000f28000c1e1b00 */
[----:B------:R-:W3:Y:S04]  /*7490*/  LDL.LU.64 R24, [R1+0x7d0] ;  /* 0x0007d00001187983 */ /* 0x000ee80000300a00 */
[----:B------:R0:W-:Y:S04]  /*74a0*/  STL [R1+0x7e8], R0 ;  /* 0x0007e80001007387 */ /* 0x0001e80000100800 */
[----:B------:R1:W-:Y:S01]  /*74b0*/  STL.64 [R1+0x68], R2 ;  /* 0x0000680201007387 */ /* 0x0003e20000100a00 */
[----:B0-----:R-:W-:-:S06]  /*74c0*/  HFMA2.MMA R0, -RZ, RZ, 0, 0 ;  /* 0x00000000ff007435 */ /* 0x001fcc00000001ff */
[----:B------:R-:W-:Y:S02]  /*74d0*/  @!P1 MOV R0, R13 ;  /* 0x0000000d00009202 */ /* 0x000fe40000000f00 */
[----:B-1----:R-:W-:Y:S02]  /*74e0*/  CS2R R2, SRZ ;  /* 0x0000000000027805 */ /* 0x002fe4000001ff00 */
[----:B------:R-:W-:Y:S01]  /*74f0*/  LOP3.LUT P1, RZ, R22, 0x400, RZ, 0xc0, !PT ;  /* 0x0000040016ff7812 */ /* 0x000fe2000782c0ff */
[----:B------:R0:W-:Y:S04]  /*7500*/  STL.64 [R1+0x268], R4 ;  /* 0x0002680401007387 */ /* 0x0001e80000100a00 */
[----:B0-----:R-:W3:Y:S01]  /*7510*/  LDL.LU.64 R4, [R1+0x7c8] ;  /* 0x0007c80001047983 */ /* 0x001ee20000300a00 */
[----:B--2---:R-:W-:-:S05]  /*7520*/  @!P2 MOV R2, R16 ;  /* 0x000000100002a202 */ /* 0x004fca0000000f00 */
[----:B------:R-:W-:Y:S01]  /*7530*/  STL [R1+0x588], R2 ;  /* 0x0005880201007387 */ /* 0x000fe20000100800 */
[----:B----4-:R-:W-:-:S05]  /*7540*/  @!P2 MOV R3, R15 ;  /* 0x0000000f0003a202 */ /* 0x010fca0000000f00 */
[----:B------:R0:W-:Y:S02]  /*7550*/  STL [R1+0x7dc], R3 ;  /* 0x0007dc0301007387 */ /* 0x0001e40000100800 */
[----:B0-----:R-:W-:-:S06]  /*7560*/  CS2R R2, SRZ ;  /* 0x0000000000027805 */ /* 0x001fcc000001ff00 */
[----:B---3--:R0:W2:Y:S02]  /*7570*/  @!P1 LDG.E.64 R2, desc[UR10][R24.64] ;  /* 0x0000000a18029981 */ /* 0x0080a4000c1e1b00 */
[----:B0-----:R-:W-:-:S06]  /*7580*/  CS2R R24, SRZ ;  /* 0x0000000000187805 */ /* 0x001fcc000001ff00 */
[----:B------:R0:W3:Y:S04]  /*7590*/  @!P1 LDG.E.64 R24, desc[UR10][R10.64] ;  /* 0x0000000a0a189981 */ /* 0x0000e8000c1e1b00 */
[----:B------:R-:W4:Y:S04]  /*75a0*/  LDL.LU.64 R10, [R1+0x8c0] ;  /* 0x0008c000010a7983 */ /* 0x000f280000300a00 */
[----:B------:R1:W-:Y:S02]  /*75b0*/  STL [R1+0x544], R0 ;  /* 0x0005440001007387 */ /* 0x0003e40000100800 */
[----:B-1----:R-:W-:-:S06]  /*75c0*/  HFMA2.MMA R0, -RZ, RZ, 0, 0 ;  /* 0x00000000ff007435 */ /* 0x002fcc00000001ff */
[----:B------:R-:W-:-:S05]  /*75d0*/  @!P3 MOV R0, R18 ;  /* 0x000000120000b202 */ /* 0x000fca0000000f00 */
[----:B------:R1:W-:Y:S02]  /*75e0*/  STL [R1+0x7e0], R0 ;  /* 0x0007e00001007387 */ /* 0x0003e40000100800 */
[----:B-1----:R-:W-:-:S06]  /*75f0*/  HFMA2.MMA R0, -RZ, RZ, 0, 0 ;  /* 0x00000000ff007435 */ /* 0x002fcc00000001ff */
[----:B------:R-:W-:Y:S02]  /*7600*/  @!P3 MOV R0, R21 ;  /* 0x000000150000b202 */ /* 0x000fe40000000f00 */
[----:B------:R-:W-:-:S03]  /*7610*/  LOP3.LUT P3, RZ, R22, 0x200, RZ, 0xc0, !PT ;  /* 0x0000020016ff7812 */ /* 0x000fc6000786c0ff */
[----:B------:R1:W-:Y:S04]  /*7620*/  STL [R1+0x55c], R0 ;  /* 0x00055c0001007387 */ /* 0x0003e80000100800 */
[----:B------:R0:W-:Y:S01]  /*7630*/  STL.64 [R1+0x8b8], R14 ;  /* 0x0008b80e01007387 */ /* 0x0001e20000100a00 */
[----:B-1----:R-:W-:-:S06]  /*7640*/  HFMA2.MMA R0, -RZ, RZ, 0, 0 ;  /* 0x00000000ff007435 */ /* 0x002fcc00000001ff */
[----:B------:R-:W-:Y:S02]  /*7650*/  @!P2 MOV R0, R14 ;  /* 0x0000000e0000a202 */ /* 0x000fe40000000f00 */
[----:B0-----:R-:W3:Y:S04]  /*7660*/  LDL.LU.64 R14, [R1+0x5b0] ;  /* 0x0005b000010e7983 */ /* 0x001ee80000300a00 */
[----:B----4-:R0:W-:Y:S02]  /*7670*/  STL.64 [R1+0x70], R10 ;  /* 0x0000700a01007387 */ /* 0x0101e40000100a00 */
[----:B0-----:R-:W-:Y:S02]  /*7680*/  CS2R R10, SRZ ;  /* 0x00000000000a7805 */ /* 0x001fe4000001ff00 */
[----:B--2---:R-:W-:-:S02]  /*7690*/  @!P1 MOV R11, R3 ;  /* 0x00000003000b9202 */ /* 0x004fc40000000f00 */
[----:B---3--:R-:W-:-:S03]  /*76a0*/  @!P1 MOV R10, R24 ;  /* 0x00000018000a9202 */ /* 0x008fc60000000f00 */
[----:B------:R-:W-:Y:S04]  /*76b0*/  STL [R1+0x7d4], R11 ;  /* 0x0007d40b01007387 */ /* 0x000fe80000100800 */
[----:B------:R0:W-:Y:S02]  /*76c0*/  STL [R1+0x5a0], R10 ;  /* 0x0005a00a01007387 */ /* 0x0001e40000100800 */
[----:B0-----:R-:W-:-:S06]  /*76d0*/  CS2R R10, SRZ ;  /* 0x00000000000a7805 */ /* 0x001fcc000001ff00 */
[----:B------:R0:W2:Y:S04]  /*76e0*/  @!P3 LDG.E.64 R10, desc[UR10][R4.64] ;  /* 0x0000000a040ab981 */ /* 0x0000a8000c1e1b00 */
[----:B------:R1:W-:Y:S02]  /*76f0*/  STL [R1+0x7d8], R0 ;  /* 0x0007d80001007387 */ /* 0x0003e40000100800 */
[----:B-1----:R-:W-:-:S06]  /*7700*/  HFMA2.MMA R0, -RZ, RZ, 0, 0 ;  /* 0x00000000ff007435 */ /* 0x002fcc00000001ff */
[----:B------:R-:W-:-:S05]  /*7710*/  @!P2 MOV R0, R17 ;  /* 0x000000110000a202 */ /* 0x000fca0000000f00 */
[----:B------:R1:W-:Y:S02]  /*7720*/  STL [R1+0x574], R0 ;  /* 0x0005740001007387 */ /* 0x0003e40000100800 */
[----:B-1----:R-:W-:-:S06]  /*7730*/  HFMA2.MMA R0, -RZ, RZ, 0, 0 ;  /* 0x00000000ff007435 */ /* 0x002fcc00000001ff */
[----:B------:R-:W-:-:S05]  /*7740*/  @!P1 MOV R0, R2 ;  /* 0x0000000200009202 */ /* 0x000fca0000000f00 */
[----:B------:R1:W-:Y:S02]  /*7750*/  STL [R1+0x7d0], R0 ;  /* 0x0007d00001007387 */ /* 0x0003e40000100800 */
[----:B-1----:R-:W-:Y:S02]  /*7760*/  HFMA2.MMA R0, -RZ, RZ, 0, 0 ;  /* 0x00000000ff007435 */ /* 0x002fe400000001ff */
[----:B------:R1:W-:Y:S04]  /*7770*/  STL.64 [R1+0x270], R12 ;  /* 0x0002700c01007387 */ /* 0x0003e80000100a00 */
[----:B------:R-:W-:Y:S02]  /*7780*/  @!P1 MOV R0, R25 ;  /* 0x0000001900009202 */ /* 0x000fe40000000f00 */
[----:B-1----:R-:W-:-:S03]  /*7790*/  CS2R R12, SRZ ;  /* 0x00000000000c7805 */ /* 0x002fc6000001ff00 */
[----:B------:R1:W-:Y:S01]  /*77a0*/  STL [R1+0x58c], R0 ;  /* 0x00058c0001007387 */ /* 0x0003e20000100800 */
[----:B0-----:R-:W-:-:S03]  /*77b0*/  CS2R R4, SRZ ;  /* 0x0000000000047805 */ /* 0x001fc6000001ff00 */
[----:B------:R-:W3:Y:S01]  /*77c0*/  @!P3 LDG.E.64 R12, desc[UR10][R14.64] ;  /* 0x0000000a0e0cb981 */ /* 0x000ee2000c1e1b00 */
[----:B-1----:R-:W-:-:S03]  /*77d0*/  HFMA2.MMA R0, -RZ, RZ, 0, 0 ;  /* 0x00000000ff007435 */ /* 0x002fc600000001ff */
[----:B------:R-:W4:Y:S03]  /*77e0*/  LDL.LU.64 R14, [R1+0x5c0] ;  /* 0x0005c000010e7983 */ /* 0x000f260000300a00 */
[----:B--2---:R-:W-:Y:S01]  /*77f0*/  @!P3 MOV R0, R10 ;  /* 0x0000000a0000b202 */ /* 0x004fe20000000f00 */
[----:B------:R0:W-:Y:S01]  /*7800*/  STL.64 [R1+0x8b0], R10 ;  /* 0x0008b00a01007387 */ /* 0x0001e20000100a00 */
[----:B------:R-:W-:-:S03]  /*7810*/  @!P3 MOV R5, R11 ;  /* 0x0000000b0005b202 */ /* 0x000fc60000000f00 */
[----:B0-----:R-:W2:Y:S01]  /*7820*/  LDL.LU.64 R10, [R1+0x7b8] ;  /* 0x0007b800010a7983 */ /* 0x001ea20000300a00 */
[----:B------:R-:W-:-:S03]  /*7830*/  LOP3.LUT P2, RZ, R22, 0x100, RZ, 0xc0, !PT ;  /* 0x0000010016ff7812 */ /* 0x000fc6000784c0ff */
[----:B------:R0:W-:Y:S04]  /*7840*/  STL.64 [R1+0x278], R20 ;  /* 0x0002781401007387 */ /* 0x0001e80000100a00 */
[----:B------:R1:W-:Y:S01]  /*7850*/  STL.64 [R1+0x78], R18 ;  /* 0x0000781201007387 */ /* 0x0003e20000100a00 */
[----:B0-----:R-:W-:Y:S02]  /*7860*/  CS2R R20, SRZ ;  /* 0x0000000000147805 */ /* 0x001fe4000001ff00 */
[----:B-1----:R-:W-:Y:S01]  /*7870*/  CS2R R18, SRZ ;  /* 0x0000000000127805 */ /* 0x002fe2000001ff00 */
[----:B------:R-:W-:Y:S04]  /*7880*/  STL [R1+0x7cc], R5 ;  /* 0x0007cc0501007387 */ /* 0x000fe80000100800 */
[----:B----4-:R0:W4:Y:S04]  /*7890*/  @!P2 LDG.E.64 R20, desc[UR10][R14.64] ;  /* 0x0000000a0e14a981 */ /* 0x010128000c1e1b00 */
[----:B------:R-:W4:Y:S01]  /*78a0*/  LDL.LU.64 R14, [R1+0x8b8] ;  /* 0x0008b800010e7983 */ /* 0x000f220000300a00 */
[----:B---3--:R-:W-:-:S05]  /*78b0*/  @!P3 MOV R4, R12 ;  /* 0x0000000c0004b202 */ /* 0x008fca0000000f00 */
[----:B------:R1:W-:Y:S04]  /*78c0*/  STL [R1+0x5b0], R4 ;  /* 0x0005b00401007387 */ /* 0x0003e80000100800 */
[----:B-1----:R-:W3:Y:S04]  /*78d0*/  LDL.LU.64 R4, [R1+0x7b0] ;  /* 0x0007b00001047983 */ /* 0x002ee80000300a00 */
[----:B--2---:R-:W2:Y:S04]  /*78e0*/  @!P2 LDG.E.64 R18, desc[UR10][R10.64] ;  /* 0x0000000a0a12a981 */ /* 0x004ea8000c1e1b00 */
[----:B------:R-:W3:Y:S01]  /*78f0*/  LDL.LU.64 R10, [R1+0x5d8] ;  /* 0x0005d800010a7983 */ /* 0x000ee20000300a00 */
[----:B------:R-:W-:-:S03]  /*7900*/  LOP3.LUT P1, RZ, R22, 0x80, RZ, 0xc0, !PT ;  /* 0x0000008016ff7812 */ /* 0x000fc6000782c0ff */
[----:B------:R1:W-:Y:S04]  /*7910*/  STL.64 [R1+0x88], R2 ;  /* 0x0000880201007387 */ /* 0x0003e80000100a00 */
[----:B-1----:R-:W3:Y:S04]  /*7920*/  LDL.LU.64 R2, [R1+0x7a8] ;  /* 0x0007a80001027983 */ /* 0x002ee80000300a00 */
[----:B----4-:R0:W-:Y:S02]  /*7930*/  STL.64 [R1+0x80], R14 ;  /* 0x0000800e01007387 */ /* 0x0101e40000100a00 */
[----:B0-----:R-:W-:-:S02]  /*7940*/  CS2R R14, SRZ ;  /* 0x00000000000e7805 */ /* 0x001fc4000001ff00 */
[----:B------:R-:W-:-:S05]  /*7950*/  @!P2 MOV R14, R20 ;  /* 0x00000014000ea202 */ /* 0x000fca0000000f00 */
[----:B------:R0:W-:Y:S02]  /*7960*/  STL [R1+0x5c0], R14 ;  /* 0x0005c00e01007387 */ /* 0x0001e40000100800 */
[----:B0-----:R-:W-:Y:S02]  /*7970*/  MOV R14, R44 ;  /* 0x0000002c000e7202 */ /* 0x001fe40000000f00 */
[----:B------:R-:W-:Y:S02]  /*7980*/  MOV R44, R26 ;  /* 0x0000001a002c7202 */ /* 0x000fe40000000f00 */
[----:B--2---:R-:W-:-:S05]  /*7990*/  @!P2 MOV R15, R19 ;  /* 0x00000013000fa202 */ /* 0x004fca0000000f00 */
[----:B------:R0:W-:Y:S02]  /*79a0*/  STL [R1+0x7bc], R15 ;  /* 0x0007bc0f01007387 */ /* 0x0001e40000100800 */
[----:B0-----:R-:W-:Y:S02]  /*79b0*/  MOV R15, R45 ;  /* 0x0000002d000f7202 */ /* 0x001fe40000000f00 */
[----:B------:R-:W-:Y:S02]  /*79c0*/  MOV R45, R27 ;  /* 0x0000001b002d7202 */ /* 0x000fe40000000f00 */
[----:B------:R-:W-:-:S06]  /*79d0*/  CS2R R26, SRZ ;  /* 0x00000000001a7805 */ /* 0x000fcc000001ff00 */
[----:B---3--:R0:W2:Y:S02]  /*79e0*/  @!P1 LDG.E.64 R26, desc[UR10][R4.64] ;  /* 0x0000000a041a9981 */ /* 0x0080a4000c1e1b00 */
[----:B0-----:R-:W-:-:S06]  /*79f0*/  CS2R R4, SRZ ;  /* 0x0000000000047805 */ /* 0x001fcc000001ff00 */
[----:B------:R-:W3:Y:S04]  /*7a00*/  @!P1 LDG.E.64 R4, desc[UR10][R10.64] ;  /* 0x0000000a0a049981 */ /* 0x000ee8000c1e1b00 */
[----:B------:R-:W4:Y:S04]  /*7a10*/  LDL.LU.64 R10, [R1+0x5f0] ;  /* 0x0005f000010a7983 */ /* 0x000f280000300a00 */
[----:B------:R0:W-:Y:S02]  /*7a20*/  STL [R1+0x7c8], R0 ;  /* 0x0007c80001007387 */ /* 0x0001e40000100800 */
[----:B0-----:R-:W-:-:S06]  /*7a30*/  HFMA2.MMA R0, -RZ, RZ, 0, 0 ;  /* 0x00000000ff007435 */ /* 0x001fcc00000001ff */
[----:B------:R-:W-:-:S05]  /*7a40*/  @!P3 MOV R0, R13 ;  /* 0x0000000d0000b202 */ /* 0x000fca0000000f00 */
[----:B------:R0:W-:Y:S02]  /*7a50*/  STL [R1+0x5a4], R0 ;  /* 0x0005a40001007387 */ /* 0x0001e40000100800 */
[----:B0-----:R-:W-:-:S06]  /*7a60*/  HFMA2.MMA R0, -RZ, RZ, 0, 0 ;  /* 0x00000000ff007435 */ /* 0x001fcc00000001ff */
[----:B------:R-:W-:-:S05]  /*7a70*/  @!P2 MOV R0, R18 ;  /* 0x000000120000a202 */ /* 0x000fca0000000f00 */
[----:B------:R0:W-:Y:S01]  /*7a80*/  STL [R1+0x7b8], R0 ;  /* 0x0007b80001007387 */ /* 0x0001e20000100800 */
[----:B------:R-:W-:Y:S01]  /*7a90*/  LOP3.LUT P3, RZ, R22, 0x40, RZ, 0xc0, !PT ;  /* 0x0000004016ff7812 */ /* 0x000fe2000786c0ff */
[----:B0-----:R-:W-:Y:S02]  /*7aa0*/  HFMA2.MMA R0, -RZ, RZ, 0, 0 ;  /* 0x00000000ff007435 */ /* 0x001fe400000001ff */
[----:B------:R0:W-:Y:S04]  /*7ab0*/  STL.64 [R1+0x288], R24 ;  /* 0x0002881801007387 */ /* 0x0001e80000100a00 */
[----:B------:R-:W-:Y:S01]  /*7ac0*/  @!P2 MOV R0, R21 ;  /* 0x000000150000a202 */ /* 0x000fe20000000f00 */
[----:B------:R1:W-:Y:S04]  /*7ad0*/  STL.64 [R1+0x280], R16 ;  /* 0x0002801001007387 */ /* 0x0003e80000100a00 */
[----:B------:R1:W-:Y:S01]  /*7ae0*/  STL [R1+0x5b4], R0 ;  /* 0x0005b40001007387 */ /* 0x0003e20000100800 */
[----:B0-----:R-:W-:-:S02]  /*7af0*/  CS2R R24, SRZ ;  /* 0x0000000000187805 */ /* 0x001fc4000001ff00 */
[----:B-1----:R-:W-:-:S04]  /*7b00*/  CS2R R16, SRZ ;  /* 0x0000000000107805 */ /* 0x002fc8000001ff00 */
[----:B------:R0:W4:Y:S01]  /*7b10*/  @!P3 LDG.E.64 R24, desc[UR10][R2.64] ;  /* 0x0000000a0218b981 */ /* 0x000122000c1e1b00 */
[----:B------:R-:W-:Y:S01]  /*7b20*/  HFMA2.MMA R0, -RZ, RZ, 0, 0 ;  /* 0x00000000ff007435 */ /* 0x000fe200000001ff */
[----:B0-----:R-:W-:-:S05]  /*7b30*/  CS2R R2, SRZ ;  /* 0x0000000000027805 */ /* 0x001fca000001ff00 */
[----:B--2---:R-:W-:Y:S02]  /*7b40*/  @!P1 MOV R0, R26 ;  /* 0x0000001a00009202 */ /* 0x004fe40000000f00 */
[----:B------:R-:W-:Y:S01]  /*7b50*/  @!P1 MOV R17, R27 ;  /* 0x0000001b00119202 */ /* 0x000fe20000000f00 */
[----:B------:R-:W-:Y:S04]  /*7b60*/  STL.64 [R1+0x8a8], R26 ;  /* 0x0008a81a01007387 */ /* 0x000fe80000100a00 */
[----:B------:R-:W-:Y:S04]  /*7b70*/  STL [R1+0x7b0], R0 ;  /* 0x0007b00001007387 */ /* 0x000fe80000100800 */
[----:B------:R0:W-:Y:S01]  /*7b80*/  STL [R1+0x7b4], R17 ;  /* 0x0007b41101007387 */ /* 0x0001e20000100800 */
[----:B---3--:R-:W-:-:S05]  /*7b90*/  @!P1 MOV R16, R4 ;  /* 0x0000000400109202 */ /* 0x008fca0000000f00 */
[----:B------:R1:W-:Y:S04]  /*7ba0*/  STL [R1+0x5d8], R16 ;  /* 0x0005d81001007387 */ /* 0x0003e80000100800 */
[----:B----4-:R2:W3:Y:S01]  /*7bb0*/  @!P3 LDG.E.64 R2, desc[UR10][R10.64] ;  /* 0x0000000a0a02b981 */ /* 0x0104e2000c1e1b00 */
[----:B0-----:R-:W-:-:S03]  /*7bc0*/  MOV R17, R15 ;  /* 0x0000000f00117202 */ /* 0x001fc60000000f00 */
[----:B------:R-:W4:Y:S04]  /*7bd0*/  LDL.LU.64 R26, [R1+0x798] ;  /* 0x00079800011a7983 */ /* 0x000f280000300a00 */
[----:B------:R-:W2:Y:S01]  /*7be0*/  LDL.LU.64 R10, [R1+0x8b0] ;  /* 0x0008b000010a7983 */ /* 0x000ea20000300a00 */
[----:B-1----:R-:W-:-:S03]  /*7bf0*/  MOV R16, R14 ;  /* 0x0000000e00107202 */ /* 0x002fc60000000f00 */
[----:B------:R-:W3:Y:S01]  /*7c00*/  LDL.LU.64 R14, [R1+0x7a0] ;  /* 0x0007a000010e7983 */ /* 0x000ee20000300a00 */
[----:B------:R-:W-:-:S03]  /*7c10*/  LOP3.LUT P2, RZ, R22, 0x20, RZ, 0xc0, !PT ;  /* 0x0000002016ff7812 */ /* 0x000fc6000784c0ff */
[----:B------:R0:W-:Y:S02]  /*7c20*/  STL.64 [R1+0x290], R12 ;  /* 0x0002900c01007387 */ /* 0x0001e40000100a00 */
[----:B0-----:R-:W-:Y:S02]  /*7c30*/  CS2R R12, SRZ ;  /* 0x00000000000c7805 */ /* 0x001fe4000001ff00 */
[----:B--2---:R0:W-:Y:S06]  /*7c40*/  STL.64 [R1+0x90], R10 ;  /* 0x0000900a01007387 */ /* 0x0041ec0000100a00 */
[----:B---3--:R-:W2:Y:S01]  /*7c50*/  @!P2 LDG.E.64 R12, desc[UR10][R14.64] ;  /* 0x0000000a0e0ca981 */ /* 0x008ea2000c1e1b00 */
[----:B0-----:R-:W-:-:S02]  /*7c60*/  CS2R R10, SRZ ;  /* 0x00000000000a7805 */ /* 0x001fc4000001ff00 */
[----:B------:R-:W-:Y:S01]  /*7c70*/  @!P3 MOV R11, R25 ;  /* 0x00000019000bb202 */ /* 0x000fe20000000f00 */
[----:B------:R-:W3:Y:S01]  /*7c80*/  LDL.LU.64 R14, [R1+0x790] ;  /* 0x00079000010e7983 */ /* 0x000ee20000300a00 */
[----:B------:R-:W-:-:S03]  /*7c90*/  @!P3 MOV R10, R2 ;  /* 0x00000002000ab202 */ /* 0x000fc60000000f00 */
[----:B------:R-:W-:Y:S04]  /*7ca0*/  STL [R1+0x7ac], R11 ;  /* 0x0007ac0b01007387 */ /* 0x000fe80000100800 */
[----:B------:R0:W-:Y:S02]  /*7cb0*/  STL [R1+0x5f0], R10 ;  /* 0x0005f00a01007387 */ /* 0x0001e40000100800 */
[----:B0-----:R-:W-:-:S06]  /*7cc0*/  CS2R R10, SRZ ;  /* 0x00000000000a7805 */ /* 0x001fcc000001ff00 */
[----:B----4-:R-:W4:Y:S04]  /*7cd0*/  @!P2 LDG.E.64 R10, desc[UR10][R26.64] ;  /* 0x0000000a1a0aa981 */ /* 0x010f28000c1e1b00 */
[----:B------:R-:W4:Y:S01]  /*7ce0*/  LDL.LU.64 R26, [R1+0x460] ;  /* 0x00046000011a7983 */ /* 0x000f220000300a00 */
[----:B------:R-:W-:-:S06]  /*7cf0*/  HFMA2.MMA R0, -RZ, RZ, 0, 0 ;  /* 0x00000000ff007435 */ /* 0x000fcc00000001ff */
[----:B------:R-:W-:Y:S02]  /*7d00*/  @!P1 MOV R0, R5 ;  /* 0x0000000500009202 */ /* 0x000fe40000000f00 */
[----:B------:R-:W-:Y:S01]  /*7d10*/  LOP3.LUT P1, RZ, R22, 0x10, RZ, 0xc0, !PT ;  /* 0x0000001016ff7812 */ /* 0x000fe2000782c0ff */
[----:B------:R0:W-:Y:S04]  /*7d20*/  STL.64 [R1+0x298], R20 ;  /* 0x0002981401007387 */ /* 0x0001e80000100a00 */
[----:B------:R1:W-:Y:S01]  /*7d30*/  STL [R1+0x5c4], R0 ;  /* 0x0005c40001007387 */ /* 0x0003e20000100800 */
[----:B0-----:R-:W-:Y:S02]  /*7d40*/  MOV R20, R16 ;  /* 0x0000001000147202 */ /* 0x001fe40000000f00 */
[----:B------:R-:W-:-:S02]  /*7d50*/  MOV R21, R17 ;  /* 0x0000001100157202 */ /* 0x000fc40000000f00 */
[----:B------:R-:W-:Y:S01]  /*7d60*/  CS2R R16, SRZ ;  /* 0x0000000000107805 */ /* 0x000fe2000001ff00 */
[----:B-1----:R-:W-:-:S06]  /*7d70*/  HFMA2.MMA R0, -RZ, RZ, 0, 0 ;  /* 0x00000000ff007435 */ /* 0x002fcc00000001ff */
[----:B------:R-:W-:Y:S01]  /*7d80*/  @!P3 MOV R0, R24 ;  /* 0x000000180000b202 */ /* 0x000fe20000000f00 */
[----:B------:R-:W-:Y:S04]  /*7d90*/  STL.64 [R1+0x98], R18 ;  /* 0x0000981201007387 */ /* 0x000fe80000100a00 */
[----:B------:R0:W-:Y:S02]  /*7da0*/  STL [R1+0x7a8], R0 ;  /* 0x0007a80001007387 */ /* 0x0001e40000100800 */
[----:B0-----:R-:W-:Y:S01]  /*7db0*/  HFMA2.MMA R0, -RZ, RZ, 0, 0 ;  /* 0x00000000ff007435 */ /* 0x001fe200000001ff */
[----:B------:R-:W-:-:S05]  /*7dc0*/  CS2R R18, SRZ ;  /* 0x0000000000127805 */ /* 0x000fca000001ff00 */
[----:B------:R-:W-:-:S05]  /*7dd0*/  @!P3 MOV R0, R3 ;  /* 0x000000030000b202 */ /* 0x000fca0000000f00 */
[----:B------:R0:W-:Y:S02]  /*7de0*/  STL [R1+0x5dc], R0 ;  /* 0x0005dc0001007387 */ /* 0x0001e40000100800 */
[----:B0-----:R-:W-:Y:S02]  /*7df0*/  HFMA2.MMA R0, -RZ, RZ, 0, 0 ;  /* 0x00000000ff007435 */ /* 0x001fe400000001ff */
[----:B---3--:R0:W3:Y:S02]  /*7e00*/  @!P1 LDG.E.64 R16, desc[UR10][R14.64] ;  /* 0x0000000a0e109981 */ /* 0x0080e4000c1e1b00 */
[----:B0-----:R-:W-:Y:S02]  /*7e10*/  CS2R R14, SRZ ;  /* 0x00000000000e7805 */ /* 0x001fe4000001ff00 */
[----:B--2---:R-:W-:-:S05]  /*7e20*/  @!P2 MOV R19, R13 ;  /* 0x0000000d0013a202 */ /* 0x004fca0000000f00 */
[----:B------:R-:W-:Y:S04]  /*7e30*/  STL [R1+0x79c], R19 ;  /* 0x00079c1301007387 */ /* 0x000fe80000100800 */
[----:B----4-:R0:W2:Y:S04]  /*7e40*/  @!P1 LDG.E.64 R14, desc[UR10][R26.64] ;  /* 0x0000000a1a0e9981 */ /* 0x0100a8000c1e1b00 */
[----:B------:R-:W4:Y:S01]  /*7e50*/  LDL.LU.64 R26, [R1+0x8a8] ;  /* 0x0008a800011a7983 */ /* 0x000f220000300a00 */
[----:B------:R-:W-:-:S05]  /*7e60*/  @!P2 MOV R18, R10 ;  /* 0x0000000a0012a202 */ /* 0x000fca0000000f00 */
[----:B------:R1:W-:Y:S01]  /*7e70*/  STL [R1+0x608], R18 ;  /* 0x0006081201007387 */ /* 0x0003e20000100800 */
[----:B------:R-:W-:-:S03]  /*7e80*/  @!P2 MOV R0, R12 ;  /* 0x0000000c0000a202 */ /* 0x000fc60000000f00 */
[----:B------:R0:W-:Y:S04]  /*7e90*/  STL.64 [R1+0x8a0], R12 ;  /* 0x0008a00c01007387 */ /* 0x0001e80000100a00 */
[----:B-1----:R-:W2:Y:S04]  /*7ea0*/  LDL.LU.64 R18, [R1+0x780] ;  /* 0x0007800001127983 */ /* 0x002ea80000300a00 */
[----:B0-----:R-:W2:Y:S01]  /*7eb0*/  LDL.LU.64 R12, [R1+0x458] ;  /* 0x00045800010c7983 */ /* 0x001ea20000300a00 */
[----:B------:R-:W-:-:S03]  /*7ec0*/  LOP3.LUT P3, RZ, R22, 0x8, RZ, 0xc0, !PT ;  /* 0x0000000816ff7812 */ /* 0x000fc6000786c0ff */
[----:B------:R0:W-:Y:S04]  /*7ed0*/  STL.64 [R1+0xa8], R24 ;  /* 0x0000a81801007387 */ /* 0x0001e80000100a00 */
[----:B0-----:R-:W2:Y:S04]  /*7ee0*/  LDL.LU.64 R24, [R1+0x778] ;  /* 0x0007780001187983 */ /* 0x001ea80000300a00 */
[----:B----4-:R0:W-:Y:S02]  /*7ef0*/  STL.64 [R1+0xa0], R26 ;  /* 0x0000a01a01007387 */ /* 0x0101e40000100a00 */
[----:B0-----:R-:W-:-:S02]  /*7f00*/  MOV R26, R20 ;  /* 0x00000014001a7202 */ /* 0x001fc40000000f00 */
[----:B------:R-:W-:Y:S02]  /*7f10*/  MOV R27, R21 ;  /* 0x00000015001b7202 */ /* 0x000fe40000000f00 */
[----:B------:R-:W-:Y:S02]  /*7f20*/  CS2R R20, SRZ ;  /* 0x0000000000147805 */ /* 0x000fe4000001ff00 */
[----:B---3--:R-:W-:Y:S02]  /*7f30*/  @!P1 MOV R21, R17 ;  /* 0x0000001100159202 */ /* 0x008fe40000000f00 */
[----:B--2---:R-:W-:-:S03]  /*7f40*/  @!P1 MOV R20, R14 ;  /* 0x0000000e00149202 */ /* 0x004fc60000000f00 */
[----:B------:R-:W-:Y:S04]  /*7f50*/  STL [R1+0x794], R21 ;  /* 0x0007941501007387 */ /* 0x000fe80000100800 */
[----:B------:R0:W-:Y:S02]  /*7f60*/  STL [R1+0x468], R20 ;  /* 0x0004681401007387 */ /* 0x0001e40000100800 */
[----:B0-----:R-:W-:-:S06]  /*7f70*/  CS2R R20, SRZ ;  /* 0x0000000000147805 */ /* 0x001fcc000001ff00 */
[----:B------:R0:W2:Y:S02]  /*7f80*/  @!P3 LDG.E.64 R20, desc[UR10][R18.64] ;  /* 0x0000000a1214b981 */ /* 0x0000a4000c1e1b00 */
[----:B0-----:R-:W-:-:S06]  /*7f90*/  CS2R R18, SRZ ;  /* 0x0000000000127805 */ /* 0x001fcc000001ff00 */
[----:B------:R-:W3:Y:S04]  /*7fa0*/  @!P3 LDG.E.64 R18, desc[UR10][R12.64] ;  /* 0x0000000a0c12b981 */ /* 0x000ee8000c1e1b00 */
[----:B------:R-:W4:Y:S04]  /*7fb0*/  LDL.LU.64 R12, [R1+0x450] ;  /* 0x00045000010c7983 */ /* 0x000f280000300a00 */
[----:B------:R0:W-:Y:S02]  /*7fc0*/  STL [R1+0x798], R0 ;  /* 0x0007980001007387 */ /* 0x0001e40000100800 */
[----:B0-----:R-:W-:-:S02]  /*7fd0*/  HFMA2.MMA R0, -RZ, RZ, 0, 0 ;  /* 0x00000000ff007435 */ /* 0x001fc400000001ff */
[----:B------:R0:W-:Y:S04]  /*7fe0*/  STL.64 [R1+0x2a0], R4 ;  /* 0x0002a00401007387 */ /* 0x0001e80000100a00 */
[----:B------:R-:W-:Y:S02]  /*7ff0*/  @!P2 MOV R0, R11 ;  /* 0x0000000b0000a202 */ /* 0x000fe40000000f00 */
[----:B------:R-:W-:Y:S01]  /*8000*/  LOP3.LUT P2, RZ, R22, 0x4, RZ, 0xc0, !PT ;  /* 0x0000000416ff7812 */ /* 0x000fe2000784c0ff */
[----:B------:R1:W-:Y:S01]  /*8010*/  STL.64 [R1+0x2a8], R2 ;  /* 0x0002a80201007387 */ /* 0x0003e20000100a00 */
[----:B0-----:R-:W-:Y:S02]  /*8020*/  CS2R R4, SRZ ;  /* 0x0000000000047805 */ /* 0x001fe4000001ff00 */
[----:B-1----:R-:W-:Y:S01]  /*8030*/  CS2R R2, SRZ ;  /* 0x0000000000027805 */ /* 0x002fe2000001ff00 */
[----:B------:R0:W-:Y:S04]  /*8040*/  STL.64 [R1+0x2b0], R10 ;  /* 0x0002b00a01007387 */ /* 0x0001e80000100a00 */
[----:B0-----:R-:W4:Y:S01]  /*8050*/  LDL.LU.64 R10, [R1+0x770] ;  /* 0x00077000010a7983 */ /* 0x001f220000300a00 */
[----:B--2---:R-:W-:-:S05]  /*8060*/  @!P3 MOV R5, R21 ;  /* 0x000000150005b202 */ /* 0x004fca0000000f00 */
[----:B------:R-:W-:Y:S01]  /*8070*/  STL [R1+0x784], R5 ;  /* 0x0007840501007387 */ /* 0x000fe20000100800 */
[----:B---3--:R-:W-:-:S05]  /*8080*/  @!P3 MOV R4, R18 ;  /* 0x000000120004b202 */ /* 0x008fca0000000f00 */
[----:B------:R0:W-:Y:S04]  /*8090*/  STL [R1+0x45c], R4 ;  /* 0x00045c0401007387 */ /* 0x0001e80000100800 */
[----:B----4-:R1:W2:Y:S01]  /*80a0*/  @!P2 LDG.E.64 R2, desc[UR10][R12.64] ;  /* 0x0000000a0c02a981 */ /* 0x0102a2000c1e1b00 */
[----:B0-----:R-:W-:-:S03]  /*80b0*/  CS2R R4, SRZ ;  /* 0x0000000000047805 */ /* 0x001fc6000001ff00 */
[----:B------:R-:W3:Y:S04]  /*80c0*/  LDL.LU.64 R12, [R1+0x8a0] ;  /* 0x0008a000010c7983 */ /* 0x000ee80000300a00 */
[----:B------:R-:W4:Y:S04]  /*80d0*/  @!P2 LDG.E.64 R4, desc[UR10][R24.64] ;  /* 0x0000000a1804a981 */ /* 0x000f28000c1e1b00 */
[----:B------:R0:W-:Y:S04]  /*80e0*/  STL [R1+0x5f4], R0 ;  /* 0x0005f40001007387 */ /* 0x0001e80000100800 */
[----:B------:R-:W2:Y:S01]  /*80f0*/  LDL.LU.64 R24, [R1+0x448] ;  /* 0x0004480001187983 */ /* 0x000ea20000300a00 */
[----:B0-----:R-:W-:-:S06]  /*8100*/  HFMA2.MMA R0, -RZ, RZ, 0, 0 ;  /* 0x00000000ff007435 */ /* 0x001fcc00000001ff */
[----:B------:R-:W-:-:S05]  /*8110*/  @!P1 MOV R0, R16 ;  /* 0x0000001000009202 */ /* 0x000fca0000000f00 */
[----:B------:R0:W-:Y:S02]  /*8120*/  STL [R1+0x790], R0 ;  /* 0x0007900001007387 */ /* 0x0001e40000100800 */
[----:B0-----:R-:W-:-:S06]  /*8130*/  HFMA2.MMA R0, -RZ, RZ, 0, 0 ;  /* 0x00000000ff007435 */ /* 0x001fcc00000001ff */
[----:B------:R-:W-:Y:S02]  /*8140*/  @!P1 MOV R0, R15 ;  /* 0x0000000f00009202 */ /* 0x000fe40000000f00 */
[----:B------:R-:W-:Y:S01]  /*8150*/  LOP3.LUT P1, RZ, R22, 0x2, RZ, 0xc0, !PT ;  /* 0x0000000216ff7812 */ /* 0x000fe2000782c0ff */
[----:B---3--:R1:W-:Y:S02]  /*8160*/  STL.64 [R1+0xb0], R12 ;  /* 0x0000b00c01007387 */ /* 0x0083e40000100a00 */
[----:B-1----:R-:W-:Y:S02]  /*8170*/  CS2R R12, SRZ ;  /* 0x00000000000c7805 */ /* 0x002fe4000001ff00 */
[----:B----4-:R-:W-:Y:S02]  /*8180*/  @!P2 MOV R13, R5 ;  /* 0x00000005000da202 */ /* 0x010fe40000000f00 */
[----:B--2---:R-:W-:-:S03]  /*8190*/  @!P2 MOV R12, R2 ;  /* 0x00000002000ca202 */ /* 0x004fc60000000f00 */
        /* <DEDUP_REMOVED lines=11> */
[----:B-1----:R-:W-:-:S06]  /*8250*/  HFMA2.MMA R0, -RZ, RZ, 0, 0 ;  /* 0x00000000ff007435 */ /* 0x002fcc00000001ff */
[----:B------:R-:W-:Y:S02]  /*8260*/  @!P2 MOV R0, R4 ;  /* 0x000000040000a202 */ /* 0x000fe40000000f00 */
[----:B0-----:R-:W-:-:S03]  /*8270*/  CS2R R10, SRZ ;  /* 0x00000000000a7805 */ /* 0x001fc6000001ff00 */
[----:B------:R0:W-:Y:S04]  /*8280*/  STL [R1+0x778], R0 ;  /* 0x0007780001007387 */ /* 0x0001e80000100800 */
[----:B------:R-:W3:Y:S01]  /*8290*/  @!P1 LDG.E.64 R10, desc[UR10][R24.64] ;  /* 0x0000000a180a9981 */ /* 0x000ee2000c1e1b00 */
[----:B0-----:R-:W-:-:S03]  /*82a0*/  HFMA2.MMA R0, -RZ, RZ, 0, 0 ;  /* 0x00000000ff007435 */ /* 0x001fc600000001ff */
[----:B------:R0:W-:Y:S04]  /*82b0*/  STL.64 [R1+0xb8], R16 ;  /* 0x0000b81001007387 */ /* 0x0001e80000100a00 */
[----:B------:R-:W4:Y:S01]  /*82c0*/  LDL.LU.64 R24, [R1+0x440] ;  /* 0x0004400001187983 */ /* 0x000f220000300a00 */
[----:B------:R-:W-:-:S05]  /*82d0*/  @!P2 MOV R0, R3 ;  /* 0x000000030000a202 */ /* 0x000fca0000000f00 */
[----:B------:R1:W-:Y:S01]  /*82e0*/  STL [R1+0x454], R0 ;  /* 0x0004540001007387 */ /* 0x0003e20000100800 */
[----:B0-----:R-:W-:Y:S01]  /*82f0*/  CS2R R16, SRZ ;  /* 0x0000000000107805 */ /* 0x001fe2000001ff00 */
[----:B-1----:R-:W-:-:S06]  /*8300*/  HFMA2.MMA R0, -RZ, RZ, 0, 0 ;  /* 0x00000000ff007435 */ /* 0x002fcc00000001ff */
[----:B--2---:R-:W-:Y:S01]  /*8310*/  @!P1 MOV R0, R12 ;  /* 0x0000000c00009202 */ /* 0x004fe20000000f00 */
[----:B------:R0:W-:Y:S01]  /*8320*/  STL.64 [R1+0x898], R12 ;  /* 0x0008980c01007387 */ /* 0x0001e20000100a00 */
[----:B------:R-:W-:-:S03]  /*8330*/  @!P1 MOV R17, R13 ;  /* 0x0000000d00119202 */ /* 0x000fc60000000f00 */
[----:B0-----:R-:W2:Y:S01]  /*8340*/  LDL.LU.64 R12, [R1+0x768] ;  /* 0x00076800010c7983 */ /* 0x001ea20000300a00 */
[----:B------:R-:W-:-:S03]  /*8350*/  LOP3.LUT P3, RZ, R22, 0x1, RZ, 0xc0, !PT ;  /* 0x0000000116ff7812 */ /* 0x000fc6000786c0ff */
[----:B------:R-:W-:Y:S04]  /*8360*/  STL [R1+0x774], R17 ;  /* 0x0007741101007387 */ /* 0x000fe80000100800 */
[----:B------:R0:W-:Y:S02]  /*8370*/  STL.64 [R1+0x2b8], R14 ;  /* 0x0002b80e01007387 */ /* 0x0001e40000100a00 */
[----:B0-----:R-:W-:Y:S02]  /*8380*/  CS2R R14, SRZ ;  /* 0x00000000000e7805 */ /* 0x001fe4000001ff00 */
[----:B---3--:R-:W-:-:S05]  /*8390*/  @!P1 MOV R16, R10 ;  /* 0x0000000a00109202 */ /* 0x008fca0000000f00 */
[----:B------:R0:W-:Y:S04]  /*83a0*/  STL [R1+0x44c], R16 ;  /* 0x00044c1001007387 */ /* 0x0001e80000100800 */
[----:B----4-:R-:W3:Y:S01]  /*83b0*/  @!P3 LDG.E.64 R14, desc[UR10][R24.64] ;  /* 0x0000000a180eb981 */ /* 0x010ee2000c1e1b00 */
[----:B0-----:R-:W-:-:S03]  /*83c0*/  CS2R R16, SRZ ;  /* 0x0000000000107805 */ /* 0x001fc6000001ff00 */
[----:B------:R-:W4:Y:S04]  /*83d0*/  LDL.LU.64 R24, [R1+0x438] ;  /* 0x0004380001187983 */ /* 0x000f280000300a00 */
[----:B--2---:R-:W2:Y:S04]  /*83e0*/  @!P3 LDG.E.64 R16, desc[UR10][R12.64] ;  /* 0x0000000a0c10b981 */ /* 0x004ea8000c1e1b00 */
[----:B------:R-:W2:Y:S01]  /*83f0*/  LDL.LU.64 R12, [R1+0x758] ;  /* 0x00075800010c7983 */ /* 0x000ea20000300a00 */
[----:B------:R-:W-:-:S03]  /*8400*/  LOP3.LUT P2, RZ, R23, 0x80000000, RZ, 0xc0, !PT ;  /* 0x8000000017ff7812 */ /* 0x000fc6000784c0ff */
[----:B------:R0:W-:Y:S04]  /*8410*/  STL.64 [R1+0xc0], R20 ;  /* 0x0000c01401007387 */ /* 0x0001e80000100a00 */
[----:B------:R1:W-:Y:S01]  /*8420*/  STL [R1+0x770], R0 ;  /* 0x0007700001007387 */ /* 0x0003e20000100800 */
[----:B0-----:R-:W-:-:S03]  /*8430*/  CS2R R20, SRZ ;  /* 0x0000000000147805 */ /* 0x001fc6000001ff00 */
[----:B------:R0:W-:Y:S01]  /*8440*/  STL.64 [R1+0x2c0], R18 ;  /* 0x0002c01201007387 */ /* 0x0001e20000100a00 */
[----:B-1----:R-:W-:-:S06]  /*8450*/  HFMA2.MMA R0, -RZ, RZ, 0, 0 ;  /* 0x00000000ff007435 */ /* 0x002fcc00000001ff */
[----:B------:R-:W-:Y:S02]  /*8460*/  @!P1 MOV R0, R11 ;  /* 0x0000000b00009202 */ /* 0x000fe40000000f00 */
[----:B0-----:R-:W-:-:S03]  /*8470*/  CS2R R18, SRZ ;  /* 0x0000000000127805 */ /* 0x001fc6000001ff00 */
[----:B------:R0:W-:Y:S02]  /*8480*/  STL [R1+0x448], R0 ;  /* 0x0004480001007387 */ /* 0x0001e40000100800 */
[----:B0-----:R-:W-:Y:S01]  /*8490*/  HFMA2.MMA R0, -RZ, RZ, 0, 0 ;  /* 0x00000000ff007435 */ /* 0x001fe200000001ff */
[----:B---3--:R-:W-:-:S05]  /*84a0*/  @!P3 MOV R20, R14 ;  /* 0x0000000e0014b202 */ /* 0x008fca0000000f00 */
[----:B------:R-:W-:Y:S04]  /*84b0*/  STL [R1+0x450], R20 ;  /* 0x0004501401007387 */ /* 0x000fe80000100800 */
[----:B----4-:R-:W3:Y:S01]  /*84c0*/  @!P2 LDG.E.64 R18, desc[UR10][R24.64] ;  /* 0x0000000a1812a981 */ /* 0x010ee2000c1e1b00 */
[----:B--2---:R-:W-:-:S05]  /*84d0*/  @!P3 MOV R21, R17 ;  /* 0x000000110015b202 */ /* 0x004fca0000000f00 */
[----:B------:R0:W-:Y:S02]  /*84e0*/  STL [R1+0x76c], R21 ;  /* 0x00076c1501007387 */ /* 0x0001e40000100800 */
[----:B0-----:R-:W-:-:S06]  /*84f0*/  CS2R R20, SRZ ;  /* 0x0000000000147805 */ /* 0x001fcc000001ff00 */
[----:B------:R-:W2:Y:S01]  /*8500*/  @!P2 LDG.E.64 R20, desc[UR10][R12.64] ;  /* 0x0000000a0c14a981 */ /* 0x000ea2000c1e1b00 */
[----:B------:R-:W-:-:S03]  /*8510*/  @!P3 MOV R0, R16 ;  /* 0x000000100000b202 */ /* 0x000fc60000000f00 */
[----:B------:R0:W-:Y:S04]  /*8520*/  STL.64 [R1+0x890], R16 ;  /* 0x0008901001007387 */ /* 0x0001e80000100a00 */
[----:B------:R-:W4:Y:S04]  /*8530*/  LDL.LU.64 R12, [R1+0x430] ;  /* 0x00043000010c7983 */ /* 0x000f280000300a00 */
[----:B0-----:R-:W4:Y:S01]  /*8540*/  LDL.LU.64 R16, [R1+0x750] ;  /* 0x0007500001107983 */ /* 0x001f220000300a00 */
[----:B------:R-:W-:-:S03]  /*8550*/  LOP3.LUT P1, RZ, R23, 0x40000000, RZ, 0xc0, !PT ;  /* 0x4000000017ff7812 */ /* 0x000fc6000782c0ff */
[----:B------:R0:W-:Y:S04]  /*8560*/  STL.64 [R1+0xc8], R4 ;  /* 0x0000c80401007387 */ /* 0x0001e80000100a00 */
[----:B------:R1:W-:Y:S01]  /*8570*/  STL.64 [R1+0x2c8], R2 ;  /* 0x0002c80201007387 */ /* 0x0003e20000100a00 */
[----:B0-----:R-:W-:Y:S02]  /*8580*/  CS2R R4, SRZ ;  /* 0x0000000000047805 */ /* 0x001fe4000001ff00 */
[----:B-1----:R-:W-:Y:S02]  /*8590*/  CS2R R2, SRZ ;  /* 0x0000000000027805 */ /* 0x002fe4000001ff00 */
[----:B---3--:R-:W-:-:S05]  /*85a0*/  @!P2 MOV R4, R18 ;  /* 0x000000120004a202 */ /* 0x008fca0000000f00 */
[----:B------:R-:W-:Y:S01]  /*85b0*/  STL [R1+0x43c], R4 ;  /* 0x00043c0401007387 */ /* 0x000fe20000100800 */
[----:B------:R-:W-:Y:S02]  /*85c0*/  MOV R24, R44 ;  /* 0x0000002c00187202 */ /* 0x000fe40000000f00 */
[----:B------:R-:W-:Y:S02]  /*85d0*/  MOV R25, R45 ;  /* 0x0000002d00197202 */ /* 0x000fe40000000f00 */
[----:B------:R-:W3:Y:S01]  /*85e0*/  LDL.LU.64 R44, [R1+0x420] ;  /* 0x00042000012c7983 */ /* 0x000ee20000300a00 */
[----:B--2---:R-:W-:-:S05]  /*85f0*/  @!P2 MOV R5, R21 ;  /* 0x000000150005a202 */ /* 0x004fca0000000f00 */
[----:B------:R0:W-:Y:S04]  /*8600*/  STL [R1+0x75c], R5 ;  /* 0x00075c0501007387 */ /* 0x0001e80000100800 */
[----:B----4-:R1:W2:Y:S01]  /*8610*/  @!P1 LDG.E.64 R2, desc[UR10][R12.64] ;  /* 0x0000000a0c029981 */ /* 0x0102a2000c1e1b00 */
[----:B0-----:R-:W-:-:S03]  /*8620*/  CS2R R4, SRZ ;  /* 0x0000000000047805 */ /* 0x001fc6000001ff00 */
[----:B------:R-:W4:Y:S04]  /*8630*/  LDL.LU.64 R12, [R1+0x898] ;  /* 0x00089800010c7983 */ /* 0x000f280000300a00 */
[----:B------:R-:W3:Y:S04]  /*8640*/  @!P1 LDG.E.64 R4, desc[UR10][R16.64] ;  /* 0x0000000a10049981 */ /* 0x000ee8000c1e1b00 */
[----:B------:R-:W2:Y:S04]  /*8650*/  LDL.LU.64 R16, [R1+0x418] ;  /* 0x0004180001107983 */ /* 0x000ea80000300a00 */
[----:B------:R0:W-:Y:S02]  /*8660*/  STL [R1+0x768], R0 ;  /* 0x0007680001007387 */ /* 0x0001e40000100800 */
[----:B0-----:R-:W-:-:S06]  /*8670*/  HFMA2.MMA R0, -RZ, RZ, 0, 0 ;  /* 0x00000000ff007435 */ /* 0x001fcc00000001ff */
[----:B------:R-:W-:Y:S02]  /*8680*/  @!P3 MOV R0, R15 ;  /* 0x0000000f0000b202 */ /* 0x000fe40000000f00 */
[----:B------:R-:W-:Y:S01]  /*8690*/  LOP3.LUT P3, RZ, R23, 0x20000000, RZ, 0xc0, !PT ;  /* 0x2000000017ff7812 */ /* 0x000fe2000786c0ff */
[----:B------:R0:W-:Y:S02]  /*86a0*/  STL.64 [R1+0x2d0], R10 ;  /* 0x0002d00a01007387 */ /* 0x0001e40000100a00 */
[----:B0-----:R-:W-:Y:S02]  /*86b0*/  CS2R R10, SRZ ;  /* 0x00000000000a7805 */ /* 0x001fe4000001ff00 */
[----:B----4-:R1:W-:Y:S02]  /*86c0*/  STL.64 [R1+0xd0], R12 ;  /* 0x0000d00c01007387 */ /* 0x0103e40000100a00 */
[----:B-1----:R-:W-:Y:S02]  /*86d0*/  CS2R R12, SRZ ;  /* 0x00000000000c7805 */ /* 0x002fe4000001ff00 */
[----:B---3--:R-:W-:-:S04]  /*86e0*/  @!P1 MOV R13, R5 ;  /* 0x00000005000d9202 */ /* 0x008fc80000000f00 */
[----:B--2---:R0:W2:Y:S01]  /*86f0*/  @!P3 LDG.E.64 R10, desc[UR10][R16.64] ;  /* 0x0000000a100ab981 */ /* 0x0040a2000c1e1b00 */
[----:B------:R-:W-:-:S03]  /*8700*/  @!P1 MOV R12, R2 ;  /* 0x00000002000c9202 */ /* 0x000fc60000000f00 */
[----:B------:R-:W-:Y:S04]  /*8710*/  STL [R1+0x754], R13 ;  /* 0x0007540d01007387 */ /* 0x000fe80000100800 */
[----:B------:R1:W-:Y:S04]  /*8720*/  STL [R1+0x440], R12 ;  /* 0x0004400c01007387 */ /* 0x0003e80000100800 */
[----:B------:R-:W3:Y:S01]  /*8730*/  LDL.LU.64 R16, [R1+0x890] ;  /* 0x0008900001107983 */ /* 0x000ee20000300a00 */
[----:B-1----:R-:W-:-:S06]  /*8740*/  CS2R R12, SRZ ;  /* 0x00000000000c7805 */ /* 0x002fcc000001ff00 */
[----:B------:R-:W4:Y:S04]  /*8750*/  @!P3 LDG.E.64 R12, desc[UR10][R44.64] ;  /* 0x0000000a2c0cb981 */ /* 0x000f28000c1e1b00 */
[----:B------:R1:W-:Y:S04]  /*8760*/  STL [R1+0x444], R0 ;  /* 0x0004440001007387 */ /* 0x0003e80000100800 */
[----:B------:R-:W-:Y:S04]  /*8770*/  STL [R1+0x88c], R18 ;  /* 0x00088c1201007387 */ /* 0x000fe80000100800 */
[----:B------:R-:W2:Y:S01]  /*8780*/  LDL.LU.64 R44, [R1+0x738] ;  /* 0x00073800012c7983 */ /* 0x000ea20000300a00 */
[----:B-1----:R-:W-:-:S06]  /*8790*/  HFMA2.MMA R0, -RZ, RZ, 0, 0 ;  /* 0x00000000ff007435 */ /* 0x002fcc00000001ff */
[----:B------:R-:W-:-:S05]  /*87a0*/  @!P2 MOV R0, R20 ;  /* 0x000000140000a202 */ /* 0x000fca0000000f00 */
[----:B------:R1:W-:Y:S02]  /*87b0*/  STL [R1+0x758], R0 ;  /* 0x0007580001007387 */ /* 0x0003e40000100800 */
[----:B-1----:R-:W-:-:S06]  /*87c0*/  HFMA2.MMA R0, -RZ, RZ, 0, 0 ;  /* 0x00000000ff007435 */ /* 0x002fcc00000001ff */
[----:B------:R-:W-:Y:S02]  /*87d0*/  @!P2 MOV R0, R19 ;  /* 0x000000130000a202 */ /* 0x000fe40000000f00 */
[----:B------:R-:W-:Y:S01]  /*87e0*/  LOP3.LUT P2, RZ, R23, 0x10000000, RZ, 0xc0, !PT ;  /* 0x1000000017ff7812 */ /* 0x000fe2000784c0ff */
[----:B---3--:R0:W-:Y:S02]  /*87f0*/  STL.64 [R1+0xd8], R16 ;  /* 0x0000d81001007387 */ /* 0x0081e40000100a00 */
[----:B0-----:R-:W-:Y:S02]  /*8800*/  CS2R R16, SRZ ;  /* 0x0000000000107805 */ /* 0x001fe4000001ff00 */
[----:B----4-:R-:W-:Y:S02]  /*8810*/  @!P3 MOV R17, R13 ;  /* 0x0000000d0011b202 */ /* 0x010fe40000000f00 */
[----:B--2---:R-:W-:-:S03]  /*8820*/  @!P3 MOV R16, R10 ;  /* 0x0000000a0010b202 */ /* 0x004fc60000000f00 */
[----:B------:R-:W-:Y:S04]  /*8830*/  STL [R1+0x7a4], R17 ;  /* 0x0007a41101007387 */ /* 0x000fe80000100800 */
[----:B------:R0:W-:Y:S02]  /*8840*/  STL [R1+0x420], R16 ;  /* 0x0004201001007387 */ /* 0x0001e40000100800 */
[----:B0-----:R-:W-:-:S06]  /*8850*/  CS2R R16, SRZ ;  /* 0x0000000000107805 */ /* 0x001fcc000001ff00 */
[----:B------:R-:W2:Y:S01]  /*8860*/  @!P2 LDG.E.64 R16, desc[UR10][R24.64] ;  /* 0x0000000a1810a981 */ /* 0x000ea2000c1e1b00 */
[----:B------:R-:W-:-:S03]  /*8870*/  HFMA2.MMA R18, -RZ, RZ, 0, 0 ;  /* 0x00000000ff127435 */ /* 0x000fc600000001ff */
[----:B------:R-:W3:Y:S04]  /*8880*/  LDL.LU.64 R24, [R1+0x730] ;  /* 0x0007300001187983 */ /* 0x000ee80000300a00 */
[----:B------:R-:W-:Y:S01]  /*8890*/  STL [R1+0x438], R0 ;  /* 0x0004380001007387 */ /* 0x000fe20000100800 */
[----:B--2---:R-:W-:-:S05]  /*88a0*/  @!P2 MOV R18, R17 ;  /* 0x000000110012a202 */ /* 0x004fca0000000f00 */
[----:B------:R0:W-:Y:S04]  /*88b0*/  STL [R1+0x73c], R18 ;  /* 0x00073c1201007387 */ /* 0x0001e80000100800 */
[----:B0-----:R-:W2:Y:S01]  /*88c0*/  LDL.LU R18, [R1+0x88c] ;  /* 0x00088c0001127983 */ /* 0x001ea20000300800 */
[----:B------:R-:W-:-:S06]  /*88d0*/  HFMA2.MMA R0, -RZ, RZ, 0, 0 ;  /* 0x00000000ff007435 */ /* 0x000fcc00000001ff */
[----:B------:R-:W-:-:S05]  /*88e0*/  @!P1 MOV R0, R4 ;  /* 0x0000000400009202 */ /* 0x000fca0000000f00 */
[----:B------:R0:W-:Y:S02]  /*88f0*/  STL [R1+0x750], R0 ;  /* 0x0007500001007387 */ /* 0x0001e40000100800 */
[----:B0-----:R-:W-:-:S06]  /*8900*/  HFMA2.MMA R0, -RZ, RZ, 0, 0 ;  /* 0x00000000ff007435 */ /* 0x001fcc00000001ff */
[----:B------:R-:W-:Y:S02]  /*8910*/  @!P1 MOV R0, R3 ;  /* 0x0000000300009202 */ /* 0x000fe40000000f00 */
[----:B------:R-:W-:Y:S01]  /*8920*/  LOP3.LUT P1, RZ, R23, 0x8000000, RZ, 0xc0, !PT ;  /* 0x0800000017ff7812 */ /* 0x000fe2000782c0ff */
[----:B------:R0:W-:Y:S04]  /*8930*/  STL.64 [R1+0xe0], R20 ;  /* 0x0000e01401007387 */ /* 0x0001e80000100a00 */
[----:B------:R1:W-:Y:S04]  /*8940*/  STL.64 [R1+0x2d8], R14 ;  /* 0x0002d80e01007387 */ /* 0x0003e80000100a00 */
[----:B0-----:R-:W4:Y:S01]  /*8950*/  LDL.LU.64 R20, [R1+0x728] ;  /* 0x0007280001147983 */ /* 0x001f220000300a00 */
[----:B-1----:R-:W-:-:S06]  /*8960*/  CS2R R14, SRZ ;  /* 0x00000000000e7805 */ /* 0x002fcc000001ff00 */
[----:B------:R-:W4:Y:S04]  /*8970*/  @!P2 LDG.E.64 R14, desc[UR10][R44.64] ;  /* 0x0000000a2c0ea981 */ /* 0x000f28000c1e1b00 */
[----:B------:R-:W4:Y:S04]  /*8980*/  LDL.LU.64 R44, [R1+0x410] ;  /* 0x00041000012c7983 */ /* 0x000f280000300a00 */
[----:B--2---:R0:W-:Y:S02]  /*8990*/  STL.64 [R1+0x2e0], R18 ;  /* 0x0002e01201007387 */ /* 0x0041e40000100a00 */
[----:B0-----:R-:W-:-:S06]  /*89a0*/  CS2R R18, SRZ ;  /* 0x0000000000127805 */ /* 0x001fcc000001ff00 */
[----:B---3--:R-:W2:Y:S04]  /*89b0*/  @!P1 LDG.E.64 R18, desc[UR10][R24.64] ;  /* 0x0000000a18129981 */ /* 0x008ea8000c1e1b00 */
[----:B------:R-:W3:Y:S04]  /*89c0*/  LDL.LU.64 R24, [R1+0x720] ;  /* 0x0007200001187983 */ /* 0x000ee80000300a00 */
[----:B------:R0:W-:Y:S02]  /*89d0*/  STL [R1+0x434], R0 ;  /* 0x0004340001007387 */ /* 0x0001e40000100800 */
[----:B0-----:R-:W-:-:S06]  /*89e0*/  HFMA2.MMA R0, -RZ, RZ, 0, 0 ;  /* 0x00000000ff007435 */ /* 0x001fcc00000001ff */
[----:B------:R-:W-:-:S05]  /*89f0*/  @!P3 MOV R0, R12 ;  /* 0x0000000c0000b202 */ /* 0x000fca0000000f00 */
[----:B------:R0:W-:Y:S02]  /*8a00*/  STL [R1+0x7a0], R0 ;  /* 0x0007a00001007387 */ /* 0x0001e40000100800 */
[----:B0-----:R-:W-:-:S06]  /*8a10*/  HFMA2.MMA R0, -RZ, RZ, 0, 0 ;  /* 0x00000000ff007435 */ /* 0x001fcc00000001ff */
[----:B------:R-:W-:Y:S02]  /*8a20*/  @!P3 MOV R0, R11 ;  /* 0x0000000b0000b202 */ /* 0x000fe40000000f00 */
[----:B------:R-:W-:-:S03]  /*8a30*/  LOP3.LUT P3, RZ, R23, 0x4000000, RZ, 0xc0, !PT ;  /* 0x0400000017ff7812 */ /* 0x000fc6000786c0ff */
[----:B------:R0:W-:Y:S04]  /*8a40*/  STL [R1+0x41c], R0 ;  /* 0x00041c0001007387 */ /* 0x0001e80000100800 */
[----:B------:R1:W-:Y:S01]  /*8a50*/  STL.64 [R1+0xe8], R4 ;  /* 0x0000e80401007387 */ /* 0x0003e20000100a00 */
[----:B0-----:R-:W-:-:S03]  /*8a60*/  HFMA2.MMA R0, -RZ, RZ, 0, 0 ;  /* 0x00000000ff007435 */ /* 0x001fc600000001ff */
[----:B------:R0:W-:Y:S04]  /*8a70*/  STL.64 [R1+0x2e8], R2 ;  /* 0x0002e80201007387 */ /* 0x0001e80000100a00 */
[----:B------:R4:W-:Y:S01]  /*8a80*/  STL.64 [R1+0xf0], R12 ;  /* 0x0000f00c01007387 */ /* 0x0009e20000100a00 */
[----:B-1----:R-:W-:Y:S01]  /*8a90*/  HFMA2.MMA R4, -RZ, RZ, 0, 0 ;  /* 0x00000000ff047435 */ /* 0x002fe200000001ff */
[----:B------:R-:W-:Y:S02]  /*8aa0*/  @!P2 MOV R0, R16 ;  /* 0x000000100000a202 */ /* 0x000fe40000000f00 */
[----:B------:R1:W-:Y:S01]  /*8ab0*/  STL.64 [R1+0x880], R16 ;  /* 0x0008801001007387 */ /* 0x0003e20000100a00 */
[----:B0-----:R-:W-:-:S03]  /*8ac0*/  CS2R R2, SRZ ;  /* 0x0000000000027805 */ /* 0x001fc6000001ff00 */
[----:B----4-:R-:W4:Y:S01]  /*8ad0*/  LDL.LU.64 R12, [R1+0x718] ;  /* 0x00071800010c7983 */ /* 0x010f220000300a00 */
[----:B-1----:R-:W-:Y:S02]  /*8ae0*/  MOV R16, R20 ;  /* 0x0000001400107202 */ /* 0x002fe40000000f00 */
[----:B------:R-:W-:-:S05]  /*8af0*/  MOV R17, R21 ;  /* 0x0000001500117202 */ /* 0x000fca0000000f00 */
[----:B------:R-:W4:Y:S01]  /*8b00*/  @!P3 LDG.E.64 R2, desc[UR10][R16.64] ;  /* 0x0000000a1002b981 */ /* 0x000f22000c1e1b00 */
[----:B------:R-:W-:-:S06]  /*8b10*/  CS2R R20, SRZ ;  /* 0x0000000000147805 */ /* 0x000fcc000001ff00 */
[----:B------:R-:W4:Y:S04]  /*8b20*/  @!P1 LDG.E.64 R20, desc[UR10][R44.64] ;  /* 0x0000000a2c149981 */ /* 0x000f28000c1e1b00 */
[----:B------:R-:W4:Y:S01]  /*8b30*/  LDL.LU.64 R16, [R1+0x710] ;  /* 0x0007100001107983 */ /* 0x000f220000300a00 */
[----:B--2---:R-:W-:-:S05]  /*8b40*/  @!P1 MOV R4, R19 ;  /* 0x0000001300049202 */ /* 0x004fca0000000f00 */
[----:B------:R0:W-:Y:S02]  /*8b50*/  STL [R1+0x734], R4 ;  /* 0x0007340401007387 */ /* 0x0001e40000100800 */
[----:B0-----:R-:W-:-:S06]  /*8b60*/  CS2R R4, SRZ ;  /* 0x0000000000047805 */ /* 0x001fcc000001ff00 */
[----:B---3--:R0:W2:Y:S04]  /*8b70*/  @!P3 LDG.E.64 R4, desc[UR10][R24.64] ;  /* 0x0000000a1804b981 */ /* 0x0080a8000c1e1b00 */
[----:B------:R1:W-:Y:S04]  /*8b80*/  STL [R1+0x738], R0 ;  /* 0x0007380001007387 */ /* 0x0003e80000100800 */
[----:B------:R3:W-:Y:S01]  /*8b90*/  STL [R1+0x888], R22 ;  /* 0x0008881601007387 */ /* 0x0007e20000100800 */
[----:B-1----:R-:W-:Y:S01]  /*8ba0*/  HFMA2.MMA R0, -RZ, RZ, 0, 0 ;  /* 0x00000000ff007435 */ /* 0x002fe200000001ff */
[----:B---3--:R-:W-:-:S02]  /*8bb0*/  MOV R22, RZ ;  /* 0x000000ff00167202 */ /* 0x008fc40000000f00 */
[----:B------:R-:W-:-:S03]  /*8bc0*/  @!P2 MOV R22, R14 ;  /* 0x0000000e0016a202 */ /* 0x000fc60000000f00 */
[----:B------:R-:W-:Y:S02]  /*8bd0*/  @!P2 MOV R0, R15 ;  /* 0x0000000f0000a202 */ /* 0x000fe40000000f00 */
[----:B------:R-:W-:Y:S01]  /*8be0*/  LOP3.LUT P2, RZ, R23, 0x2000000, RZ, 0xc0, !PT ;  /* 0x0200000017ff7812 */ /* 0x000fe2000784c0ff */
[----:B------:R1:W-:Y:S02]  /*8bf0*/  STL.64 [R1+0x2f0], R10 ;  /* 0x0002f00a01007387 */ /* 0x0003e40000100a00 */
[----:B-1----:R-:W-:Y:S01]  /*8c00*/  CS2R R10, SRZ ;  /* 0x00000000000a7805 */ /* 0x002fe2000001ff00 */
[----:B0-----:R-:W-:Y:S01]  /*8c10*/  HFMA2.MMA R24, -RZ, RZ, 0, 0 ;  /* 0x00000000ff187435 */ /* 0x001fe200000001ff */
[----:B------:R-:W-:-:S08]  /*8c20*/  CS2R R44, SRZ ;  /* 0x00000000002c7805 */ /* 0x000fd0000001ff00 */
[----:B----4-:R0:W3:Y:S02]  /*8c30*/  @!P2 LDG.E.64 R10, desc[UR10][R12.64] ;  /* 0x0000000a0c0aa981 */ /* 0x0100e4000c1e1b00 */
[----:B0-----:R-:W-:Y:S02]  /*8c40*/  CS2R R12, SRZ ;  /* 0x00000000000c7805 */ /* 0x001fe4000001ff00 */
[----:B------:R-:W-:-:S04]  /*8c50*/  @!P3 MOV R24, R3 ;  /* 0x000000030018b202 */ /* 0x000fc80000000f00 */
[----:B------:R0:W4:Y:S01]  /*8c60*/  @!P2 LDG.E.64 R12, desc[UR10][R16.64] ;  /* 0x0000000a100ca981 */ /* 0x000122000c1e1b00 */
[----:B------:R-:W-:-:S03]  /*8c70*/  @!P1 MOV R45, R21 ;  /* 0x00000015002d9202 */ /* 0x000fc60000000f00 */
[----:B------:R-:W3:Y:S04]  /*8c80*/  LDL.LU.64 R16, [R1+0x880] ;  /* 0x0008800001107983 */ /* 0x000ee80000300a00 */
[----:B------:R1:W-:Y:S04]  /*8c90*/  STL [R1+0x724], R24 ;  /* 0x0007241801007387 */ /* 0x0003e80000100800 */
[----:B-1----:R-:W4:Y:S01]  /*8ca0*/  LDL.LU.64 R24, [R1+0x700] ;  /* 0x0007000001187983 */ /* 0x002f220000300a00 */
[----:B--2---:R-:W-:-:S05]  /*8cb0*/  @!P3 MOV R44, R5 ;  /* 0x00000005002cb202 */ /* 0x004fca0000000f00 */
[----:B------:R1:W-:Y:S04]  /*8cc0*/  STL.64 [R1+0x850], R44 ;  /* 0x0008502c01007387 */ /* 0x0003e80000100a00 */
[----:B-1----:R-:W2:Y:S04]  /*8cd0*/  LDL.LU.64 R44, [R1+0x6f8] ;  /* 0x0006f800012c7983 */ /* 0x002ea80000300a00 */
[----:B------:R1:W-:Y:S02]  /*8ce0*/  STL [R1+0x418], R0 ;  /* 0x0004180001007387 */ /* 0x0003e40000100800 */
[----:B-1----:R-:W-:-:S06]  /*8cf0*/  HFMA2.MMA R0, -RZ, RZ, 0, 0 ;  /* 0x00000000ff007435 */ /* 0x002fcc00000001ff */
[----:B------:R-:W-:-:S05]  /*8d00*/  @!P1 MOV R0, R18 ;  /* 0x0000001200009202 */ /* 0x000fca0000000f00 */
[----:B------:R1:W-:Y:S02]  /*8d10*/  STL [R1+0x730], R0 ;  /* 0x0007300001007387 */ /* 0x0003e40000100800 */
[----:B-1----:R-:W-:Y:S02]  /*8d20*/  MOV R0, RZ ;  /* 0x000000ff00007202 */ /* 0x002fe40000000f00 */
[----:B------:R-:W-:Y:S02]  /*8d30*/  @!P1 MOV R0, R20 ;  /* 0x0000001400009202 */ /* 0x000fe40000000f00 */
[----:B------:R-:W-:Y:S01]  /*8d40*/  LOP3.LUT P1, RZ, R23, 0x1000000, RZ, 0xc0, !PT ;  /* 0x0100000017ff7812 */ /* 0x000fe2000782c0ff */
[----:B------:R1:W-:Y:S02]  /*8d50*/  STL.64 [R1+0x2f8], R14 ;  /* 0x0002f80e01007387 */ /* 0x0003e40000100a00 */
[----:B-1----:R-:W-:Y:S02]  /*8d60*/  CS2R R14, SRZ ;  /* 0x00000000000e7805 */ /* 0x002fe4000001ff00 */
[----:B---3--:R0:W-:Y:S02]  /*8d70*/  STL.64 [R1+0xf8], R16 ;  /* 0x0000f81001007387 */ /* 0x0081e40000100a00 */
[----:B0-----:R-:W-:-:S02]  /*8d80*/  CS2R R16, SRZ ;  /* 0x0000000000107805 */ /* 0x001fc4000001ff00 */
[----:B------:R-:W-:-:S04]  /*8d90*/  @!P2 MOV R17, R11 ;  /* 0x0000000b0011a202 */ /* 0x000fc80000000f00 */
[----:B----4-:R-:W3:Y:S01]  /*8da0*/  @!P1 LDG.E.64 R14, desc[UR10][R24.64] ;  /* 0x0000000a180e9981 */ /* 0x010ee2000c1e1b00 */
[----:B------:R-:W-:-:S03]  /*8db0*/  @!P2 MOV R16, R12 ;  /* 0x0000000c0010a202 */ /* 0x000fc60000000f00 */
[----:B------:R-:W-:Y:S04]  /*8dc0*/  STL [R1+0x718], R17 ;  /* 0x0007181101007387 */ /* 0x000fe80000100800 */
[----:B------:R0:W-:Y:S04]  /*8dd0*/  STL [R1+0x424], R16 ;  /* 0x0004241001007387 */ /* 0x0001e80000100800 */
[----:B------:R-:W4:Y:S01]  /*8de0*/  LDL.LU.64 R24, [R1+0x6f0] ;  /* 0x0006f00001187983 */ /* 0x000f220000300a00 */
[----:B0-----:R-:W-:-:S06]  /*8df0*/  CS2R R16, SRZ ;  /* 0x0000000000107805 */ /* 0x001fcc000001ff00 */
[----:B--2---:R-:W2:Y:S04]  /*8e00*/  @!P1 LDG.E.64 R16, desc[UR10][R44.64] ;  /* 0x0000000a2c109981 */ /* 0x004ea8000c1e1b00 */
[----:B------:R-:W4:Y:S04]  /*8e10*/  LDL.LU.64 R44, [R1+0x6e8] ;  /* 0x0006e800012c7983 */ /* 0x000f280000300a00 */
[----:B------:R0:W-:Y:S02]  /*8e20*/  STL [R1+0x410], R0 ;  /* 0x0004100001007387 */ /* 0x0001e40000100800 */
[----:B0-----:R-:W-:-:S06]  /*8e30*/  HFMA2.MMA R0, -RZ, RZ, 0, 0 ;  /* 0x00000000ff007435 */ /* 0x001fcc00000001ff */
[----:B------:R-:W-:-:S05]  /*8e40*/  @!P3 MOV R0, R2 ;  /* 0x000000020000b202 */ /* 0x000fca0000000f00 */
[----:B------:R0:W-:Y:S02]  /*8e50*/  STL [R1+0x720], R0 ;  /* 0x0007200001007387 */ /* 0x0001e40000100800 */
[----:B0-----:R-:W-:Y:S02]  /*8e60*/  MOV R0, RZ ;  /* 0x000000ff00007202 */ /* 0x001fe40000000f00 */
[----:B------:R-:W-:-:S05]  /*8e70*/  @!P3 MOV R0, R4 ;  /* 0x000000040000b202 */ /* 0x000fca0000000f00 */
[----:B------:R0:W-:Y:S01]  /*8e80*/  STL [R1+0x414], R0 ;  /* 0x0004140001007387 */ /* 0x0001e20000100800 */
[----:B------:R-:W-:-:S03]  /*8e90*/  LOP3.LUT P3, RZ, R23, 0x800000, RZ, 0xc0, !PT ;  /* 0x0080000017ff7812 */ /* 0x000fc6000786c0ff */
[----:B------:R1:W-:Y:S01]  /*8ea0*/  STL.64 [R1+0x100], R18 ;  /* 0x0001001201007387 */ /* 0x0003e20000100a00 */
[----:B0-----:R-:W-:Y:S01]  /*8eb0*/  HFMA2.MMA R0, -RZ, RZ, 0, 0 ;  /* 0x00000000ff007435 */ /* 0x001fe200000001ff */
[----:B-1----:R-:W-:-:S05]  /*8ec0*/  CS2R R18, SRZ ;  /* 0x0000000000127805 */ /* 0x002fca000001ff00 */
[----:B------:R-:W-:Y:S01]  /*8ed0*/  @!P2 MOV R0, R10 ;  /* 0x0000000a0000a202 */ /* 0x000fe20000000f00 */
[----:B------:R0:W-:Y:S04]  /*8ee0*/  STL.64 [R1+0x300], R20 ;  /* 0x0003001401007387 */ /* 0x0001e80000100a00 */
[----:B------:R1:W-:Y:S01]  /*8ef0*/  STL [R1+0x714], R0 ;  /* 0x0007140001007387 */ /* 0x0003e20000100800 */
[----:B0-----:R-:W-:Y:S01]  /*8f00*/  CS2R R20, SRZ ;  /* 0x0000000000147805 */ /* 0x001fe2000001ff00 */
[----:B-1----:R-:W-:Y:S01]  /*8f10*/  HFMA2.MMA R0, -RZ, RZ, 0, 0 ;  /* 0x00000000ff007435 */ /* 0x002fe200000001ff */
[----:B---3--:R-:W-:-:S05]  /*8f20*/  @!P1 MOV R19, R15 ;  /* 0x0000000f00139202 */ /* 0x008fca0000000f00 */
[----:B------:R-:W-:Y:S01]  /*8f30*/  STL [R1+0x704], R19 ;  /* 0x0007041301007387 */ /* 0x000fe20000100800 */
[----:B------:R-:W-:-:S05]  /*8f40*/  @!P2 MOV R0, R13 ;  /* 0x0000000d0000a202 */ /* 0x000fca0000000f00 */
[----:B------:R0:W-:Y:S04]  /*8f50*/  STL [R1+0x710], R0 ;  /* 0x0007100001007387 */ /* 0x0001e80000100800 */
[----:B------:R1:W-:Y:S01]  /*8f60*/  STL.64 [R1+0x878], R14 ;  /* 0x0008780e01007387 */ /* 0x0003e20000100a00 */
[----:B0-----:R-:W-:-:S06]  /*8f70*/  HFMA2.MMA R0, -RZ, RZ, 0, 0 ;  /* 0x00000000ff007435 */ /* 0x001fcc00000001ff */
[----:B------:R-:W-:Y:S02]  /*8f80*/  @!P1 MOV R0, R14 ;  /* 0x0000000e00009202 */ /* 0x000fe40000000f00 */
[----:B-1----:R-:W3:Y:S01]  /*8f90*/  LDL.LU.64 R14, [R1+0x6e0] ;  /* 0x0006e000010e7983 */ /* 0x002ee20000300a00 */
[----:B--2---:R-:W-:-:S05]  /*8fa0*/  @!P1 MOV R18, R16 ;  /* 0x0000001000129202 */ /* 0x004fca0000000f00 */
[----:B------:R0:W-:Y:S04]  /*8fb0*/  STL [R1+0x6f8], R18 ;  /* 0x0006f81201007387 */ /* 0x0001e80000100800 */
[----:B----4-:R-:W2:Y:S01]  /*8fc0*/  @!P3 LDG.E.64 R20, desc[UR10][R44.64] ;  /* 0x0000000a2c14b981 */ /* 0x010ea2000c1e1b00 */
[----:B0-----:R-:W-:-:S03]  /*8fd0*/  CS2R R18, SRZ ;  /* 0x0000000000127805 */ /* 0x001fc6000001ff00 */
[----:B------:R0:W-:Y:S01]  /*8fe0*/  STL.64 [R1+0x108], R2 ;  /* 0x0001080201007387 */ /* 0x0001e20000100a00 */
[----:B------:R-:W-:-:S03]  /*8ff0*/  LOP3.LUT P2, RZ, R23, 0x400000, RZ, 0xc0, !PT ;  /* 0x0040000017ff7812 */ /* 0x000fc6000784c0ff */
[----:B------:R1:W-:Y:S04]  /*9000*/  STL.64 [R1+0x308], R4 ;  /* 0x0003080401007387 */ /* 0x0003e80000100a00 */
[----:B------:R-:W4:Y:S04]  /*9010*/  @!P3 LDG.E.64 R18, desc[UR10][R24.64] ;  /* 0x0000000a1812b981 */ /* 0x000f28000c1e1b00 */
[----:B------:R-:W3:Y:S04]  /*9020*/  LDL.LU.64 R44, [R1+0x6d0] ;  /* 0x0006d000012c7983 */ /* 0x000ee80000300a00 */
[----:B------:R-:W3:Y:S01]  /*9030*/  LDL.LU.64 R24, [R1+0x6d8] ;  /* 0x0006d80001187983 */ /* 0x000ee20000300a00 */
[----:B0-----:R-:W-:-:S02]  /*9040*/  CS2R R2, SRZ ;  /* 0x0000000000027805 */ /* 0x001fc4000001ff00 */
[----:B-1----:R-:W-:Y:S02]  /*9050*/  CS2R R4, SRZ ;  /* 0x0000000000047805 */ /* 0x002fe4000001ff00 */
[----:B--2---:R-:W-:-:S05]  /*9060*/  @!P3 MOV R2, R20 ;  /* 0x000000140002b202 */ /* 0x004fca0000000f00 */
[----:B------:R-:W-:Y:S01]  /*9070*/  STL [R1+0x6e8], R2 ;  /* 0x0006e80201007387 */ /* 0x000fe20000100800 */
[----:B----4-:R-:W-:-:S05]  /*9080*/  @!P3 MOV R3, R19 ;  /* 0x000000130003b202 */ /* 0x010fca0000000f00 */
[----:B------:R0:W-:Y:S04]  /*9090*/  STL [R1+0x6f4], R3 ;  /* 0x0006f40301007387 */ /* 0x0001e80000100800 */
[----:B---3--:R-:W2:Y:S01]  /*90a0*/  @!P2 LDG.E.64 R4, desc[UR10][R24.64] ;  /* 0x0000000a1804a981 */ /* 0x008ea2000c1e1b00 */
[----:B0-----:R-:W-:-:S03]  /*90b0*/  CS2R R2, SRZ ;  /* 0x0000000000027805 */ /* 0x001fc6000001ff00 */
[----:B------:R0:W-:Y:S04]  /*90c0*/  STL [R1+0x700], R0 ;  /* 0x0007000001007387 */ /* 0x0001e80000100800 */
[----:B------:R1:W-:Y:S04]  /*90d0*/  STL.64 [R1+0x110], R10 ;  /* 0x0001100a01007387 */ /* 0x0003e80000100a00 */
[----:B------:R-:W3:Y:S04]  /*90e0*/  @!P2 LDG.E.64 R2, desc[UR10][R14.64] ;  /* 0x0000000a0e02a981 */ /* 0x000ee8000c1e1b00 */
[----:B------:R4:W-:Y:S04]  /*90f0*/  STL.64 [R1+0x310], R12 ;  /* 0x0003100c01007387 */ /* 0x0009e80000100a00 */
[----:B------:R-:W3:Y:S04]  /*9100*/  LDL.LU.64 R24, [R1+0x6b8] ;  /* 0x0006b80001187983 */ /* 0x000ee80000300a00 */
[----:B------:R-:W3:Y:S01]  /*9110*/  LDL.LU.64 R14, [R1+0x6c0] ;  /* 0x0006c000010e7983 */ /* 0x000ee20000300a00 */
[----:B0-----:R-:W-:Y:S01]  /*9120*/  HFMA2.MMA R0, -RZ, RZ, 0, 0 ;  /* 0x00000000ff007435 */ /* 0x001fe200000001ff */
[----:B-1----:R-:W-:-:S05]  /*9130*/  CS2R R10, SRZ ;  /* 0x00000000000a7805 */ /* 0x002fca000001ff00 */
[----:B------:R-:W-:Y:S02]  /*9140*/  @!P1 MOV R0, R17 ;  /* 0x0000001100009202 */ /* 0x000fe40000000f00 */
[----:B------:R-:W-:Y:S02]  /*9150*/  LOP3.LUT P1, RZ, R23, 0x200000, RZ, 0xc0, !PT ;  /* 0x0020000017ff7812 */ /* 0x000fe4000782c0ff */
[----:B----4-:R-:W-:Y:S02]  /*9160*/  CS2R R12, SRZ ;  /* 0x00000000000c7805 */ /* 0x010fe4000001ff00 */
[----:B--2---:R-:W-:-:S05]  /*9170*/  @!P2 MOV R10, R4 ;  /* 0x00000004000aa202 */ /* 0x004fca0000000f00 */
[----:B------:R-:W-:Y:S01]  /*9180*/  STL [R1+0x6d8], R10 ;  /* 0x0006d80a01007387 */ /* 0x000fe20000100800 */
[----:B---3--:R-:W-:-:S05]  /*9190*/  @!P2 MOV R11, R3 ;  /* 0x00000003000ba202 */ /* 0x008fca0000000f00 */
[----:B------:R0:W-:Y:S04]  /*91a0*/  STL [R1+0x6e4], R11 ;  /* 0x0006e40b01007387 */ /* 0x0001e80000100800 */
[----:B------:R1:W2:Y:S01]  /*91b0*/  @!P1 LDG.E.64 R12, desc[UR10][R14.64] ;  /* 0x0000000a0e0c9981 */ /* 0x0002a2000c1e1b00 */
[----:B0-----:R-:W-:-:S06]  /*91c0*/  CS2R R10, SRZ ;  /* 0x00000000000a7805 */ /* 0x001fcc000001ff00 */
[----:B------:R-:W3:Y:S04]  /*91d0*/  @!P1 LDG.E.64 R10, desc[UR10][R44.64] ;  /* 0x0000000a2c0a9981 */ /* 0x000ee8000c1e1b00 */
[----:B------:R-:W4:Y:S04]  /*91e0*/  LDL.LU.64 R14, [R1+0x878] ;  /* 0x00087800010e7983 */ /* 0x000f280000300a00 */
[----:B------:R-:W2:Y:S04]  /*91f0*/  LDL.LU.64 R44, [R1+0x6b0] ;  /* 0x0006b000012c7983 */ /* 0x000ea80000300a00 */
        /* <DEDUP_REMOVED lines=8> */
[----:B0-----:R-:W-:Y:S02]  /*9280*/  CS2R R16, SRZ ;  /* 0x0000000000107805 */ /* 0x001fe4000001ff00 */
[----:B----4-:R1:W-:Y:S08]  /*9290*/  STL.64 [R1+0x118], R14 ;  /* 0x0001180e01007387 */ /* 0x0103f00000100a00 */
[----:B--2---:R-:W2:Y:S01]  /*92a0*/  @!P3 LDG.E.64 R16, desc[UR10][R44.64] ;  /* 0x0000000a2c10b981 */ /* 0x004ea2000c1e1b00 */
[----:B-1----:R-:W-:-:S02]  /*92b0*/  CS2R R14, SRZ ;  /* 0x00000000000e7805 */ /* 0x002fc4000001ff00 */
[----:B---3--:R-:W-:Y:S02]  /*92c0*/  @!P1 MOV R15, R11 ;  /* 0x0000000b000f9202 */ /* 0x008fe40000000f00 */
[----:B------:R-:W-:Y:S01]  /*92d0*/  @!P1 MOV R14, R12 ;  /* 0x0000000c000e9202 */ /* 0x000fe20000000f00 */
[----:B------:R-:W3:Y:S04]  /*92e0*/  LDL.LU.64 R44, [R1+0x6a0] ;  /* 0x0006a000012c7983 */ /* 0x000ee80000300a00 */
[----:B------:R-:W-:Y:S04]  /*92f0*/  STL [R1+0x6d4], R15 ;  /* 0x0006d40f01007387 */ /* 0x000fe80000100800 */
[----:B------:R0:W-:Y:S02]  /*9300*/  STL [R1+0x6c0], R14 ;  /* 0x0006c00e01007387 */ /* 0x0001e40000100800 */
[----:B0-----:R-:W-:-:S06]  /*9310*/  CS2R R14, SRZ ;  /* 0x00000000000e7805 */ /* 0x001fcc000001ff00 */
[----:B------:R-:W4:Y:S04]  /*9320*/  @!P3 LDG.E.64 R14, desc[UR10][R24.64] ;  /* 0x0000000a180eb981 */ /* 0x000f28000c1e1b00 */
        /* <DEDUP_REMOVED lines=16> */
[----:B-1----:R-:W-:-:S06]  /*9430*/  HFMA2.MMA R0, -RZ, RZ, 0, 0 ;  /* 0x00000000ff007435 */ /* 0x002fcc00000001ff */
[----:B------:R-:W-:-:S05]  /*9440*/  @!P1 MOV R0, R13 ;  /* 0x0000000d00009202 */ /* 0x000fca0000000f00 */
[----:B------:R0:W-:Y:S02]  /*9450*/  STL [R1+0x6c4], R0 ;  /* 0x0006c40001007387 */ /* 0x0001e40000100800 */
[----:B0-----:R-:W-:Y:S01]  /*9460*/  HFMA2.MMA R0, -RZ, RZ, 0, 0 ;  /* 0x00000000ff007435 */ /* 0x001fe200000001ff */
[----:B--2---:R-:W-:-:S05]  /*9470*/  @!P3 MOV R18, R16 ;  /* 0x000000100012b202 */ /* 0x004fca0000000f00 */
[----:B------:R-:W-:Y:S04]  /*9480*/  STL [R1+0x6b0], R18 ;  /* 0x0006b01201007387 */ /* 0x000fe80000100800 */
[----:B---3--:R-:W2:Y:S01]  /*9490*/  @!P2 LDG.E.64 R20, desc[UR10][R44.64] ;  /* 0x0000000a2c14a981 */ /* 0x008ea2000c1e1b00 */
[----:B----4-:R-:W-:-:S03]  /*94a0*/  @!P3 MOV R19, R15 ;  /* 0x0000000f0013b202 */ /* 0x010fc60000000f00 */
[----:B------:R0:W-:Y:S04]  /*94b0*/  STL.64 [R1+0x870], R14 ;  /* 0x0008700e01007387 */ /* 0x0001e80000100a00 */
[----:B------:R1:W-:Y:S01]  /*94c0*/  STL [R1+0x6bc], R19 ;  /* 0x0006bc1301007387 */ /* 0x0003e20000100800 */
[----:B------:R-:W-:-:S03]  /*94d0*/  @!P3 MOV R0, R14 ;  /* 0x0000000e0000b202 */ /* 0x000fc60000000f00 */
[----:B------:R3:W-:Y:S04]  /*94e0*/  STL.64 [R1+0x128], R2 ;  /* 0x0001280201007387 */ /* 0x0007e80000100a00 */
[----:B0-----:R-:W4:Y:S01]  /*94f0*/  LDL.LU.64 R14, [R1+0x698] ;  /* 0x00069800010e7983 */ /* 0x001f220000300a00 */
[----:B-1----:R-:W-:Y:S02]  /*9500*/  CS2R R18, SRZ ;  /* 0x0000000000127805 */ /* 0x002fe4000001ff00 */
[----:B------:R-:W-:Y:S01]  /*9510*/  LOP3.LUT P1, RZ, R23, 0x40000, RZ, 0xc0, !PT ;  /* 0x0004000017ff7812 */ /* 0x000fe2000782c0ff */
[----:B------:R0:W-:Y:S04]  /*9520*/  STL.64 [R1+0x328], R4 ;  /* 0x0003280401007387 */ /* 0x0001e80000100a00 */
[----:B------:R-:W4:Y:S04]  /*9530*/  @!P2 LDG.E.64 R18, desc[UR10][R24.64] ;  /* 0x0000000a1812a981 */ /* 0x000f28000c1e1b00 */
[----:B------:R-:W4:Y:S04]  /*9540*/  LDL.LU.64 R44, [R1+0x688] ;  /* 0x00068800012c7983 */ /* 0x000f280000300a00 */
[----:B------:R-:W4:Y:S01]  /*9550*/  LDL.LU.64 R24, [R1+0x690] ;  /* 0x0006900001187983 */ /* 0x000f220000300a00 */
[----:B---3--:R-:W-:-:S02]  /*9560*/  CS2R R2, SRZ ;  /* 0x0000000000027805 */ /* 0x008fc4000001ff00 */
[----:B0-----:R-:W-:Y:S02]  /*9570*/  CS2R R4, SRZ ;  /* 0x0000000000047805 */ /* 0x001fe4000001ff00 */
[----:B--2---:R-:W-:-:S05]  /*9580*/  @!P2 MOV R2, R20 ;  /* 0x000000140002a202 */ /* 0x004fca0000000f00 */
[----:B------:R-:W-:Y:S01]  /*9590*/  STL [R1+0x6a0], R2 ;  /* 0x0006a00201007387 */ /* 0x000fe20000100800 */
[----:B----4-:R-:W-:-:S05]  /*95a0*/  @!P2 MOV R3, R19 ;  /* 0x000000130003a202 */ /* 0x010fca0000000f00 */
[----:B------:R0:W-:Y:S04]  /*95b0*/  STL [R1+0x6ac], R3 ;  /* 0x0006ac0301007387 */ /* 0x0001e80000100800 */
[----:B------:R-:W2:Y:S01]  /*95c0*/  @!P1 LDG.E.64 R4, desc[UR10][R24.64] ;  /* 0x0000000a18049981 */ /* 0x000ea2000c1e1b00 */
        /* <DEDUP_REMOVED lines=213> */
[----:B------:R-:W-:-:S05]  /*a320*/  @!P1 MOV R0, R10 ;  /* 0x0000000a00009202 */ /* 0x000fca0000000f00 */
[----:B------:R0:W-:Y:S02]  /*a330*/  STL [R1+0x5e8], R0 ;  /* 0x0005e80001007387 */ /* 0x0001e40000100800 */
[----:B0-----:R-:W-:Y:S02]  /*a340*/  HFMA2.MMA R0, -RZ, RZ, 0, 0 ;  /* 0x00000000ff007435 */ /* 0x001fe400000001ff */
[----:B------:R0:W-:Y:S04]  /*a350*/  STL.64 [R1+0x180], R18 ;  /* 0x0001801201007387 */ /* 0x0001e80000100a00 */
[----:B------:R-:W-:Y:S02]  /*a360*/  @!P1 MOV R0, R13 ;  /* 0x0000000d00009202 */ /* 0x000fe40000000f00 */
[----:B------:R-:W-:-:S03]  /*a370*/  LOP3.LUT P2, RZ, R23, 0x80, RZ, 0xc0, !PT ;  /* 0x0000008017ff7812 */ /* 0x000fc6000784c0ff */
[----:B------:R1:W-:Y:S01]  /*a380*/  STL [R1+0x5e4], R0 ;  /* 0x0005e40001007387 */ /* 0x0003e20000100800 */
[----:B0-----:R-:W-:-:S03]  /*a390*/  CS2R R18, SRZ ;  /* 0x0000000000127805 */ /* 0x001fc6000001ff00 */
[----:B------:R0:W-:Y:S01]  /*a3a0*/  STL.64 [R1+0x380], R20 ;  /* 0x0003801401007387 */ /* 0x0001e20000100a00 */
[----:B-1----:R-:W-:Y:S01]  /*a3b0*/  HFMA2.MMA R0, -RZ, RZ, 0, 0 ;  /* 0x00000000ff007435 */ /* 0x002fe200000001ff */
[----:B0-----:R-:W-:Y:S02]  /*a3c0*/  CS2R R20, SRZ ;  /* 0x0000000000147805 */ /* 0x001fe4000001ff00 */
[----:B------:R0:W-:Y:S04]  /*a3d0*/  STL [R1+0x430], R22 ;  /* 0x0004301601007387 */ /* 0x0001e80000100800 */
[----:B0-----:R-:W4:Y:S01]  /*a3e0*/  LDL.LU R22, [R1+0x888] ;  /* 0x0008880001167983 */ /* 0x001f220000300800 */
[----:B--2---:R-:W-:-:S05]  /*a3f0*/  @!P3 MOV R18, R16 ;  /* 0x000000100012b202 */ /* 0x004fca0000000f00 */
[----:B------:R-:W-:Y:S04]  /*a400*/  STL [R1+0x5c8], R18 ;  /* 0x0005c81201007387 */ /* 0x000fe80000100800 */
[----:B---3--:R-:W2:Y:S01]  /*a410*/  @!P2 LDG.E.64 R20, desc[UR10][R44.64] ;  /* 0x0000000a2c14a981 */ /* 0x008ea2000c1e1b00 */
[----:B----4-:R-:W-:Y:S02]  /*a420*/  @!P3 MOV R19, R15 ;  /* 0x0000000f0013b202 */ /* 0x010fe40000000f00 */
[----:B------:R-:W-:-:S03]  /*a430*/  @!P3 MOV R0, R14 ;  /* 0x0000000e0000b202 */ /* 0x000fc60000000f00 */
[----:B------:R0:W-:Y:S04]  /*a440*/  STL [R1+0x5d4], R19 ;  /* 0x0005d41301007387 */ /* 0x0001e80000100800 */
[----:B------:R1:W-:Y:S01]  /*a450*/  STL [R1+0x5d0], R0 ;  /* 0x0005d00001007387 */ /* 0x0003e20000100800 */
[----:B0-----:R-:W-:Y:S01]  /*a460*/  CS2R R18, SRZ ;  /* 0x0000000000127805 */ /* 0x001fe2000001ff00 */
[----:B-1----:R-:W-:-:S05]  /*a470*/  HFMA2.MMA R0, -RZ, RZ, 0, 0 ;  /* 0x00000000ff007435 */ /* 0x002fca00000001ff */
[----:B------:R-:W3:Y:S01]  /*a480*/  @!P2 LDG.E.64 R18, desc[UR10][R24.64] ;  /* 0x0000000a1812a981 */ /* 0x000ee2000c1e1b00 */
[----:B------:R-:W-:-:S03]  /*a490*/  @!P3 MOV R0, R17 ;  /* 0x000000110000b202 */ /* 0x000fc60000000f00 */
[----:B------:R0:W-:Y:S04]  /*a4a0*/  STL.64 [R1+0x858], R14 ;  /* 0x0008580e01007387 */ /* 0x0001e80000100a00 */
[----:B------:R-:W-:Y:S04]  /*a4b0*/  STL [R1+0x5cc], R0 ;  /* 0x0005cc0001007387 */ /* 0x000fe80000100800 */
[----:B0-----:R-:W4:Y:S04]  /*a4c0*/  LDL.LU.64 R14, [R1+0x590] ;  /* 0x00059000010e7983 */ /* 0x001f280000300a00 */
[----:B------:R-:W4:Y:S01]  /*a4d0*/  LDL.LU.64 R24, [R1+0x598] ;  /* 0x0005980001187983 */ /* 0x000f220000300a00 */
[----:B------:R-:W-:-:S03]  /*a4e0*/  LOP3.LUT P1, RZ, R23, 0x40, RZ, 0xc0, !PT ;  /* 0x0000004017ff7812 */ /* 0x000fc6000782c0ff */
[----:B------:R0:W-:Y:S04]  /*a4f0*/  STL.64 [R1+0x188], R2 ;  /* 0x0001880201007387 */ /* 0x0001e80000100a00 */
[----:B------:R1:W-:Y:S04]  /*a500*/  STL.64 [R1+0x388], R4 ;  /* 0x0003880401007387 */ /* 0x0003e80000100a00 */
[----:B------:R-:W4:Y:S01]  /*a510*/  LDL.LU.64 R44, [R1+0x578] ;  /* 0x00057800012c7983 */ /* 0x000f220000300a00 */
[----:B0-----:R-:W-:Y:S02]  /*a520*/  CS2R R2, SRZ ;  /* 0x0000000000027805 */ /* 0x001fe4000001ff00 */
[----:B-1----:R-:W-:-:S02]  /*a530*/  CS2R R4, SRZ ;  /* 0x0000000000047805 */ /* 0x002fc4000001ff00 */
[----:B--2---:R-:W-:-:S05]  /*a540*/  @!P2 MOV R2, R20 ;  /* 0x000000140002a202 */ /* 0x004fca0000000f00 */
[----:B------:R-:W-:Y:S01]  /*a550*/  STL [R1+0x5a8], R2 ;  /* 0x0005a80201007387 */ /* 0x000fe20000100800 */
[----:B---3--:R-:W-:-:S05]  /*a560*/  @!P2 MOV R3, R19 ;  /* 0x000000130003a202 */ /* 0x008fca0000000f00 */
[----:B------:R0:W-:Y:S02]  /*a570*/  STL [R1+0x5bc], R3 ;  /* 0x0005bc0301007387 */ /* 0x0001e40000100800 */
[----:B0-----:R-:W-:-:S06]  /*a580*/  CS2R R2, SRZ ;  /* 0x0000000000027805 */ /* 0x001fcc000001ff00 */
[----:B----4-:R-:W2:Y:S04]  /*a590*/  @!P1 LDG.E.64 R2, desc[UR10][R14.64] ;  /* 0x0000000a0e029981 */ /* 0x010ea8000c1e1b00 */
[----:B------:R0:W3:Y:S04]  /*a5a0*/  @!P1 LDG.E.64 R4, desc[UR10][R24.64] ;  /* 0x0000000a18049981 */ /* 0x0000e8000c1e1b00 */
[----:B------:R-:W4:Y:S01]  /*a5b0*/  LDL.LU.64 R14, [R1+0x580] ;  /* 0x00058000010e7983 */ /* 0x000f220000300a00 */
[----:B------:R-:W-:-:S03]  /*a5c0*/  LOP3.LUT P3, RZ, R23, 0x20, RZ, 0xc0, !PT ;  /* 0x0000002017ff7812 */ /* 0x000fc6000786c0ff */
[----:B------:R1:W-:Y:S04]  /*a5d0*/  STL.64 [R1+0x190], R10 ;  /* 0x0001900a01007387 */ /* 0x0003e80000100a00 */
[----:B------:R0:W-:Y:S01]  /*a5e0*/  STL.64 [R1+0x390], R12 ;  /* 0x0003900c01007387 */ /* 0x0001e20000100a00 */
[----:B-1----:R-:W-:Y:S02]  /*a5f0*/  CS2R R10, SRZ ;  /* 0x00000000000a7805 */ /* 0x002fe4000001ff00 */
[----:B0-----:R-:W-:Y:S02]  /*a600*/  CS2R R12, SRZ ;  /* 0x00000000000c7805 */ /* 0x001fe4000001ff00 */
[----:B------:R-:W-:Y:S02]  /*a610*/  MOV R24, R40 ;  /* 0x0000002800187202 */ /* 0x000fe40000000f00 */
[----:B------:R-:W-:-:S02]  /*a620*/  MOV R25, R41 ;  /* 0x0000002900197202 */ /* 0x000fc40000000f00 */
[----:B------:R-:W4:Y:S01]  /*a630*/  LDL.LU.64 R40, [R1+0x560] ;  /* 0x0005600001287983 */ /* 0x000f220000300a00 */
[----:B--2---:R-:W-:Y:S02]  /*a640*/  @!P1 MOV R11, R3 ;  /* 0x00000003000b9202 */ /* 0x004fe40000000f00 */
[----:B---3--:R-:W-:-:S03]  /*a650*/  @!P1 MOV R10, R4 ;  /* 0x00000004000a9202 */ /* 0x008fc60000000f00 */
[----:B------:R-:W-:Y:S04]  /*a660*/  STL [R1+0x59c], R11 ;  /* 0x00059c0b01007387 */ /* 0x000fe80000100800 */
[----:B------:R0:W-:Y:S04]  /*a670*/  STL [R1+0x590], R10 ;  /* 0x0005900a01007387 */ /* 0x0001e80000100800 */
[----:B----4-:R1:W2:Y:S01]  /*a680*/  @!P3 LDG.E.64 R12, desc[UR10][R14.64] ;  /* 0x0000000a0e0cb981 */ /* 0x0102a2000c1e1b00 */
[----:B0-----:R-:W-:-:S03]  /*a690*/  CS2R R10, SRZ ;  /* 0x00000000000a7805 */ /* 0x001fc6000001ff00 */
[----:B------:R-:W3:Y:S04]  /*a6a0*/  LDL.LU.64 R14, [R1+0x858] ;  /* 0x00085800010e7983 */ /* 0x000ee80000300a00 */
[----:B------:R-:W4:Y:S04]  /*a6b0*/  @!P3 LDG.E.64 R10, desc[UR10][R44.64] ;  /* 0x0000000a2c0ab981 */ /* 0x000f28000c1e1b00 */
[----:B------:R-:W2:Y:S01]  /*a6c0*/  LDL.LU.64 R44, [R1+0x568] ;  /* 0x00056800012c7983 */ /* 0x000ea20000300a00 */
[----:B------:R-:W-:-:S06]  /*a6d0*/  HFMA2.MMA R0, -RZ, RZ, 0, 0 ;  /* 0x00000000ff007435 */ /* 0x000fcc00000001ff */
[----:B------:R-:W-:-:S05]  /*a6e0*/  @!P2 MOV R0, R18 ;  /* 0x000000120000a202 */ /* 0x000fca0000000f00 */
[----:B------:R0:W-:Y:S02]  /*a6f0*/  STL [R1+0x5b8], R0 ;  /* 0x0005b80001007387 */ /* 0x0001e40000100800 */
[----:B0-----:R-:W-:-:S06]  /*a700*/  HFMA2.MMA R0, -RZ, RZ, 0, 0 ;  /* 0x00000000ff007435 */ /* 0x001fcc00000001ff */
[----:B------:R-:W-:Y:S02]  /*a710*/  @!P2 MOV R0, R21 ;  /* 0x000000150000a202 */ /* 0x000fe40000000f00 */
[----:B------:R-:W-:Y:S01]  /*a720*/  LOP3.LUT P2, RZ, R23, 0x10, RZ, 0xc0, !PT ;  /* 0x0000001017ff7812 */ /* 0x000fe2000784c0ff */
[----:B------:R0:W-:Y:S02]  /*a730*/  STL.64 [R1+0x398], R16 ;  /* 0x0003981001007387 */ /* 0x0001e40000100a00 */
[----:B0-----:R-:W-:Y:S02]  /*a740*/  CS2R R16, SRZ ;  /* 0x0000000000107805 */ /* 0x001fe4000001ff00 */
[----:B------:R0:W-:Y:S04]  /*a750*/  STL.64 [R1+0x3a0], R20 ;  /* 0x0003a01401007387 */ /* 0x0001e80000100a00 */
[----:B0-----:R-:W2:Y:S04]  /*a760*/  LDL.LU.64 R20, [R1+0x548] ;  /* 0x0005480001147983 */ /* 0x001ea80000300a00 */
[----:B---3--:R1:W-:Y:S02]  /*a770*/  STL.64 [R1+0x198], R14 ;  /* 0x0001980e01007387 */ /* 0x0083e40000100a00 */
[----:B-1----:R-:W-:-:S02]  /*a780*/  CS2R R14, SRZ ;  /* 0x00000000000e7805 */ /* 0x002fc4000001ff00 */
[----:B----4-:R-:W-:Y:S01]  /*a790*/  @!P3 MOV R15, R11 ;  /* 0x0000000b000fb202 */ /* 0x010fe20000000f00 */
[----:B--2---:R-:W2:Y:S01]  /*a7a0*/  @!P2 LDG.E.64 R16, desc[UR10][R44.64] ;  /* 0x0000000a2c10a981 */ /* 0x004ea2000c1e1b00 */
[----:B------:R-:W-:-:S03]  /*a7b0*/  @!P3 MOV R14, R12 ;  /* 0x0000000c000eb202 */ /* 0x000fc60000000f00 */
[----:B------:R-:W-:Y:S04]  /*a7c0*/  STL [R1+0x584], R15 ;  /* 0x0005840f01007387 */ /* 0x000fe80000100800 */
[----:B------:R0:W-:Y:S04]  /*a7d0*/  STL [R1+0x578], R14 ;  /* 0x0005780e01007387 */ /* 0x0001e80000100800 */
[----:B------:R1:W-:Y:S04]  /*a7e0*/  STL [R1+0x5ac], R0 ;  /* 0x0005ac0001007387 */ /* 0x0003e80000100800 */
[----:B------:R3:W-:Y:S01]  /*a7f0*/  STL.64 [R1+0x1a0], R18 ;  /* 0x0001a01201007387 */ /* 0x0007e20000100a00 */
[----:B0-----:R-:W-:-:S03]  /*a800*/  CS2R R14, SRZ ;  /* 0x00000000000e7805 */ /* 0x001fc6000001ff00 */
[----:B------:R-:W-:Y:S04]  /*a810*/  STL.64 [R1+0x3a8], R4 ;  /* 0x0003a80401007387 */ /* 0x000fe80000100a00 */
[----:B------:R-:W4:Y:S04]  /*a820*/  @!P2 LDG.E.64 R14, desc[UR10][R40.64] ;  /* 0x0000000a280ea981 */ /* 0x000f28000c1e1b00 */
[----:B------:R-:W-:Y:S04]  /*a830*/  STL.64 [R1+0x1a8], R2 ;  /* 0x0001a80201007387 */ /* 0x000fe80000100a00 */
[----:B------:R-:W-:Y:S04]  /*a840*/  STL.64 [R1+0x3b0], R12 ;  /* 0x0003b00c01007387 */ /* 0x000fe80000100a00 */
[----:B------:R-:W4:Y:S01]  /*a850*/  LDL.LU.64 R40, [R1+0x550] ;  /* 0x0005500001287983 */ /* 0x000f220000300a00 */
[----:B-1----:R-:W-:-:S03]  /*a860*/  HFMA2.MMA R0, -RZ, RZ, 0, 0 ;  /* 0x00000000ff007435 */ /* 0x002fc600000001ff */
[----:B------:R-:W-:Y:S03]  /*a870*/  STL.64 [R1+0x1b0], R10 ;  /* 0x0001b00a01007387 */ /* 0x000fe60000100a00 */
[----:B------:R-:W-:Y:S01]  /*a880*/  @!P1 MOV R0, R2 ;  /* 0x0000000200009202 */ /* 0x000fe20000000f00 */
[----:B------:R-:W-:Y:S01]  /*a890*/  UIMAD.WIDE UR6, UR5, 0x8, UR6 ;  /* 0x00000008050678a5 */ /* 0x000fe2000f8e0206 */
[----:B------:R-:W5:Y:S04]  /*a8a0*/  LDL.LU.64 R44, [R1+0x850] ;  /* 0x00085000012c7983 */ /* 0x000f680000300a00 */
[----:B------:R0:W-:Y:S01]  /*a8b0*/  STL [R1+0x598], R0 ;  /* 0x0005980001007387 */ /* 0x0001e20000100800 */
[----:B---3--:R-:W-:Y:S01]  /*a8c0*/  CS2R R18, SRZ ;  /* 0x0000000000127805 */ /* 0x008fe2000001ff00 */
[----:B0-----:R-:W-:-:S06]  /*a8d0*/  HFMA2.MMA R0, -RZ, RZ, 0, 0 ;  /* 0x00000000ff007435 */ /* 0x001fcc00000001ff */
[----:B------:R-:W-:Y:S02]  /*a8e0*/  @!P1 MOV R0, R5 ;  /* 0x0000000500009202 */ /* 0x000fe40000000f00 */
[----:B------:R-:W-:Y:S01]  /*a8f0*/  LOP3.LUT P1, RZ, R23, 0x8, RZ, 0xc0, !PT ;  /* 0x0000000817ff7812 */ /* 0x000fe2000782c0ff */
[----:B------:R-:W3:Y:S01]  /*a900*/  LDL.LU.64 R4, [R1+0x530] ;  /* 0x0005300001047983 */ /* 0x000ee20000300a00 */
[----:B--2---:R-:W-:-:S05]  /*a910*/  @!P2 MOV R18, R16 ;  /* 0x000000100012a202 */ /* 0x004fca0000000f00 */
[----:B------:R-:W-:Y:S01]  /*a920*/  STL [R1+0x560], R18 ;  /* 0x0005601201007387 */ /* 0x000fe20000100800 */
[----:B----4-:R-:W-:-:S05]  /*a930*/  @!P2 MOV R19, R15 ;  /* 0x0000000f0013a202 */ /* 0x010fca0000000f00 */
[----:B------:R0:W-:Y:S02]  /*a940*/  STL [R1+0x56c], R19 ;  /* 0x00056c1301007387 */ /* 0x0001e40000100800 */
[----:B0-----:R-:W-:-:S06]  /*a950*/  CS2R R18, SRZ ;  /* 0x0000000000127805 */ /* 0x001fcc000001ff00 */
[----:B------:R0:W2:Y:S02]  /*a960*/  @!P1 LDG.E.64 R18, desc[UR10][R20.64] ;  /* 0x0000000a14129981 */ /* 0x0000a4000c1e1b00 */
[----:B0-----:R-:W-:-:S06]  /*a970*/  CS2R R20, SRZ ;  /* 0x0000000000147805 */ /* 0x001fcc000001ff00 */
[----:B------:R-:W4:Y:S04]  /*a980*/  @!P1 LDG.E.64 R20, desc[UR10][R40.64] ;  /* 0x0000000a28149981 */ /* 0x000f28000c1e1b00 */
[----:B------:R0:W-:Y:S01]  /*a990*/  STL [R1+0x594], R0 ;  /* 0x0005940001007387 */ /* 0x0001e20000100800 */
[----:B------:R-:W-:-:S03]  /*a9a0*/  CS2R R2, SRZ ;  /* 0x0000000000027805 */ /* 0x000fc6000001ff00 */
[----:B------:R-:W-:Y:S04]  /*a9b0*/  STL.64 [R1+0x3b8], R16 ;  /* 0x0003b81001007387 */ /* 0x000fe80000100a00 */
[----:B------:R-:W-:Y:S01]  /*a9c0*/  STL.64 [R1+0x1b8], R14 ;  /* 0x0001b80e01007387 */ /* 0x000fe20000100a00 */
[----:B0-----:R-:W-:-:S03]  /*a9d0*/  HFMA2.MMA R0, -RZ, RZ, 0, 0 ;  /* 0x00000000ff007435 */ /* 0x001fc600000001ff */
[----:B------:R-:W5:Y:S03]  /*a9e0*/  LDL.LU.64 R40, [R1+0x848] ;  /* 0x0008480001287983 */ /* 0x000f660000300a00 */
[----:B------:R-:W-:-:S05]  /*a9f0*/  @!P3 MOV R0, R10 ;  /* 0x0000000a0000b202 */ /* 0x000fca0000000f00 */
[----:B------:R0:W-:Y:S02]  /*aa00*/  STL [R1+0x580], R0 ;  /* 0x0005800001007387 */ /* 0x0001e40000100800 */
        /* <DEDUP_REMOVED lines=9> */
[----:B---3--:R0:W2:Y:S02]  /*aaa0*/  @!P3 LDG.E.64 R2, desc[UR10][R4.64] ;  /* 0x0000000a0402b981 */ /* 0x0080a4000c1e1b00 */
[----:B0-----:R-:W-:-:S06]  /*aab0*/  CS2R R4, SRZ ;  /* 0x0000000000047805 */ /* 0x001fcc000001ff00 */
[----:B------:R-:W3:Y:S04]  /*aac0*/  @!P3 LDG.E.64 R4, desc[UR10][R6.64] ;  /* 0x0000000a0604b981 */ /* 0x000ee8000c1e1b00 */
[----:B------:R0:W-:Y:S01]  /*aad0*/  STL [R1+0x57c], R0 ;  /* 0x00057c0001007387 */ /* 0x0001e20000100800 */
[----:B------:R-:W-:-:S03]  /*aae0*/  CS2R R10, SRZ ;  /* 0x00000000000a7805 */ /* 0x000fc6000001ff00 */
[----:B------:R-:W-:Y:S04]  /*aaf0*/  STL.64 [R1+0x1c0], R18 ;  /* 0x0001c01201007387 */ /* 0x000fe80000100a00 */
[----:B------:R-:W-:Y:S01]  /*ab00*/  STL.64 [R1+0x3c0], R20 ;  /* 0x0003c01401007387 */ /* 0x000fe20000100a00 */
[----:B0-----:R-:W-:-:S03]  /*ab10*/  HFMA2.MMA R0, -RZ, RZ, 0, 0 ;  /* 0x00000000ff007435 */ /* 0x001fc600000001ff */
[----:B------:R-:W4:Y:S03]  /*ab20*/  LDL.LU.64 R6, [R1+0x840] ;  /* 0x0008400001067983 */ /* 0x000f260000300a00 */
[----:B------:R-:W-:-:S05]  /*ab30*/  @!P2 MOV R0, R14 ;  /* 0x0000000e0000a202 */ /* 0x000fca0000000f00 */
[----:B------:R0:W-:Y:S02]  /*ab40*/  STL [R1+0x568], R0 ;  /* 0x0005680001007387 */ /* 0x0001e40000100800 */
[----:B0-----:R-:W-:-:S06]  /*ab50*/  HFMA2.MMA R0, -RZ, RZ, 0, 0 ;  /* 0x00000000ff007435 */ /* 0x001fcc00000001ff */
[----:B------:R-:W-:Y:S02]  /*ab60*/  @!P2 MOV R0, R17 ;  /* 0x000000110000a202 */ /* 0x000fe40000000f00 */
[----:B------:R-:W-:Y:S01]  /*ab70*/  LOP3.LUT P2, RZ, R23, 0x2, RZ, 0xc0, !PT ;  /* 0x0000000217ff7812 */ /* 0x000fe2000784c0ff */
[----:B------:R-:W4:Y:S01]  /*ab80*/  LDL.LU.64 R16, [R1+0x500] ;  /* 0x0005000001107983 */ /* 0x000f220000300a00 */
[----:B--2---:R-:W-:-:S05]  /*ab90*/  @!P3 MOV R11, R3 ;  /* 0x00000003000bb202 */ /* 0x004fca0000000f00 */
[----:B------:R-:W-:Y:S01]  /*aba0*/  STL [R1+0x53c], R11 ;  /* 0x00053c0b01007387 */ /* 0x000fe20000100800 */
[----:B---3--:R-:W-:-:S05]  /*abb0*/  @!P3 MOV R10, R4 ;  /* 0x00000004000ab202 */ /* 0x008fca0000000f00 */
[----:B------:R0:W-:Y:S02]  /*abc0*/  STL [R1+0x530], R10 ;  /* 0x0005300a01007387 */ /* 0x0001e40000100800 */
[----:B0-----:R-:W-:-:S06]  /*abd0*/  CS2R R10, SRZ ;  /* 0x00000000000a7805 */ /* 0x001fcc000001ff00 */
[----:B------:R0:W2:Y:S02]  /*abe0*/  @!P2 LDG.E.64 R10, desc[UR10][R12.64] ;  /* 0x0000000a0c0aa981 */ /* 0x0000a4000c1e1b00 */
[----:B0-----:R-:W-:-:S06]  /*abf0*/  CS2R R12, SRZ ;  /* 0x00000000000c7805 */ /* 0x001fcc000001ff00 */
[----:B------:R-:W3:Y:S04]  /*ac00*/  @!P2 LDG.E.64 R12, desc[UR10][R42.64] ;  /* 0x0000000a2a0ca981 */ /* 0x000ee8000c1e1b00 */
[----:B------:R0:W-:Y:S01]  /*ac10*/  STL [R1+0x564], R0 ;  /* 0x0005640001007387 */ /* 0x0001e20000100800 */
[----:B------:R-:W-:-:S03]  /*ac20*/  CS2R R14, SRZ ;  /* 0x00000000000e7805 */ /* 0x000fc6000001ff00 */
[----:B------:R-:W4:Y:S01]  /*ac30*/  LDL.LU.64 R42, [R1+0x838] ;  /* 0x00083800012a7983 */ /* 0x000f220000300a00 */
[----:B0-----:R-:W-:-:S06]  /*ac40*/  HFMA2.MMA R0, -RZ, RZ, 0, 0 ;  /* 0x00000000ff007435 */ /* 0x001fcc00000001ff */
[----:B------:R-:W-:Y:S02]  /*ac50*/  @!P1 MOV R0, R18 ;  /* 0x0000001200009202 */ /* 0x000fe40000000f00 */
[----:B------:R-:W4:Y:S04]  /*ac60*/  LDL.LU.64 R18, [R1+0x4f0] ;  /* 0x0004f00001127983 */ /* 0x000f280000300a00 */
        /* <DEDUP_REMOVED lines=10> */
[----:B----4-:R0:W2:Y:S02]  /*ad10*/  @!P1 LDG.E.64 R14, desc[UR10][R16.64] ;  /* 0x0000000a100e9981 */ /* 0x0100a4000c1e1b00 */
[----:B0-----:R-:W-:-:S06]  /*ad20*/  CS2R R16, SRZ ;  /* 0x0000000000107805 */ /* 0x001fcc000001ff00 */
[----:B------:R0:W3:Y:S04]  /*ad30*/  @!P1 LDG.E.64 R16, desc[UR10][R8.64] ;  /* 0x0000000a08109981 */ /* 0x0000e8000c1e1b00 */
[----:B------:R1:W-:Y:S01]  /*ad40*/  STL [R1+0x54c], R0 ;  /* 0x00054c0001007387 */ /* 0x0003e20000100800 */
[----:B------:R-:W-:Y:S01]  /*ad50*/  HFMA2.MMA R23, -RZ, RZ, 0, 0 ;  /* 0x00000000ff177435 */ /* 0x000fe200000001ff */
[----:B0-----:R-:W-:Y:S02]  /*ad60*/  MOV R9, RZ ;  /* 0x000000ff00097202 */ /* 0x001fe40000000f00 */
[----:B------:R-:W-:Y:S01]  /*ad70*/  STL.64 [R1+0x1c8], R2 ;  /* 0x0001c80201007387 */ /* 0x000fe20000100a00 */
[----:B-1----:R-:W-:-:S03]  /*ad80*/  HFMA2.MMA R0, -RZ, RZ, 0, 0 ;  /* 0x00000000ff007435 */ /* 0x002fc600000001ff */
[----:B------:R-:W5:Y:S03]  /*ad90*/  LDL.LU R8, [R1+0x830] ;  /* 0x0008300001087983 */ /* 0x000f660000300800 */
        /* <DEDUP_REMOVED lines=11> */
[----:B0-----:R-:W-:Y:S01]  /*ae50*/  HFMA2.MMA R0, -RZ, RZ, 0, 0 ;  /* 0x00000000ff007435 */ /* 0x001fe200000001ff */
[C---:B------:R-:W-:Y:S02]  /*ae60*/  LOP3.LUT P3, RZ, R22.reuse, 0x20000000, RZ, 0xc0, !PT ;  /* 0x2000000016ff7812 */ /* 0x040fe4000786c0ff */
[----:B------:R-:W-:-:S03]  /*ae70*/  LOP3.LUT P2, RZ, R22, 0x10000000, RZ, 0xc0, !PT ;  /* 0x1000000016ff7812 */ /* 0x000fc6000784c0ff */
[----:B--2---:R-:W-:-:S05]  /*ae80*/  @!P1 MOV R0, R14 ;  /* 0x0000000e00009202 */ /* 0x004fca0000000f00 */
[----:B------:R0:W-:Y:S01]  /*ae90*/  STL [R1+0x508], R0 ;  /* 0x0005080001007387 */ /* 0x0001e20000100800 */
[----:B------:R-:W-:Y:S01]  /*aea0*/  @!P1 MOV R23, R15 ;  /* 0x0000000f00179202 */ /* 0x000fe20000000f00 */
[----:B0-----:R-:W-:Y:S01]  /*aeb0*/  HFMA2.MMA R0, -RZ, RZ, 0, 0 ;  /* 0x00000000ff007435 */ /* 0x001fe200000001ff */
[----:B---3--:R-:W-:-:S05]  /*aec0*/  @!P1 MOV R9, R16 ;  /* 0x0000001000099202 */ /* 0x008fca0000000f00 */
[----:B------:R-:W-:Y:S02]  /*aed0*/  @!P1 MOV R0, R17 ;  /* 0x0000001100009202 */ /* 0x000fe40000000f00 */
[----:B------:R-:W-:Y:S01]  /*aee0*/  LOP3.LUT P1, RZ, R22, 0x8000000, RZ, 0xc0, !PT ;  /* 0x0800000016ff7812 */ /* 0x000fe2000782c0ff */
[----:B------:R0:W-:Y:S01]  /*aef0*/  STL [R1+0x50c], R23 ;  /* 0x00050c1701007387 */ /* 0x0001e20000100800 */
[----:B------:R-:W-:Y:S02]  /*af00*/  MOV R22, R18 ;  /* 0x0000001200167202 */ /* 0x000fe40000000f00 */
[----:B0-----:R-:W-:Y:S02]  /*af10*/  MOV R23, R19 ;  /* 0x0000001300177202 */ /* 0x001fe40000000f00 */
[----:B------:R-:W-:-:S07]  /*af20*/  CS2R R18, SRZ ;  /* 0x0000000000127805 */ /* 0x000fce000001ff00 */
[----:B------:R0:W2:Y:S02]  /*af30*/  @!P1 LDG.E.64 R18, desc[UR10][R20.64] ;  /* 0x0000000a14129981 */ /* 0x0000a4000c1e1b00 */
[----:B0-----:R-:W-:-:S06]  /*af40*/  CS2R R20, SRZ ;  /* 0x0000000000147805 */ /* 0x001fcc000001ff00 */
[----:B------:R0:W3:Y:S02]  /*af50*/  @!P1 LDG.E.64 R20, desc[UR10][R22.64] ;  /* 0x0000000a16149981 */ /* 0x0000e4000c1e1b00 */
[----:B0-----:R-:W-:-:S06]  /*af60*/  CS2R R22, SRZ ;  /* 0x0000000000167805 */ /* 0x001fcc000001ff00 */
[----:B------:R0:W4:Y:S02]  /*af70*/  @!P2 LDG.E.64 R22, desc[UR10][R24.64] ;  /* 0x0000000a1816a981 */ /* 0x000124000c1e1b00 */
[----:B0-----:R-:W-:-:S06]  /*af80*/  CS2R R24, SRZ ;  /* 0x0000000000187805 */ /* 0x001fcc000001ff00 */
[----:B------:R0:W4:Y:S02]  /*af90*/  @!P2 LDG.E.64 R24, desc[UR10][R26.64] ;  /* 0x0000000a1a18a981 */ /* 0x000124000c1e1b00 */
[----:B0-----:R-:W-:-:S06]  /*afa0*/  CS2R R26, SRZ ;  /* 0x00000000001a7805 */ /* 0x001fcc000001ff00 */
[----:B------:R0:W4:Y:S02]  /*afb0*/  @!P3 LDG.E.64 R26, desc[UR10][R28.64] ;  /* 0x0000000a1c1ab981 */ /* 0x000124000c1e1b00 */
[----:B0-----:R-:W-:-:S06]  /*afc0*/  CS2R R28, SRZ ;  /* 0x00000000001c7805 */ /* 0x001fcc000001ff00 */
        /* <DEDUP_REMOVED lines=13> */
[----:B0-----:R-:W-:Y:S02]  /*b0a0*/  MOV R6, UR6 ;  /* 0x0000000600067c02 */ /* 0x001fe40008000f00 */
[----:B------:R-:W-:-:S06]  /*b0b0*/  MOV R7, UR7 ;  /* 0x0000000700077c02 */ /* 0x000fcc0008000f00 */
[----:B------:R-:W2:Y:S04]  /*b0c0*/  LDG.E.64 R6, desc[UR10][R6.64] ;  /* 0x0000000a06067981 */ /* 0x000ea8000c1e1b00 */
[----:B------:R-:W-:Y:S04]  /*b0d0*/  STL [R1+0x500], R9 ;  /* 0x0005000901007387 */ /* 0x000fe80000100800 */
[----:B------:R-:W-:Y:S04]  /*b0e0*/  STL [R1+0x504], R0 ;  /* 0x0005040001007387 */ /* 0x000fe80000100800 */
[----:B------:R0:W-:Y:S02]  /*b0f0*/  STL.64 [R1+0x3c8], R4 ;  /* 0x0003c80401007387 */ /* 0x0001e40000100a00 */
[----:B0-----:R-:W-:-:S02]  /*b100*/  CS2R R4, SRZ ;  /* 0x0000000000047805 */ /* 0x001fc4000001ff00 */
[----:B--2---:R-:W-:Y:S02]  /*b110*/  MOV R9, R7 ;  /* 0x0000000700097202 */ /* 0x004fe40000000f00 */
[----:B------:R-:W-:Y:S02]  /*b120*/  MOV R0, R6 ;  /* 0x0000000600007202 */ /* 0x000fe40000000f00 */
[----:B------:R-:W-:Y:S01]  /*b130*/  MOV R3, R9 ;  /* 0x0000000900037202 */ /* 0x000fe20000000f00 */
[----:B------:R0:W5:Y:S01]  /*b140*/  LDL.LU.64 R6, [R1+0x828] ;  /* 0x0008280001067983 */ /* 0x0001620000300a00 */
[----:B------:R-:W-:-:S03]  /*b150*/  MOV R2, R0 ;  /* 0x0000000000027202 */ /* 0x000fc60000000f00 */
[----:B------:R0:W5:Y:S04]  /*b160*/  LDL.LU R9, [R1+0x820] ;  /* 0x0008200001097983 */ /* 0x0001680000300800 */
[----:B------:R0:W5:Y:S01]  /*b170*/  LDL.LU R0, [R1+0x81c] ;  /* 0x00081c0001007983 */ /* 0x0001620000300800 */
[----:B------:R-:W-:Y:S01]  /*b180*/  R2UR UR16, R2 ;  /* 0x00000000021072ca */ /* 0x000fe200000e0000 */
[----:B------:R-:W-:-:S06]  /*b190*/  HFMA2.MMA R2, -RZ, RZ, 0, 0 ;  /* 0x00000000ff027435 */ /* 0x000fcc00000001ff */
[----:B------:R-:W-:-:S05]  /*b1a0*/  @!P3 MOV R2, R28 ;  /* 0x0000001c0002b202 */ /* 0x000fca0000000f00 */
[----:B------:R1:W-:Y:S02]  /*b1b0*/  STL [R1+0x4a4], R2 ;  /* 0x0004a40201007387 */ /* 0x0003e40000100800 */
[----:B-1----:R-:W-:-:S06]  /*b1c0*/  HFMA2.MMA R2, -RZ, RZ, 0, 0 ;  /* 0x00000000ff027435 */ /* 0x002fcc00000001ff */
[----:B------:R-:W-:-:S05]  /*b1d0*/  @!P3 MOV R2, R29 ;  /* 0x0000001d0002b202 */ /* 0x000fca0000000f00 */
[----:B------:R1:W-:Y:S02]  /*b1e0*/  STL [R1+0x4c0], R2 ;  /* 0x0004c00201007387 */ /* 0x0003e40000100800 */
[----:B-1----:R-:W-:-:S06]  /*b1f0*/  HFMA2.MMA R2, -RZ, RZ, 0, 0 ;  /* 0x00000000ff027435 */ /* 0x002fcc00000001ff */
[----:B---3--:R-:W-:-:S05]  /*b200*/  @!P4 MOV R2, R30 ;  /* 0x0000001e0002c202 */ /* 0x008fca0000000f00 */
[----:B------:R1:W-:Y:S02]  /*b210*/  STL [R1+0x71c], R2 ;  /* 0x00071c0201007387 */ /* 0x0003e40000100800 */
[----:B-1----:R-:W-:-:S05]  /*b220*/  MOV R2, UR16 ;  /* 0x0000001000027c02 */ /* 0x002fca0008000f00 */
[----:B------:R-:W-:Y:S01]  /*b230*/  FFMA.FTZ R2, -R2, UR16, R3 ;  /* 0x0000001002027c23 */ /* 0x000fe20008010103 */
[----:B------:R-:W-:-:S06]  /*b240*/  HFMA2.MMA R3, -RZ, RZ, 0, 0 ;  /* 0x00000000ff037435 */ /* 0x000fcc00000001ff */
[----:B------:R-:W-:Y:S02]  /*b250*/  @!P4 MOV R3, R31 ;  /* 0x0000001f0003c202 */ /* 0x000fe40000000f00 */
[----:B------:R-:W-:-:S03]  /*b260*/  @!P1 MOV R4, R19 ;  /* 0x0000001300049202 */ /* 0x000fc60000000f00 */
[----:B------:R1:W-:Y:S02]  /*b270*/  STL [R1+0x4f4], R3 ;  /* 0x0004f40301007387 */ /* 0x0003e40000100800 */
[----:B-1----:R-:W-:Y:S02]  /*b280*/  HFMA2.MMA R3, -RZ, RZ, 0, 0 ;  /* 0x00000000ff037435 */ /* 0x002fe400000001ff */
[----:B------:R1:W-:Y:S04]  /*b290*/  STL [R1+0x4d4], R4 ;  /* 0x0004d40401007387 */ /* 0x0003e80000100800 */
[----:B----4-:R-:W-:Y:S01]  /*b2a0*/  @!P4 MOV R3, R32 ;  /* 0x000000200003c202 */ /* 0x010fe20000000f00 */
[----:B-1----:R-:W-:-:S04]  /*b2b0*/  HFMA2.MMA R4, -RZ, RZ, 0, 0 ;  /* 0x00000000ff047435 */ /* 0x002fc800000001ff */
[----:B------:R1:W-:Y:S02]  /*b2c0*/  STL [R1+0x4a0], R3 ;  /* 0x0004a00301007387 */ /* 0x0003e40000100800 */
[----:B------:R-:W-:Y:S01]  /*b2d0*/  @!P1 MOV R4, R20 ;  /* 0x0000001400049202 */ /* 0x000fe20000000f00 */
        /* <DEDUP_REMOVED lines=10> */
[----:B------:R1:W-:Y:S01]  /*b380*/  STL [R1+0x72c], R3 ;  /* 0x00072c0301007387 */ /* 0x0003e20000100800 */
[----:B------:R-:W-:Y:S02]  /*b390*/  @!P1 MOV R5, R18 ;  /* 0x0000001200059202 */ /* 0x000fe40000000f00 */
[----:B------:R-:W-:Y:S02]  /*b3a0*/  FSETP.GTU.FTZ.AND P1, PT, R2, RZ, PT ;  /* 0x000000ff0200720b */ /* 0x000fe40003f3c000 */
[----:B------:R-:W-:Y:S01]  /*b3b0*/  @!P2 MOV R4, R22 ;  /* 0x000000160004a202 */ /* 0x000fe20000000f00 */
[----:B-1----:R-:W-:-:S04]  /*b3c0*/  HFMA2.MMA R3, -RZ, RZ, 0, 0 ;  /* 0x00000000ff037435 */ /* 0x002fc800000001ff */
[----:B------:R1:W-:Y:S02]  /*b3d0*/  STL [R1+0x4e8], R4 ;  /* 0x0004e80401007387 */ /* 0x0003e40000100800 */
[----:B------:R-:W-:Y:S01]  /*b3e0*/  @!P5 MOV R3, R35 ;  /* 0x000000230003d202 */ /* 0x000fe20000000f00 */
[----:B-1----:R-:W-:-:S04]  /*b3f0*/  HFMA2.MMA R4, -RZ, RZ, 0, 0 ;  /* 0x00000000ff047435 */ /* 0x002fc800000001ff */
[----:B------:R1:W-:Y:S01]  /*b400*/  STL [R1+0x728], R3 ;  /* 0x0007280301007387 */ /* 0x0003e20000100800 */
[----:B------:R-:W-:Y:S01]  /*b410*/  VOTEU.ANY UP0, P1 ;  /* 0x00000000003f7886 */ /* 0x000fe20000800100 */
[----:B------:R-:W-:Y:S02]  /*b420*/  PLOP3.LUT P1, PT, PT, PT, UP0, 0x80, 0x0 ;  /* 0x000000000000781c */ /* 0x000fe40003f2f008 */
[----:B------:R-:W-:Y:S02]  /*b430*/  @!P2 MOV R4, R23 ;  /* 0x000000170004a202 */ /* 0x000fe40000000f00 */
[----:B------:R-:W-:Y:S01]  /*b440*/  @UP0 ULDC UR6, c[0x0][0x250] ;  /* 0x0000940000060ab9 */ /* 0x000fe20000000800 */
[----:B-1----:R-:W-:Y:S02]  /*b450*/  HFMA2.MMA R3, -RZ, RZ, 0, 0 ;  /* 0x00000000ff037435 */ /* 0x002fe400000001ff */
[----:B------:R1:W-:Y:S04]  /*b460*/  STL [R1+0x4dc], R4 ;  /* 0x0004dc0401007387 */ /* 0x0003e80000100800 */
[----:B------:R-:W-:Y:S01]  /*b470*/  @!P5 MOV R3, R36 ;  /* 0x000000240003d202 */ /* 0x000fe20000000f00 */
[----:B-1----:R-:W-:-:S04]  /*b480*/  HFMA2.MMA R4, -RZ, RZ, 0, 0 ;  /* 0x00000000ff047435 */ /* 0x002fc800000001ff */
[----:B------:R1:W-:Y:S01]  /*b490*/  STL [R1+0x49c], R3 ;  /* 0x00049c0301007387 */ /* 0x0003e20000100800 */
[----:B------:R-:W-:Y:S01]  /*b4a0*/  @P1 FADD.FTZ R2, R2, UR6 ;  /* 0x0000000602021e21 */ /* 0x000fe20008010000 */
[----:B------:R-:W-:Y:S01]  /*b4b0*/  @!P2 MOV R4, R24 ;  /* 0x000000180004a202 */ /* 0x000fe20000000f00 */
[----:B-1----:R-:W-:-:S04]  /*b4c0*/  HFMA2.MMA R3, -RZ, RZ, 0, 0 ;  /* 0x00000000ff037435 */ /* 0x002fc800000001ff */
[----:B------:R1:W-:Y:S02]  /*b4d0*/  STL [R1+0x4a8], R4 ;  /* 0x0004a80401007387 */ /* 0x0003e40000100800 */
[----:B------:R-:W-:Y:S01]  /*b4e0*/  @!P5 MOV R3, R37 ;  /* 0x000000250003d202 */ /* 0x000fe20000000f00 */
[----:B------:R-:W2:Y:S01]  /*b4f0*/  @P1 MUFU.RSQ R2, R2 ;  /* 0x0000000200021308 */ /* 0x000ea20000001400 */
[----:B-1----:R-:W-:-:S03]  /*b500*/  HFMA2.MMA R4, -RZ, RZ, 0, 0 ;  /* 0x00000000ff047435 */ /* 0x002fc600000001ff */
[----:B------:R1:W-:Y:S03]  /*b510*/  STL [R1+0x4ac], R3 ;  /* 0x0004ac0301007387 */ /* 0x0003e60000100800 */
[----:B------:R-:W-:Y:S01]  /*b520*/  @!P2 MOV R4, R25 ;  /* 0x000000190004a202 */ /* 0x000fe20000000f00 */
[----:B-1----:R-:W-:-:S04]  /*b530*/  HFMA2.MMA R3, -RZ, RZ, 0, 0 ;  /* 0x00000000ff037435 */ /* 0x002fc800000001ff */
[----:B------:R1:W-:Y:S02]  /*b540*/  STL [R1+0x4c4], R4 ;  /* 0x0004c40401007387 */ /* 0x0003e40000100800 */
[----:B------:R-:W-:Y:S02]  /*b550*/  @!P6 MOV R3, R38 ;  /* 0x000000260003e202 */ /* 0x000fe40000000f00 */
[----:B------:R-:W-:Y:S01]  /*b560*/  STL.64 [R1+0x1d0], R10 ;  /* 0x0001d00a01007387 */ /* 0x000fe20000100a00 */
[----:B-1----:R-:W-:-:S03]  /*b570*/  HFMA2.MMA R4, -RZ, RZ, 0, 0 ;  /* 0x00000000ff047435 */ /* 0x002fc600000001ff */
[----:B------:R1:W-:Y:S04]  /*b580*/  STL [R1+0x744], R3 ;  /* 0x0007440301007387 */ /* 0x0003e80000100800 */
[----:B------:R-:W-:Y:S01]  /*b590*/  STL.64 [R1+0x3d0], R12 ;  /* 0x0003d00c01007387 */ /* 0x000fe20000100a00 */
[----:B------:R-:W-:-:S03]  /*b5a0*/  @!P3 MOV R4, R26 ;  /* 0x0000001a0004b202 */ /* 0x000fc60000000f00 */
[----:B------:R-:W-:Y:S01]  /*b5b0*/  STL.64 [R1+0x1d8], R14 ;  /* 0x0001d80e01007387 */ /* 0x000fe20000100a00 */
[----:B-1----:R-:W-:-:S03]  /*b5c0*/  HFMA2.MMA R3, -RZ, RZ, 0, 0 ;  /* 0x00000000ff037435 */ /* 0x002fc600000001ff */
        /* <DEDUP_REMOVED lines=12> */
[----:B------:R-:W-:Y:S01]  /*b690*/  STL.64 [R1+0x408], R42 ;  /* 0x0004082a01007387 */ /* 0x000fe20000100a00 */
[----:B--2---:R-:W-:-:S02]  /*b6a0*/  @P1 R2UR UR6, R2 ;  /* 0x00000000020612ca */ /* 0x004fc400000e0000 */
[----:B------:R-:W-:Y:S01]  /*b6b0*/  @!P6 MOV R3, R39 ;  /* 0x000000270003e202 */ /* 0x000fe20000000f00 */
[----:B------:R1:W-:Y:S04]  /*b6c0*/  STL [R1+0x4f0], R4 ;  /* 0x0004f00401007387 */ /* 0x0003e80000100800 */
[----:B------:R2:W-:Y:S01]  /*b6d0*/  STL [R1+0x740], R3 ;  /* 0x0007400301007387 */ /* 0x0005e20000100800 */
[----:B-1----:R-:W-:Y:S01]  /*b6e0*/  HFMA2.MMA R4, -RZ, RZ, 0, 0 ;  /* 0x00000000ff047435 */ /* 0x002fe200000001ff */
[----:B--2---:R-:W-:-:S05]  /*b6f0*/  CS2R R2, SRZ ;  /* 0x0000000000027805 */ /* 0x004fca000001ff00 */
[----:B------:R-:W-:Y:S02]  /*b700*/  @!P3 MOV R4, R27 ;  /* 0x0000001b0004b202 */ /* 0x000fe40000000f00 */
[----:B------:R-:W-:Y:S02]  /*b710*/  @!P6 MOV R3, R42 ;  /* 0x0000002a0003e202 */ /* 0x000fe40000000f00 */
[----:B------:R-:W-:Y:S01]  /*b720*/  @!P6 MOV R2, R43 ;  /* 0x0000002b0002e202 */ /* 0x000fe20000000f00 */
[----:B------:R-:W-:Y:S01]  /*b730*/  UMOV UR12, 0x3f800000 ;  /* 0x3f800000000c7882 */ /* 0x000fe20000000000 */
[----:B------:R-:W-:Y:S01]  /*b740*/  @UP0 UMOV UR12, UR6 ;  /* 0x00000006000c0c82 */ /* 0x000fe20008000000 */
[----:B------:R-:W-:Y:S01]  /*b750*/  BSSY B0, `(.L_x_2680) ;  /* 0x0000014000007945 */ /* 0x000fe20003800000 */
[----:B------:R-:W-:Y:S04]  /*b760*/  STL [R1+0x4d8], R5 ;  /* 0x0004d80501007387 */ /* 0x000fe80000100800 */
[----:B------:R1:W-:Y:S04]  /*b770*/  STL [R1+0x4ec], R4 ;  /* 0x0004ec0401007387 */ /* 0x0003e80000100800 */
[----:B------:R-:W-:Y:S04]  /*b780*/  STL [R1+0x498], R3 ;  /* 0x0004980301007387 */ /* 0x000fe80000100800 */
[----:B------:R2:W-:Y:S01]  /*b790*/  STL [R1+0x494], R2 ;  /* 0x0004940201007387 */ /* 0x0005e20000100800 */
[----:B-1----:R-:W-:-:S02]  /*b7a0*/  CS2R R4, SRZ ;  /* 0x0000000000047805 */ /* 0x002fc4000001ff00 */
[----:B--2---:R-:W-:Y:S01]  /*b7b0*/  CS2R R2, SRZ ;  /* 0x0000000000027805 */ /* 0x004fe2000001ff00 */
[----:B0-----:R-:W-:Y:S06]  /*b7c0*/  @P0 BRA `(.L_x_2681) ;  /* 0x0000000000300947 */ /* 0x001fec0003800000 */
        /* <DEDUP_REMOVED lines=12> */
.L_x_2681:
[----:B------:R-:W-:Y:S05]  /*b890*/  BSYNC B0 ;  /* 0x0000000000007941 */ /* 0x000fea0003800000 */
.L_x_2680:
[----:B0-----:R-:W2:Y:S01]  /*b8a0*/  LDL.LU R10, [R1+0x60c] ;  /* 0x00060c00010a7983 */ /* 0x001ea20000300800 */
[----:B------:R-:W-:-:S03]  /*b8b0*/  ULDC.U8 UR15, c[0x0][0x2a4] ;  /* 0x0000a900000f7ab9 */ /* 0x000fc60000000000 */
[----:B------:R-:W3:Y:S01]  /*b8c0*/  LDL.LU R11, [R1+0x650] ;  /* 0x00065000010b7983 */ /* 0x000ee20000300800 */
[----:B------:R-:W-:Y:S01]  /*b8d0*/  ISETP.NE.AND P1, PT, RZ, UR15, PT ;  /* 0x0000000fff007c0c */ /* 0x000fe2000bf25270 */
[----:B--2---:R-:W-:Y:S01]  /*b8e0*/  FADD.FTZ R10, R10, -UR16 ;  /* 0x800000100a0a7e21 */ /* 0x004fe20008010000 */
[----:B---3--:R-:W-:-:S03]  /*b8f0*/  FADD.FTZ R15, R11, -UR16 ;  /* 0x800000100b0f7e21 */ /* 0x008fc60008010000 */
[----:B------:R-:W-:Y:S01]  /*b900*/  FMUL.FTZ R10, R10, UR12 ;  /* 0x0000000c0a0a7c20 */ /* 0x000fe20008410000 */
[----:B------:R-:W-:-:S07]  /*b910*/  FMUL.FTZ R15, R15, UR12 ;  /* 0x0000000c0f0f7c20 */ /* 0x000fce0008410000 */
        /* <DEDUP_REMOVED lines=19> */
.L_x_2682:
[----:B------:R-:W2:Y:S04]  /*ba50*/  LDL.LU R14, [R1+0x654] ;  /* 0x00065400010e7983 */ /* 0x000ea80000300800 */
[----:B------:R-:W3:Y:S04]  /*ba60*/  LDL.LU R12, [R1+0x680] ;  /* 0x00068000010c7983 */ /* 0x000ee80000300800 */
[----:B------:R0:W5:Y:S04]  /*ba70*/  LDL R18, [R1+0x474] ;  /* 0x0004740001127983 */ /* 0x0001680000100800 */
[----:B------:R0:W5:Y:S02]  /*ba80*/  LDL R21, [R1+0x470] ;  /* 0x0004700001157983 */ /* 0x0001640000100800 */
[----:B-----5:R-:W-:Y:S01]  /*ba90*/  FMUL.FTZ R13, R2, R40 ;  /* 0x00000028020d7220 */ /* 0x020fe20000410000 */
[----:B------:R-:W-:-:S03]  /*baa0*/  FMUL.FTZ R11, R3, R41 ;  /* 0x00000029030b7220 */ /* 0x000fc60000410000 */
[C---:B------:R-:W-:Y:S01]  /*bab0*/  FFMA.FTZ R13, R10.reuse, R13, RZ ;  /* 0x0000000d0a0d7223 */ /* 0x040fe200000100ff */
[----:B------:R-:W-:-:S03]  /*bac0*/  FFMA.FTZ R10, R10, R40, RZ ;  /* 0x000000280a0a7223 */ /* 0x000fc600000100ff */
[----:B------:R-:W-:Y:S01]  /*bad0*/  FFMA.FTZ R13, R15, R11, R13 ;  /* 0x0000000b0f0d7223 */ /* 0x000fe2000001000d */
[----:B--2---:R-:W-:Y:S01]  /*bae0*/  FADD.FTZ R14, R14, -UR16 ;  /* 0x800000100e0e7e21 */ /* 0x004fe20008010000 */
[----:B---3--:R-:W-:-:S03]  /*baf0*/  FADD.FTZ R11, R12, -UR16 ;  /* 0x800000100c0b7e21 */ /* 0x008fc60008010000 */
[----:B------:R-:W-:Y:S01]  /*bb00*/  FMUL.FTZ R14, R14, UR12 ;  /* 0x0000000c0e0e7c20 */ /* 0x000fe20008410000 */
        /* <DEDUP_REMOVED lines=22> */
.L_x_2683:
[----:B------:R-:W2:Y:S04]  /*bc70*/  LDL.LU R20, [R1+0x684] ;  /* 0x0006840001147983 */ /* 0x000ea80000300800 */
[----:B------:R-:W3:Y:S04]  /*bc80*/  LDL.LU R19, [R1+0x6c8] ;  /* 0x0006c80001137983 */ /* 0x000ee80000300800 */
[----:B------:R1:W5:Y:S04]  /*bc90*/  LDL R23, [R1+0x47c] ;  /* 0x00047c0001177983 */ /* 0x0003680000100800 */
[----:B------:R1:W5:Y:S01]  /*bca0*/  LDL R22, [R1+0x478] ;  /* 0x0004780001167983 */ /* 0x0003620000100800 */
[-C--:B------:R-:W-:Y:S01]  /*bcb0*/  FMUL.FTZ R12, R2, R18.reuse ;  /* 0x00000012020c7220 */ /* 0x080fe20000410000 */
[C---:B------:R-:W-:Y:S01]  /*bcc0*/  FFMA.FTZ R10, R14.reuse, R18, R10 ;  /* 0x000000120e0a7223 */ /* 0x040fe2000001000a */
[----:B------:R-:W-:Y:S01]  /*bcd0*/  FFMA.FTZ R16, R15, R41, RZ ;  /* 0x000000290f107223 */ /* 0x000fe200000100ff */
[-C--:B------:R-:W-:Y:S01]  /*bce0*/  FMUL.FTZ R17, R3, R21.reuse ;  /* 0x0000001503117220 */ /* 0x080fe20000410000 */
[----:B------:R-:W-:Y:S01]  /*bcf0*/  FFMA.FTZ R13, R14, R12, R13 ;  /* 0x0000000c0e0d7223 */ /* 0x000fe2000001000d */
[----:B------:R-:W-:Y:S01]  /*bd00*/  FADD.FTZ R14, RZ, R40 ;  /* 0x00000028ff0e7221 */ /* 0x000fe20000010000 */
[----:B------:R-:W-:Y:S01]  /*bd10*/  FFMA.FTZ R40, R2, R40, RZ ;  /* 0x0000002802287223 */ /* 0x000fe200000100ff */
[C---:B------:R-:W-:Y:S01]  /*bd20*/  FFMA.FTZ R16, R11.reuse, R21, R16 ;  /* 0x000000150b107223 */ /* 0x040fe20000010010 */
[----:B------:R-:W-:Y:S01]  /*bd30*/  FFMA.FTZ R13, R11, R17, R13 ;  /* 0x000000110b0d7223 */ /* 0x000fe2000001000d */
[----:B------:R-:W-:Y:S01]  /*bd40*/  FADD.FTZ R14, R14, R18 ;  /* 0x000000120e0e7221 */ /* 0x000fe20000010000 */
[----:B------:R-:W-:Y:S01]  /*bd50*/  FFMA.FTZ R15, R3, R41, R40 ;  /* 0x00000029030f7223 */ /* 0x000fe20000010028 */
[----:B0-----:R-:W-:-:S03]  /*bd60*/  FADD.FTZ R18, RZ, R41 ;  /* 0x00000029ff127221 */ /* 0x001fc60000010000 */
[----:B------:R-:W-:Y:S01]  /*bd70*/  FADD.FTZ R15, R15, R12 ;  /* 0x0000000c0f0f7221 */ /* 0x000fe20000010000 */
[----:B------:R-:W-:Y:S01]  /*bd80*/  FADD.FTZ R18, R18, R21 ;  /* 0x0000001512127221 */ /* 0x000fe20000010000 */
[----:B--2---:R-:W-:Y:S01]  /*bd90*/  FADD.FTZ R12, R20, -UR16 ;  /* 0x80000010140c7e21 */ /* 0x004fe20008010000 */
[----:B---3--:R-:W-:-:S03]  /*bda0*/  FADD.FTZ R11, R19, -UR16 ;  /* 0x80000010130b7e21 */ /* 0x008fc60008010000 */
[----:B------:R-:W-:Y:S01]  /*bdb0*/  FMUL.FTZ R12, R12, UR12 ;  /* 0x0000000c0c0c7c20 */ /* 0x000fe20008410000 */
[----:B------:R-:W-:Y:S01]  /*bdc0*/  FMUL.FTZ R11, R11, UR12 ;  /* 0x0000000c0b0b7c20 */ /* 0x000fe20008410000 */
[----:B-1----:R-:W-:Y:S06]  /*bdd0*/  @!P1 BRA `(.L_x_2684) ;  /* 0x0000000000509947 */ /* 0x002fec0003800000 */
[----:B------:R-:W-:-:S04]  /*bde0*/  FFMA.FTZ R20, R12, R2, R4 ;  /* 0x000000020c147223 */ /* 0x000fc80000010004 */
[----:B------:R-:W-:-:S06]  /*bdf0*/  FMUL.FTZ R19, R20, -1.4426950216293334961 ;  /* 0xbfb8aa3b14137820 */ /* 0x000fcc0000410000 */
[----:B------:R-:W0:Y:S02]  /*be00*/  MUFU.EX2 R19, R19 ;  /* 0x0000001300137308 */ /* 0x000e240000000800 */
[----:B0-----:R-:W-:-:S06]  /*be10*/  FADD.FTZ R19, R19, 1 ;  /* 0x3f80000013137421 */ /* 0x001fcc0000010000 */
[----:B------:R-:W0:Y:S02]  /*be20*/  MUFU.RCP R21, R19 ;  /* 0x0000001300157308 */ /* 0x000e240000001000 */
[----:B0----5:R-:W-:Y:S01]  /*be30*/  FMUL.FTZ R19, R23, R21 ;  /* 0x0000001517137220 */ /* 0x021fe20000410000 */
        /* <DEDUP_REMOVED lines=14> */
.L_x_2684:
[----:B------:R-:W2:Y:S04]  /*bf20*/  LDL.LU R21, [R1+0x6cc] ;  /* 0x0006cc0001157983 */ /* 0x000ea80000300800 */
[----:B------:R-:W3:Y:S04]  /*bf30*/  LDL.LU R20, [R1+0x708] ;  /* 0x0007080001147983 */ /* 0x000ee80000300800 */
[----:B------:R1:W5:Y:S04]  /*bf40*/  LDL R25, [R1+0x488] ;  /* 0x0004880001197983 */ /* 0x0003680000100800 */
[----:B------:R1:W5:Y:S02]  /*bf50*/  LDL R24, [R1+0x484] ;  /* 0x0004840001187983 */ /* 0x0003640000100800 */
[-C--:B-----5:R-:W-:Y:S01]  /*bf60*/  FMUL.FTZ R19, R2, R23.reuse ;  /* 0x0000001702137220 */ /* 0x0a0fe20000410000 */
[C---:B------:R-:W-:Y:S01]  /*bf70*/  FFMA.FTZ R10, R12.reuse, R23, R10 ;  /* 0x000000170c0a7223 */ /* 0x040fe2000001000a */
[----:B------:R-:W-:Y:S01]  /*bf80*/  FADD.FTZ R15, R17, R15 ;  /* 0x0000000f110f7221 */ /* 0x000fe20000010000 */
[-C--:B------:R-:W-:Y:S01]  /*bf90*/  FFMA.FTZ R16, R11, R22.reuse, R16 ;  /* 0x000000160b107223 */ /* 0x080fe20000010010 */
[----:B------:R-:W-:Y:S01]  /*bfa0*/  FFMA.FTZ R13, R12, R19, R13 ;  /* 0x000000130c0d7223 */ /* 0x000fe2000001000d */
[----:B------:R-:W-:Y:S01]  /*bfb0*/  FMUL.FTZ R12, R3, R22 ;  /* 0x00000016030c7220 */ /* 0x000fe20000410000 */
[----:B------:R-:W-:Y:S01]  /*bfc0*/  FADD.FTZ R14, R14, R23 ;  /* 0x000000170e0e7221 */ /* 0x000fe20000010000 */
[----:B------:R-:W-:Y:S01]  /*bfd0*/  FADD.FTZ R18, R18, R22 ;  /* 0x0000001612127221 */ /* 0x000fe20000010000 */
[----:B------:R-:W-:Y:S01]  /*bfe0*/  FADD.FTZ R15, R15, R19 ;  /* 0x000000130f0f7221 */ /* 0x000fe20000010000 */
[----:B------:R-:W-:Y:S01]  /*bff0*/  FFMA.FTZ R13, R11, R12, R13 ;  /* 0x0000000c0b0d7223 */ /* 0x000fe2000001000d */
[----:B--2---:R-:W-:Y:S01]  /*c000*/  FADD.FTZ R17, R21, -UR16 ;  /* 0x8000001015117e21 */ /* 0x004fe20008010000 */
[----:B---3--:R-:W-:-:S03]  /*c010*/  FADD.FTZ R11, R20, -UR16 ;  /* 0x80000010140b7e21 */ /* 0x008fc60008010000 */
[----:B------:R-:W-:Y:S01]  /*c020*/  FMUL.FTZ R17, R17, UR12 ;  /* 0x0000000c11117c20 */ /* 0x000fe20008410000 */
[----:B------:R-:W-:Y:S01]  /*c030*/  FMUL.FTZ R11, R11, UR12 ;  /* 0x0000000c0b0b7c20 */ /* 0x000fe20008410000 */
[----:B-1----:R-:W-:Y:S06]  /*c040*/  @!P1 BRA `(.L_x_2685) ;  /* 0x0000000000509947 */ /* 0x002fec0003800000 */
        /* <DEDUP_REMOVED lines=14> */
[----:B------:R-:W2:Y:S02]  /*c130*/  MUFU.RCP R21, R19 ;  /* 0x0000001300157308 */ /* 0x000ea40000001000 */
[----:B--2---:R-:W-:Y:S01]  /*c140*/  FMUL.FTZ R19, R24, R21 ;  /* 0x0000001518137220 */ /* 0x004fe20000410000 */
[----:B------:R-:W-:-:S04]  /*c150*/  FADD.FTZ R21, -R21, 1 ;  /* 0x3f80000015157421 */ /* 0x000fc80000010100 */
[----:B------:R-:W-:-:S04]  /*c160*/  FFMA.FTZ R21, R20, R21, 1 ;  /* 0x3f80000014157423 */ /* 0x000fc80000010015 */
[----:B------:R-:W-:-:S05]  /*c170*/  FMUL.FTZ R24, R19, R21 ;  /* 0x0000001513187220 */ /* 0x000fca0000410000 */
[----:B------:R1:W-:Y:S02]  /*c180*/  STL [R1+0x484], R24 ;  /* 0x0004841801007387 */ /* 0x0003e40000100800 */
.L_x_2685:
[----:B------:R-:W2:Y:S04]  /*c190*/  LDL.LU R21, [R1+0x70c] ;  /* 0x00070c0001157983 */ /* 0x000ea80000300800 */
[----:B------:R-:W3:Y:S04]  /*c1a0*/  LDL.LU R20, [R1+0x748] ;  /* 0x0007480001147983 */ /* 0x000ee80000300800 */
[----:B0-----:R0:W5:Y:S04]  /*c1b0*/  LDL R23, [R1+0x480] ;  /* 0x0004800001177983 */ /* 0x0011680000100800 */
[----:B------:R0:W5:Y:S01]  /*c1c0*/  LDL R22, [R1+0x46c] ;  /* 0x00046c0001167983 */ /* 0x0001620000100800 */
[-C--:B------:R-:W-:Y:S01]  /*c1d0*/  FMUL.FTZ R19, R2, R25.reuse ;  /* 0x0000001902137220 */ /* 0x080fe20000410000 */
[----:B------:R-:W-:Y:S01]  /*c1e0*/  FFMA.FTZ R10, R17, R25, R10 ;  /* 0x00000019110a7223 */ /* 0x000fe2000001000a */
[-C--:B------:R-:W-:Y:S01]  /*c1f0*/  FFMA.FTZ R16, R11, R24.reuse, R16 ;  /* 0x000000180b107223 */ /* 0x080fe20000010010 */
[----:B------:R-:W-:Y:S01]  /*c200*/  FADD.FTZ R15, R12, R15 ;  /* 0x0000000f0c0f7221 */ /* 0x000fe20000010000 */
        /* <DEDUP_REMOVED lines=16> */
[----:B0----5:R-:W-:Y:S01]  /*c310*/  FMUL.FTZ R21, R23, R20 ;  /* 0x0000001417157220 */ /* 0x021fe20000410000 */
        /* <DEDUP_REMOVED lines=14> */
.L_x_2686:
[----:B------:R-:W2:Y:S04]  /*c400*/  LDL.LU R20, [R1+0x74c] ;  /* 0x00074c0001147983 */ /* 0x000ea80000300800 */
[----:B------:R-:W3:Y:S04]  /*c410*/  LDL.LU R21, [R1+0x760] ;  /* 0x0007600001157983 */ /* 0x000ee80000300800 */
[----:B-1----:R1:W5:Y:S04]  /*c420*/  LDL R25, [R1+0x4b0] ;  /* 0x0004b00001197983 */ /* 0x0023680000100800 */
[----:B------:R1:W5:Y:S02]  /*c430*/  LDL R24, [R1+0x48c] ;  /* 0x00048c0001187983 */ /* 0x0003640000100800 */
[-C--:B-----5:R-:W-:Y:S01]  /*c440*/  FMUL.FTZ R15, R2, R23.reuse ;  /* 0x00000017020f7220 */ /* 0x0a0fe20000410000 */
[----:B------:R-:W-:Y:S01]  /*c450*/  FFMA.FTZ R10, R12, R23, R10 ;  /* 0x000000170c0a7223 */ /* 0x000fe2000001000a */
[----:B------:R-:W-:Y:S01]  /*c460*/  FADD.FTZ R14, R14, R23 ;  /* 0x000000170e0e7221 */ /* 0x000fe20000010000 */
[----:B------:R-:W-:Y:S01]  /*c470*/  FADD.FTZ R18, R18, R22 ;  /* 0x0000001612127221 */ /* 0x000fe20000010000 */
[----:B------:R-:W-:Y:S01]  /*c480*/  FFMA.FTZ R13, R12, R15, R13 ;  /* 0x0000000f0c0d7223 */ /* 0x000fe2000001000d */
[-C--:B------:R-:W-:Y:S01]  /*c490*/  FMUL.FTZ R12, R3, R22.reuse ;  /* 0x00000016030c7220 */ /* 0x080fe20000410000 */
[----:B------:R-:W-:Y:S01]  /*c4a0*/  FFMA.FTZ R16, R11, R22, R16 ;  /* 0x000000160b107223 */ /* 0x000fe20000010010 */
[----:B------:R-:W-:-:S02]  /*c4b0*/  FADD.FTZ R19, R17, R19 ;  /* 0x0000001311137221 */ /* 0x000fc40000010000 */
        /* <DEDUP_REMOVED lines=10> */
[----:B0-----:R-:W0:Y:S02]  /*c560*/  MUFU.RCP R22, R11 ;  /* 0x0000000b00167308 */ /* 0x001e240000001000 */
        /* <DEDUP_REMOVED lines=15> */
.L_x_2687:
[----:B------:R-:W2:Y:S04]  /*c660*/  LDL R11, [R1+0x4b4] ;  /* 0x0004b400010b7983 */ /* 0x000ea80000100800 */
[----:B------:R-:W3:Y:S04]  /*c670*/  LDL.LU R17, [R1+0x764] ;  /* 0x0007640001117983 */ /* 0x000ee80000300800 */
[----:B0-----:R-:W4:Y:S04]  /*c680*/  LDL.LU R22, [R1+0x788] ;  /* 0x0007880001167983 */ /* 0x001f280000300800 */
[----:B------:R0:W5:Y:S01]  /*c690*/  LDL R26, [R1+0x4c8] ;  /* 0x0004c800011a7983 */ /* 0x0001620000100800 */
[----:B------:R-:W-:Y:S01]  /*c6a0*/  FADD.FTZ R19, R19, R15 ;  /* 0x0000000f13137221 */ /* 0x000fe20000010000 */
[----:B------:R-:W-:Y:S01]  /*c6b0*/  FFMA.FTZ R10, R20, R25, R10 ;  /* 0x00000019140a7223 */ /* 0x000fe2000001000a */
[-C--:B------:R-:W-:Y:S01]  /*c6c0*/  FMUL.FTZ R15, R3, R24.reuse ;  /* 0x00000018030f7220 */ /* 0x080fe20000410000 */
[----:B------:R-:W-:Y:S01]  /*c6d0*/  FADD.FTZ R14, R14, R25 ;  /* 0x000000190e0e7221 */ /* 0x000fe20000010000 */
[----:B------:R-:W-:Y:S01]  /*c6e0*/  FADD.FTZ R18, R18, R24 ;  /* 0x0000001812127221 */ /* 0x000fe20000010000 */
[----:B------:R-:W-:Y:S01]  /*c6f0*/  FFMA.FTZ R16, R21, R24, R16 ;  /* 0x0000001815107223 */ /* 0x000fe20000010010 */
[----:B------:R-:W-:Y:S01]  /*c700*/  FADD.FTZ R19, R12, R19 ;  /* 0x000000130c137221 */ /* 0x000fe20000010000 */
[----:B--2---:R-:W-:Y:S01]  /*c710*/  MOV R23, R11 ;  /* 0x0000000b00177202 */ /* 0x004fe20000000f00 */
[----:B------:R-:W-:Y:S01]  /*c720*/  FMUL.FTZ R11, R2, R25 ;  /* 0x00000019020b7220 */ /* 0x000fe20000410000 */
[----:B---3--:R-:W-:-:S03]  /*c730*/  FADD.FTZ R17, R17, -UR16 ;  /* 0x8000001011117e21 */ /* 0x008fc60008010000 */
[----:B------:R-:W-:Y:S01]  /*c740*/  FFMA.FTZ R13, R20, R11, R13 ;  /* 0x0000000b140d7223 */ /* 0x000fe2000001000d */
[----:B----4-:R-:W-:-:S03]  /*c750*/  FADD.FTZ R20, R22, -UR16 ;  /* 0x8000001016147e21 */ /* 0x010fc60008010000 */
[----:B------:R-:W-:Y:S01]  /*c760*/  FFMA.FTZ R13, R21, R15, R13 ;  /* 0x0000000f150d7223 */ /* 0x000fe2000001000d */
        /* <DEDUP_REMOVED lines=23> */
.L_x_2688:
[----:B------:R-:W2:Y:S04]  /*c8e0*/  LDL R12, [R1+0x4cc] ;  /* 0x0004cc00010c7983 */ /* 0x000ea80000100800 */
[----:B------:R-:W3:Y:S04]  /*c8f0*/  LDL.LU R22, [R1+0x78c] ;  /* 0x00078c0001167983 */ /* 0x000ee80000300800 */
[----:B------:R-:W4:Y:S04]  /*c900*/  LDL.LU R21, [R1+0x7c0] ;  /* 0x0007c00001157983 */ /* 0x000f280000300800 */
[----:B-1----:R1:W5:Y:S01]  /*c910*/  LDL R25, [R1+0x4e0] ;  /* 0x0004e00001197983 */ /* 0x0023620000100800 */
[----:B------:R-:W-:Y:S01]  /*c920*/  FADD.FTZ R19, R19, R11 ;  /* 0x0000000b13137221 */ /* 0x000fe20000010000 */
[----:B-----5:R-:W-:Y:S01]  /*c930*/  FFMA.FTZ R10, R17, R26, R10 ;  /* 0x0000001a110a7223 */ /* 0x020fe2000001000a */
[-C--:B------:R-:W-:Y:S01]  /*c940*/  FMUL.FTZ R11, R3, R23.reuse ;  /* 0x00000017030b7220 */ /* 0x080fe20000410000 */
[----:B------:R-:W-:Y:S01]  /*c950*/  FADD.FTZ R14, R14, R26 ;  /* 0x0000001a0e0e7221 */ /* 0x000fe20000010000 */
[----:B------:R-:W-:Y:S01]  /*c960*/  FADD.FTZ R18, R18, R23 ;  /* 0x0000001712127221 */ /* 0x000fe20000010000 */
[----:B------:R-:W-:Y:S01]  /*c970*/  FFMA.FTZ R16, R20, R23, R16 ;  /* 0x0000001714107223 */ /* 0x000fe20000010010 */
[----:B------:R-:W-:Y:S01]  /*c980*/  FADD.FTZ R19, R15, R19 ;  /* 0x000000130f137221 */ /* 0x000fe20000010000 */
[----:B--2---:R-:W-:Y:S01]  /*c990*/  MOV R24, R12 ;  /* 0x0000000c00187202 */ /* 0x004fe20000000f00 */
[----:B------:R-:W-:-:S04]  /*c9a0*/  FMUL.FTZ R12, R2, R26 ;  /* 0x0000001a020c7220 */ /* 0x000fc80000410000 */
[----:B------:R-:W-:Y:S01]  /*c9b0*/  FFMA.FTZ R13, R17, R12, R13 ;  /* 0x0000000c110d7223 */ /* 0x000fe2000001000d */
[----:B---3--:R-:W-:Y:S01]  /*c9c0*/  FADD.FTZ R17, R22, -UR16 ;  /* 0x8000001016117e21 */ /* 0x008fe20008010000 */
[----:B----4-:R-:W-:Y:S02]  /*c9d0*/  FADD.FTZ R21, R21, -UR16 ;  /* 0x8000001015157e21 */ /* 0x010fe40008010000 */
[----:B------:R-:W-:Y:S01]  /*c9e0*/  FFMA.FTZ R13, R20, R11, R13 ;  /* 0x0000000b140d7223 */ /* 0x000fe2000001000d */
        /* <DEDUP_REMOVED lines=23> */
.L_x_2689:
[----:B------:R-:W2:Y:S04]  /*cb60*/  LDL.LU R22, [R1+0x7c4] ;  /* 0x0007c40001167983 */ /* 0x000ea80000300800 */
[----:B------:R-:W3:Y:S04]  /*cb70*/  LDL.LU R20, [R1+0x7f0] ;  /* 0x0007f00001147983 */ /* 0x000ee80000300800 */
[----:B0-----:R0:W5:Y:S04]  /*cb80*/  LDL R26, [R1+0x4f8] ;  /* 0x0004f800011a7983 */ /* 0x0011680000100800 */
[----:B------:R0:W5:Y:S01]  /*cb90*/  LDL R23, [R1+0x4e4] ;  /* 0x0004e40001177983 */ /* 0x0001620000100800 */
[-C--:B------:R-:W-:Y:S01]  /*cba0*/  FMUL.FTZ R15, R2, R25.reuse ;  /* 0x00000019020f7220 */ /* 0x080fe20000410000 */
[----:B------:R-:W-:Y:S01]  /*cbb0*/  FADD.FTZ R19, R19, R12 ;  /* 0x0000000c13137221 */ /* 0x000fe20000010000 */
[----:B------:R-:W-:Y:S01]  /*cbc0*/  FFMA.FTZ R10, R17, R25, R10 ;  /* 0x00000019110a7223 */ /* 0x000fe2000001000a */
[-C--:B------:R-:W-:Y:S01]  /*cbd0*/  FMUL.FTZ R12, R3, R24.reuse ;  /* 0x00000018030c7220 */ /* 0x080fe20000410000 */
[----:B------:R-:W-:Y:S01]  /*cbe0*/  FFMA.FTZ R13, R17, R15, R13 ;  /* 0x0000000f110d7223 */ /* 0x000fe2000001000d */
[----:B------:R-:W-:Y:S01]  /*cbf0*/  FADD.FTZ R14, R14, R25 ;  /* 0x000000190e0e7221 */ /* 0x000fe20000010000 */
[----:B------:R-:W-:Y:S01]  /*cc00*/  FADD.FTZ R18, R18, R24 ;  /* 0x0000001812127221 */ /* 0x000fe20000010000 */
[----:B------:R-:W-:Y:S01]  /*cc10*/  FFMA.FTZ R16, R21, R24, R16 ;  /* 0x0000001815107223 */ /* 0x000fe20000010010 */
        /* <DEDUP_REMOVED lines=27> */
.L_x_2690:
[----:B------:R-:W2:Y:S04]  /*cdd0*/  LDL.LU R22, [R1+0x7f4] ;  /* 0x0007f40001167983 */ /* 0x000ea80000300800 */
[----:B------:R-:W3:Y:S04]  /*cde0*/  LDL.LU R21, [R1+0x808] ;  /* 0x0008080001157983 */ /* 0x000ee80000300800 */
[----:B-1----:R1:W5:Y:S04]  /*cdf0*/  LDL R25, [R1+0x510] ;  /* 0x0005100001197983 */ /* 0x0023680000100800 */
[----:B------:R1:W5:Y:S02]  /*ce00*/  LDL R24, [R1+0x4fc] ;  /* 0x0004fc0001187983 */ /* 0x0003640000100800 */
[-C--:B-----5:R-:W-:Y:S01]  /*ce10*/  FMUL.FTZ R11, R2, R26.reuse ;  /* 0x0000001a020b7220 */ /* 0x0a0fe20000410000 */
[----:B------:R-:W-:Y:S01]  /*ce20*/  FADD.FTZ R19, R19, R15 ;  /* 0x0000000f13137221 */ /* 0x000fe20000010000 */
[----:B------:R-:W-:Y:S01]  /*ce30*/  FFMA.FTZ R10, R17, R26, R10 ;  /* 0x0000001a110a7223 */ /* 0x000fe2000001000a */
[----:B------:R-:W-:Y:S01]  /*ce40*/  FMUL.FTZ R15, R3, R23 ;  /* 0x00000017030f7220 */ /* 0x000fe20000410000 */
        /* <DEDUP_REMOVED lines=31> */
.L_x_2691:
[----:B------:R-:W2:Y:S04]  /*d040*/  LDL.LU R22, [R1+0x800] ;  /* 0x0008000001167983 */ /* 0x000ea80000300800 */
[----:B------:R-:W3:Y:S04]  /*d050*/  LDL.LU R20, [R1+0x804] ;  /* 0x0008040001147983 */ /* 0x000ee80000300800 */
[----:B0-----:R0:W5:Y:S04]  /*d060*/  LDL R26, [R1+0x528] ;  /* 0x00052800011a7983 */ /* 0x0011680000100800 */
[----:B------:R0:W5:Y:S01]  /*d070*/  LDL R23, [R1+0x514] ;  /* 0x0005140001177983 */ /* 0x0001620000100800 */
[-C--:B------:R-:W-:Y:S01]  /*d080*/  FMUL.FTZ R12, R2, R25.reuse ;  /* 0x00000019020c7220 */ /* 0x080fe20000410000 */
        /* <DEDUP_REMOVED lines=34> */
.L_x_2692:
        /* <DEDUP_REMOVED lines=11> */
[C---:B------:R-:W-:Y:S01]  /*d360*/  FFMA.FTZ R16, R20.reuse, R23, R16 ;  /* 0x0000001714107223 */ /* 0x040fe20000010010 */
        /* <DEDUP_REMOVED lines=27> */
.L_x_2693:
        /* <DEDUP_REMOVED lines=39> */
.L_x_2694:
[----:B------:R-:W2:Y:S04]  /*d790*/  LDL.LU R22, [R1+0x7e0] ;  /* 0x0007e00001167983 */ /* 0x000ea80000300800 */
[----:B------:R-:W3:Y:S04]  /*d7a0*/  LDL.LU R21, [R1+0x7e4] ;  /* 0x0007e40001157983 */ /* 0x000ee80000300800 */
[----:B-1----:R1:W5:Y:S04]  /*d7b0*/  LDL R25, [R1+0x570] ;  /* 0x0005700001197983 */ /* 0x0023680000100800 */
[----:B------:R1:W5:Y:S02]  /*d7c0*/  LDL R24, [R1+0x55c] ;  /* 0x00055c0001187983 */ /* 0x0003640000100800 */
[-C--:B-----5:R-:W-:Y:S01]  /*d7d0*/  FMUL.FTZ R12, R2, R26.reuse ;  /* 0x0000001a020c7220 */ /* 0x0a0fe20000410000 */
        /* <DEDUP_REMOVED lines=34> */
.L_x_2695:
        /* <DEDUP_REMOVED lines=39> */
.L_x_2696:
        /* <DEDUP_REMOVED lines=39> */
.L_x_2697:
        /* <DEDUP_REMOVED lines=39> */
.L_x_2698:
        /* <DEDUP_REMOVED lines=39> */
.L_x_2699:
        /* <DEDUP_REMOVED lines=39> */
.L_x_2700:
        /* <DEDUP_REMOVED lines=39> */
.L_x_2701:
        /* <DEDUP_REMOVED lines=39> */
.L_x_2702:
        /* <DEDUP_REMOVED lines=39> */
.L_x_2703:
        /* <DEDUP_REMOVED lines=39> */
.L_x_2704:
        /* <DEDUP_REMOVED lines=39> */
.L_x_2705:
        /* <DEDUP_REMOVED lines=39> */
.L_x_2706:
        /* <DEDUP_REMOVED lines=39> */
.L_x_2707:
        /* <DEDUP_REMOVED lines=39> */
.L_x_2708:
        /* <DEDUP_REMOVED lines=39> */
.L_x_2709:
        /* <DEDUP_REMOVED lines=39> */
.L_x_2710:
        /* <DEDUP_REMOVED lines=39> */
.L_x_2711:
[----:B------:R-:W2:Y:S04]  /*10100*/  LDL.LU R22, [R1+0x730] ;  /* 0x0007300001167983 */ /* 0x000ea80000300800 */
[----:B------:R-:W3:Y:S04]  /*10110*/  LDL.LU R20, [R1+0x734] ;  /* 0x0007340001147983 */ /* 0x000ee80000300800 */
[----:B0-----:R0:W5:Y:S01]  /*10120*/  LDL R23, [R1+0x410] ;  /* 0x0004100001177983 */ /* 0x0011620000100800 */
        /* <DEDUP_REMOVED lines=33> */
[----:B0-----:R-:W-:-:S07]  /*10340*/  FMUL.FTZ R45, R45, R21 ;  /* 0x000000152d2d7220 */ /* 0x001fce0000410000 */
.L_x_2712:
[----:B------:R-:W2:Y:S04]  /*10350*/  LDL.LU R22, [R1+0x720] ;  /* 0x0007200001167983 */ /* 0x000ea80000300800 */
[----:B------:R-:W3:Y:S04]  /*10360*/  LDL.LU R21, [R1+0x724] ;  /* 0x0007240001157983 */ /* 0x000ee80000300800 */
[----:B-1----:R0:W5:Y:S02]  /*10370*/  LDL R24, [R1+0x414] ;  /* 0x0004140001187983 */ /* 0x0021640000100800 */
[-C--:B-----5:R-:W-:Y:S01]  /*10380*/  FMUL.FTZ R12, R2, R23.reuse ;  /* 0x00000017020c7220 */ /* 0x0a0fe20000410000 */
[----:B------:R-:W-:Y:S01]  /*10390*/  FADD.FTZ R19, R19, R11 ;  /* 0x0000000b13137221 */ /* 0x000fe20000010000 */
[C---:B------:R-:W-:Y:S01]  /*103a0*/  FFMA.FTZ R10, R17.reuse, R23, R10 ;  /* 0x00000017110a7223 */ /* 0x040fe2000001000a */
[----:B------:R-:W-:Y:S01]  /*103b0*/  FADD.FTZ R18, R18, R45 ;  /* 0x0000002d12127221 */ /* 0x000fe20000010000 */
[----:B------:R-:W-:Y:S01]  /*103c0*/  FFMA.FTZ R13, R17, R12, R13 ;  /* 0x0000000c110d7223 */ /* 0x000fe2000001000d */
[-C--:B------:R-:W-:Y:S01]  /*103d0*/  FFMA.FTZ R16, R20, R45.reuse, R16 ;  /* 0x0000002d14107223 */ /* 0x080fe20000010010 */
[----:B------:R-:W-:Y:S01]  /*103e0*/  FMUL.FTZ R45, R3, R45 ;  /* 0x0000002d032d7220 */ /* 0x000fe20000410000 */
[----:B------:R-:W-:Y:S01]  /*103f0*/  FADD.FTZ R14, R14, R23 ;  /* 0x000000170e0e7221 */ /* 0x000fe20000010000 */
[----:B------:R-:W-:-:S02]  /*10400*/  FADD.FTZ R19, R15, R19 ;  /* 0x000000130f137221 */ /* 0x000fc40000010000 */
        /* <DEDUP_REMOVED lines=24> */
[----:B0-----:R-:W-:-:S07]  /*10590*/  FMUL.FTZ R44, R44, R20 ;  /* 0x000000142c2c7220 */ /* 0x001fce0000410000 */
.L_x_2713:
[----:B------:R-:W2:Y:S04]  /*105a0*/  LDL.LU R23, [R1+0x714] ;  /* 0x0007140001177983 */ /* 0x000ea80000300800 */
[----:B------:R-:W3:Y:S04]  /*105b0*/  LDL.LU R21, [R1+0x718] ;  /* 0x0007180001157983 */ /* 0x000ee80000300800 */
[----:B------:R0:W5:Y:S04]  /*105c0*/  LDL R22, [R1+0x424] ;  /* 0x0004240001167983 */ /* 0x0001680000100800 */
[----:B------:R0:W5:Y:S01]  /*105d0*/  LDL R20, [R1+0x710] ;  /* 0x0007100001147983 */ /* 0x0001620000100800 */
[-C--:B------:R-:W-:Y:S01]  /*105e0*/  FMUL.FTZ R15, R2, R24.reuse ;  /* 0x00000018020f7220 */ /* 0x080fe20000410000 */
[----:B------:R-:W-:Y:S01]  /*105f0*/  FFMA.FTZ R10, R11, R24, R10 ;  /* 0x000000180b0a7223 */ /* 0x000fe2000001000a */
[----:B------:R-:W-:Y:S01]  /*10600*/  FADD.FTZ R19, R19, R12 ;  /* 0x0000000c13137221 */ /* 0x000fe20000010000 */
[----:B------:R-:W-:Y:S01]  /*10610*/  FADD.FTZ R12, R18, R44 ;  /* 0x0000002c120c7221 */ /* 0x000fe20000010000 */
[----:B------:R-:W-:Y:S01]  /*10620*/  FFMA.FTZ R13, R11, R15, R13 ;  /* 0x0000000f0b0d7223 */ /* 0x000fe2000001000d */
[-C--:B------:R-:W-:Y:S01]  /*10630*/  FFMA.FTZ R11, R17, R44.reuse, R16 ;  /* 0x0000002c110b7223 */ /* 0x080fe20000010010 */
[----:B------:R-:W-:Y:S01]  /*10640*/  FADD.FTZ R19, R45, R19 ;  /* 0x000000132d137221 */ /* 0x000fe20000010000 */
[----:B------:R-:W-:Y:S01]  /*10650*/  FMUL.FTZ R44, R3, R44 ;  /* 0x0000002c032c7220 */ /* 0x000fe20000410000 */
[----:B------:R-:W-:Y:S01]  /*10660*/  STL [R1+0x4cc], R12 ;  /* 0x0004cc0c01007387 */ /* 0x000fe20000100800 */
[----:B------:R-:W-:Y:S01]  /*10670*/  FADD.FTZ R14, R14, R24 ;  /* 0x000000180e0e7221 */ /* 0x000fe20000010000 */
[----:B------:R-:W-:Y:S01]  /*10680*/  FADD.FTZ R19, R19, R15 ;  /* 0x0000000f13137221 */ /* 0x000fe20000010000 */
[----:B------:R-:W-:Y:S01]  /*10690*/  FFMA.FTZ R13, R17, R44, R13 ;  /* 0x0000002c110d7223 */ /* 0x000fe2000001000d */
[----:B------:R2:W-:Y:S02]  /*106a0*/  STL [R1+0x4c8], R11 ;  /* 0x0004c80b01007387 */ /* 0x0005e40000100800 */
        /* <DEDUP_REMOVED lines=25> */
.L_x_2714:
[----:B------:R-:W2:Y:S04]  /*10840*/  LDL.LU R17, [R1+0x700] ;  /* 0x0007000001117983 */ /* 0x000ea80000300800 */
[----:B------:R-:W3:Y:S04]  /*10850*/  LDL.LU R16, [R1+0x704] ;  /* 0x0007040001107983 */ /* 0x000ee80000300800 */
[----:B------:R1:W5:Y:S04]  /*10860*/  LDL R21, [R1+0x6f8] ;  /* 0x0006f80001157983 */ /* 0x0003680000100800 */
[----:B------:R1:W5:Y:S02]  /*10870*/  LDL R18, [R1+0x6fc] ;  /* 0x0006fc0001127983 */ /* 0x0003640000100800 */
[----:B-----5:R-:W-:Y:S01]  /*10880*/  FADD.FTZ R23, R14, R22 ;  /* 0x000000160e177221 */ /* 0x020fe20000010000 */
[-C--:B------:R-:W-:Y:S01]  /*10890*/  FMUL.FTZ R12, R2, R22.reuse ;  /* 0x00000016020c7220 */ /* 0x080fe20000410000 */
[----:B------:R-:W-:Y:S01]  /*108a0*/  FFMA.FTZ R14, R15, R22, R10 ;  /* 0x000000160f0e7223 */ /* 0x000fe2000001000a */
[----:B------:R-:W-:-:S02]  /*108b0*/  FADD.FTZ R19, R44, R19 ;  /* 0x000000132c137221 */ /* 0x000fc40000010000 */
[----:B------:R-:W-:Y:S01]  /*108c0*/  STL [R1+0x4b4], R23 ;  /* 0x0004b41701007387 */ /* 0x000fe20000100800 */
[----:B------:R-:W-:Y:S01]  /*108d0*/  FFMA.FTZ R42, R15, R12, R13 ;  /* 0x0000000c0f2a7223 */ /* 0x000fe2000001000d */
[----:B------:R-:W-:Y:S02]  /*108e0*/  FADD.FTZ R13, R19, R12 ;  /* 0x0000000c130d7221 */ /* 0x000fe40000010000 */
[----:B------:R4:W-:Y:S02]  /*108f0*/  STL [R1+0x4b0], R14 ;  /* 0x0004b00e01007387 */ /* 0x0009e40000100800 */
[----:B----4-:R-:W-:Y:S01]  /*10900*/  FMUL.FTZ R14, R3, R20 ;  /* 0x00000014030e7220 */ /* 0x010fe20000410000 */
        /* <DEDUP_REMOVED lines=25> */
.L_x_2715:
[----:B------:R-:W2:Y:S04]  /*10aa0*/  LDL.LU R17, [R1+0x6f0] ;  /* 0x0006f00001117983 */ /* 0x000ea80000300800 */
[----:B------:R-:W3:Y:S04]  /*10ab0*/  LDL.LU R15, [R1+0x6f4] ;  /* 0x0006f400010f7983 */ /* 0x000ee80000300800 */
[----:B------:R4:W5:Y:S04]  /*10ac0*/  LDL R23, [R1+0x6e8] ;  /* 0x0006e80001177983 */ /* 0x0009680000100800 */
[----:B0-----:R4:W5:Y:S01]  /*10ad0*/  LDL R20, [R1+0x6ec] ;  /* 0x0006ec0001147983 */ /* 0x0019620000100800 */
[----:B------:R-:W-:Y:S01]  /*10ae0*/  FFMA.FTZ R42, R11, R14, R42 ;  /* 0x0000000e0b2a7223 */ /* 0x000fe2000001002a */
[----:B------:R-:W-:Y:S01]  /*10af0*/  FMUL.FTZ R16, R2, R21 ;  /* 0x0000001502107220 */ /* 0x000fe20000410000 */
[----:B------:R-:W-:-:S03]  /*10b00*/  FADD.FTZ R13, R14, R13 ;  /* 0x0000000d0e0d7221 */ /* 0x000fc60000010000 */
[----:B------:R-:W-:Y:S01]  /*10b10*/  FFMA.FTZ R42, R10, R16, R42 ;  /* 0x000000100a2a7223 */ /* 0x000fe2000001002a */
[----:B------:R-:W-:Y:S01]  /*10b20*/  FADD.FTZ R16, R13, R16 ;  /* 0x000000100d107221 */ /* 0x000fe20000010000 */
[----:B--2---:R-:W-:Y:S01]  /*10b30*/  FADD.FTZ R14, R17, -UR16 ;  /* 0x80000010110e7e21 */ /* 0x004fe20008010000 */
[----:B------:R-:W-:Y:S01]  /*10b40*/  FMUL.FTZ R17, R3, R18 ;  /* 0x0000001203117220 */ /* 0x000fe20000410000 */
[----:B---3--:R-:W-:Y:S02]  /*10b50*/  FADD.FTZ R15, R15, -UR16 ;  /* 0x800000100f0f7e21 */ /* 0x008fe40008010000 */
[----:B------:R-:W-:Y:S02]  /*10b60*/  FMUL.FTZ R14, R14, UR12 ;  /* 0x0000000c0e0e7c20 */ /* 0x000fe40008410000 */
[----:B------:R-:W-:Y:S01]  /*10b70*/  FMUL.FTZ R15, R15, UR12 ;  /* 0x0000000c0f0f7c20 */ /* 0x000fe20008410000 */
[----:B----4-:R-:W-:Y:S06]  /*10b80*/  @!P1 BRA `(.L_x_2716) ;  /* 0x0000000000509947 */ /* 0x010fec0003800000 */
[----:B-1----:R-:W-:-:S04]  /*10b90*/  FFMA.FTZ R18, R14, R2, R4 ;  /* 0x000000020e127223 */ /* 0x002fc80000010004 */
        /* <DEDUP_REMOVED lines=19> */
.L_x_2716:
[----:B-1----:R-:W2:Y:S04]  /*10cd0*/  LDL.LU R21, [R1+0x6e0] ;  /* 0x0006e00001157983 */ /* 0x002ea80000300800 */
[----:B------:R-:W3:Y:S04]  /*10ce0*/  LDL.LU R19, [R1+0x6e4] ;  /* 0x0006e40001137983 */ /* 0x000ee80000300800 */
[----:B------:R1:W5:Y:S04]  /*10cf0*/  LDL R25, [R1+0x6d8] ;  /* 0x0006d80001197983 */ /* 0x0003680000100800 */
[----:B------:R1:W5:Y:S01]  /*10d00*/  LDL R22, [R1+0x6dc] ;  /* 0x0006dc0001167983 */ /* 0x0003620000100800 */
[----:B------:R-:W-:Y:S01]  /*10d10*/  FFMA.FTZ R42, R12, R17, R42 ;  /* 0x000000110c2a7223 */ /* 0x000fe2000001002a */
[----:B-----5:R-:W-:Y:S01]  /*10d20*/  FMUL.FTZ R13, R2, R23 ;  /* 0x00000017020d7220 */ /* 0x020fe20000410000 */
[----:B------:R-:W-:-:S03]  /*10d30*/  FADD.FTZ R18, R17, R16 ;  /* 0x0000001011127221 */ /* 0x000fc60000010000 */
[----:B------:R-:W-:Y:S01]  /*10d40*/  FFMA.FTZ R42, R14, R13, R42 ;  /* 0x0000000d0e2a7223 */ /* 0x000fe2000001002a */
[----:B------:R-:W-:Y:S01]  /*10d50*/  FADD.FTZ R13, R18, R13 ;  /* 0x0000000d120d7221 */ /* 0x000fe20000010000 */
[----:B--2---:R-:W-:Y:S01]  /*10d60*/  FADD.FTZ R16, R21, -UR16 ;  /* 0x8000001015107e21 */ /* 0x004fe20008010000 */
[----:B---3--:R-:W-:-:S03]  /*10d70*/  FADD.FTZ R17, R19, -UR16 ;  /* 0x8000001013117e21 */ /* 0x008fc60008010000 */
[----:B------:R-:W-:Y:S01]  /*10d80*/  FMUL.FTZ R16, R16, UR12 ;  /* 0x0000000c10107c20 */ /* 0x000fe20008410000 */
[----:B------:R-:W-:Y:S01]  /*10d90*/  FMUL.FTZ R19, R3, R20 ;  /* 0x0000001403137220 */ /* 0x000fe20000410000 */
[----:B------:R-:W-:Y:S01]  /*10da0*/  FMUL.FTZ R17, R17, UR12 ;  /* 0x0000000c11117c20 */ /* 0x000fe20008410000 */
[----:B-1----:R-:W-:Y:S06]  /*10db0*/  @!P1 BRA `(.L_x_2717) ;  /* 0x0000000000509947 */ /* 0x002fec0003800000 */
        /* <DEDUP_REMOVED lines=20> */
.L_x_2717:
[----:B0-----:R-:W2:Y:S04]  /*10f00*/  LDL.LU R23, [R1+0x6d0] ;  /* 0x0006d00001177983 */ /* 0x001ea80000300800 */
[----:B------:R-:W3:Y:S04]  /*10f10*/  LDL.LU R21, [R1+0x6d4] ;  /* 0x0006d40001157983 */ /* 0x000ee80000300800 */
[----:B------:R0:W5:Y:S04]  /*10f20*/  LDL R28, [R1+0x6c0] ;  /* 0x0006c000011c7983 */ /* 0x0001680000100800 */
[----:B------:R0:W5:Y:S01]  /*10f30*/  LDL R24, [R1+0x6c4] ;  /* 0x0006c40001187983 */ /* 0x0001620000100800 */
[----:B------:R-:W-:Y:S01]  /*10f40*/  FFMA.FTZ R42, R15, R19, R42 ;  /* 0x000000130f2a7223 */ /* 0x000fe2000001002a */
[----:B------:R-:W-:Y:S01]  /*10f50*/  FADD.FTZ R20, R19, R13 ;  /* 0x0000000d13147221 */ /* 0x000fe20000010000 */
[----:B------:R-:W-:-:S04]  /*10f60*/  FMUL.FTZ R18, R2, R25 ;  /* 0x0000001902127220 */ /* 0x000fc80000410000 */
[----:B------:R-:W-:Y:S01]  /*10f70*/  FFMA.FTZ R42, R16, R18, R42 ;  /* 0x00000012102a7223 */ /* 0x000fe2000001002a */
[----:B------:R-:W-:Y:S01]  /*10f80*/  FADD.FTZ R18, R20, R18 ;  /* 0x0000001214127221 */ /* 0x000fe20000010000 */
[----:B--2---:R-:W-:Y:S01]  /*10f90*/  FADD.FTZ R19, R23, -UR16 ;  /* 0x8000001017137e21 */ /* 0x004fe20008010000 */
[----:B---3--:R-:W-:-:S03]  /*10fa0*/  FADD.FTZ R13, R21, -UR16 ;  /* 0x80000010150d7e21 */ /* 0x008fc60008010000 */
[----:B------:R-:W-:Y:S01]  /*10fb0*/  FMUL.FTZ R23, R19, UR12 ;  /* 0x0000000c13177c20 */ /* 0x000fe20008410000 */
[----:B------:R-:W-:Y:S01]  /*10fc0*/  FMUL.FTZ R19, R3, R22 ;  /* 0x0000001603137220 */ /* 0x000fe20000410000 */
[----:B------:R-:W-:-:S03]  /*10fd0*/  FMUL.FTZ R27, R13, UR12 ;  /* 0x0000000c0d1b7c20 */ /* 0x000fc60008410000 */
        /* <DEDUP_REMOVED lines=8> */
[----:B--2--5:R-:W-:Y:S01]  /*11060*/  FMUL.FTZ R13, R28, R21 ;  /* 0x000000151c0d7220 */ /* 0x024fe20000410000 */
[----:B------:R-:W-:-:S04]  /*11070*/  FADD.FTZ R21, -R21, 1 ;  /* 0x3f80000015157421 */ /* 0x000fc80000010100 */
[----:B------:R-:W-:Y:S01]  /*11080*/  FFMA.FTZ R21, R20, R21, 1 ;  /* 0x3f80000014157423 */ /* 0x000fe20000010015 */
[----:B------:R-:W-:-:S03]  /*11090*/  FFMA.FTZ R20, R27, R3, R5 ;  /* 0x000000031b147223 */ /* 0x000fc60000010005 */
[----:B------:R-:W-:Y:S01]  /*110a0*/  FMUL.FTZ R28, R13, R21 ;  /* 0x000000150d1c7220 */ /* 0x000fe20000410000 */
[----:B------:R-:W-:-:S04]  /*110b0*/  FMUL.FTZ R13, R20, -1.4426950216293334961 ;  /* 0xbfb8aa3b140d7820 */ /* 0x000fc80000410000 */
[----:B------:R2:W-:Y:S02]  /*110c0*/  STL [R1+0x6c0], R28 ;  /* 0x0006c01c01007387 */ /* 0x0005e40000100800 */
[----:B------:R-:W3:Y:S02]  /*110d0*/  MUFU.EX2 R13, R13 ;  /* 0x0000000d000d7308 */ /* 0x000ee40000000800 */
[----:B---3--:R-:W-:-:S06]  /*110e0*/  FADD.FTZ R13, R13, 1 ;  /* 0x3f8000000d0d7421 */ /* 0x008fcc0000010000 */
[----:B------:R-:W3:Y:S02]  /*110f0*/  MUFU.RCP R21, R13 ;  /* 0x0000000d00157308 */ /* 0x000ee40000001000 */
[----:B---3--:R-:W-:Y:S01]  /*11100*/  FMUL.FTZ R13, R24, R21 ;  /* 0x00000015180d7220 */ /* 0x008fe20000410000 */
[----:B------:R-:W-:-:S04]  /*11110*/  FADD.FTZ R21, -R21, 1 ;  /* 0x3f80000015157421 */ /* 0x000fc80000010100 */
[----:B------:R-:W-:-:S04]  /*11120*/  FFMA.FTZ R21, R20, R21, 1 ;  /* 0x3f80000014157423 */ /* 0x000fc80000010015 */
[----:B------:R-:W-:-:S05]  /*11130*/  FMUL.FTZ R24, R13, R21 ;  /* 0x000000150d187220 */ /* 0x000fca0000410000 */
[----:B------:R2:W-:Y:S02]  /*11140*/  STL [R1+0x6c4], R24 ;  /* 0x0006c41801007387 */ /* 0x0005e40000100800 */
.L_x_2718:
[----:B-1----:R-:W3:Y:S04]  /*11150*/  LDL.LU R25, [R1+0x6b8] ;  /* 0x0006b80001197983 */ /* 0x002ee80000300800 */
[----:B------:R-:W4:Y:S04]  /*11160*/  LDL.LU R21, [R1+0x6bc] ;  /* 0x0006bc0001157983 */ /* 0x000f280000300800 */
[----:B------:R1:W5:Y:S04]  /*11170*/  LDL R26, [R1+0x6b0] ;  /* 0x0006b000011a7983 */ /* 0x0003680000100800 */
[----:B------:R1:W5:Y:S01]  /*11180*/  LDL R22, [R1+0x6b4] ;  /* 0x0006b40001167983 */ /* 0x0003620000100800 */
[----:B------:R-:W-:Y:S01]  /*11190*/  FFMA.FTZ R42, R17, R19, R42 ;  /* 0x00000013112a7223 */ /* 0x000fe2000001002a */
[----:B-----5:R-:W-:Y:S01]  /*111a0*/  FMUL.FTZ R13, R2, R28 ;  /* 0x0000001c020d7220 */ /* 0x020fe20000410000 */
[----:B------:R-:W-:-:S03]  /*111b0*/  FADD.FTZ R20, R19, R18 ;  /* 0x0000001213147221 */ /* 0x000fc60000010000 */
[----:B------:R-:W-:Y:S01]  /*111c0*/  FFMA.FTZ R42, R23, R13, R42 ;  /* 0x0000000d172a7223 */ /* 0x000fe2000001002a */
[----:B------:R-:W-:Y:S01]  /*111d0*/  FADD.FTZ R13, R20, R13 ;  /* 0x0000000d140d7221 */ /* 0x000fe20000010000 */
[----:B---3--:R-:W-:Y:S01]  /*111e0*/  FADD.FTZ R19, R25, -UR16 ;  /* 0x8000001019137e21 */ /* 0x008fe20008010000 */
[----:B----4-:R-:W-:-:S03]  /*111f0*/  FADD.FTZ R18, R21, -UR16 ;  /* 0x8000001015127e21 */ /* 0x010fc60008010000 */
[----:B0-----:R-:W-:Y:S01]  /*11200*/  FMUL.FTZ R23, R19, UR12 ;  /* 0x0000000c13177c20 */ /* 0x001fe20008410000 */
[----:B------:R-:W-:Y:S01]  /*11210*/  FMUL.FTZ R19, R3, R24 ;  /* 0x0000001803137220 */ /* 0x000fe20000410000 */
[----:B------:R-:W-:-:S03]  /*11220*/  FMUL.FTZ R29, R18, UR12 ;  /* 0x0000000c121d7c20 */ /* 0x000fc60008410000 */
        /* <DEDUP_REMOVED lines=23> */
.L_x_2719:
[----:B------:R-:W3:Y:S04]  /*113a0*/  LDL.LU R25, [R1+0x6a8] ;  /* 0x0006a80001197983 */ /* 0x000ee80000300800 */
[----:B------:R-:W4:Y:S04]  /*113b0*/  LDL.LU R21, [R1+0x6ac] ;  /* 0x0006ac0001157983 */ /* 0x000f280000300800 */
[----:B--2---:R2:W5:Y:S04]  /*113c0*/  LDL R28, [R1+0x6a0] ;  /* 0x0006a000011c7983 */ /* 0x0045680000100800 */
[----:B------:R2:W5:Y:S01]  /*113d0*/  LDL R24, [R1+0x6a4] ;  /* 0x0006a40001187983 */ /* 0x0005620000100800 */
[----:B------:R-:W-:Y:S01]  /*113e0*/  FFMA.FTZ R42, R27, R19, R42 ;  /* 0x000000131b2a7223 */ /* 0x000fe2000001002a */
[----:B------:R-:W-:Y:S01]  /*113f0*/  FMUL.FTZ R18, R2, R26 ;  /* 0x0000001a02127220 */ /* 0x000fe20000410000 */
[----:B------:R-:W-:-:S03]  /*11400*/  FADD.FTZ R20, R19, R13 ;  /* 0x0000000d13147221 */ /* 0x000fc60000010000 */
[----:B------:R-:W-:Y:S01]  /*11410*/  FFMA.FTZ R42, R23, R18, R42 ;  /* 0x00000012172a7223 */ /* 0x000fe2000001002a */
[----:B------:R-:W-:Y:S01]  /*11420*/  FADD.FTZ R18, R20, R18 ;  /* 0x0000001214127221 */ /* 0x000fe20000010000 */
[----:B---3--:R-:W-:Y:S01]  /*11430*/  FADD.FTZ R19, R25, -UR16 ;  /* 0x8000001019137e21 */ /* 0x008fe20008010000 */
[----:B----4-:R-:W-:-:S03]  /*11440*/  FADD.FTZ R13, R21, -UR16 ;  /* 0x80000010150d7e21 */ /* 0x010fc60008010000 */
[----:B-1----:R-:W-:Y:S01]  /*11450*/  FMUL.FTZ R23, R19, UR12 ;  /* 0x0000000c13177c20 */ /* 0x002fe20008410000 */
[----:B------:R-:W-:Y:S01]  /*11460*/  FMUL.FTZ R19, R3, R22 ;  /* 0x0000001603137220 */ /* 0x000fe20000410000 */
        /* <DEDUP_REMOVED lines=9> */
[----:B-1---5:R-:W-:Y:S01]  /*11500*/  FMUL.FTZ R13, R28, R21 ;  /* 0x000000151c0d7220 */ /* 0x022fe20000410000 */
        /* <DEDUP_REMOVED lines=14> */
.L_x_2720:
[----:B------:R-:W3:Y:S04]  /*115f0*/  LDL.LU R25, [R1+0x698] ;  /* 0x0006980001197983 */ /* 0x000ee80000300800 */
[----:B------:R-:W4:Y:S04]  /*11600*/  LDL.LU R21, [R1+0x69c] ;  /* 0x00069c0001157983 */ /* 0x000f280000300800 */
[----:B0-----:R0:W5:Y:S04]  /*11610*/  LDL R26, [R1+0x690] ;  /* 0x00069000011a7983 */ /* 0x0011680000100800 */
        /* <DEDUP_REMOVED lines=8> */
[----:B--2---:R-:W-:Y:S01]  /*116a0*/  FMUL.FTZ R23, R19, UR12 ;  /* 0x0000000c13177c20 */ /* 0x004fe20008410000 */
        /* <DEDUP_REMOVED lines=10> */
[----:B--2---:R-:W-:Y:S01]  /*11750*/  FMUL.FTZ R18, R26, R21 ;  /* 0x000000151a127220 */ /* 0x004fe20000410000 */
        /* <DEDUP_REMOVED lines=14> */
.L_x_2721:
[----:B------:R-:W3:Y:S04]  /*11840*/  LDL.LU R25, [R1+0x688] ;  /* 0x0006880001197983 */ /* 0x000ee80000300800 */
[----:B------:R-:W4:Y:S04]  /*11850*/  LDL.LU R21, [R1+0x68c] ;  /* 0x00068c0001157983 */ /* 0x000f280000300800 */
[----:B-1----:R1:W5:Y:S04]  /*11860*/  LDL R28, [R1+0x678] ;  /* 0x00067800011c7983 */ /* 0x0023680000100800 */
        /* <DEDUP_REMOVED lines=34> */
.L_x_2722:
[----:B------:R-:W3:Y:S04]  /*11a90*/  LDL.LU R25, [R1+0x670] ;  /* 0x0006700001197983 */ /* 0x000ee80000300800 */
[----:B------:R-:W4:Y:S04]  /*11aa0*/  LDL.LU R21, [R1+0x674] ;  /* 0x0006740001157983 */ /* 0x000f280000300800 */
[----:B--2---:R2:W5:Y:S04]  /*11ab0*/  LDL R26, [R1+0x668] ;  /* 0x00066800011a7983 */ /* 0x0045680000100800 */
        /* <DEDUP_REMOVED lines=34> */
.L_x_2723:
[----:B------:R-:W3:Y:S04]  /*11ce0*/  LDL.LU R25, [R1+0x660] ;  /* 0x0006600001197983 */ /* 0x000ee80000300800 */
[----:B------:R-:W4:Y:S04]  /*11cf0*/  LDL.LU R21, [R1+0x664] ;  /* 0x0006640001157983 */ /* 0x000f280000300800 */
[----:B0-----:R0:W5:Y:S04]  /*11d00*/  LDL R28, [R1+0x658] ;  /* 0x00065800011c7983 */ /* 0x0011680000100800 */
        /* <DEDUP_REMOVED lines=34> */
.L_x_2724:
[----:B------:R-:W3:Y:S04]  /*11f30*/  LDL.LU R25, [R1+0x648] ;  /* 0x0006480001197983 */ /* 0x000ee80000300800 */
[----:B------:R-:W4:Y:S04]  /*11f40*/  LDL.LU R21, [R1+0x64c] ;  /* 0x00064c0001157983 */ /* 0x000f280000300800 */
[----:B-1----:R1:W5:Y:S04]  /*11f50*/  LDL R26, [R1+0x640] ;  /* 0x00064000011a7983 */ /* 0x0023680000100800 */
        /* <DEDUP_REMOVED lines=34> */
.L_x_2725:
        /* <DEDUP_REMOVED lines=37> */
.L_x_2726:
        /* <DEDUP_REMOVED lines=37> */
.L_x_2727:
        /* <DEDUP_REMOVED lines=37> */
.L_x_2728:
        /* <DEDUP_REMOVED lines=37> */
.L_x_2729:
        /* <DEDUP_REMOVED lines=13> */
[----:B-1----:R-:W-:-:S03]  /*12b90*/  FMUL.FTZ R26, R13, UR12 ;  /* 0x0000000c0d1a7c20 */ /* 0x002fc60008410000 */
        /* <DEDUP_REMOVED lines=23> */
.L_x_2730:
[----:B------:R-:W2:Y:S04]  /*12d10*/  LDL.LU R27, [R1+0x5d0] ;  /* 0x0005d000011b7983 */ /* 0x000ea80000300800 */
        /* <DEDUP_REMOVED lines=36> */
.L_x_2731:
[----:B------:R-:W2:Y:S04]  /*12f60*/  LDL.LU R21, [R1+0x5b8] ;  /* 0x0005b80001157983 */ /* 0x000ea80000300800 */
[----:B------:R-:W3:Y:S04]  /*12f70*/  LDL.LU R19, [R1+0x5bc] ;  /* 0x0005bc0001137983 */ /* 0x000ee80000300800 */
[----:B-1----:R1:W5:Y:S04]  /*12f80*/  LDL R28, [R1+0x5a8] ;  /* 0x0005a800011c7983 */ /* 0x0023680000100800 */
[----:B------:R1:W5:Y:S01]  /*12f90*/  LDL R24, [R1+0x5ac] ;  /* 0x0005ac0001187983 */ /* 0x0003620000100800 */
        /* <DEDUP_REMOVED lines=10> */
[----:B-1----:R-:W-:Y:S06]  /*13040*/  @!P1 BRA `(.L_x_2732) ;  /* 0x0000000000509947 */ /* 0x002fec0003800000 */
[----:B0-----:R-:W-:-:S04]  /*13050*/  FFMA.FTZ R22, R18, R2, R4 ;  /* 0x0000000212167223 */ /* 0x001fc80000010004 */
[----:B------:R-:W-:-:S06]  /*13060*/  FMUL.FTZ R13, R22, -1.4426950216293334961 ;  /* 0xbfb8aa3b160d7820 */ /* 0x000fcc0000410000 */
[----:B------:R-:W0:Y:S02]  /*13070*/  MUFU.EX2 R13, R13 ;  /* 0x0000000d000d7308 */ /* 0x000e240000000800 */
[----:B0-----:R-:W-:-:S06]  /*13080*/  FADD.FTZ R13, R13, 1 ;  /* 0x3f8000000d0d7421 */ /* 0x001fcc0000010000 */
[----:B----4-:R-:W0:Y:S02]  /*13090*/  MUFU.RCP R23, R13 ;  /* 0x0000000d00177308 */ /* 0x010e240000001000 */
[----:B0----5:R-:W-:Y:S01]  /*130a0*/  FMUL.FTZ R13, R28, R23 ;  /* 0x000000171c0d7220 */ /* 0x021fe20000410000 */
        /* <DEDUP_REMOVED lines=14> */
.L_x_2732:
[----:B0-----:R-:W2:Y:S04]  /*13190*/  LDL.LU R25, [R1+0x598] ;  /* 0x0005980001197983 */ /* 0x001ea80000300800 */
[----:B----4-:R-:W3:Y:S04]  /*131a0*/  LDL.LU R23, [R1+0x59c] ;  /* 0x00059c0001177983 */ /* 0x010ee80000300800 */
[----:B------:R0:W5:Y:S04]  /*131b0*/  LDL R27, [R1+0x590] ;  /* 0x00059000011b7983 */ /* 0x0001680000100800 */
[----:B------:R0:W5:Y:S01]  /*131c0*/  LDL R26, [R1+0x594] ;  /* 0x00059400011a7983 */ /* 0x0001620000100800 */
[----:B------:R-:W-:Y:S01]  /*131d0*/  FFMA.FTZ R42, R29, R21, R42 ;  /* 0x000000151d2a7223 */ /* 0x000fe2000001002a */
[----:B-----5:R-:W-:Y:S01]  /*131e0*/  FMUL.FTZ R13, R2, R28 ;  /* 0x0000001c020d7220 */ /* 0x020fe20000410000 */
[----:B------:R-:W-:-:S03]  /*131f0*/  FADD.FTZ R22, R21, R20 ;  /* 0x0000001415167221 */ /* 0x000fc60000010000 */
[----:B------:R-:W-:Y:S01]  /*13200*/  FFMA.FTZ R42, R18, R13, R42 ;  /* 0x0000000d122a7223 */ /* 0x000fe2000001002a */
[----:B------:R-:W-:Y:S01]  /*13210*/  FADD.FTZ R13, R22, R13 ;  /* 0x0000000d160d7221 */ /* 0x000fe20000010000 */
[----:B------:R-:W-:Y:S01]  /*13220*/  FMUL.FTZ R22, R3, R24 ;  /* 0x0000001803167220 */ /* 0x000fe20000410000 */
[----:B--2---:R-:W-:Y:S01]  /*13230*/  FADD.FTZ R20, R25, -UR16 ;  /* 0x8000001019147e21 */ /* 0x004fe20008010000 */
[----:B---3--:R-:W-:-:S03]  /*13240*/  FADD.FTZ R21, R23, -UR16 ;  /* 0x8000001017157e21 */ /* 0x008fc60008010000 */
[----:B------:R-:W-:Y:S01]  /*13250*/  FMUL.FTZ R20, R20, UR12 ;  /* 0x0000000c14147c20 */ /* 0x000fe20008410000 */
[----:B------:R-:W-:Y:S01]  /*13260*/  FMUL.FTZ R21, R21, UR12 ;  /* 0x0000000c15157c20 */ /* 0x000fe20008410000 */
[----:B0-----:R-:W-:Y:S06]  /*13270*/  @!P1 BRA `(.L_x_2733) ;  /* 0x0000000000509947 */ /* 0x001fec0003800000 */
        /* <DEDUP_REMOVED lines=20> */
.L_x_2733:
[----:B------:R-:W2:Y:S04]  /*133c0*/  LDL.LU R25, [R1+0x580] ;  /* 0x0005800001197983 */ /* 0x000ea80000300800 */
[----:B------:R-:W3:Y:S04]  /*133d0*/  LDL.LU R23, [R1+0x584] ;  /* 0x0005840001177983 */ /* 0x000ee80000300800 */
[----:B------:R4:W5:Y:S04]  /*133e0*/  LDL R32, [R1+0x578] ;  /* 0x0005780001207983 */ /* 0x0009680000100800 */
[----:B-1----:R4:W5:Y:S01]  /*133f0*/  LDL R28, [R1+0x57c] ;  /* 0x00057c00011c7983 */ /* 0x0029620000100800 */
        /* <DEDUP_REMOVED lines=11> */
[----:B0-----:R-:W-:-:S04]  /*134b0*/  FFMA.FTZ R26, R22, R2, R4 ;  /* 0x00000002161a7223 */ /* 0x001fc80000010004 */
        /* <DEDUP_REMOVED lines=19> */
.L_x_2734:
[----:B------:R-:W2:Y:S04]  /*135f0*/  LDL.LU R29, [R1+0x568] ;  /* 0x00056800011d7983 */ /* 0x000ea80000300800 */
[----:B0-----:R-:W3:Y:S04]  /*13600*/  LDL.LU R27, [R1+0x56c] ;  /* 0x00056c00011b7983 */ /* 0x001ee80000300800 */
        /* <DEDUP_REMOVED lines=33> */
.L_x_2735:
        /* <DEDUP_REMOVED lines=35> */
.L_x_2736:
        /* <DEDUP_REMOVED lines=35> */
.L_x_2737:
        /* <DEDUP_REMOVED lines=35> */
.L_x_2738:
        /* <DEDUP_REMOVED lines=35> */
.L_x_2739:
        /* <DEDUP_REMOVED lines=35> */
.L_x_2740:
        /* <DEDUP_REMOVED lines=35> */
.L_x_2741:
[----:B------:R-:W2:Y:S04]  /*14540*/  LDL.LU R41, [R1+0x4f0] ;  /* 0x0004f00001297983 */ /* 0x000ea80000300800 */
[----:B------:R-:W3:Y:S04]  /*14550*/  LDL.LU R39, [R1+0x4ec] ;  /* 0x0004ec0001277983 */ /* 0x000ee80000300800 */
        /* <DEDUP_REMOVED lines=28> */
[----:B0----5:R-:W-:Y:S01]  /*14720*/  FMUL.FTZ R13, R45, R44 ;  /* 0x0000002c2d0d7220 */ /* 0x021fe20000410000 */
[----:B------:R-:W-:-:S04]  /*14730*/  FADD.FTZ R44, -R44, 1 ;  /* 0x3f8000002c2c7421 */ /* 0x000fc80000010100 */
[----:B------:R-:W-:-:S04]  /*14740*/  FFMA.FTZ R44, R43, R44, 1 ;  /* 0x3f8000002b2c7423 */ /* 0x000fc8000001002c */
[----:B------:R-:W-:-:S05]  /*14750*/  FMUL.FTZ R45, R13, R44 ;  /* 0x0000002c0d2d7220 */ /* 0x000fca0000410000 */
[----:B------:R1:W-:Y:S02]  /*14760*/  STL [R1+0x4c0], R45 ;  /* 0x0004c02d01007387 */ /* 0x0003e40000100800 */
.L_x_2742:
[----:B------:R-:W2:Y:S01]  /*14770*/  LDL R13, [R1+0x4a4] ;  /* 0x0004a400010d7983 */ /* 0x000ea20000100800 */
[----:B0-----:R-:W-:-:S03]  /*14780*/  FADD.FTZ R43, R41, R40 ;  /* 0x00000028292b7221 */ /* 0x001fc60000010000 */
[----:B------:R-:W3:Y:S01]  /*14790*/  LDL.LU R44, [R1+0x4f4] ;  /* 0x0004f400012c7983 */ /* 0x000ee20000300800 */
[----:B------:R-:W-:-:S03]  /*147a0*/  FFMA.FTZ R42, R37, R41, R42 ;  /* 0x00000029252a7223 */ /* 0x000fc6000001002a */
[----:B------:R-:W4:Y:S01]  /*147b0*/  LDL.LU R40, [R1+0x71c] ;  /* 0x00071c0001287983 */ /* 0x000f220000300800 */
[----:B--2---:R-:W-:-:S04]  /*147c0*/  FMUL.FTZ R13, R2, R13 ;  /* 0x0000000d020d7220 */ /* 0x004fc80000410000 */
[----:B------:R-:W-:Y:S01]  /*147d0*/  FFMA.FTZ R42, R38, R13, R42 ;  /* 0x0000000d262a7223 */ /* 0x000fe2000001002a */
[----:B---3--:R-:W-:Y:S01]  /*147e0*/  FADD.FTZ R41, R44, -UR16 ;  /* 0x800000102c297e21 */ /* 0x008fe20008010000 */
[----:B----4-:R-:W-:-:S03]  /*147f0*/  FADD.FTZ R40, R40, -UR16 ;  /* 0x8000001028287e21 */ /* 0x010fc60008010000 */
[----:B------:R0:W-:Y:S01]  /*14800*/  STL [R1+0x410], R42 ;  /* 0x0004102a01007387 */ /* 0x0001e20000100800 */
[----:B------:R-:W-:Y:S01]  /*14810*/  FADD.FTZ R13, R43, R13 ;  /* 0x0000000d2b0d7221 */ /* 0x000fe20000010000 */
[----:B------:R-:W-:Y:S01]  /*14820*/  FMUL.FTZ R41, R41, UR12 ;  /* 0x0000000c29297c20 */ /* 0x000fe20008410000 */
[----:B------:R-:W-:Y:S01]  /*14830*/  FMUL.FTZ R40, R40, UR12 ;  /* 0x0000000c28287c20 */ /* 0x000fe20008410000 */
[----:B0----5:R-:W-:Y:S01]  /*14840*/  FMUL.FTZ R42, R3, R45 ;  /* 0x0000002d032a7220 */ /* 0x021fe20000410000 */
[----:B------:R-:W-:Y:S06]  /*14850*/  @!P1 BRA `(.L_x_2743) ;  /* 0x0000000000589947 */ /* 0x000fec0003800000 */
[----:B------:R-:W-:-:S04]  /*14860*/  FFMA.FTZ R44, R40, R2, R4 ;  /* 0x00000002282c7223 */ /* 0x000fc80000010004 */
[----:B------:R-:W-:-:S06]  /*14870*/  FMUL.FTZ R43, R44, -1.4426950216293334961 ;  /* 0xbfb8aa3b2c2b7820 */ /* 0x000fcc0000410000 */
[----:B------:R-:W0:Y:S02]  /*14880*/  MUFU.EX2 R43, R43 ;  /* 0x0000002b002b7308 */ /* 0x000e240000000800 */
[----:B0-----:R-:W-:-:S06]  /*14890*/  FADD.FTZ R43, R43, 1 ;  /* 0x3f8000002b2b7421 */ /* 0x001fcc0000010000 */
[----:B-1----:R0:W1:Y:S02]  /*148a0*/  MUFU.RCP R45, R43 ;  /* 0x0000002b002d7308 */ /* 0x0020640000001000 */
        /* <DEDUP_REMOVED lines=17> */
.L_x_2743:
[----:B-1----:R-:W2:Y:S04]  /*149c0*/  LDL.LU R45, [R1+0x410] ;  /* 0x00041000012d7983 */ /* 0x002ea80000300800 */
[----:B------:R-:W3:Y:S01]  /*149d0*/  LDL R44, [R1+0x4a0] ;  /* 0x0004a000012c7983 */ /* 0x000ee20000100800 */
[----:B------:R-:W-:-:S03]  /*149e0*/  FADD.FTZ R13, R42, R13 ;  /* 0x0000000d2a0d7221 */ /* 0x000fc60000010000 */
[----:B0-----:R-:W4:Y:S01]  /*149f0*/  LDL.LU R43, [R1+0x728] ;  /* 0x00072800012b7983 */ /* 0x001f220000300800 */
[----:B--2---:R-:W-:-:S03]  /*14a00*/  FFMA.FTZ R45, R39, R42, R45 ;  /* 0x0000002a272d7223 */ /* 0x004fc6000001002d */
[----:B------:R-:W2:Y:S01]  /*14a10*/  LDL.LU R42, [R1+0x72c] ;  /* 0x00072c00012a7983 */ /* 0x000ea20000300800 */
[----:B---3--:R-:W-:-:S04]  /*14a20*/  FMUL.FTZ R44, R2, R44 ;  /* 0x0000002c022c7220 */ /* 0x008fc80000410000 */
[----:B------:R-:W-:-:S05]  /*14a30*/  FFMA.FTZ R45, R40, R44, R45 ;  /* 0x0000002c282d7223 */ /* 0x000fca000001002d */
[----:B------:R0:W-:Y:S04]  /*14a40*/  STL [R1+0x418], R45 ;  /* 0x0004182d01007387 */ /* 0x0001e80000100800 */
[----:B0-----:R-:W3:Y:S01]  /*14a50*/  LDL R45, [R1+0x4bc] ;  /* 0x0004bc00012d7983 */ /* 0x001ee20000100800 */
[----:B------:R-:W-:-:S05]  /*14a60*/  FADD.FTZ R13, R13, R44 ;  /* 0x0000002c0d0d7221 */ /* 0x000fca0000010000 */
[----:B------:R0:W-:Y:S01]  /*14a70*/  STL [R1+0x414], R13 ;  /* 0x0004140d01007387 */ /* 0x0001e20000100800 */
[----:B----4-:R-:W-:-:S04]  /*14a80*/  FADD.FTZ R43, R43, -UR16 ;  /* 0x800000102b2b7e21 */ /* 0x010fc80008010000 */
[----:B------:R-:W-:Y:S01]  /*14a90*/  FMUL.FTZ R43, R43, UR12 ;  /* 0x0000000c2b2b7c20 */ /* 0x000fe20008410000 */
[----:B--2---:R-:W-:-:S04]  /*14aa0*/  FADD.FTZ R42, R42, -UR16 ;  /* 0x800000102a2a7e21 */ /* 0x004fc80008010000 */
[----:B------:R-:W-:Y:S01]  /*14ab0*/  FMUL.FTZ R42, R42, UR12 ;  /* 0x0000000c2a2a7c20 */ /* 0x000fe20008410000 */
[----:B---3--:R-:W-:Y:S01]  /*14ac0*/  FMUL.FTZ R45, R3, R45 ;  /* 0x0000002d032d7220 */ /* 0x008fe20000410000 */
[----:B0-----:R-:W-:Y:S06]  /*14ad0*/  @!P1 BRA `(.L_x_2744) ;  /* 0x0000000000709947 */ /* 0x001fec0003800000 */
[----:B------:R0:W-:Y:S04]  /*14ae0*/  STL [R1+0x820], R6 ;  /* 0x0008200601007387 */ /* 0x0001e80000100800 */
[----:B0-----:R-:W2:Y:S01]  /*14af0*/  LDL.LU R6, [R1+0x49c] ;  /* 0x00049c0001067983 */ /* 0x001ea20000300800 */
[----:B------:R-:W-:-:S03]  /*14b00*/  FFMA.FTZ R13, R42, R2, R4 ;  /* 0x000000022a0d7223 */ /* 0x000fc60000010004 */
        /* <DEDUP_REMOVED lines=8> */
[----:B------:R0:W-:Y:S01]  /*14b90*/  STL [R1+0x410], R6 ;  /* 0x0004100601007387 */ /* 0x0001e20000100800 */
[----:B------:R-:W-:-:S03]  /*14ba0*/  FFMA.FTZ R44, R13, R44, 1 ;  /* 0x3f8000000d2c7423 */ /* 0x000fc6000001002c */
[----:B------:R-:W2:Y:S04]  /*14bb0*/  LDL.LU R13, [R1+0x410] ;  /* 0x00041000010d7983 */ /* 0x000ea80000300800 */
[----:B0-----:R0:W5:Y:S01]  /*14bc0*/  LDL.LU R6, [R1+0x820] ;  /* 0x0008200001067983 */ /* 0x0011620000300800 */
[----:B--2---:R-:W-:Y:S01]  /*14bd0*/  FMUL.FTZ R44, R13, R44 ;  /* 0x0000002c0d2c7220 */ /* 0x004fe20000410000 */
[----:B------:R-:W-:-:S04]  /*14be0*/  FFMA.FTZ R13, R43, R3, R5 ;  /* 0x000000032b0d7223 */ /* 0x000fc80000010005 */
[----:B------:R1:W-:Y:S02]  /*14bf0*/  STL [R1+0x49c], R44 ;  /* 0x00049c2c01007387 */ /* 0x0003e40000100800 */
[----:B-1----:R-:W-:-:S06]  /*14c00*/  FMUL.FTZ R44, R13, -1.4426950216293334961 ;  /* 0xbfb8aa3b0d2c7820 */ /* 0x002fcc0000410000 */
[----:B------:R-:W1:Y:S02]  /*14c10*/  MUFU.EX2 R44, R44 ;  /* 0x0000002c002c7308 */ /* 0x000e640000000800 */
[----:B-1----:R-:W-:-:S06]  /*14c20*/  FADD.FTZ R44, R44, 1 ;  /* 0x3f8000002c2c7421 */ /* 0x002fcc0000010000 */
[----:B------:R-:W3:Y:S02]  /*14c30*/  MUFU.RCP R44, R44 ;  /* 0x0000002c002c7308 */ /* 0x000ee40000001000 */
[----:B---3--:R-:W-:Y:S01]  /*14c40*/  FMUL.FTZ R0, R0, R44 ;  /* 0x0000002c00007220 */ /* 0x008fe20000410000 */
[----:B------:R-:W-:-:S04]  /*14c50*/  FADD.FTZ R44, -R44, 1 ;  /* 0x3f8000002c2c7421 */ /* 0x000fc80000010100 */
[----:B------:R-:W-:-:S04]  /*14c60*/  FFMA.FTZ R44, R13, R44, 1 ;  /* 0x3f8000000d2c7423 */ /* 0x000fc8000001002c */
[----:B------:R-:W-:Y:S02]  /*14c70*/  FMUL.FTZ R13, R0, R44 ;  /* 0x0000002c000d7220 */ /* 0x000fe40000410000 */
[----:B------:R0:W5:Y:S04]  /*14c80*/  LDL.LU R0, [R1+0x81c] ;  /* 0x00081c0001007983 */ /* 0x0001680000300800 */
[----:B------:R0:W-:Y:S02]  /*14c90*/  STL [R1+0x4ac], R13 ;  /* 0x0004ac0d01007387 */ /* 0x0001e40000100800 */
.L_x_2744:
[----:B------:R-:W2:Y:S04]  /*14ca0*/  LDL.LU R44, [R1+0x418] ;  /* 0x00041800012c7983 */ /* 0x000ea80000300800 */
[----:B0-----:R-:W3:Y:S04]  /*14cb0*/  LDL R13, [R1+0x49c] ;  /* 0x00049c00010d7983 */ /* 0x001ee80000100800 */
[----:B------:R0:W-:Y:S04]  /*14cc0*/  STL [R1+0x824], R5 ;  /* 0x0008240501007387 */ /* 0x0001e80000100800 */
[----:B0-----:R-:W4:Y:S04]  /*14cd0*/  LDL.LU R5, [R1+0x414] ;  /* 0x0004140001057983 */ /* 0x001f280000300800 */
[----:B------:R0:W-:Y:S04]  /*14ce0*/  STL [R1+0x820], R4 ;  /* 0x0008200401007387 */ /* 0x0001e80000100800 */
[----:B-----5:R1:W-:Y:S04]  /*14cf0*/  STL [R1+0x81c], R0 ;  /* 0x00081c0001007387 */ /* 0x0203e80000100800 */
[----:B0-----:R-:W4:Y:S04]  /*14d00*/  LDL.LU R4, [R1+0x744] ;  /* 0x0007440001047983 */ /* 0x001f280000300800 */
[----:B-1----:R-:W4:Y:S01]  /*14d10*/  LDL.LU R0, [R1+0x740] ;  /* 0x0007400001007983 */ /* 0x002f220000300800 */
[----:B--2---:R-:W-:Y:S01]  /*14d20*/  FFMA.FTZ R44, R41, R45, R44 ;  /* 0x0000002d292c7223 */ /* 0x004fe2000001002c */
[----:B---3--:R-:W-:-:S04]  /*14d30*/  FMUL.FTZ R13, R2, R13 ;  /* 0x0000000d020d7220 */ /* 0x008fc80000410000 */
[----:B------:R-:W-:Y:S01]  /*14d40*/  FFMA.FTZ R44, R42, R13, R44 ;  /* 0x0000000d2a2c7223 */ /* 0x000fe2000001002c */
[----:B----4-:R-:W-:-:S04]  /*14d50*/  FADD.FTZ R45, R45, R5 ;  /* 0x000000052d2d7221 */ /* 0x010fc80000010000 */
[----:B------:R0:W-:Y:S01]  /*14d60*/  STL [R1+0x424], R44 ;  /* 0x0004242c01007387 */ /* 0x0001e20000100800 */
[----:B------:R-:W-:-:S03]  /*14d70*/  FADD.FTZ R45, R45, R13 ;  /* 0x0000000d2d2d7221 */ /* 0x000fc60000010000 */
[----:B------:R1:W5:Y:S04]  /*14d80*/  LDL.LU R5, [R1+0x824] ;  /* 0x0008240001057983 */ /* 0x0003680000300800 */
[----:B------:R-:W2:Y:S01]  /*14d90*/  LDL R13, [R1+0x4ac] ;  /* 0x0004ac00010d7983 */ /* 0x000ea20000100800 */
[----:B------:R-:W-:-:S03]  /*14da0*/  FADD.FTZ R4, R4, -UR16 ;  /* 0x8000001004047e21 */ /* 0x000fc60008010000 */
[----:B------:R2:W-:Y:S01]  /*14db0*/  STL [R1+0x41c], R45 ;  /* 0x00041c2d01007387 */ /* 0x0005e20000100800 */
[----:B------:R-:W-:Y:S01]  /*14dc0*/  FADD.FTZ R0, R0, -UR16 ;  /* 0x8000001000007e21 */ /* 0x000fe20008010000 */
[----:B0-----:R-:W-:Y:S02]  /*14dd0*/  FMUL.FTZ R44, R4, UR12 ;  /* 0x0000000c042c7c20 */ /* 0x001fe40008410000 */
[----:B------:R1:W5:Y:S01]  /*14de0*/  LDL.LU R4, [R1+0x820] ;  /* 0x0008200001047983 */ /* 0x0003620000300800 */
[----:B--2---:R-:W-:Y:S01]  /*14df0*/  FMUL.FTZ R45, R3, R13 ;  /* 0x0000000d032d7220 */ /* 0x004fe20000410000 */
[----:B------:R-:W-:Y:S02]  /*14e00*/  FMUL.FTZ R13, R0, UR12 ;  /* 0x0000000c000d7c20 */ /* 0x000fe40008410000 */
[----:B------:R1:W5:Y:S04]  /*14e10*/  LDL.LU R0, [R1+0x81c] ;  /* 0x00081c0001007983 */ /* 0x0003680000300800 */
[----:B------:R1:W-:Y:S01]  /*14e20*/  STL [R1+0x414], R45 ;  /* 0x0004142d01007387 */ /* 0x0003e20000100800 */
[----:B------:R-:W-:Y:S05]  /*14e30*/  @!P1 BRA `(.L_x_2745) ;  /* 0x0000000000709947 */ /* 0x000fea0003800000 */
[----:B------:R0:W-:Y:S04]  /*14e40*/  STL [R1+0x820], R6 ;  /* 0x0008200601007387 */ /* 0x0001e80000100800 */
[----:B------:R-:W-:Y:S04]  /*14e50*/  STL [R1+0x824], R7 ;  /* 0x0008240701007387 */ /* 0x000fe80000100800 */
[----:B0-----:R-:W2:Y:S04]  /*14e60*/  LDL.LU R6, [R1+0x498] ;  /* 0x0004980001067983 */ /* 0x001ea80000300800 */
[----:B-----5:R0:W-:Y:S04]  /*14e70*/  STL [R1+0x81c], R0 ;  /* 0x00081c0001007387 */ /* 0x0201e80000100800 */
[----:B0-----:R-:W3:Y:S01]  /*14e80*/  LDL.LU R0, [R1+0x494] ;  /* 0x0004940001007983 */ /* 0x001ee20000300800 */
[----:B------:R-:W-:-:S04]  /*14e90*/  FFMA.FTZ R7, R44, R2, R4 ;  /* 0x000000022c077223 */ /* 0x000fc80000010004 */
[----:B-1----:R-:W-:-:S06]  /*14ea0*/  FMUL.FTZ R45, R7, -1.4426950216293334961 ;  /* 0xbfb8aa3b072d7820 */ /* 0x002fcc0000410000 */
[----:B------:R-:W0:Y:S02]  /*14eb0*/  MUFU.EX2 R45, R45 ;  /* 0x0000002d002d7308 */ /* 0x000e240000000800 */
[----:B0-----:R-:W-:-:S06]  /*14ec0*/  FADD.FTZ R45, R45, 1 ;  /* 0x3f8000002d2d7421 */ /* 0x001fcc0000010000 */
[----:B------:R-:W2:Y:S02]  /*14ed0*/  MUFU.RCP R45, R45 ;  /* 0x0000002d002d7308 */ /* 0x000ea40000001000 */
[----:B--2---:R-:W-:Y:S01]  /*14ee0*/  FMUL.FTZ R6, R6, R45 ;  /* 0x0000002d06067220 */ /* 0x004fe20000410000 */
[----:B------:R-:W-:-:S04]  /*14ef0*/  FADD.FTZ R45, -R45, 1 ;  /* 0x3f8000002d2d7421 */ /* 0x000fc80000010100 */
[----:B------:R-:W-:Y:S02]  /*14f00*/  FFMA.FTZ R45, R7, R45, 1 ;  /* 0x3f800000072d7423 */ /* 0x000fe4000001002d */
[----:B------:R0:W5:Y:S02]  /*14f10*/  LDL.LU R7, [R1+0x824] ;  /* 0x0008240001077983 */ /* 0x0001640000300800 */
[----:B------:R-:W-:Y:S01]  /*14f20*/  FMUL.FTZ R45, R6, R45 ;  /* 0x0000002d062d7220 */ /* 0x000fe20000410000 */
        /* <DEDUP_REMOVED lines=8> */
[----:B------:R-:W-:Y:S02]  /*14fb0*/  FFMA.FTZ R45, R6, R45, 1 ;  /* 0x3f800000062d7423 */ /* 0x000fe4000001002d */
[----:B------:R0:W5:Y:S02]  /*14fc0*/  LDL.LU R6, [R1+0x820] ;  /* 0x0008200001067983 */ /* 0x0001640000300800 */
[----:B------:R-:W-:Y:S02]  /*14fd0*/  FMUL.FTZ R45, R0, R45 ;  /* 0x0000002d002d7220 */ /* 0x000fe40000410000 */
[----:B------:R0:W5:Y:S04]  /*14fe0*/  LDL.LU R0, [R1+0x81c] ;  /* 0x00081c0001007983 */ /* 0x0001680000300800 */
[----:B------:R0:W-:Y:S02]  /*14ff0*/  STL [R1+0x494], R45 ;  /* 0x0004942d01007387 */ /* 0x0001e40000100800 */
.L_x_2745:
[----:B------:R2:W-:Y:S04]  /*15000*/  STL [R1+0x858], R34 ;  /* 0x0008582201007387 */ /* 0x0005e80000100800 */
[----:B------:R3:W-:Y:S04]  /*15010*/  STL [R1+0x84c], R37 ;  /* 0x00084c2501007387 */ /* 0x0007e80000100800 */
[----:B01----:R-:W4:Y:S04]  /*15020*/  LDL.LU R45, [R1+0x424] ;  /* 0x00042400012d7983 */ /* 0x003f280000300800 */
[----:B--2---:R-:W2:Y:S04]  /*15030*/  LDL.LU R34, [R1+0x41c] ;  /* 0x00041c0001227983 */ /* 0x004ea80000300800 */
[----:B---3--:R-:W4:Y:S04]  /*15040*/  LDL.LU R37, [R1+0x414] ;  /* 0x0004140001257983 */ /* 0x008f280000300800 */
[----:B-----5:R0:W-:Y:S04]  /*15050*/  STL [R1+0x820], R4 ;  /* 0x0008200401007387 */ /* 0x0201e80000100800 */
[----:B------:R1:W-:Y:S04]  /*15060*/  STL [R1+0x85c], R33 ;  /* 0x00085c2101007387 */ /* 0x0003e80000100800 */
[----:B------:R3:W-:Y:S04]  /*15070*/  STL [R1+0x854], R35 ;  /* 0x0008542301007387 */ /* 0x0007e80000100800 */
[----:B0-----:R-:W4:Y:S04]  /*15080*/  LDL.LU R4, [R1+0x498] ;  /* 0x0004980001047983 */ /* 0x001f280000300800 */
[----:B-1----:R-:W4:Y:S04]  /*15090*/  LDL.LU R33, [R1+0x710] ;  /* 0x0007100001217983 */ /* 0x002f280000300800 */
[----:B---3--:R-:W3:Y:S04]  /*150a0*/  LDL.LU R35, [R1+0x4c8] ;  /* 0x0004c80001237983 */ /* 0x008ee80000300800 */
[----:B------:R0:W-:Y:S04]  /*150b0*/  STL [R1+0x81c], R0 ;  /* 0x00081c0001007387 */ /* 0x0001e80000100800 */
[----:B------:R1:W-:Y:S04]  /*150c0*/  STL [R1+0x868], R30 ;  /* 0x0008681e01007387 */ /* 0x0003e80000100800 */
[----:B------:R1:W-:Y:S04]  /*150d0*/  STL [R1+0x864], R31 ;  /* 0x0008641f01007387 */ /* 0x0003e80000100800 */
[----:B0-----:R-:W3:Y:S04]  /*150e0*/  LDL.LU R0, [R1+0x494] ;  /* 0x0004940001007983 */ /* 0x001ee80000300800 */
[----:B-1----:R-:W3:Y:S04]  /*150f0*/  LDL.LU R30, [R1+0x6f8] ;  /* 0x0006f800011e7983 */ /* 0x002ee80000300800 */
[----:B------:R-:W3:Y:S04]  /*15100*/  LDL.LU R31, [R1+0x4b0] ;  /* 0x0004b000011f7983 */ /* 0x000ee80000300800 */
        /* <DEDUP_REMOVED lines=8> */
[----:B0-----:R-:W3:Y:S04]  /*15190*/  LDL.LU R28, [R1+0x6ec] ;  /* 0x0006ec00011c7983 */ /* 0x001ee80000300800 */
[----:B-1----:R-:W3:Y:S04]  /*151a0*/  LDL.LU R29, [R1+0x6e8] ;  /* 0x0006e800011d7983 */ /* 0x002ee80000300800 */
[----:B------:R0:W-:Y:S04]  /*151b0*/  STL [R1+0x850], R36 ;  /* 0x0008502401007387 */ /* 0x0001e80000100800 */
[----:B------:R1:W-:Y:S04]  /*151c0*/  STL [R1+0x844], R39 ;  /* 0x0008442701007387 */ /* 0x0003e80000100800 */
[----:B0-----:R-:W3:Y:S04]  /*151d0*/  LDL.LU R36, [R1+0x6d8] ;  /* 0x0006d80001247983 */ /* 0x001ee80000300800 */
[----:B-1----:R-:W3:Y:S04]  /*151e0*/  LDL.LU R39, [R1+0x6dc] ;  /* 0x0006dc0001277983 */ /* 0x002ee80000300800 */
[----:B------:R2:W-:Y:S04]  /*151f0*/  STL [R1+0x848], R38 ;  /* 0x0008482601007387 */ /* 0x0005e80000100800 */
[----:B------:R0:W-:Y:S04]  /*15200*/  STL [R1+0x824], R5 ;  /* 0x0008240501007387 */ /* 0x0001e80000100800 */
[----:B------:R-:W-:Y:S04]  /*15210*/  STL [R1+0x828], R6 ;  /* 0x0008280601007387 */ /* 0x000fe80000100800 */
[----:B------:R1:W-:Y:S04]  /*15220*/  STL [R1+0x830], R8 ;  /* 0x0008300801007387 */ /* 0x0003e80000100800 */
[----:B------:R3:W-:Y:S01]  /*15230*/  STL [R1+0x82c], R7 ;  /* 0x00082c0701007387 */ /* 0x0007e20000100800 */
[----:B--2---:R-:W-:Y:S01]  /*15240*/  MOV R38, R34 ;  /* 0x0000002200267202 */ /* 0x004fe20000000f00 */
[----:B----4-:R-:W-:-:S04]  /*15250*/  FFMA.FTZ R34, R43, R37, R45 ;  /* 0x000000252b227223 */ /* 0x010fc8000001002d */
[----:B0-----:R-:W-:Y:S02]  /*15260*/  FADD.FTZ R5, R37, R38 ;  /* 0x0000002625057221 */ /* 0x001fe40000010000 */
[----:B------:R-:W2:Y:S04]  /*15270*/  LDL.LU R38, [R1+0x420] ;  /* 0x0004200001267983 */ /* 0x000ea80000300800 */
[----:B------:R-:W2:Y:S01]  /*15280*/  LDL.LU R37, [R1+0x6c0] ;  /* 0x0006c00001257983 */ /* 0x000ea20000300800 */
[----:B------:R-:W-:-:S04]  /*15290*/  FMUL.FTZ R45, R2, R4 ;  /* 0x00000004022d7220 */ /* 0x000fc80000410000 */
[----:B-1----:R-:W-:Y:S01]  /*152a0*/  FFMA.FTZ R8, R44, R45, R34 ;  /* 0x0000002d2c087223 */ /* 0x002fe20000010022 */
[----:B------:R-:W-:Y:S01]  /*152b0*/  FADD.FTZ R45, R5, R45 ;  /* 0x0000002d052d7221 */ /* 0x000fe20000010000 */
[----:B------:R-:W4:Y:S01]  /*152c0*/  LDL.LU R34, [R1+0x6c4] ;  /* 0x0006c40001227983 */ /* 0x000f220000300800 */
[----:B---3--:R-:W-:-:S03]  /*152d0*/  FFMA.FTZ R6, R11, R33, R35 ;  /* 0x000000210b067223 */ /* 0x008fc60000010023 */
[----:B------:R-:W4:Y:S01]  /*152e0*/  LDL.LU R35, [R1+0x428] ;  /* 0x0004280001237983 */ /* 0x000f220000300800 */
[----:B------:R-:W-:Y:S01]  /*152f0*/  FMUL.FTZ R11, R3, R0 ;  /* 0x00000000030b7220 */ /* 0x000fe20000410000 */
[----:B------:R-:W-:-:S03]  /*15300*/  FFMA.FTZ R7, R10, R30, R31 ;  /* 0x0000001e0a077223 */ /* 0x000fc6000001001f */
[----:B------:R-:W-:Y:S01]  /*15310*/  FFMA.FTZ R10, R13, R11, R8 ;  /* 0x0000000b0d0a7223 */ /* 0x000fe20000010008 */
[----:B------:R-:W-:Y:S01]  /*15320*/  FADD.FTZ R11, R11, R45 ;  /* 0x0000002d0b0b7221 */ /* 0x000fe20000010000 */
[----:B------:R-:W3:Y:S04]  /*15330*/  LDL.LU R31, [R1+0x6b4] ;  /* 0x0006b400011f7983 */ /* 0x000ee80000300800 */
[----:B------:R0:W-:Y:S04]  /*15340*/  STL [R1+0x83c], R41 ;  /* 0x00083c2901007387 */ /* 0x0001e80000100800 */
[----:B------:R-:W-:Y:S04]  /*15350*/  STL [R1+0x838], R42 ;  /* 0x0008382a01007387 */ /* 0x000fe80000100800 */
[----:B------:R1:W-:Y:S01]  /*15360*/  STL [R1+0x834], R9 ;  /* 0x0008340901007387 */ /* 0x0003e20000100800 */
[----:B------:R-:W-:-:S03]  /*15370*/  FADD.FTZ R45, R27, R30 ;  /* 0x0000001e1b2d7221 */ /* 0x000fc60000010000 */
[----:B------:R-:W4:Y:S01]  /*15380*/  LDL.LU R27, [R1+0x6b0] ;  /* 0x0006b000011b7983 */ /* 0x000f220000300800 */
[----:B------:R-:W-:-:S03]  /*15390*/  FADD.FTZ R5, R32, R33 ;  /* 0x0000002120057221 */ /* 0x000fc60000010000 */
[----:B------:R-:W3:Y:S01]  /*153a0*/  LDL.LU R33, [R1+0x42c] ;  /* 0x00042c0001217983 */ /* 0x000ee20000300800 */
[----:B------:R-:W-:Y:S01]  /*153b0*/  FFMA.FTZ R12, R12, R26, R6 ;  /* 0x0000001a0c0c7223 */ /* 0x000fe20000010006 */
[----:B------:R-:W-:Y:S02]  /*153c0*/  FADD.FTZ R6, R5, R26 ;  /* 0x0000001a05067221 */ /* 0x000fe40000010000 */
[----:B------:R-:W3:Y:S04]  /*153d0*/  LDL.LU R32, [R1+0x430] ;  /* 0x0004300001207983 */ /* 0x000ee80000300800 */
[----:B------:R-:W3:Y:S04]  /*153e0*/  LDL.LU R30, [R1+0x434] ;  /* 0x00043400011e7983 */ /* 0x000ee80000300800 */
[----:B0-----:R-:W3:Y:S01]  /*153f0*/  LDL.LU R41, [R1+0x694] ;  /* 0x0006940001297983 */ /* 0x001ee20000300800 */
[----:B------:R-:W-:-:S03]  /*15400*/  FFMA.FTZ R12, R15, R28, R12 ;  /* 0x0000001c0f0c7223 */ /* 0x000fc6000001000c */
[----:B-1----:R-:W3:Y:S01]  /*15410*/  LDL.LU R9, [R1+0x448] ;  /* 0x0004480001097983 */ /* 0x002ee20000300800 */
[----:B------:R-:W-:Y:S01]  /*15420*/  FFMA.FTZ R14, R14, R29, R7 ;  /* 0x0000001d0e0e7223 */ /* 0x000fe20000010007 */
[----:B------:R-:W-:Y:S01]  /*15430*/  FADD.FTZ R45, R45, R29 ;  /* 0x0000001d2d2d7221 */ /* 0x000fe20000010000 */
[----:B------:R-:W-:Y:S01]  /*15440*/  FADD.FTZ R15, R6, R28 ;  /* 0x0000001c060f7221 */ /* 0x000fe20000010000 */
[----:B------:R-:W3:Y:S04]  /*15450*/  LDL.LU R29, [R1+0x6a0] ;  /* 0x0006a000011d7983 */ /* 0x000ee80000300800 */
[----:B------:R-:W3:Y:S04]  /*15460*/  LDL.LU R28, [R1+0x438] ;  /* 0x00043800011c7983 */ /* 0x000ee80000300800 */
[----:B------:R-:W3:Y:S01]  /*15470*/  LDL.LU R6, [R1+0x690] ;  /* 0x0006900001067983 */ /* 0x000ee20000300800 */
[----:B------:R-:W-:-:S03]  /*15480*/  FFMA.FTZ R14, R16, R36, R14 ;  /* 0x00000024100e7223 */ /* 0x000fc6000001000e */
[----:B------:R-:W3:Y:S01]  /*15490*/  LDL.LU R7, [R1+0x440] ;  /* 0x0004400001077983 */ /* 0x000ee20000300800 */
[----:B------:R-:W-:-:S03]  /*154a0*/  FFMA.FTZ R12, R17, R39, R12 ;  /* 0x00000027110c7223 */ /* 0x000fc6000001000c */
[----:B------:R-:W3:Y:S04]  /*154b0*/  LDL.LU R16, [R1+0x43c] ;  /* 0x00043c0001107983 */ /* 0x000ee80000300800 */
[----:B------:R-:W3:Y:S04]  /*154c0*/  LDL.LU R17, [R1+0x6a4] ;  /* 0x0006a40001117983 */ /* 0x000ee80000300800 */
[----:B------:R-:W3:Y:S01]  /*154d0*/  LDL.LU R42, [R1+0x67c] ;  /* 0x00067c00012a7983 */ /* 0x000ee20000300800 */
[----:B------:R-:W-:-:S03]  /*154e0*/  FADD.FTZ R45, R45, R36 ;  /* 0x000000242d2d7221 */ /* 0x000fc60000010000 */
[----:B------:R-:W3:Y:S01]  /*154f0*/  LDL.LU R8, [R1+0x678] ;  /* 0x0006780001087983 */ /* 0x000ee20000300800 */
[----:B--2---:R-:W-:-:S03]  /*15500*/  FFMA.FTZ R14, R38, R37, R14 ;  /* 0x00000025260e7223 */ /* 0x004fc6000001000e */
[----:B------:R-:W2:Y:S01]  /*15510*/  LDL.LU R38, [R1+0x444] ;  /* 0x0004440001267983 */ /* 0x000ea20000300800 */
[----:B------:R-:W-:-:S03]  /*15520*/  FADD.FTZ R45, R45, R37 ;  /* 0x000000252d2d7221 */ /* 0x000fc60000010000 */
[----:B------:R-:W2:Y:S01]  /*15530*/  LDL.LU R37, [R1+0x450] ;  /* 0x0004500001257983 */ /* 0x000ea20000300800 */
[----:B----4-:R-:W-:Y:S01]  /*15540*/  FADD.FTZ R45, R45, R27 ;  /* 0x0000001b2d2d7221 */ /* 0x010fe20000010000 */
[----:B---3--:R-:W-:Y:S02]  /*15550*/  FFMA.FTZ R14, R33, R27, R14 ;  /* 0x0000001b210e7223 */ /* 0x008fe4000001000e */
[----:B------:R-:W3:Y:S01]  /*15560*/  LDL.LU R27, [R1+0x66c] ;  /* 0x00066c00011b7983 */ /* 0x000ee20000300800 */
[----:B------:R-:W0:Y:S03]  /*15570*/  S2R R36, SR_LANEID ;  /* 0x0000000000247919 */ /* 0x000e260000000000 */
[----:B------:R-:W1:Y:S04]  /*15580*/  SHFL.DOWN PT, R26, R10, 0x1, 0x1f ;  /* 0x08201f000a1a7f89 */ /* 0x000e6800000e0000 */
[----:B------:R-:W4:Y:S01]  /*15590*/  SHFL.DOWN PT, R5, R11, 0x1, 0x1f ;  /* 0x08201f000b057f89 */ /* 0x000f2200000e0000 */
[----:B------:R-:W-:Y:S01]  /*155a0*/  FADD.FTZ R15, R15, R39 ;  /* 0x000000270f0f7221 */ /* 0x000fe20000010000 */
[----:B------:R-:W-:-:S02]  /*155b0*/  FFMA.FTZ R12, R35, R34, R12 ;  /* 0x00000022230c7223 */ /* 0x000fc4000001000c */
[----:B------:R-:W3:Y:S01]  /*155c0*/  LDL.LU R33, [R1+0x458] ;  /* 0x0004580001217983 */ /* 0x000ee20000300800 */
[----:B------:R-:W-:Y:S01]  /*155d0*/  FADD.FTZ R15, R15, R34 ;  /* 0x000000220f0f7221 */ /* 0x000fe20000010000 */
[----:B------:R-:W-:Y:S01]  /*155e0*/  FFMA.FTZ R12, R32, R31, R12 ;  /* 0x0000001f200c7223 */ /* 0x000fe2000001000c */
[----:B------:R-:W-:Y:S02]  /*155f0*/  FFMA.FTZ R14, R30, R29, R14 ;  /* 0x0000001d1e0e7223 */ /* 0x000fe4000001000e */
[----:B------:R-:W-:Y:S01]  /*15600*/  FADD.FTZ R15, R15, R31 ;  /* 0x0000001f0f0f7221 */ /* 0x000fe20000010000 */
[----:B------:R-:W3:Y:S04]  /*15610*/  LDL.LU R32, [R1+0x65c] ;  /* 0x00065c0001207983 */ /* 0x000ee80000300800 */
[----:B------:R-:W3:Y:S04]  /*15620*/  LDL.LU R31, [R1+0x644] ;  /* 0x00064400011f7983 */ /* 0x000ee80000300800 */
[----:B------:R1:W-:Y:S04]  /*15630*/  STL [R1+0x840], R40 ;  /* 0x0008402801007387 */ /* 0x0003e80000100800 */
[----:B------:R-:W3:Y:S01]  /*15640*/  LDL.LU R39, [R1+0x668] ;  /* 0x0006680001277983 */ /* 0x000ee20000300800 */
[----:B0-----:R-:W-:Y:S01]  /*15650*/  ISETP.GT.AND P1, PT, R36, 0x1e, PT ;  /* 0x0000001e2400780c */ /* 0x001fe20003f24270 */
[----:B------:R-:W-:-:S02]  /*15660*/  FFMA.FTZ R14, R16, R6, R14 ;  /* 0x00000006100e7223 */ /* 0x000fc4000001000e */
[----:B------:R-:W3:Y:S01]  /*15670*/  LDL.LU R35, [R1+0x454] ;  /* 0x0004540001237983 */ /* 0x000ee20000300800 */
[----:B------:R-:W-:Y:S01]  /*15680*/  FFMA.FTZ R12, R28, R17, R12 ;  /* 0x000000111c0c7223 */ /* 0x000fe2000001000c */
[----:B------:R-:W-:Y:S02]  /*15690*/  FADD.FTZ R15, R15, R17 ;  /* 0x000000110f0f7221 */ /* 0x000fe40000010000 */
[----:B------:R-:W3:Y:S04]  /*156a0*/  LDL.LU R28, [R1+0x460] ;  /* 0x00046000011c7983 */ /* 0x000ee80000300800 */
[----:B-1----:R-:W3:Y:S02]  /*156b0*/  LDL.LU R40, [R1+0x44c] ;  /* 0x00044c0001287983 */ /* 0x002ee40000300800 */
[----:B------:R-:W-:Y:S01]  /*156c0*/  @!P1 FADD.FTZ R10, R10, R26 ;  /* 0x0000001a0a0a9221 */ /* 0x000fe20000010000 */
[----:B----4-:R-:W-:Y:S01]  /*156d0*/  @!P1 FADD.FTZ R11, R11, R5 ;  /* 0x000000050b0b9221 */ /* 0x010fe20000010000 */
[----:B------:R-:W-:Y:S01]  /*156e0*/  FFMA.FTZ R12, R7, R41, R12 ;  /* 0x00000029070c7223 */ /* 0x000fe2000001000c */
[----:B------:R-:W4:Y:S04]  /*156f0*/  LDL.LU R34, [R1+0x658] ;  /* 0x0006580001227983 */ /* 0x000f280000300800 */
[----:B------:R-:W0:Y:S04]  /*15700*/  SHFL.DOWN PT, R16, R10, 0x2, 0x1f ;  /* 0x08401f000a107f89 */ /* 0x000e2800000e0000 */
[----:B------:R-:W1:Y:S01]  /*15710*/  SHFL.DOWN PT, R17, R11, 0x2, 0x1f ;  /* 0x08401f000b117f89 */ /* 0x000e6200000e0000 */
[----:B------:R-:W-:Y:S01]  /*15720*/  ISETP.GT.AND P1, PT, R36, 0x1d, PT ;  /* 0x0000001d2400780c */ /* 0x000fe20003f24270 */
[----:B------:R-:W-:-:S02]  /*15730*/  FFMA.FTZ R12, R9, R42, R12 ;  /* 0x0000002a090c7223 */ /* 0x000fc4000001000c */
[----:B------:R-:W4:Y:S04]  /*15740*/  LDL.LU R9, [R1+0x468] ;  /* 0x0004680001097983 */ /* 0x000f280000300800 */
[----:B------:R-:W4:Y:S01]  /*15750*/  LDL.LU R7, [R1+0x634] ;  /* 0x0006340001077983 */ /* 0x000f220000300800 */
[----:B------:R-:W-:-:S03]  /*15760*/  FADD.FTZ R45, R45, R29 ;  /* 0x0000001d2d2d7221 */ /* 0x000fc60000010000 */
[----:B------:R-:W4:Y:S04]  /*15770*/  LDL.LU R30, [R1+0x45c] ;  /* 0x00045c00011e7983 */ /* 0x000f280000300800 */
[----:B------:R-:W4:Y:S01]  /*15780*/  LDL.LU R29, [R1+0x640] ;  /* 0x00064000011d7983 */ /* 0x000f220000300800 */
[----:B0-----:R-:W-:Y:S01]  /*15790*/  @!P1 FADD.FTZ R10, R10, R16 ;  /* 0x000000100a0a9221 */ /* 0x001fe20000010000 */
[----:B------:R-:W-:Y:S02]  /*157a0*/  FADD.FTZ R15, R15, R41 ;  /* 0x000000290f0f7221 */ /* 0x000fe40000010000 */
[----:B------:R-:W4:Y:S01]  /*157b0*/  LDL.LU R16, [R1+0x624] ;  /* 0x0006240001107983 */ /* 0x000f220000300800 */
[----:B-1----:R-:W-:-:S03]  /*157c0*/  @!P1 FADD.FTZ R11, R11, R17 ;  /* 0x000000110b0b9221 */ /* 0x002fc60000010000 */
[----:B------:R-:W4:Y:S01]  /*157d0*/  LDL.LU R17, [R1+0x470] ;  /* 0x0004700001117983 */ /* 0x000f220000300800 */
[----:B------:R-:W-:-:S03]  /*157e0*/  FADD.FTZ R45, R45, R6 ;  /* 0x000000062d2d7221 */ /* 0x000fc60000010000 */
[----:B------:R-:W4:Y:S01]  /*157f0*/  LDL.LU R41, [R1+0x630] ;  /* 0x0006300001297983 */ /* 0x000f220000300800 */
[----:B------:R-:W-:Y:S01]  /*15800*/  FADD.FTZ R15, R15, R42 ;  /* 0x0000002a0f0f7221 */ /* 0x000fe20000010000 */
[----:B------:R-:W-:Y:S02]  /*15810*/  FADD.FTZ R45, R45, R8 ;  /* 0x000000082d2d7221 */ /* 0x000fe40000010000 */
[----:B------:R-:W4:Y:S04]  /*15820*/  LDL.LU R6, [R1+0x614] ;  /* 0x0006140001067983 */ /* 0x000f280000300800 */
[----:B------:R-:W4:Y:S04]  /*15830*/  LDL.LU R5, [R1+0x5c8] ;  /* 0x0005c80001057983 */ /* 0x000f280000300800 */
[----:B------:R-:W4:Y:S01]  /*15840*/  LDL.LU R26, [R1+0x878] ;  /* 0x00087800011a7983 */ /* 0x000f220000300800 */
[----:B--2---:R-:W-:Y:S01]  /*15850*/  FFMA.FTZ R14, R38, R8, R14 ;  /* 0x00000008260e7223 */ /* 0x004fe2000001000e */
[----:B---3--:R-:W-:-:S02]  /*15860*/  FFMA.FTZ R12, R37, R27, R12 ;  /* 0x0000001b250c7223 */ /* 0x008fc4000001000c */
[----:B------:R-:W2:Y:S01]  /*15870*/  LDL.LU R38, [R1+0x464] ;  /* 0x0004640001267983 */ /* 0x000ea20000300800 */
[----:B------:R-:W-:-:S03]  /*15880*/  FADD.FTZ R15, R15, R27 ;  /* 0x0000001b0f0f7221 */ /* 0x000fc60000010000 */
[----:B------:R-:W3:Y:S04]  /*15890*/  LDL.LU R8, [R1+0x46c] ;  /* 0x00046c0001087983 */ /* 0x000ee80000300800 */
[----:B------:R-:W3:Y:S01]  /*158a0*/  LDL.LU R27, [R1+0x620] ;  /* 0x00062000011b7983 */ /* 0x000ee20000300800 */
[----:B------:R-:W-:-:S03]  /*158b0*/  ISETP.GT.AND P1, PT, R36, 0x1b, PT ;  /* 0x0000001b2400780c */ /* 0x000fc60003f24270 */
[----:B------:R-:W3:Y:S04]  /*158c0*/  LDL.LU R37, [R1+0x5e0] ;  /* 0x0005e00001257983 */ /* 0x000ee80000300800 */
[----:B------:R-:W3:Y:S04]  /*158d0*/  LDL.LU R42, [R1+0x5cc] ;  /* 0x0005cc00012a7983 */ /* 0x000ee80000300800 */
[----:B------:R-:W3:Y:S01]  /*158e0*/  LDL.LU R36, [R1+0x850] ;  /* 0x0008500001247983 */ /* 0x000ee20000300800 */
[----:B------:R-:W-:Y:S01]  /*158f0*/  FFMA.FTZ R12, R33, R32, R12 ;  /* 0x00000020210c7223 */ /* 0x000fe2000001000c */
[----:B------:R-:W-:-:S02]  /*15900*/  FADD.FTZ R15, R15, R32 ;  /* 0x000000200f0f7221 */ /* 0x000fc40000010000 */
[----:B------:R-:W3:Y:S02]  /*15910*/  LDL.LU R33, [R1+0x490] ;  /* 0x0004900001217983 */ /* 0x000ee40000300800 */
[----:B------:R-:W-:Y:S02]  /*15920*/  FADD.FTZ R15, R15, R31 ;  /* 0x0000001f0f0f7221 */ /* 0x000fe40000010000 */
[----:B------:R-:W3:Y:S01]  /*15930*/  LDL.LU R32, [R1+0x5f8] ;  /* 0x0005f80001207983 */ /* 0x000ee20000300800 */
[----:B------:R-:W-:Y:S01]  /*15940*/  FFMA.FTZ R12, R28, R31, R12 ;  /* 0x0000001f1c0c7223 */ /* 0x000fe2000001000c */
[----:B------:R-:W-:Y:S02]  /*15950*/  FADD.FTZ R45, R45, R39 ;  /* 0x000000272d2d7221 */ /* 0x000fe40000010000 */
[----:B------:R-:W3:Y:S01]  /*15960*/  LDL.LU R28, [R1+0x474] ;  /* 0x00047400011c7983 */ /* 0x000ee20000300800 */
[----:B------:R-:W-:-:S03]  /*15970*/  FFMA.FTZ R14, R40, R39, R14 ;  /* 0x00000027280e7223 */ /* 0x000fc6000001000e */
[----:B------:R-:W3:Y:S01]  /*15980*/  LDL.LU R31, [R1+0x47c] ;  /* 0x00047c00011f7983 */ /* 0x000ee20000300800 */
[----:B----4-:R-:W-:Y:S01]  /*15990*/  FFMA.FTZ R14, R35, R34, R14 ;  /* 0x00000022230e7223 */ /* 0x010fe2000001000e */
[----:B------:R-:W-:Y:S02]  /*159a0*/  FADD.FTZ R45, R45, R34 ;  /* 0x000000222d2d7221 */ /* 0x000fe40000010000 */
[----:B------:R-:W4:Y:S04]  /*159b0*/  LDL.LU R39, [R1+0x5e4] ;  /* 0x0005e40001277983 */ /* 0x000f280000300800 */
[----:B------:R-:W4:Y:S04]  /*159c0*/  LDL.LU R34, [R1+0x5fc] ;  /* 0x0005fc0001227983 */ /* 0x000f280000300800 */
[----:B------:R-:W4:Y:S04]  /*159d0*/  LDL.LU R35, [R1+0x488] ;  /* 0x0004880001237983 */ /* 0x000f280000300800 */
[----:B------:R-:W4:Y:S01]  /*159e0*/  LDL.LU R40, [R1+0x480] ;  /* 0x0004800001287983 */ /* 0x000f220000300800 */
[----:B------:R-:W-:Y:S01]  /*159f0*/  FFMA.FTZ R12, R9, R7, R12 ;  /* 0x00000007090c7223 */ /* 0x000fe2000001000c */
[----:B------:R-:W-:-:S02]  /*15a00*/  FADD.FTZ R15, R15, R7 ;  /* 0x000000070f0f7221 */ /* 0x000fc40000010000 */
[----:B------:R-:W4:Y:S04]  /*15a10*/  LDL.LU R9, [R1+0x5a8] ;  /* 0x0005a80001097983 */ /* 0x000f280000300800 */
[----:B------:R-:W4:Y:S01]  /*15a20*/  LDL.LU R7, [R1+0x590] ;  /* 0x0005900001077983 */ /* 0x000f220000300800 */
[----:B------:R-:W-:-:S03]  /*15a30*/  FFMA.FTZ R14, R30, R29, R14 ;  /* 0x0000001d1e0e7223 */ /* 0x000fc6000001000e */
[----:B------:R-:W4:Y:S01]  /*15a40*/  LDL.LU R30, [R1+0x478] ;  /* 0x00047800011e7983 */ /* 0x000f220000300800 */
[----:B------:R-:W-:Y:S01]  /*15a50*/  FADD.FTZ R15, R15, R16 ;  /* 0x000000100f0f7221 */ /* 0x000fe20000010000 */
[----:B------:R-:W-:Y:S02]  /*15a60*/  FFMA.FTZ R12, R17, R16, R12 ;  /* 0x00000010110c7223 */ /* 0x000fe4000001000c */
[----:B------:R-:W0:Y:S01]  /*15a70*/  SHFL.DOWN PT, R16, R10, 0x4, 0x1f ;  /* 0x08801f000a107f89 */ /* 0x000e2200000e0000 */
[----:B------:R-:W-:-:S03]  /*15a80*/  FADD.FTZ R45, R45, R29 ;  /* 0x0000001d2d2d7221 */ /* 0x000fc60000010000 */
[----:B------:R-:W4:Y:S01]  /*15a90*/  LDL.LU R29, [R1+0x610] ;  /* 0x00061000011d7983 */ /* 0x000f220000300800 */
[----:B------:R-:W-:Y:S01]  /*15aa0*/  FADD.FTZ R45, R45, R41 ;  /* 0x000000292d2d7221 */ /* 0x000fe20000010000 */
[----:B0-----:R-:W-:Y:S02]  /*15ab0*/  @!P1 FADD.FTZ R10, R10, R16 ;  /* 0x000000100a0a9221 */ /* 0x001fe40000010000 */
[----:B------:R-:W4:Y:S01]  /*15ac0*/  LDL.LU R16, [R1+0x594] ;  /* 0x0005940001107983 */ /* 0x000f220000300800 */
[----:B--2---:R-:W-:-:S03]  /*15ad0*/  FFMA.FTZ R14, R38, R41, R14 ;  /* 0x00000029260e7223 */ /* 0x004fc6000001000e */
[----:B------:R-:W2:Y:S04]  /*15ae0*/  LDL.LU R38, [R1+0x48c] ;  /* 0x00048c0001267983 */ /* 0x000ea80000300800 */
[----:B------:R-:W2:Y:S01]  /*15af0*/  LDL.LU R41, [R1+0x484] ;  /* 0x0004840001297983 */ /* 0x000ea20000300800 */
[----:B---3--:R-:W-:-:S03]  /*15b00*/  FFMA.FTZ R14, R8, R27, R14 ;  /* 0x0000001b080e7223 */ /* 0x008fc6000001000e */
[----:B------:R-:W3:Y:S01]  /*15b10*/  LDL.LU R8, [R1+0x5ac] ;  /* 0x0005ac0001087983 */ /* 0x000ee20000300800 */
[----:B------:R-:W-:Y:S01]  /*15b20*/  FADD.FTZ R15, R15, R6 ;  /* 0x000000060f0f7221 */ /* 0x000fe20000010000 */
[----:B----4-:R-:W-:Y:S02]  /*15b30*/  FFMA.FTZ R12, R30, R6, R12 ;  /* 0x000000061e0c7223 */ /* 0x010fe4000001000c */
[----:B------:R-:W4:Y:S02]  /*15b40*/  LDL.LU R6, [R1+0x578] ;  /* 0x0005780001067983 */ /* 0x000f240000300800 */
[----:B------:R-:W-:Y:S01]  /*15b50*/  FFMA.FTZ R12, R33, R34, R12 ;  /* 0x00000022210c7223 */ /* 0x000fe2000001000c */
[----:B------:R-:W-:Y:S01]  /*15b60*/  FADD.FTZ R45, R45, R27 ;  /* 0x0000001b2d2d7221 */ /* 0x000fe20000010000 */
[----:B------:R-:W4:Y:S04]  /*15b70*/  LDL.LU R30, [R1+0x868] ;  /* 0x00086800011e7983 */ /* 0x000f280000300800 */
[----:B------:R-:W4:Y:S01]  /*15b80*/  LDL.LU R27, [R1+0x874] ;  /* 0x00087400011b7983 */ /* 0x000f220000300800 */
[----:B------:R-:W-:Y:S01]  /*15b90*/  FFMA.FTZ R14, R28, R29, R14 ;  /* 0x0000001d1c0e7223 */ /* 0x000fe2000001000e */
[----:B------:R-:W-:-:S02]  /*15ba0*/  FADD.FTZ R15, R15, R34 ;  /* 0x000000220f0f7221 */ /* 0x000fc40000010000 */
[----:B------:R-:W4:Y:S01]  /*15bb0*/  LDL.LU R33, [R1+0x85c] ;  /* 0x00085c0001217983 */ /* 0x000f220000300800 */
[----:B------:R-:W-:Y:S01]  /*15bc0*/  FFMA.FTZ R14, R31, R32, R14 ;  /* 0x000000201f0e7223 */ /* 0x000fe2000001000e */
[----:B--2---:R-:W-:-:S03]  /*15bd0*/  FFMA.FTZ R12, R38, R39, R12 ;  /* 0x00000027260c7223 */ /* 0x004fc6000001000c */
[----:B------:R-:W-:Y:S01]  /*15be0*/  FFMA.FTZ R14, R35, R37, R14 ;  /* 0x00000025230e7223 */ /* 0x000fe2000001000e */
[----:B------:R-:W-:Y:S01]  /*15bf0*/  FADD.FTZ R45, R45, R29 ;  /* 0x0000001d2d2d7221 */ /* 0x000fe20000010000 */
[----:B------:R-:W2:Y:S01]  /*15c00*/  LDL.LU R28, [R1+0x870] ;  /* 0x00087000011c7983 */ /* 0x000ea20000300800 */
[----:B------:R-:W-:Y:S01]  /*15c10*/  FFMA.FTZ R12, R41, R42, R12 ;  /* 0x0000002a290c7223 */ /* 0x000fe2000001000c */
[----:B------:R-:W-:Y:S01]  /*15c20*/  FFMA.FTZ R14, R40, R5, R14 ;  /* 0x00000005280e7223 */ /* 0x000fe2000001000e */
[----:B------:R-:W-:Y:S01]  /*15c30*/  FADD.FTZ R45, R45, R32 ;  /* 0x000000202d2d7221 */ /* 0x000fe20000010000 */
[----:B------:R-:W2:Y:S01]  /*15c40*/  LDL.LU R29, [R1+0x86c] ;  /* 0x00086c00011d7983 */ /* 0x000ea20000300800 */
[----:B---3--:R-:W-:Y:S01]  /*15c50*/  FFMA.FTZ R12, R19, R8, R12 ;  /* 0x00000008130c7223 */ /* 0x008fe2000001000c */
[----:B------:R-:W-:Y:S02]  /*15c60*/  FFMA.FTZ R14, R18, R9, R14 ;  /* 0x00000009120e7223 */ /* 0x000fe4000001000e */
[----:B------:R-:W3:Y:S01]  /*15c70*/  LDL.LU R19, [R1+0x560] ;  /* 0x0005600001137983 */ /* 0x000ee20000300800 */
[----:B------:R-:W-:-:S03]  /*15c80*/  FFMA.FTZ R12, R21, R16, R12 ;  /* 0x00000010150c7223 */ /* 0x000fc6000001000c */
[----:B------:R-:W2:Y:S01]  /*15c90*/  LDL.LU R21, [R1+0x57c] ;  /* 0x00057c0001157983 */ /* 0x000ea20000300800 */
[----:B------:R-:W-:-:S03]  /*15ca0*/  FFMA.FTZ R14, R20, R7, R14 ;  /* 0x00000007140e7223 */ /* 0x000fc6000001000e */
[----:B------:R-:W3:Y:S01]  /*15cb0*/  LDL.LU R20, [R1+0x564] ;  /* 0x0005640001147983 */ /* 0x000ee20000300800 */
[----:B------:R-:W-:-:S03]  /*15cc0*/  FADD.FTZ R45, R45, R37 ;  /* 0x000000252d2d7221 */ /* 0x000fc60000010000 */
[----:B------:R-:W3:Y:S01]  /*15cd0*/  LDL.LU R18, [R1+0x54c] ;  /* 0x00054c0001127983 */ /* 0x000ee20000300800 */
[----:B------:R-:W-:-:S03]  /*15ce0*/  FADD.FTZ R45, R45, R5 ;  /* 0x000000052d2d7221 */ /* 0x000fc60000010000 */
        /* <DEDUP_REMOVED lines=9> */
[----:B----4-:R-:W-:Y:S01]  /*15d80*/  FFMA.FTZ R14, R22, R6, R14 ;  /* 0x00000006160e7223 */ /* 0x010fe2000001000e */
[----:B--2---:R-:W-:-:S02]  /*15d90*/  FFMA.FTZ R12, R23, R21, R12 ;  /* 0x00000015170c7223 */ /* 0x004fc4000001000c */
[----:B------:R-:W2:Y:S02]  /*15da0*/  LDL.LU R22, [R1+0x51c] ;  /* 0x00051c0001167983 */ /* 0x000ea40000300800 */
[----:B---3--:R-:W-:Y:S02]  /*15db0*/  FFMA.FTZ R12, R25, R20, R12 ;  /* 0x00000014190c7223 */ /* 0x008fe4000001000c */
[----:B------:R-:W3:Y:S04]  /*15dc0*/  LDL.LU R23, [R1+0x518] ;  /* 0x0005180001177983 */ /* 0x000ee80000300800 */
[----:B------:R-:W4:Y:S01]  /*15dd0*/  LDL.LU R25, [R1+0x530] ;  /* 0x0005300001197983 */ /* 0x000f220000300800 */
[----:B------:R-:W-:-:S03]  /*15de0*/  FFMA.FTZ R14, R24, R19, R14 ;  /* 0x00000013180e7223 */ /* 0x000fc6000001000e */
[----:B------:R-:W2:Y:S01]  /*15df0*/  LDL.LU R24, [R1+0x534] ;  /* 0x0005340001187983 */ /* 0x000ea20000300800 */
[----:B------:R-:W-:Y:S01]  /*15e00*/  FADD.FTZ R45, R45, R9 ;  /* 0x000000092d2d7221 */ /* 0x000fe20000010000 */
[----:B------:R-:W-:Y:S01]  /*15e10*/  FADD.FTZ R15, R15, R42 ;  /* 0x0000002a0f0f7221 */ /* 0x000fe20000010000 */
[----:B------:R-:W-:Y:S01]  /*15e20*/  FFMA.FTZ R14, R26, R5, R14 ;  /* 0x000000051a0e7223 */ /* 0x000fe2000001000e */
[----:B------:R-:W-:Y:S01]  /*15e30*/  FFMA.FTZ R12, R27, R18, R12 ;  /* 0x000000121b0c7223 */ /* 0x000fe2000001000c */
[----:B------:R-:W-:Y:S01]  /*15e40*/  FADD.FTZ R45, R45, R7 ;  /* 0x000000072d2d7221 */ /* 0x000fe20000010000 */
[----:B------:R-:W-:Y:S01]  /*15e50*/  FADD.FTZ R15, R15, R8 ;  /* 0x000000080f0f7221 */ /* 0x000fe20000010000 */
[----:B------:R-:W3:Y:S02]  /*15e60*/  LDL.LU R37, [R1+0x84c] ;  /* 0x00084c0001257983 */ /* 0x000ee40000300800 */
[----:B------:R-:W-:Y:S01]  /*15e70*/  FADD.FTZ R45, R45, R6 ;  /* 0x000000062d2d7221 */ /* 0x000fe20000010000 */
[----:B------:R-:W-:Y:S01]  /*15e80*/  FADD.FTZ R15, R15, R16 ;  /* 0x000000100f0f7221 */ /* 0x000fe20000010000 */
[----:B------:R-:W3:Y:S02]  /*15e90*/  LDL.LU R39, [R1+0x844] ;  /* 0x0008440001277983 */ /* 0x000ee40000300800 */
[----:B------:R-:W-:Y:S01]  /*15ea0*/  FADD.FTZ R45, R45, R19 ;  /* 0x000000132d2d7221 */ /* 0x000fe20000010000 */
[----:B------:R-:W-:Y:S01]  /*15eb0*/  FADD.FTZ R15, R15, R21 ;  /* 0x000000150f0f7221 */ /* 0x000fe20000010000 */
[----:B------:R-:W3:Y:S03]  /*15ec0*/  LDL.LU R19, [R1+0x504] ;  /* 0x0005040001137983 */ /* 0x000ee60000300800 */
[----:B------:R-:W-:Y:S01]  /*15ed0*/  FADD.FTZ R15, R15, R20 ;  /* 0x000000140f0f7221 */ /* 0x000fe20000010000 */
[----:B------:R-:W3:Y:S04]  /*15ee0*/  LDL.LU R26, [R1+0x4c0] ;  /* 0x0004c000011a7983 */ /* 0x000ee80000300800 */
[----:B------:R-:W3:Y:S01]  /*15ef0*/  LDL.LU R20, [R1+0x4d0] ;  /* 0x0004d00001147983 */ /* 0x000ee20000300800 */
[----:B------:R-:W-:-:S03]  /*15f00*/  FADD.FTZ R15, R15, R18 ;  /* 0x000000120f0f7221 */ /* 0x000fc60000010000 */
[----:B------:R-:W3:Y:S01]  /*15f10*/  LDL.LU R18, [R1+0x4c4] ;  /* 0x0004c40001127983 */ /* 0x000ee20000300800 */
[----:B------:R-:W-:-:S03]  /*15f20*/  FADD.FTZ R45, R45, R5 ;  /* 0x000000052d2d7221 */ /* 0x000fc60000010000 */
[----:B------:R-:W3:Y:S04]  /*15f30*/  LDL.LU R27, [R1+0x4a4] ;  /* 0x0004a400011b7983 */ /* 0x000ee80000300800 */
[----:B------:R-:W3:Y:S04]  /*15f40*/  LDL.LU R42, [R1+0x838] ;  /* 0x00083800012a7983 */ /* 0x000ee80000300800 */
[----:B------:R-:W0:Y:S04]  /*15f50*/  SHFL.DOWN PT, R17, R11, 0x4, 0x1f ;  /* 0x08801f000b117f89 */ /* 0x000e2800000e0000 */
[----:B------:R1:W5:Y:S01]  /*15f60*/  LDL.LU R9, [R1+0x834] ;  /* 0x0008340001097983 */ /* 0x0003620000300800 */
[----:B----4-:R-:W-:Y:S01]  /*15f70*/  FFMA.FTZ R14, R28, R25, R14 ;  /* 0x000000191c0e7223 */ /* 0x010fe2000001000e */
[----:B--2---:R-:W-:-:S03]  /*15f80*/  FFMA.FTZ R12, R29, R24, R12 ;  /* 0x000000181d0c7223 */ /* 0x004fc6000001000c */
[----:B---3--:R-:W-:Y:S01]  /*15f90*/  FFMA.FTZ R14, R30, R23, R14 ;  /* 0x000000171e0e7223 */ /* 0x008fe2000001000e */
[----:B------:R-:W2:Y:S04]  /*15fa0*/  LDL.LU R29, [R1+0x4b8] ;  /* 0x0004b800011d7983 */ /* 0x000ea80000300800 */
[----:B------:R-:W3:Y:S04]  /*15fb0*/  LDL.LU R30, [R1+0x500] ;  /* 0x00050000011e7983 */ /* 0x000ee80000300800 */
[----:B------:R-:W4:Y:S01]  /*15fc0*/  LDL.LU R28, [R1+0x4a8] ;  /* 0x0004a800011c7983 */ /* 0x000f220000300800 */
[----:B------:R-:W-:Y:S01]  /*15fd0*/  FADD.FTZ R15, R15, R24 ;  /* 0x000000180f0f7221 */ /* 0x000fe20000010000 */
[----:B------:R-:W-:-:S02]  /*15fe0*/  FADD.FTZ R45, R45, R25 ;  /* 0x000000192d2d7221 */ /* 0x000fc40000010000 */
[----:B------:R-:W4:Y:S01]  /*15ff0*/  LDL.LU R24, [R1+0x4bc] ;  /* 0x0004bc0001187983 */ /* 0x000f220000300800 */
[----:B------:R-:W-:Y:S01]  /*16000*/  FFMA.FTZ R12, R31, R22, R12 ;  /* 0x000000161f0c7223 */ /* 0x000fe2000001000c */
[----:B------:R-:W-:Y:S02]  /*16010*/  FADD.FTZ R15, R15, R22 ;  /* 0x000000160f0f7221 */ /* 0x000fe40000010000 */
[----:B------:R-:W4:Y:S01]  /*16020*/  LDL.LU R25, [R1+0x4a0] ;  /* 0x0004a00001197983 */ /* 0x000f220000300800 */
[----:B------:R-:W-:-:S03]  /*16030*/  FADD.FTZ R45, R45, R23 ;  /* 0x000000172d2d7221 */ /* 0x000fc60000010000 */
[----:B------:R-:W4:Y:S04]  /*16040*/  LDL.LU R22, [R1+0x4ac] ;  /* 0x0004ac0001167983 */ /* 0x000f280000300800 */
[----:B------:R-:W4:Y:S01]  /*16050*/  LDL.LU R23, [R1+0x49c] ;  /* 0x00049c0001177983 */ /* 0x000f220000300800 */
[----:B------:R-:W1:Y:S01]  /*16060*/  S2R R21, SR_LANEID ;  /* 0x0000000000157919 */ /* 0x000e620000000000 */
[----:B0-----:R-:W-:Y:S02]  /*16070*/  @!P1 FADD.FTZ R11, R11, R17 ;  /* 0x000000110b0b9221 */ /* 0x001fe40000010000 */
[----:B------:R-:W0:Y:S04]  /*16080*/  SHFL.DOWN PT, R16, R10, 0x8, 0x1f ;  /* 0x09001f000a107f89 */ /* 0x000e2800000e0000 */
[----:B------:R-:W0:Y:S01]  /*16090*/  SHFL.DOWN PT, R17, R11, 0x8, 0x1f ;  /* 0x09001f000b117f89 */ /* 0x000e2200000e0000 */
[----:B------:R-:W-:-:S03]  /*160a0*/  FFMA.FTZ R12, R33, R19, R12 ;  /* 0x00000013210c7223 */ /* 0x000fc6000001000c */
[----:B------:R0:W5:Y:S04]  /*160b0*/  LDL.LU R8, [R1+0x830] ;  /* 0x0008300001087983 */ /* 0x0001680000300800 */
[----:B------:R0:W5:Y:S04]  /*160c0*/  LDL.LU R7, [R1+0x82c] ;  /* 0x00082c0001077983 */ /* 0x0001680000300800 */
[----:B------:R0:W5:Y:S04]  /*160d0*/  LDL.LU R6, [R1+0x828] ;  /* 0x0008280001067983 */ /* 0x0001680000300800 */
[----:B------:R0:W5:Y:S01]  /*160e0*/  LDL.LU R5, [R1+0x824] ;  /* 0x0008240001057983 */ /* 0x0001620000300800 */
[----:B-1----:R-:W-:Y:S01]  /*160f0*/  ISETP.GT.AND P1, PT, R21, 0x17, PT ;  /* 0x000000171500780c */ /* 0x002fe20003f24270 */
[----:B------:R-:W-:-:S12]  /*16100*/  FFMA.FTZ R12, R35, R20, R12 ;  /* 0x00000014230c7223 */ /* 0x000fd8000001000c */
[----:B0-----:R-:W-:Y:S01]  /*16110*/  @!P1 FADD.FTZ R10, R10, R16 ;  /* 0x000000100a0a9221 */ /* 0x001fe20000010000 */
[----:B------:R-:W-:Y:S01]  /*16120*/  @!P1 FADD.FTZ R11, R11, R17 ;  /* 0x000000110b0b9221 */ /* 0x000fe20000010000 */
[----:B------:R-:W-:-:S03]  /*16130*/  FADD.FTZ R17, R15, R19 ;  /* 0x000000130f117221 */ /* 0x000fc60000010000 */
[----:B------:R-:W0:Y:S01]  /*16140*/  SHFL.DOWN PT, R15, R10, 0x10, 0x1f ;  /* 0x0a001f000a0f7f89 */ /* 0x000e2200000e0000 */
[----:B------:R-:W-:Y:S01]  /*16150*/  FADD.FTZ R17, R17, R20 ;  /* 0x0000001411117221 */ /* 0x000fe20000010000 */
[----:B------:R-:W-:Y:S02]  /*16160*/  FFMA.FTZ R12, R37, R18, R12 ;  /* 0x00000012250c7223 */ /* 0x000fe4000001000c */
[----:B------:R-:W4:Y:S01]  /*16170*/  LDL R20, [R1+0x810] ;  /* 0x0008100001147983 */ /* 0x000f220000100800 */
[----:B------:R-:W-:Y:S01]  /*16180*/  FADD.FTZ R17, R17, R18 ;  /* 0x0000001211117221 */ /* 0x000fe20000010000 */
[----:B------:R-:W-:Y:S01]  /*16190*/  ISETP.GT.AND P1, PT, R21, 0xf, PT ;  /* 0x0000000f1500780c */ /* 0x000fe20003f24270 */
[----:B------:R-:W-:Y:S01]  /*161a0*/  FFMA.FTZ R12, R39, R26, R12 ;  /* 0x0000001a270c7223 */ /* 0x000fe2000001000c */
[----:B------:R-:W4:Y:S01]  /*161b0*/  LDL R18, [R1+0x818] ;  /* 0x0008180001127983 */ /* 0x000f220000100800 */
[----:B------:R-:W-:-:S10]  /*161c0*/  FADD.FTZ R17, R17, R26 ;  /* 0x0000001a11117221 */ /* 0x000fd40000010000 */
[----:B0-----:R-:W-:Y:S01]  /*161d0*/  @!P1 FADD.FTZ R10, R10, R15 ;  /* 0x0000000f0a0a9221 */ /* 0x001fe20000010000 */
[----:B---3--:R-:W-:Y:S01]  /*161e0*/  FFMA.FTZ R14, R32, R30, R14 ;  /* 0x0000001e200e7223 */ /* 0x008fe2000001000e */
[----:B------:R-:W-:-:S03]  /*161f0*/  FADD.FTZ R45, R45, R30 ;  /* 0x0000001e2d2d7221 */ /* 0x000fc60000010000 */
[----:B--2---:R-:W-:Y:S01]  /*16200*/  FFMA.FTZ R19, R34, R29, R14 ;  /* 0x0000001d22137223 */ /* 0x004fe2000001000e */
[----:B------:R-:W-:-:S03]  /*16210*/  FADD.FTZ R45, R45, R29 ;  /* 0x0000001d2d2d7221 */ /* 0x000fc60000010000 */
[----:B----4-:R-:W-:Y:S01]  /*16220*/  FFMA.FTZ R19, R36, R28, R19 ;  /* 0x0000001c24137223 */ /* 0x010fe20000010013 */
[----:B------:R-:W-:-:S03]  /*16230*/  FADD.FTZ R45, R45, R28 ;  /* 0x0000001c2d2d7221 */ /* 0x000fc60000010000 */
        /* <DEDUP_REMOVED lines=14> */
[----:B------:R0:W5:Y:S04]  /*16320*/  LDL.LU R0, [R1+0x81c] ;  /* 0x00081c0001007983 */ /* 0x0001680000300800 */
[----:B------:R0:W5:Y:S01]  /*16330*/  LDL.LU R4, [R1+0x820] ;  /* 0x0008200001047983 */ /* 0x0001620000300800 */
[----:B------:R-:W1:Y:S03]  /*16340*/  S2UR UR8, SR_CgaCtaId ;  /* 0x00000000000879c3 */ /* 0x000e660000008800 */
[----:B------:R-:W2:Y:S01]  /*16350*/  SHFL.DOWN PT, R16, R11, 0x10, 0x1f ;  /* 0x0a001f000b107f89 */ /* 0x000ea200000e0000 */
[----:B------:R-:W-:-:S02]  /*16360*/  UMOV UR7, 0x400 ;  /* 0x0000040000077882 */ /* 0x000fc40000000000 */
[----:B------:R-:W-:Y:S01]  /*16370*/  UIADD3 UR6, UR7, 0xd0, URZ ;  /* 0x000000d007067890 */ /* 0x000fe2000fffe03f */
[----:B------:R-:W-:Y:S01]  /*16380*/  MOV R45, UR9 ;  /* 0x00000009002d7c02 */ /* 0x000fe20008000f00 */
[----:B------:R-:W-:Y:S02]  /*16390*/  BSSY B0, `(.L_x_2746) ;  /* 0x000003d000007945 */ /* 0x000fe40003800000 */
[----:B-1----:R-:W-:Y:S01]  /*163a0*/  ULEA UR6, UR8, UR6, 0x18 ;  /* 0x0000000608067291 */ /* 0x002fe2000f8ec03f */
[----:B--2---:R-:W-:Y:S01]  /*163b0*/  @!P1 FADD.FTZ R11, R11, R16 ;  /* 0x000000100b0b9221 */ /* 0x004fe20000010000 */
[----:B------:R-:W-:Y:S02]  /*163c0*/  ISETP.NE.AND P1, PT, R21, RZ, PT ;  /* 0x000000ff1500720c */ /* 0x000fe40003f25270 */
[C---:B------:R-:W-:Y:S02]  /*163d0*/  ISETP.NE.AND P2, PT, R20.reuse, RZ, PT ;  /* 0x000000ff1400720c */ /* 0x040fe40003f45270 */
[----:B------:R-:W-:-:S05]  /*163e0*/  LEA R44, R20, UR6, 0x4 ;  /* 0x00000006142c7c11 */ /* 0x000fca000f8e20ff */
[----:B------:R0:W-:Y:S04]  /*163f0*/  STS.128 [R44], R12 ;  /* 0x0000000c2c007388 */ /* 0x0001e80000000c00 */
[----:B------:R0:W-:Y:S01]  /*16400*/  @!P1 STS.64 [R18+0x18], R10 ;  /* 0x0000180a12009388 */ /* 0x0001e20000000a00 */
        /* <DEDUP_REMOVED lines=53> */
.L_x_2747:
[----:B------:R-:W-:Y:S05]  /*16760*/  BSYNC B0 ;  /* 0x0000000000007941 */ /* 0x000fea0003800000 */
.L_x_2746:
        /* <DEDUP_REMOVED lines=38> */
.L_x_2749:
[----:B------:R-:W-:Y:S05]  /*169d0*/  BSYNC B0 ;  /* 0x0000000000007941 */ /* 0x000fea0003800000 */
.L_x_2748:
        /* <DEDUP_REMOVED lines=14> */
[----:B------:R-:W-:Y:S02]  /*16ac0*/  SHF.R.S64 R21, R22, 0x1, R23 ;  /* 0x0000000116157819 */ /* 0x000fe40000001017 */
[----:B------:R-:W-:-:S02]  /*16ad0*/  IADD3.X R25, RZ, R25, RZ, P3, !PT ;  /* 0x00000019ff197210 */ /* 0x000fc40001ffe4ff */
[----:B------:R-:W-:Y:S02]  /*16ae0*/  SHF.R.S32.HI R22, RZ, 0x1, R23 ;  /* 0x00000001ff167819 */ /* 0x000fe40000011417 */
        /* <DEDUP_REMOVED lines=13> */
.L_x_2751:
[----:B------:R-:W-:Y:S05]  /*16bc0*/  BSYNC B0 ;  /* 0x0000000000007941 */ /* 0x000fea0003800000 */
.L_x_2750:
        /* <DEDUP_REMOVED lines=40> */
.L_x_2755:
[----:B------:R-:W2:Y:S04]  /*16e50*/  LDG.E.STRONG.GPU R12, desc[UR10][R20.64] ;  /* 0x0000000a140c7981 */ /* 0x000ea8000c1ef900 */
[----:B--2---:R-:W-:Y:S04]  /*16e60*/  CCTL.IVALL ;  /* 0x00000000ff00798f */ /* 0x004fe80002000000 */
[----:B------:R0:W-:Y:S01]  /*16e70*/  STL [R1], R12 ;  /* 0x0000000c01007387 */ /* 0x0001e20000100800 */
[----:B------:R-:W-:-:S13]  /*16e80*/  ISETP.NE.AND P1, PT, R12, UR6, PT ;  /* 0x000000060c007c0c */ /* 0x000fda000bf25270 */
[----:B0-----:R-:W-:Y:S05]  /*16e90*/  @P1 BRA `(.L_x_2755) ;  /* 0xfffffffc00ec1947 */ /* 0x001fea000383ffff */
.L_x_2754:
[----:B------:R-:W-:Y:S05]  /*16ea0*/  BSYNC B0 ;  /* 0x0000000000007941 */ /* 0x000fea0003800000 */
.L_x_2753:
        /* <DEDUP_REMOVED lines=18> */
.L_x_2759:
        /* <DEDUP_REMOVED lines=115> */
.L_x_2758:
        /* <DEDUP_REMOVED lines=61> */
.L_x_2760:
[----:B------:R-:W-:-:S13]  /*17ad0*/  ISETP.NE.OR P1, PT, R12, RZ, P1 ;  /* 0x000000ff0c00720c */ /* 0x000fda0000f25670 */
[----:B------:R-:W-:Y:S05]  /*17ae0*/  @!P1 BRA `(.L_x_2756) ;  /* 0x00000000007c9947 */ /* 0x000fea0003800000 */
.L_x_2757:
        /* <DEDUP_REMOVED lines=31> */
.L_x_2756:
        /* <DEDUP_REMOVED lines=11> */
.L_x_2762:
[----:B------:R-:W-:Y:S05]  /*17d90*/  BSYNC B0 ;  /* 0x0000000000007941 */ /* 0x000fea0003800000 */
.L_x_2761:
        /* <DEDUP_REMOVED lines=19> */
.L_x_2752:
[----:B------:R-:W1:Y:S01]  /*17ed0*/  S2UR UR7, SR_CgaCtaId ;  /* 0x00000000000779c3 */ /* 0x000e620000008800 */
[----:B------:R-:W-:Y:S01]  /*17ee0*/  UMOV UR6, 0x400 ;  /* 0x0000040000067882 */ /* 0x000fe20000000000 */
[----:B--2---:R-:W-:Y:S01]  /*17ef0*/  HFMA2.MMA R23, -RZ, RZ, 0, 0 ;  /* 0x00000000ff177435 */ /* 0x004fe200000001ff */
[----:B------:R-:W-:Y:S01]  /*17f00*/  ISETP.NE.AND P3, PT, RZ, UR15, PT ;  /* 0x0000000fff007c0c */ /* 0x000fe2000bf65270 */
[----:B------:R-:W-:Y:S01]  /*17f10*/  ULDC.64 UR18, c[0x0][0x288] ;  /* 0x0000a20000127ab9 */ /* 0x000fe20000000a00 */
[----:B------:R-:W-:Y:S01]  /*17f20*/  ULDC.64 UR8, c[0x0][0x290] ;  /* 0x0000a40000087ab9 */ /* 0x000fe20000000a00 */
[----:B-1----:R-:W-:-:S09]  /*17f30*/  ULEA UR6, UR7, UR6, 0x18 ;  /* 0x0000000607067291 */ /* 0x002fd2000f8ec03f */
[----:B------:R-:W-:Y:S01]  /*17f40*/  @!P2 STS.64 [UR6+0xc0], R10 ;  /* 0x0000c00aff00a988 */ /* 0x000fe20008000a06 */
[----:B------:R-:W-:Y:S06]  /*17f50*/  BAR.SYNC.DEFER_BLOCKING 0x0 ;  /* 0x0000000000007b1d */ /* 0x000fec0000010000 */
[----:B------:R-:W1:Y:S01]  /*17f60*/  LDS.64 R20, [UR6+0xc0] ;  /* 0x0000c006ff147984 */ /* 0x000e620008000a00 */
[----:B------:R-:W-:Y:S02]  /*17f70*/  ULDC UR6, c[0x0][0x2bc] ;  /* 0x0000af0000067ab9 */ /* 0x000fe40000000800 */
[----:B-1----:R-:W-:Y:S01]  /*17f80*/  FMUL.FTZ R20, R20, UR6 ;  /* 0x0000000614147c20 */ /* 0x002fe20008410000 */
[----:B------:R-:W-:Y:S01]  /*17f90*/  FMUL.FTZ R21, R21, UR6 ;  /* 0x0000000615157c20 */ /* 0x000fe20008410000 */
[----:B------:R-:W-:-:S06]  /*17fa0*/  ULDC.64 UR6, c[0x0][0x210] ;  /* 0x0000840000067ab9 */ /* 0x000fcc0000000a00 */
.L_x_2768:
[----:B------:R-:W-:-:S05]  /*17fb0*/  LEA R22, R23, UR14, 0x3 ;  /* 0x0000000e17167c11 */ /* 0x000fca000f8e18ff */
[----:B01----:R-:W2:Y:S04]  /*17fc0*/  LDL.128 R12, [R22+0x10] ;  /* 0x00001000160c7983 */ /* 0x003ea80000100c00 */
[----:B------:R0:W3:Y:S01]  /*17fd0*/  LDL.128 R16, [R22+0x210] ;  /* 0x0002100016107983 */ /* 0x0000e20000100c00 */
[----:B------:R-:W-:Y:S01]  /*17fe0*/  BSSY B0, `(.L_x_2763) ;  /* 0x0000035000007945 */ /* 0x000fe20003800000 */
[----:B--2---:R-:W-:Y:S01]  /*17ff0*/  FADD.FTZ R12, R12, -UR16 ;  /* 0x800000100c0c7e21 */ /* 0x004fe20008010000 */
[----:B------:R-:W-:Y:S01]  /*18000*/  FADD.FTZ R10, R13, -UR16 ;  /* 0x800000100d0a7e21 */ /* 0x000fe20008010000 */
[----:B------:R-:W-:Y:S01]  /*18010*/  FADD.FTZ R14, R14, -UR16 ;  /* 0x800000100e0e7e21 */ /* 0x000fe20008010000 */
[----:B------:R-:W-:Y:S01]  /*18020*/  FADD.FTZ R15, R15, -UR16 ;  /* 0x800000100f0f7e21 */ /* 0x000fe20008010000 */
[----:B------:R-:W-:Y:S01]  /*18030*/  FMUL.FTZ R29, R12, UR12 ;  /* 0x0000000c0c1d7c20 */ /* 0x000fe20008410000 */
[----:B------:R-:W-:-:S03]  /*18040*/  FMUL.FTZ R10, R10, UR12 ;  /* 0x0000000c0a0a7c20 */ /* 0x000fc60008410000 */
[----:B-----5:R-:W-:Y:S01]  /*18050*/  @P3 FFMA.FTZ R11, R29, R2, R4 ;  /* 0x000000021d0b3223 */ /* 0x020fe20000010004 */
[----:B------:R-:W-:-:S03]  /*18060*/  @P3 FFMA.FTZ R12, R10, R3, R5 ;  /* 0x000000030a0c3223 */ /* 0x000fc60000010005 */
[----:B------:R-:W-:Y:S01]  /*18070*/  @P3 FMUL.FTZ R13, R11, -1.4426950216293334961 ;  /* 0xbfb8aa3b0b0d3820 */ /* 0x000fe20000410000 */
[----:B------:R-:W-:-:S05]  /*18080*/  @P3 FMUL.FTZ R26, R12, -1.4426950216293334961 ;  /* 0xbfb8aa3b0c1a3820 */ /* 0x000fca0000410000 */
[----:B------:R-:W1:Y:S08]  /*18090*/  @P3 MUFU.EX2 R13, R13 ;  /* 0x0000000d000d3308 */ /* 0x000e700000000800 */
[----:B------:R-:W2:Y:S01]  /*180a0*/  @P3 MUFU.EX2 R26, R26 ;  /* 0x0000001a001a3308 */ /* 0x000ea20000000800 */
[----:B-1----:R-:W-:-:S07]  /*180b0*/  @P3 FADD.FTZ R24, R13, 1 ;  /* 0x3f8000000d183421 */ /* 0x002fce0000010000 */
[----:B------:R-:W0:Y:S01]  /*180c0*/  @P3 MUFU.RCP R25, R24 ;  /* 0x0000001800193308 */ /* 0x000e220000001000 */
[----:B--2---:R-:W-:Y:S01]  /*180d0*/  @P3 FADD.FTZ R27, R26, 1 ;  /* 0x3f8000001a1b3421 */ /* 0x004fe20000010000 */
[----:B------:R-:W-:-:S06]  /*180e0*/  FMUL.FTZ R26, R15, UR12 ;  /* 0x0000000c0f1a7c20 */ /* 0x000fcc0008410000 */
[----:B------:R1:W2:Y:S01]  /*180f0*/  @P3 MUFU.RCP R28, R27 ;  /* 0x0000001b001c3308 */ /* 0x0002a20000001000 */
[----:B0-----:R-:W-:Y:S01]  /*18100*/  @P3 FADD.FTZ R22, -R25, 1 ;  /* 0x3f80000019163421 */ /* 0x001fe20000010100 */
[----:B---3--:R-:W-:Y:S01]  /*18110*/  @P3 FMUL.FTZ R25, R16, R25 ;  /* 0x0000001910193220 */ /* 0x008fe20000410000 */
[----:B-1----:R-:W-:Y:S01]  /*18120*/  FMUL.FTZ R27, R14, UR12 ;  /* 0x0000000c0e1b7c20 */ /* 0x002fe20008410000 */
[C-C-:B------:R-:W-:Y:S01]  /*18130*/  FFMA.FTZ R14, R20.reuse, R10, R21.reuse ;  /* 0x0000000a140e7223 */ /* 0x140fe20000010015 */
[----:B------:R-:W-:Y:S01]  /*18140*/  @P3 FFMA.FTZ R30, R11, R22, 1 ;  /* 0x3f8000000b1e3423 */ /* 0x000fe20000010016 */
[----:B------:R-:W-:Y:S01]  /*18150*/  LEA R22, R23, R0, 0x3 ;  /* 0x0000000017167211 */ /* 0x000fe200078e18ff */
[C-C-:B------:R-:W-:Y:S02]  /*18160*/  FFMA.FTZ R10, R20.reuse, R26, R21.reuse ;  /* 0x0000001a140a7223 */ /* 0x140fe40000010015 */
[----:B------:R-:W-:Y:S01]  /*18170*/  @P3 FMUL.FTZ R16, R25, R30 ;  /* 0x0000001e19103220 */ /* 0x000fe20000410000 */
[----:B------:R-:W-:Y:S01]  /*18180*/  FFMA.FTZ R25, R20, R29, R21 ;  /* 0x0000001d14197223 */ /* 0x000fe20000010015 */
[----:B------:R-:W-:Y:S01]  /*18190*/  ISETP.GE.U32.AND P1, PT, R22, UR8, PT ;  /* 0x0000000816007c0c */ /* 0x000fe2000bf26070 */
[----:B--2---:R-:W-:Y:S01]  /*181a0*/  @P3 FADD.FTZ R11, -R28, 1 ;  /* 0x3f8000001c0b3421 */ /* 0x004fe20000010100 */
[----:B------:R-:W-:Y:S01]  /*181b0*/  @P3 FMUL.FTZ R28, R17, R28 ;  /* 0x0000001c111c3220 */ /* 0x000fe20000410000 */
[----:B------:R-:W-:Y:S01]  /*181c0*/  FFMA.FTZ R24, R16, R2, -R25 ;  /* 0x0000000210187223 */ /* 0x000fe20000010819 */
[----:B------:R-:W-:Y:S01]  /*181d0*/  SHF.R.S32.HI R16, RZ, 0x1f, R22 ;  /* 0x0000001fff107819 */ /* 0x000fe20000011416 */
[----:B------:R-:W-:Y:S01]  /*181e0*/  @P3 FFMA.FTZ R13, R12, R11, 1 ;  /* 0x3f8000000c0d3423 */ /* 0x000fe2000001000b */
[----:B------:R-:W-:-:S02]  /*181f0*/  IADD3 R11, R22, 0x8, RZ ;  /* 0x00000008160b7810 */ /* 0x000fc40007ffe0ff */
[----:B------:R-:W-:Y:S01]  /*18200*/  ISETP.GE.OR.EX P1, PT, R16, UR9, P0, P1 ;  /* 0x0000000910007c0c */ /* 0x000fe20008726710 */
[----:B------:R-:W-:Y:S01]  /*18210*/  @P3 FMUL.FTZ R17, R28, R13 ;  /* 0x0000000d1c113220 */ /* 0x000fe20000410000 */
[----:B------:R-:W-:Y:S01]  /*18220*/  ISETP.GE.U32.AND P2, PT, R11, UR8, PT ;  /* 0x000000080b007c0c */ /* 0x000fe2000bf46070 */
[----:B------:R-:W-:Y:S01]  /*18230*/  FFMA.FTZ R13, R20, R27, R21 ;  /* 0x0000001b140d7223 */ /* 0x000fe20000010015 */
[----:B------:R-:W-:Y:S01]  /*18240*/  SHF.R.S32.HI R12, RZ, 0x1f, R11 ;  /* 0x0000001fff0c7819 */ /* 0x000fe2000001140b */
[----:B------:R-:W-:-:S03]  /*18250*/  FFMA.FTZ R25, R17, R3, -R14 ;  /* 0x0000000311197223 */ /* 0x000fc6000001080e */
[----:B------:R-:W-:-:S05]  /*18260*/  ISETP.GE.OR.EX P2, PT, R12, UR9, P0, P2 ;  /* 0x000000090c007c0c */ /* 0x000fca0008746720 */
[----:B------:R-:W-:Y:S08]  /*18270*/  @P1 BRA `(.L_x_2764) ;  /* 0x00000000002c1947 */ /* 0x000ff00003800000 */
        /* <DEDUP_REMOVED lines=9> */
[----:B------:R-:W-:-:S05]  /*18310*/  LEA.HI.X R17, R14, UR7, R15, 0x2, P1 ;  /* 0x000000070e117c11 */ /* 0x000fca00088f140f */
[----:B------:R0:W-:Y:S04]  /*18320*/  STG.E.64 desc[UR10][R16.64], R24 ;  /* 0x0000001810007986 */ /* 0x0001e8000c101b0a */
.L_x_2764:
[----:B------:R-:W-:Y:S05]  /*18330*/  BSYNC B0 ;  /* 0x0000000000007941 */ /* 0x000fea0003800000 */
.L_x_2763:
[----:B------:R-:W-:Y:S05]  /*18340*/  @!P3 BRA `(.L_x_2765) ;  /* 0x000000000048b947 */ /* 0x000fea0003800000 */
        /* <DEDUP_REMOVED lines=18> */
.L_x_2765:
[----:B------:R-:W-:Y:S01]  /*18470*/  BSSY B0, `(.L_x_2766) ;  /* 0x000000f000007945 */ /* 0x000fe20003800000 */
[----:B------:R-:W-:Y:S01]  /*18480*/  FFMA.FTZ R18, R18, R2, -R13 ;  /* 0x0000000212127223 */ /* 0x000fe2000001080d */
[----:B------:R-:W-:Y:S02]  /*18490*/  FFMA.FTZ R19, R19, R3, -R10 ;  /* 0x0000000313137223 */ /* 0x000fe4000001080a */
[----:B------:R-:W-:Y:S05]  /*184a0*/  @P2 BRA `(.L_x_2767) ;  /* 0x00000000002c2947 */ /* 0x000fea0003800000 */
[----:B------:R-:W-:Y:S01]  /*184b0*/  IMAD R10, R12, UR18, RZ ;  /* 0x000000120c0a7c24 */ /* 0x000fe2000f8e02ff */
[----:B------:R-:W-:Y:S01]  /*184c0*/  MOV R12, R6 ;  /* 0x00000006000c7202 */ /* 0x000fe20000000f00 */
[----:B------:R-:W-:Y:S01]  /*184d0*/  FMUL.FTZ R18, R18, UR12 ;  /* 0x0000000c12127c20 */ /* 0x000fe20008410000 */
[----:B------:R-:W-:Y:S01]  /*184e0*/  MOV R13, R9 ;  /* 0x00000009000d7202 */ /* 0x000fe20000000f00 */
[----:B------:R-:W-:Y:S02]  /*184f0*/  IMAD R15, R11, UR19, R10 ;  /* 0x000000130b0f7c24 */ /* 0x000fe4000f8e020a */
[----:B------:R-:W-:Y:S01]  /*18500*/  FMUL.FTZ R19, R19, UR12 ;  /* 0x0000000c13137c20 */ /* 0x000fe20008410000 */
[----:B------:R-:W-:-:S05]  /*18510*/  IMAD.WIDE.U32 R10, R11, UR18, R12 ;  /* 0x000000120b0a7c25 */ /* 0x000fca000f8e000c */
[----:B------:R-:W-:Y:S02]  /*18520*/  IADD3 R11, R11, R15, RZ ;  /* 0x0000000f0b0b7210 */ /* 0x000fe40007ffe0ff */
[----:B------:R-:W-:-:S04]  /*18530*/  LEA R12, P1, R10, UR6, 0x2 ;  /* 0x000000060a0c7c11 */ /* 0x000fc8000f8210ff */
[----:B------:R-:W-:-:S05]  /*18540*/  LEA.HI.X R13, R10, UR7, R11, 0x2, P1 ;  /* 0x000000070a0d7c11 */ /* 0x000fca00088f140b */
[----:B------:R1:W-:Y:S04]  /*18550*/  STG.E.64 desc[UR10][R12.64], R18 ;  /* 0x000000120c007986 */ /* 0x0003e8000c101b0a */
.L_x_2767:
[----:B------:R-:W-:Y:S05]  /*18560*/  BSYNC B0 ;  /* 0x0000000000007941 */ /* 0x000fea0003800000 */
.L_x_2766:
[----:B------:R-:W-:-:S04]  /*18570*/  IADD3 R23, R23, 0x2, RZ ;  /* 0x0000000217177810 */ /* 0x000fc80007ffe0ff */
[----:B------:R-:W-:-:S13]  /*18580*/  ISETP.NE.AND P1, PT, R23, 0x40, PT ;  /* 0x000000401700780c */ /* 0x000fda0003f25270 */
        /* <DEDUP_REMOVED lines=10> */
.L_x_2679:
[----:B------:R-:W2:Y:S01]  /*18630*/  LDL R8, [R1+0x810] ;  /* 0x0008100001087983 */ /* 0x000ea20000100800 */
[----:B------:R-:W3:Y:S01]  /*18640*/  LDC R6, c[0x0][0xc] ;  /* 0x00000300ff067b82 */ /* 0x000ee20000000800 */
[----:B------:R-:W-:Y:S01]  /*18650*/  BSSY B0, `(.L_x_2770) ;  /* 0x0000017000007945 */ /* 0x000fe20003800000 */
[----:B------:R-:W4:Y:S06]  /*18660*/  S2R R5, SR_CTAID.Y ;  /* 0x0000000000057919 */ /* 0x000f2c0000002600 */
[----:B------:R-:W5:Y:S08]  /*18670*/  LDC R7, c[0x0][0x10] ;  /* 0x00000400ff077b82 */ /* 0x000f700000000800 */
[----:B------:R-:W0:Y:S01]  /*18680*/  LDC.64 R2, c[0x0][0x258] ;  /* 0x00009600ff027b82 */ /* 0x000e220000000a00 */
[----:B---3--:R-:W-:-:S02]  /*18690*/  IADD3 R0, R6, -0x1, RZ ;  /* 0xffffffff06007810 */ /* 0x008fc40007ffe0ff */
[----:B------:R-:W-:Y:S02]  /*186a0*/  ISETP.NE.AND P1, PT, R6, 0x1, PT ;  /* 0x000000010600780c */ /* 0x000fe40003f25270 */
[----:B------:R-:W-:Y:S02]  /*186b0*/  ISETP.NE.AND P0, PT, R0, UR13, PT ;  /* 0x0000000d00007c0c */ /* 0x000fe4000bf05270 */
[C---:B-----5:R-:W-:Y:S02]  /*186c0*/  IADD3 R4, R7.reuse, -0x1, RZ ;  /* 0xffffffff07047810 */ /* 0x060fe40007ffe0ff */
[----:B------:R-:W-:Y:S02]  /*186d0*/  SHF.L.U32 R0, R7, 0x1, RZ ;  /* 0x0000000107007819 */ /* 0x000fe400000006ff */
[----:B----4-:R-:W-:Y:S02]  /*186e0*/  ISETP.NE.OR P0, PT, R5, R4, P0 ;  /* 0x000000040500720c */ /* 0x010fe40000705670 */
[----:B------:R-:W-:-:S05]  /*186f0*/  SEL R5, R0, RZ, P1 ;  /* 0x000000ff00057207 */ /* 0x000fca0000800000 */
[----:B0-----:R-:W-:Y:S01]  /*18700*/  IMAD.WIDE.U32 R2, R5, 0x4, R2 ;  /* 0x0000000405027825 */ /* 0x001fe200078e0002 */
[----:B--2---:R-:W-:-:S13]  /*18710*/  ISETP.NE.AND P2, PT, R8, RZ, PT ;  /* 0x000000ff0800720c */ /* 0x004fda0003f45270 */
[----:B------:R-:W-:Y:S05]  /*18720*/  @P2 BRA `(.L_x_2771) ;  /* 0x0000000000242947 */ /* 0x000fea0003800000 */
[----:B------:R-:W0:Y:S01]  /*18730*/  S2R R0, SR_LANEID ;  /* 0x0000000000007919 */ /* 0x000e220000000000 */
[----:B------:R-:W-:Y:S02]  /*18740*/  VOTEU.ANY UR4, UPT, PT ;  /* 0x0000000000047886 */ /* 0x000fe400038e0100 */
[----:B------:R-:W-:Y:S02]  /*18750*/  UFLO.U32 UR5, UR4 ;  /* 0x00000004000572bd */ /* 0x000fe400080e0000 */
[----:B------:R-:W2:Y:S04]  /*18760*/  POPC R5, UR4 ;  /* 0x0000000400057d09 */ /* 0x000ea80008000000 */
[----:B0-----:R-:W-:-:S13]  /*18770*/  ISETP.EQ.U32.AND P1, PT, R0, UR5, PT ;  /* 0x0000000500007c0c */ /* 0x001fda000bf22070 */
[----:B------:R-:W-:Y:S06]  /*18780*/  @P1 MEMBAR.ALL.GPU ;  /* 0x0000000000001992 */ /* 0x000fec000000a000 */
[----:B------:R-:W-:-:S00]  /*18790*/  @P1 ERRBAR ;  /* 0x00000000000019ab */ /* 0x000fc00000000000 */
[----:B------:R-:W-:Y:S06]  /*187a0*/  @P1 CGAERRBAR ;  /* 0x00000000000015ab */ /* 0x000fec0000000000 */
[----:B--2---:R0:W-:Y:S02]  /*187b0*/  @P1 REDG.E.ADD.S32.STRONG.GPU desc[UR10][R2.64], R5 ;  /* 0x000000050200198e */ /* 0x0041e4000c10e38a */
.L_x_2771:
[----:B------:R-:W-:Y:S05]  /*187c0*/  BSYNC B0 ;  /* 0x0000000000007941 */ /* 0x000fea0003800000 */
.L_x_2770:
[----:B------:R-:W-:Y:S05]  /*187d0*/  @P0 EXIT ;  /* 0x000000000000094d */ /* 0x000fea0003800000 */
[----:B------:R-:W-:Y:S05]  /*187e0*/  @P2 BRA `(.L_x_2772) ;  /* 0x0000000000202947 */ /* 0x000fea0003800000 */
[----:B------:R-:W-:-:S05]  /*187f0*/  IMAD R0, R6, R7, RZ ;  /* 0x0000000706007224 */ /* 0x000fca00078e02ff */
[----:B------:R-:W-:-:S13]  /*18800*/  ISETP.NE.AND P0, PT, R0, -0x1, PT ;  /* 0xffffffff0000780c */ /* 0x000fda0003f05270 */
[----:B------:R-:W-:Y:S05]  /*18810*/  @!P0 BRA `(.L_x_2772) ;  /* 0x0000000000148947 */ /* 0x000fea0003800000 */
.L_x_2773:
[----:B0-----:R-:W2:Y:S04]  /*18820*/  LDG.E.STRONG.GPU R5, desc[UR10][R2.64] ;  /* 0x0000000a02057981 */ /* 0x001ea8000c1ef900 */
[----:B--2---:R-:W-:Y:S01]  /*18830*/  CCTL.IVALL ;  /* 0x00000000ff00798f */ /* 0x004fe20002000000 */
[----:B------:R-:W-:Y:S05]  /*18840*/  YIELD ;  /* 0x0000000000007946 */ /* 0x000fea0003800000 */
[----:B------:R-:W-:-:S13]  /*18850*/  ISETP.NE.AND P0, PT, R5, R0, PT ;  /* 0x000000000500720c */ /* 0x000fda0003f05270 */
[----:B------:R-:W-:Y:S05]  /*18860*/  @P0 BRA `(.L_x_2773) ;  /* 0xfffffffc00ec0947 */ /* 0x000fea000383ffff */
.L_x_2772:
[----:B------:R-:W-:Y:S05]  /*18870*/  WARPSYNC.ALL ;  /* 0x0000000000007948 */ /* 0x000fea0003800000 */
[----:B------:R-:W2:Y:S01]  /*18880*/  LDL R10, [R1+0x810] ;  /* 0x00081000010a7983 */ /* 0x000ea20000100800 */
[----:B0-----:R-:W0:Y:S08]  /*18890*/  LDC.64 R2, c[0x0][0x288] ;  /* 0x0000a200ff027b82 */ /* 0x001e300000000a00 */
        /* <DEDUP_REMOVED lines=12> */
[----:B-1----:R-:W-:Y:S01]  /*18960*/  MOV R13, R0 ;  /* 0x00000000000d7202 */ /* 0x002fe20000000f00 */
        /* <DEDUP_REMOVED lines=11> */
.L_x_2774:
        /* <DEDUP_REMOVED lines=25> */
.L_x_2775:
        /* <DEDUP_REMOVED lines=13> */
.L_x_5597:


//--------------------- .text._Z35group_norm_nhwc_bwd_one_pass_kernelI11Fp32IOBf16WLi64ELi160ELi640EEv26Group_norm_nhwc_bwd_params --------------------------
	.section	.text._Z35group_norm_nhwc_bwd_one_pass_kernelI11Fp32IOBf16WLi64ELi160ELi640EEv26Group_norm_nhwc_bwd_params,"ax",@progbits
	.align	128
        .global         _Z35group_norm_nhwc_bwd_one_pass_kernelI11Fp32IOBf16WLi64ELi160ELi640EEv26Group_norm_nhwc_bwd_params
        .type           _Z35group_norm_nhwc_bwd_one_pass_kernelI11Fp32IOBf16WLi64ELi160ELi640EEv26Group_norm_nhwc_bwd_params,@function
        .size           _Z35group_norm_nhwc_bwd_one_pass_kernelI11Fp32IOBf16WLi64ELi160ELi640EEv26Group_norm_nhwc_bwd_params,(.L_x_5598 - _Z35group_norm_nhwc_bwd_one_pass_kernelI11Fp32IOBf16WLi64ELi160ELi640EEv26Group_norm_nhwc_bwd_params)
        .other          _Z35group_norm_nhwc_bwd_one_pass_kernelI11Fp32IOBf16WLi64ELi160ELi640EEv26Group_norm_nhwc_bwd_params,@"STO_CUDA_ENTRY STV_DEFAULT"
_Z35group_norm_nhwc_bwd_one_pass_kernelI11Fp32IOBf16WLi64ELi160ELi640EEv26Group_norm_nhwc_bwd_params:
.text._Z35group_norm_nhwc_bwd_one_pass_kernelI11Fp32IOBf16WLi64ELi160ELi640EEv26Group_norm_nhwc_bwd_params:
        /* <DEDUP_REMOVED lines=25> */
[----:B------:R-:W-:-:S04]  /*0190*/  LEA R7, R9, R9, 0x1 ;  /* 0x0000000909077211 */ /* 0x000fc800078e08ff */
[----:B------:R-:W-:-:S04]  /*01a0*/  IADD3 R5, R5, R7, RZ ;  /* 0x0000000705057210 */ /* 0x000fc80007ffe0ff */
[----:B------:R-:W-:-:S04]  /*01b0*/  LEA.HI R3, P2, R5, R4, RZ, 0x1 ;  /* 0x0000000405037211 */ /* 0x000fc800078508ff */
[----:B------:R-:W-:Y:S01]  /*01c0*/  IADD3.X R6, RZ, R5, RZ, P2, !PT ;  /* 0x00000005ff067210 */ /* 0x000fe200017fe4ff */
[----:B--2---:R-:W-:Y:S01]  /*01d0*/  IMAD R63, R63, UR7, R2 ;  /* 0x000000073f3f7c24 */ /* 0x004fe2000f8e0202 */
[----:B------:R-:W-:Y:S02]  /*01e0*/  LEA.HI R2, P0, R9, R8, RZ, 0x1 ;  /* 0x0000000809027211 */ /* 0x000fe400078108ff */
[----:B------:R-:W-:Y:S02]  /*01f0*/  SHF.R.S64 R3, R3, 0x1, R6 ;  /* 0x0000000103037819 */ /* 0x000fe40000001006 */
[----:B------:R-:W-:Y:S02]  /*0200*/  IADD3.X R7, RZ, R9, RZ, P0, !PT ;  /* 0x00000009ff077210 */ /* 0x000fe400007fe4ff */
[----:B------:R-:W-:Y:S01]  /*0210*/  ISETP.GE.U32.AND P1, PT, R63, UR10, PT ;  /* 0x0000000a3f007c0c */ /* 0x000fe2000bf26070 */
[----:B---3--:R-:W-:Y:S01]  /*0220*/  ULEA UR5, UR6, UR5, 0x18 ;  /* 0x0000000506057291 */ /* 0x008fe2000f8ec03f */
[----:B------:R-:W-:Y:S01]  /*0230*/  SHF.R.S32.HI R49, RZ, 0x1f, R63 ;  /* 0x0000001fff317819 */ /* 0x000fe2000001143f */
[----:B------:R-:W-:Y:S01]  /*0240*/  ULDC.U8 UR10, c[0x0][0x2a4] ;  /* 0x0000a900000a7ab9 */ /* 0x000fe20000000000 */
[----:B------:R-:W-:-:S02]  /*0250*/  SHF.R.S64 R2, R2, 0x1, R7 ;  /* 0x0000000102027819 */ /* 0x000fc40000001007 */
[----:B------:R-:W-:Y:S02]  /*0260*/  ISETP.GE.AND.EX P1, PT, R49, UR11, PT, P1 ;  /* 0x0000000b31007c0c */ /* 0x000fe4000bf26310 */
[----:B------:R-:W-:Y:S02]  /*0270*/  SHF.R.S32.HI R7, RZ, 0x1, R7 ;  /* 0x00000001ff077819 */ /* 0x000fe40000011407 */
[----:B------:R-:W-:Y:S02]  /*0280*/  SHF.R.S32.HI R6, RZ, 0x1, R6 ;  /* 0x00000001ff067819 */ /* 0x000fe40000011406 */
[----:B------:R-:W-:Y:S02]  /*0290*/  LEA R0, R0, UR5, 0x3 ;  /* 0x0000000500007c11 */ /* 0x000fe4000f8e18ff */
[C---:B------:R-:W-:Y:S02]  /*02a0*/  IADD3 R62, R63.reuse, 0x8, RZ ;  /* 0x000000083f3e7810 */ /* 0x040fe40007ffe0ff */
[----:B------:R-:W-:-:S02]  /*02b0*/  IADD3 R61, R63, 0x10, RZ ;  /* 0x000000103f3d7810 */ /* 0x000fc40007ffe0ff */
[C---:B------:R-:W-:Y:S02]  /*02c0*/  IADD3 R60, R63.reuse, 0x18, RZ ;  /* 0x000000183f3c7810 */ /* 0x040fe40007ffe0ff */
[C---:B------:R-:W-:Y:S02]  /*02d0*/  IADD3 R59, R63.reuse, 0x20, RZ ;  /* 0x000000203f3b7810 */ /* 0x040fe40007ffe0ff */
[----:B------:R-:W-:Y:S02]  /*02e0*/  IADD3 R58, R63, 0x28, RZ ;  /* 0x000000283f3a7810 */ /* 0x000fe40007ffe0ff */
[----:B------:R-:W-:Y:S02]  /*02f0*/  ISETP.LT.U32.AND P1, PT, R65, 0x280, !P1 ;  /* 0x000002804100780c */ /* 0x000fe40004f21070 */
[C---:B------:R-:W-:Y:S02]  /*0300*/  IADD3 R57, R63.reuse, 0x30, RZ ;  /* 0x000000303f397810 */ /* 0x040fe40007ffe0ff */
[----:B------:R-:W-:-:S02]  /*0310*/  IADD3 R56, R63, 0x38, RZ ;  /* 0x000000383f387810 */ /* 0x000fc40007ffe0ff */
[----:B------:R-:W-:Y:S02]  /*0320*/  SHF.L.U64.HI R4, R2, 0x2, R7 ;  /* 0x0000000202047819 */ /* 0x000fe40000010207 */
[----:B-1----:R-:W-:-:S07]  /*0330*/  SHF.L.U64.HI R5, R3, 0x2, R6 ;  /* 0x0000000203057819 */ /* 0x002fce0000010206 */
.L_x_2827:
[----:B-12-4-:R-:W0:Y:S01]  /*0340*/  LDC R13, c[0x0][0x2a0] ;  /* 0x0000a800ff0d7b82 */ /* 0x016e220000000800 */
[----:B------:R-:W-:Y:S01]  /*0350*/  ISETP.GE.AND P4, PT, R64, RZ, PT ;  /* 0x000000ff4000720c */ /* 0x000fe20003f86270 */
[----:B------:R-:W-:Y:S01]  /*0360*/  ULDC.64 UR14, c[0x0][0x290] ;  /* 0x0000a400000e7ab9 */ /* 0x000fe20000000a00 */
[----:B------:R-:W-:Y:S01]  /*0370*/  SHF.R.S32.HI R48, RZ, 0x1f, R62 ;  /* 0x0000001fff307819 */ /* 0x000fe2000001143e */
[----:B------:R-:W-:Y:S01]  /*0380*/  ULDC.64 UR12, c[0x0][0x298] ;  /* 0x0000a600000c7ab9 */ /* 0x000fe20000000a00 */
[----:B------:R-:W-:-:S03]  /*0390*/  CS2R R44, SRZ ;  /* 0x00000000002c7805 */ /* 0x000fc6000001ff00 */
[----:B------:R-:W1:Y:S08]  /*03a0*/  @P1 LDC.64 R18, c[0x0][0x288] ;  /* 0x0000a200ff121b82 */ /* 0x000e700000000a00 */
[----:B------:R-:W2:Y:S01]  /*03b0*/  @P1 LDC.64 R72, c[0x0][0x230] ;  /* 0x00008c00ff481b82 */ /* 0x000ea20000000a00 */
[----:B0-----:R-:W-:-:S07]  /*03c0*/  IABS R9, R13 ;  /* 0x0000000d00097213 */ /* 0x001fce0000000000 */
[----:B------:R-:W0:Y:S01]  /*03d0*/  @P1 LDC.64 R20, c[0x0][0x228] ;  /* 0x00008a00ff141b82 */ /* 0x000e220000000a00 */
[----:B---3--:R-:W3:Y:S08]  /*03e0*/  I2F.RP R8, R9 ;  /* 0x0000000900087306 */ /* 0x008ef00000209400 */
        /* <DEDUP_REMOVED lines=8> */
[----:B------:R-:W-:Y:S02]  /*0470*/  LOP3.LUT R6, R64, R13, RZ, 0x3c, !PT ;  /* 0x0000000d40067212 */ /* 0x000fe400078e3cff */
[----:B------:R-:W-:Y:S02]  /*0480*/  SHF.R.S32.HI R11, RZ, 0x1f, R61 ;  /* 0x0000001fff0b7819 */ /* 0x000fe4000001143d */
        /* <DEDUP_REMOVED lines=15> */
[----:B------:R-:W-:Y:S02]  /*0580*/  ISETP.GE.U32.AND P4, PT, R62, UR14, PT ;  /* 0x0000000e3e007c0c */ /* 0x000fe4000bf86070 */
[----:B------:R-:W-:Y:S01]  /*0590*/  SEL R86, R9, R8, !P0 ;  /* 0x0000000809567207 */ /* 0x000fe20004000000 */
[----:B-1----:R-:W-:Y:S01]  /*05a0*/  @P1 IMAD R8, R49, R18, RZ ;  /* 0x0000001231081224 */ /* 0x002fe200078e02ff */
[----:B------:R-:W-:-:S02]  /*05b0*/  @!P5 IADD3 R7, -R7, RZ, RZ ;  /* 0x000000ff0707d210 */ /* 0x000fc40007ffe1ff */
[----:B------:R-:W-:Y:S01]  /*05c0*/  ISETP.GE.AND.EX P4, PT, R48, UR15, PT, P4 ;  /* 0x0000000f30007c0c */ /* 0x000fe2000bf86340 */
[----:B------:R-:W-:Y:S01]  /*05d0*/  IMAD R70, R86, 0xa0, RZ ;  /* 0x000000a056467824 */ /* 0x000fe200078e02ff */
[----:B------:R-:W-:Y:S02]  /*05e0*/  SEL R7, R9, R7, !P0 ;  /* 0x0000000709077207 */ /* 0x000fe40004000000 */
[----:B------:R-:W-:Y:S02]  /*05f0*/  ISETP.GT.U32.OR P4, PT, R65, 0x27f, P4 ;  /* 0x0000027f4100780c */ /* 0x000fe40002784470 */
[----:B------:R-:W-:Y:S02]  /*0600*/  SHF.R.S32.HI R9, RZ, 0x1f, R66 ;  /* 0x0000001fff097819 */ /* 0x000fe40000011442 */
[----:B------:R-:W-:Y:S02]  /*0610*/  IADD3 R88, P0, R66, R70, RZ ;  /* 0x0000004642587210 */ /* 0x000fe40007f1e0ff */
[----:B------:R-:W-:-:S02]  /*0620*/  SHF.R.S32.HI R6, RZ, 0x1f, R7 ;  /* 0x0000001fff067819 */ /* 0x000fc40000011407 */
[----:B------:R-:W-:Y:S02]  /*0630*/  LEA.HI.X.SX32 R89, R70, R9, 0x1, P0 ;  /* 0x0000000946597211 */ /* 0x000fe400000f0eff */
[----:B------:R-:W-:Y:S01]  /*0640*/  ISETP.GE.U32.AND P0, PT, R61, UR14, PT ;  /* 0x0000000e3d007c0c */ /* 0x000fe2000bf06070 */
[----:B------:R-:W-:Y:S01]  /*0650*/  IMAD R6, R6, UR12, RZ ;  /* 0x0000000c06067c24 */ /* 0x000fe2000f8e02ff */
[----:B------:R-:W-:Y:S01]  /*0660*/  ISETP.GE.U32.AND P2, PT, R60, UR14, PT ;  /* 0x0000000e3c007c0c */ /* 0x000fe2000bf46070 */
[----:B------:R-:W1:Y:S01]  /*0670*/  @!P4 LDC.64 R16, c[0x0][0x288] ;  /* 0x0000a200ff10cb82 */ /* 0x000e620000000a00 */
[----:B------:R-:W-:Y:S01]  /*0680*/  ISETP.GE.AND.EX P0, PT, R11, UR15, PT, P0 ;  /* 0x0000000f0b007c0c */ /* 0x000fe2000bf06300 */
[C---:B------:R-:W-:Y:S01]  /*0690*/  IMAD R91, R7.reuse, UR13, R6 ;  /* 0x0000000d075b7c24 */ /* 0x040fe2000f8e0206 */
[----:B------:R-:W-:Y:S01]  /*06a0*/  SHF.R.S32.HI R6, RZ, 0x1f, R60 ;  /* 0x0000001fff067819 */ /* 0x000fe2000001143c */
[----:B------:R-:W-:Y:S01]  /*06b0*/  IMAD.WIDE.U32 R88, R7, UR12, R88 ;  /* 0x0000000c07587c25 */ /* 0x000fe2000f8e0058 */
[----:B------:R-:W-:-:S02]  /*06c0*/  ISETP.GT.U32.OR P0, PT, R65, 0x27f, P0 ;  /* 0x0000027f4100780c */ /* 0x000fc40000704470 */
[----:B------:R-:W-:Y:S01]  /*06d0*/  ISETP.GE.AND.EX P2, PT, R6, UR15, PT, P2 ;  /* 0x0000000f06007c0c */ /* 0x000fe2000bf46320 */
[----:B------:R-:W-:Y:S01]  /*06e0*/  @P1 IMAD R7, R63, R19, R8 ;  /* 0x000000133f071224 */ /* 0x000fe200078e0208 */
[----:B------:R-:W-:Y:S01]  /*06f0*/  IADD3 R91, R89, R91, RZ ;  /* 0x0000005b595b7210 */ /* 0x000fe20007ffe0ff */
[----:B------:R-:W3:Y:S01]  /*0700*/  @!P4 LDC.64 R22, c[0x0][0x230] ;  /* 0x00008c00ff16cb82 */ /* 0x000ee20000000a00 */
[----:B------:R-:W-:Y:S02]  /*0710*/  ISETP.GT.U32.OR P2, PT, R65, 0x27f, P2 ;  /* 0x0000027f4100780c */ /* 0x000fe40001744470 */
[----:B------:R-:W-:Y:S02]  /*0720*/  @P1 MOV R90, R88 ;  /* 0x00000058005a1202 */ /* 0x000fe40000000f00 */
[----:B------:R-:W-:-:S03]  /*0730*/  ISETP.GE.U32.AND P3, PT, R59, UR14, PT ;  /* 0x0000000e3b007c0c */ /* 0x000fc6000bf66070 */
[----:B------:R-:W-:Y:S01]  /*0740*/  @P1 IMAD.WIDE.U32 R18, R63, R18, R90 ;  /* 0x000000123f121225 */ /* 0x000fe200078e005a */
[----:B------:R-:W4:Y:S04]  /*0750*/  @!P0 LDC.64 R12, c[0x0][0x288] ;  /* 0x0000a200ff0c8b82 */ /* 0x000f280000000a00 */
[----:B------:R-:W-:Y:S02]  /*0760*/  @P1 IADD3 R19, R19, R7, RZ ;  /* 0x0000000713131210 */ /* 0x000fe40007ffe0ff */
[C---:B------:R-:W-:Y:S02]  /*0770*/  @P1 SHF.L.U32 R7, R18.reuse, 0x2, RZ ;  /* 0x0000000212071819 */ /* 0x040fe400000006ff */
[----:B------:R-:W3:Y:S01]  /*0780*/  @!P4 LDC.64 R14, c[0x0][0x228] ;  /* 0x00008a00ff0ecb82 */ /* 0x000ee20000000a00 */
[----:B------:R-:W-:Y:S01]  /*0790*/  @P1 SHF.L.U64.HI R10, R18, 0x2, R19 ;  /* 0x00000002120a1819 */ /* 0x000fe20000010213 */
[----:B-1----:R-:W-:Y:S01]  /*07a0*/  @!P4 IMAD R18, R48, R16, RZ ;  /* 0x000000103012c224 */ /* 0x002fe200078e02ff */
[----:B------:R-:W-:-:S02]  /*07b0*/  @!P4 MOV R19, R91 ;  /* 0x0000005b0013c202 */ /* 0x000fc40000000f00 */
[C---:B--2---:R-:W-:Y:S01]  /*07c0*/  @P1 IADD3 R72, P6, R7.reuse, R72, RZ ;  /* 0x0000004807481210 */ /* 0x044fe20007fde0ff */
[C---:B------:R-:W-:Y:S01]  /*07d0*/  @!P4 IMAD R29, R62.reuse, R17, R18 ;  /* 0x000000113e1dc224 */ /* 0x040fe200078e0212 */
[----:B------:R-:W-:Y:S01]  /*07e0*/  @!P4 MOV R18, R88 ;  /* 0x000000580012c202 */ /* 0x000fe20000000f00 */
[----:B------:R-:W1:Y:S01]  /*07f0*/  @!P2 LDC.64 R8, c[0x0][0x288] ;  /* 0x0000a200ff08ab82 */ /* 0x000e620000000a00 */
[----:B0-----:R-:W-:Y:S02]  /*0800*/  @P1 IADD3 R20, P5, R7, R20, RZ ;  /* 0x0000001407141210 */ /* 0x001fe40007fbe0ff */
[----:B------:R-:W-:Y:S01]  /*0810*/  SHF.R.S32.HI R7, RZ, 0x1f, R59 ;  /* 0x0000001fff077819 */ /* 0x000fe2000001143b */
[----:B------:R-:W-:Y:S01]  /*0820*/  @!P4 IMAD.WIDE.U32 R16, R62, R16, R18 ;  /* 0x000000103e10c225 */ /* 0x000fe200078e0012 */
[C---:B------:R-:W-:Y:S02]  /*0830*/  @P1 IADD3.X R73, R10.reuse, R73, RZ, P6, !PT ;  /* 0x000000490a491210 */ /* 0x040fe400037fe4ff */
[----:B------:R-:W-:Y:S01]  /*0840*/  @P1 IADD3.X R21, R10, R21, RZ, P5, !PT ;  /* 0x000000150a151210 */ /* 0x000fe20002ffe4ff */
[----:B------:R-:W0:Y:S01]  /*0850*/  @!P0 LDC.64 R24, c[0x0][0x230] ;  /* 0x00008c00ff188b82 */ /* 0x000e220000000a00 */
[----:B------:R-:W-:Y:S01]  /*0860*/  @!P4 IADD3 R19, R17, R29, RZ ;  /* 0x0000001d1113c210 */ /* 0x000fe20007ffe0ff */
[----:B----4-:R-:W-:Y:S01]  /*0870*/  @!P0 IMAD R18, R11, R12, RZ ;  /* 0x0000000c0b128224 */ /* 0x010fe200078e02ff */
[----:B------:R-:W-:-:S02]  /*0880*/  @!P4 SHF.L.U32 R17, R16, 0x2, RZ ;  /* 0x000000021011c819 */ /* 0x000fc400000006ff */
[----:B------:R-:W-:Y:S01]  /*0890*/  @!P4 SHF.L.U64.HI R10, R16, 0x2, R19 ;  /* 0x00000002100ac819 */ /* 0x000fe20000010213 */
[----:B------:R-:W-:Y:S01]  /*08a0*/  @!P0 IMAD R29, R61, R13, R18 ;  /* 0x0000000d3d1d8224 */ /* 0x000fe200078e0212 */
[C---:B---3--:R-:W-:Y:S01]  /*08b0*/  @!P4 IADD3 R22, P5, R17.reuse, R22, RZ ;  /* 0x000000161116c210 */ /* 0x048fe20007fbe0ff */
[----:B------:R-:W2:Y:S01]  /*08c0*/  @!P0 LDC.64 R26, c[0x0][0x228] ;  /* 0x00008a00ff1a8b82 */ /* 0x000ea20000000a00 */
[----:B------:R-:W-:Y:S02]  /*08d0*/  @!P4 IADD3 R14, P6, R17, R14, RZ ;  /* 0x0000000e110ec210 */ /* 0x000fe40007fde0ff */
[----:B------:R-:W-:Y:S02]  /*08e0*/  ISETP.GE.AND.EX P3, PT, R7, UR15, PT, P3 ;  /* 0x0000000f07007c0c */ /* 0x000fe4000bf66330 */
[----:B------:R-:W-:Y:S02]  /*08f0*/  @!P0 MOV R16, R88 ;  /* 0x0000005800108202 */ /* 0x000fe40000000f00 */
[-C--:B------:R-:W-:Y:S01]  /*0900*/  @!P0 MOV R17, R91.reuse ;  /* 0x0000005b00118202 */ /* 0x080fe20000000f00 */
[----:B-1----:R-:W-:Y:S01]  /*0910*/  @!P2 IMAD R18, R6, R8, RZ ;  /* 0x000000080612a224 */ /* 0x002fe200078e02ff */
[----:B------:R-:W-:Y:S01]  /*0920*/  ISETP.GT.U32.OR P3, PT, R65, 0x27f, P3 ;  /* 0x0000027f4100780c */ /* 0x000fe20001f64470 */
[----:B------:R-:W1:Y:S01]  /*0930*/  @!P2 LDC.64 R32, c[0x0][0x228] ;  /* 0x00008a00ff20ab82 */ /* 0x000e620000000a00 */
[----:B------:R-:W-:Y:S01]  /*0940*/  @!P2 MOV R19, R91 ;  /* 0x0000005b0013a202 */ /* 0x000fe20000000f00 */
[----:B------:R-:W-:Y:S01]  /*0950*/  @!P2 IMAD R31, R60, R9, R18 ;  /* 0x000000093c1fa224 */ /* 0x000fe200078e0212 */
[----:B------:R-:W-:Y:S01]  /*0960*/  @!P2 MOV R18, R88 ;  /* 0x000000580012a202 */ /* 0x000fe20000000f00 */
[----:B------:R-:W-:Y:S01]  /*0970*/  @!P0 IMAD.WIDE.U32 R12, R61, R12, R16 ;  /* 0x0000000c3d0c8225 */ /* 0x000fe200078e0010 */
[----:B------:R-:W-:-:S02]  /*0980*/  @!P4 IADD3.X R23, R10, R23, RZ, P5, !PT ;  /* 0x000000170a17c210 */ /* 0x000fc40002ffe4ff */
[----:B------:R-:W-:Y:S01]  /*0990*/  @!P4 IADD3.X R15, R10, R15, RZ, P6, !PT ;  /* 0x0000000f0a0fc210 */ /* 0x000fe200037fe4ff */
[----:B------:R-:W-:Y:S01]  /*09a0*/  @!P2 IMAD.WIDE.U32 R8, R60, R8, R18 ;  /* 0x000000083c08a225 */ /* 0x000fe200078e0012 */
[----:B------:R-:W-:Y:S01]  /*09b0*/  @!P0 IADD3 R29, R13, R29, RZ ;  /* 0x0000001d0d1d8210 */ /* 0x000fe20007ffe0ff */
[----:B------:R3:W5:Y:S01]  /*09c0*/  @!P4 LDG.E.64 R44, desc[UR8][R22.64] ;  /* 0x00000008162cc981 */ /* 0x000762000c1e1b00 */
[C---:B------:R-:W-:Y:S01]  /*09d0*/  @!P0 SHF.L.U32 R13, R12.reuse, 0x2, RZ ;  /* 0x000000020c0d8819 */ /* 0x040fe200000006ff */
[----:B------:R-:W4:Y:S01]  /*09e0*/  @!P3 LDC.64 R16, c[0x0][0x288] ;  /* 0x0000a200ff10bb82 */ /* 0x000f220000000a00 */
[----:B------:R-:W-:Y:S02]  /*09f0*/  @!P0 SHF.L.U64.HI R12, R12, 0x2, R29 ;  /* 0x000000020c0c8819 */ /* 0x000fe4000001021d */
[----:B0-----:R-:W-:Y:S02]  /*0a00*/  @!P0 IADD3 R24, P5, R13, R24, RZ ;  /* 0x000000180d188210 */ /* 0x001fe40007fbe0ff */
[----:B------:R-:W-:-:S02]  /*0a10*/  @!P2 IADD3 R9, R9, R31, RZ ;  /* 0x0000001f0909a210 */ /* 0x000fc40007ffe0ff */
[----:B--2---:R-:W-:Y:S01]  /*0a20*/  @!P0 IADD3 R26, P6, R13, R26, RZ ;  /* 0x0000001a0d1a8210 */ /* 0x004fe20007fde0ff */
[----:B------:R-:W0:Y:S01]  /*0a30*/  @!P2 LDC.64 R18, c[0x0][0x230] ;  /* 0x00008c00ff12ab82 */ /* 0x000e220000000a00 */
[----:B------:R-:W-:Y:S02]  /*0a40*/  @!P0 IADD3.X R25, R12, R25, RZ, P5, !PT ;  /* 0x000000190c198210 */ /* 0x000fe40002ffe4ff */
[C---:B------:R-:W-:Y:S02]  /*0a50*/  @!P2 SHF.L.U32 R29, R8.reuse, 0x2, RZ ;  /* 0x00000002081da819 */ /* 0x040fe400000006ff */
[----:B------:R-:W-:Y:S02]  /*0a60*/  @!P2 SHF.L.U64.HI R36, R8, 0x2, R9 ;  /* 0x000000020824a819 */ /* 0x000fe40000010209 */
[----:B------:R-:W-:Y:S02]  /*0a70*/  @!P0 IADD3.X R27, R12, R27, RZ, P6, !PT ;  /* 0x0000001b0c1b8210 */ /* 0x000fe400037fe4ff */
[----:B------:R-:W-:-:S02]  /*0a80*/  CS2R R12, SRZ ;  /* 0x00000000000c7805 */ /* 0x000fc4000001ff00 */
[----:B------:R-:W-:Y:S01]  /*0a90*/  SHF.R.S32.HI R8, RZ, 0x1f, R58 ;  /* 0x0000001fff087819 */ /* 0x000fe2000001143a */
[----:B------:R-:W2:Y:S01]  /*0aa0*/  @!P3 LDC.64 R30, c[0x0][0x230] ;  /* 0x00008c00ff1ebb82 */ /* 0x000ea20000000a00 */
[----:B------:R-:W-:Y:S02]  /*0ab0*/  ISETP.GE.U32.AND P5, PT, R58, UR14, PT ;  /* 0x0000000e3a007c0c */ /* 0x000fe4000bfa6070 */
[----:B------:R1:W5:Y:S02]  /*0ac0*/  @!P4 LDG.E.64 R12, desc[UR8][R14.64] ;  /* 0x000000080e0cc981 */ /* 0x000364000c1e1b00 */
[----:B------:R-:W-:Y:S02]  /*0ad0*/  ISETP.GE.AND.EX P5, PT, R8, UR15, PT, P5 ;  /* 0x0000000f08007c0c */ /* 0x000fe4000bfa6350 */
[----:B------:R-:W-:Y:S01]  /*0ae0*/  CS2R R42, SRZ ;  /* 0x00000000002a7805 */ /* 0x000fe2000001ff00 */
[----:B---3--:R-:W3:Y:S01]  /*0af0*/  @!P3 LDC.64 R22, c[0x0][0x228] ;  /* 0x00008a00ff16bb82 */ /* 0x008ee20000000a00 */
[----:B------:R-:W-:Y:S01]  /*0b00*/  ISETP.GT.U32.OR P4, PT, R65, 0x27f, P5 ;  /* 0x0000027f4100780c */ /* 0x000fe20002f84470 */
[----:B----4-:R-:W-:Y:S01]  /*0b10*/  @!P3 IMAD R10, R7, R16, RZ ;  /* 0x00000010070ab224 */ /* 0x010fe200078e02ff */
[----:B------:R-:W-:-:S02]  /*0b20*/  SHF.R.S32.HI R9, RZ, 0x1f, R57 ;  /* 0x0000001fff097819 */ /* 0x000fc40000011439 */
[----:B------:R4:W5:Y:S01]  /*0b30*/  @!P0 LDG.E.64 R42, desc[UR8][R24.64] ;  /* 0x00000008182a8981 */ /* 0x000962000c1e1b00 */
[----:B------:R-:W-:Y:S01]  /*0b40*/  ISETP.GE.U32.AND P5, PT, R57, UR14, PT ;  /* 0x0000000e39007c0c */ /* 0x000fe2000bfa6070 */
[----:B------:R-:W-:Y:S01]  /*0b50*/  @!P3 IMAD R37, R59, R17, R10 ;  /* 0x000000113b25b224 */ /* 0x000fe200078e020a */
[----:B-1----:R-:W-:Y:S02]  /*0b60*/  CS2R R14, SRZ ;  /* 0x00000000000e7805 */ /* 0x002fe4000001ff00 */
[----:B------:R-:W-:-:S04]  /*0b70*/  ISETP.GE.AND.EX P5, PT, R9, UR15, PT, P5 ;  /* 0x0000000f09007c0c */ /* 0x000fc8000bfa6350 */
[----:B------:R-:W1:Y:S01]  /*0b80*/  @!P4 LDC.64 R38, c[0x0][0x288] ;  /* 0x0000a200ff26cb82 */ /* 0x000e620000000a00 */
[----:B------:R-:W-:Y:S01]  /*0b90*/  SHF.R.S32.HI R10, RZ, 0x1f, R56 ;  /* 0x0000001fff0a7819 */ /* 0x000fe20000011438 */
[----:B------:R2:W5:Y:S01]  /*0ba0*/  @!P0 LDG.E.64 R14, desc[UR8][R26.64] ;  /* 0x000000081a0e8981 */ /* 0x000562000c1e1b00 */
[----:B------:R-:W-:Y:S02]  /*0bb0*/  ISETP.GE.U32.AND P6, PT, R56, UR14, PT ;  /* 0x0000000e38007c0c */ /* 0x000fe4000bfc6070 */
[----:B----4-:R-:W-:Y:S02]  /*0bc0*/  @!P3 MOV R24, R88 ;  /* 0x000000580018b202 */ /* 0x010fe40000000f00 */
[----:B------:R-:W-:Y:S02]  /*0bd0*/  @!P3 MOV R25, R91 ;  /* 0x0000005b0019b202 */ /* 0x000fe40000000f00 */
[----:B------:R-:W-:Y:S02]  /*0be0*/  ISETP.GT.U32.OR P5, PT, R65, 0x27f, P5 ;  /* 0x0000027f4100780c */ /* 0x000fe40002fa4470 */
[----:B------:R-:W-:Y:S01]  /*0bf0*/  ISETP.GE.AND.EX P6, PT, R10, UR15, PT, P6 ;  /* 0x0000000f0a007c0c */ /* 0x000fe2000bfc6360 */
[----:B------:R-:W-:Y:S01]  /*0c00*/  @!P3 IMAD.WIDE.U32 R16, R59, R16, R24 ;  /* 0x000000103b10b225 */ /* 0x000fe200078e0018 */
[----:B0-----:R-:W-:Y:S01]  /*0c10*/  @!P2 IADD3 R18, P0, R29, R18, RZ ;  /* 0x000000121d12a210 */ /* 0x001fe20007f1e0ff */
[----:B--2---:R-:W0:Y:S01]  /*0c20*/  @!P4 LDC.64 R26, c[0x0][0x228] ;  /* 0x00008a00ff1acb82 */ /* 0x004e220000000a00 */
[----:B------:R-:W-:-:S02]  /*0c30*/  ISETP.GT.U32.OR P6, PT, R65, 0x27f, P6 ;  /* 0x0000027f4100780c */ /* 0x000fc400037c4470 */
[----:B------:R-:W-:Y:S02]  /*0c40*/  @!P2 IADD3.X R19, R36, R19, RZ, P0, !PT ;  /* 0x000000132413a210 */ /* 0x000fe400007fe4ff */
[----:B------:R-:W-:Y:S02]  /*0c50*/  @!P2 IADD3 R32, P0, R29, R32, RZ ;  /* 0x000000201d20a210 */ /* 0x000fe40007f1e0ff */
[----:B------:R-:W-:Y:S01]  /*0c60*/  @!P3 IADD3 R17, R17, R37, RZ ;  /* 0x000000251111b210 */ /* 0x000fe20007ffe0ff */
[----:B------:R-:W2:Y:S01]  /*0c70*/  @!P5 LDC.64 R34, c[0x0][0x288] ;  /* 0x0000a200ff22db82 */ /* 0x000ea20000000a00 */
[----:B------:R-:W-:Y:S02]  /*0c80*/  @!P3 SHF.L.U32 R37, R16, 0x2, RZ ;  /* 0x000000021025b819 */ /* 0x000fe400000006ff */
[----:B------:R-:W-:Y:S02]  /*0c90*/  @!P2 IADD3.X R33, R36, R33, RZ, P0, !PT ;  /* 0x000000212421a210 */ /* 0x000fe400007fe4ff */
[----:B------:R-:W-:-:S02]  /*0ca0*/  @!P3 SHF.L.U64.HI R40, R16, 0x2, R17 ;  /* 0x000000021028b819 */ /* 0x000fc40000010211 */
[C---:B------:R-:W-:Y:S01]  /*0cb0*/  @!P3 IADD3 R30, P0, R37.reuse, R30, RZ ;  /* 0x0000001e251eb210 */ /* 0x040fe20007f1e0ff */
[----:B------:R-:W4:Y:S01]  /*0cc0*/  @!P4 LDC.64 R28, c[0x0][0x230] ;  /* 0x00008c00ff1ccb82 */ /* 0x000f220000000a00 */
[----:B-1----:R-:W-:Y:S02]  /*0cd0*/  @!P4 IMAD R24, R8, R38, RZ ;  /* 0x000000260818c224 */ /* 0x002fe400078e02ff */
[----:B------:R-:W-:Y:S02]  /*0ce0*/  @!P3 IADD3.X R31, R40, R31, RZ, P0, !PT ;  /* 0x0000001f281fb210 */ /* 0x000fe400007fe4ff */
[----:B---3--:R-:W-:Y:S01]  /*0cf0*/  @!P3 IADD3 R22, P0, R37, R22, RZ ;  /* 0x000000162516b210 */ /* 0x008fe20007f1e0ff */
[----:B------:R-:W-:Y:S02]  /*0d00*/  @!P4 IMAD R41, R58, R39, R24 ;  /* 0x000000273a29c224 */ /* 0x000fe400078e0218 */
[----:B------:R-:W1:Y:S01]  /*0d10*/  @!P6 LDC.64 R16, c[0x0][0x288] ;  /* 0x0000a200ff10eb82 */ /* 0x000e620000000a00 */
[----:B------:R-:W-:-:S02]  /*0d20*/  @!P4 MOV R24, R88 ;  /* 0x000000580018c202 */ /* 0x000fc40000000f00 */
[----:B------:R-:W-:-:S05]  /*0d30*/  @!P4 MOV R25, R91 ;  /* 0x0000005b0019c202 */ /* 0x000fca0000000f00 */
[----:B------:R-:W3:Y:S01]  /*0d40*/  LDC.64 R36, c[0x0][0x248] ;  /* 0x00009200ff247b82 */ /* 0x000ee20000000a00 */
[----:B------:R-:W-:Y:S01]  /*0d50*/  @!P4 IMAD.WIDE.U32 R38, R58, R38, R24 ;  /* 0x000000263a26c225 */ /* 0x000fe200078e0018 */
[----:B------:R-:W-:-:S04]  /*0d60*/  @!P3 IADD3.X R23, R40, R23, RZ, P0, !PT ;  /* 0x000000172817b210 */ /* 0x000fc800007fe4ff */
[----:B------:R-:W-:Y:S02]  /*0d70*/  @!P4 IADD3 R39, R39, R41, RZ ;  /* 0x000000292727c210 */ /* 0x000fe40007ffe0ff */
[C---:B------:R-:W-:Y:S01]  /*0d80*/  @!P4 SHF.L.U32 R41, R38.reuse, 0x2, RZ ;  /* 0x000000022629c819 */ /* 0x040fe200000006ff */
[----:B--2---:R-:W-:Y:S01]  /*0d90*/  @!P5 IMAD R46, R9, R34, RZ ;  /* 0x00000022092ed224 */ /* 0x004fe200078e02ff */
[----:B------:R-:W-:Y:S01]  /*0da0*/  @!P4 SHF.L.U64.HI R40, R38, 0x2, R39 ;  /* 0x000000022628c819 */ /* 0x000fe20000010227 */
[----:B------:R-:W2:Y:S01]  /*0db0*/  @!P5 LDC.64 R24, c[0x0][0x230] ;  /* 0x00008c00ff18db82 */ /* 0x000ea20000000a00 */
[----:B------:R-:W-:Y:S02]  /*0dc0*/  @!P5 MOV R38, R88 ;  /* 0x000000580026d202 */ /* 0x000fe40000000f00 */
[----:B------:R-:W-:Y:S02]  /*0dd0*/  @!P5 MOV R39, R91 ;  /* 0x0000005b0027d202 */ /* 0x000fe40000000f00 */
[----:B----4-:R-:W-:Y:S01]  /*0de0*/  @!P4 IADD3 R28, P0, R41, R28, RZ ;  /* 0x0000001c291cc210 */ /* 0x010fe20007f1e0ff */
[----:B------:R-:W-:-:S02]  /*0df0*/  @!P5 IMAD R51, R57, R35, R46 ;  /* 0x000000233933d224 */ /* 0x000fc400078e022e */
[----:B------:R-:W-:Y:S01]  /*0e00*/  @!P5 IMAD.WIDE.U32 R34, R57, R34, R38 ;  /* 0x000000223922d225 */ /* 0x000fe200078e0026 */
[----:B------:R-:W-:Y:S01]  /*0e10*/  @!P4 IADD3.X R29, R40, R29, RZ, P0, !PT ;  /* 0x0000001d281dc210 */ /* 0x000fe200007fe4ff */
[----:B------:R-:W4:Y:S01]  /*0e20*/  @!P5 LDC.64 R68, c[0x0][0x228] ;  /* 0x00008a00ff44db82 */ /* 0x000f220000000a00 */
[----:B0-----:R-:W-:Y:S01]  /*0e30*/  @!P4 IADD3 R26, P0, R41, R26, RZ ;  /* 0x0000001a291ac210 */ /* 0x001fe20007f1e0ff */
[----:B-1----:R-:W-:Y:S02]  /*0e40*/  @!P6 IMAD R41, R10, R16, RZ ;  /* 0x000000100a29e224 */ /* 0x002fe400078e02ff */
[----:B---3--:R-:W-:Y:S01]  /*0e50*/  IMAD.WIDE R36, R64, 0x8, R36 ;  /* 0x0000000840247825 */ /* 0x008fe200078e0224 */
[----:B------:R-:W-:Y:S02]  /*0e60*/  @!P5 IADD3 R35, R35, R51, RZ ;  /* 0x000000332323d210 */ /* 0x000fe40007ffe0ff */
[----:B------:R-:W-:Y:S01]  /*0e70*/  @!P4 IADD3.X R27, R40, R27, RZ, P0, !PT ;  /* 0x0000001b281bc210 */ /* 0x000fe200007fe4ff */
[----:B------:R-:W-:Y:S01]  /*0e80*/  @!P6 IMAD R51, R56, R17, R41 ;  /* 0x000000113833e224 */ /* 0x000fe200078e0229 */
[----:B------:R-:W0:Y:S01]  /*0e90*/  @!P6 LDC.64 R52, c[0x0][0x230] ;  /* 0x00008c00ff34eb82 */ /* 0x000e220000000a00 */
[----:B------:R1:W3:Y:S01]  /*0ea0*/  LDG.E.64 R40, desc[UR8][R36.64] ;  /* 0x0000000824287981 */ /* 0x0002e2000c1e1b00 */
[----:B------:R-:W-:-:S02]  /*0eb0*/  @!P5 SHF.L.U32 R39, R34, 0x2, RZ ;  /* 0x000000022227d819 */ /* 0x000fc400000006ff */
[----:B------:R-:W-:-:S04]  /*0ec0*/  @!P5 SHF.L.U64.HI R38, R34, 0x2, R35 ;  /* 0x000000022226d819 */ /* 0x000fc80000010223 */
[----:B------:R-:W1:Y:S01]  /*0ed0*/  @!P6 LDC.64 R46, c[0x0][0x228] ;  /* 0x00008a00ff2eeb82 */ /* 0x000e620000000a00 */
[----:B------:R-:W-:Y:S02]  /*0ee0*/  @!P6 MOV R34, R88 ;  /* 0x000000580022e202 */ /* 0x000fe40000000f00 */
        /* <DEDUP_REMOVED lines=10> */
[C---:B------:R-:W-:Y:S02]  /*0f90*/  @!P6 IADD3.X R53, R16.reuse, R53, RZ, P0, !PT ;  /* 0x000000351035e210 */ /* 0x040fe400007fe4ff */
[----:B-1----:R-:W-:Y:S02]  /*0fa0*/  @!P6 IADD3 R46, P0, R17, R46, RZ ;  /* 0x0000002e112ee210 */ /* 0x002fe40007f1e0ff */
[----:B------:R-:W-:Y:S02]  /*0fb0*/  CS2R R36, SRZ ;  /* 0x0000000000247805 */ /* 0x000fe4000001ff00 */
[----:B------:R-:W-:Y:S02]  /*0fc0*/  @!P6 IADD3.X R47, R16, R47, RZ, P0, !PT ;  /* 0x0000002f102fe210 */ /* 0x000fe400007fe4ff */
[----:B------:R-:W-:Y:S02]  /*0fd0*/  CS2R R16, SRZ ;  /* 0x0000000000107805 */ /* 0x000fe4000001ff00 */
[----:B------:R0:W5:Y:S04]  /*0fe0*/  @!P2 LDG.E.64 R36, desc[UR8][R18.64] ;  /* 0x000000081224a981 */ /* 0x000168000c1e1b00 */
[----:B------:R1:W5:Y:S01]  /*0ff0*/  @P1 LDG.E.64 R16, desc[UR8][R20.64] ;  /* 0x0000000814101981 */ /* 0x000362000c1e1b00 */
[----:B0-----:R-:W-:-:S02]  /*1000*/  CS2R R18, SRZ ;  /* 0x0000000000127805 */ /* 0x001fc4000001ff00 */
[----:B-1----:R-:W-:-:S04]  /*1010*/  CS2R R20, SRZ ;  /* 0x0000000000147805 */ /* 0x002fc8000001ff00 */
[----:B------:R0:W5:Y:S04]  /*1020*/  @!P2 LDG.E.64 R18, desc[UR8][R32.64] ;  /* 0x000000082012a981 */ /* 0x000168000c1e1b00 */
[----:B------:R1:W5:Y:S01]  /*1030*/  @!P3 LDG.E.64 R20, desc[UR8][R22.64] ;  /* 0x000000081614b981 */ /* 0x000362000c1e1b00 */
[----:B0-----:R-:W-:Y:S02]  /*1040*/  CS2R R32, SRZ ;  /* 0x0000000000207805 */ /* 0x001fe4000001ff00 */
[----:B-1----:R-:W-:Y:S02]  /*1050*/  CS2R R22, SRZ ;  /* 0x0000000000167805 */ /* 0x002fe4000001ff00 */
[----:B------:R-:W-:Y:S02]  /*1060*/  CS2R R38, SRZ ;  /* 0x0000000000267805 */ /* 0x000fe4000001ff00 */
[----:B------:R0:W5:Y:S04]  /*1070*/  @!P4 LDG.E.64 R32, desc[UR8][R28.64] ;  /* 0x000000081c20c981 */ /* 0x000168000c1e1b00 */
[----:B------:R1:W5:Y:S04]  /*1080*/  @!P4 LDG.E.64 R22, desc[UR8][R26.64] ;  /* 0x000000081a16c981 */ /* 0x000368000c1e1b00 */
[----:B------:R-:W5:Y:S01]  /*1090*/  @P1 LDG.E.64 R38, desc[UR8][R72.64] ;  /* 0x0000000848261981 */ /* 0x000f62000c1e1b00 */
[----:B0-----:R-:W-:-:S02]  /*10a0*/  CS2R R28, SRZ ;  /* 0x00000000001c7805 */ /* 0x001fc4000001ff00 */
[----:B-1----:R-:W-:-:S04]  /*10b0*/  CS2R R26, SRZ ;  /* 0x00000000001a7805 */ /* 0x002fc8000001ff00 */
[----:B------:R-:W5:Y:S04]  /*10c0*/  @!P6 LDG.E.64 R28, desc[UR8][R52.64] ;  /* 0x00000008341ce981 */ /* 0x000f68000c1e1b00 */
[----:B------:R-:W5:Y:S01]  /*10d0*/  @!P6 LDG.E.64 R26, desc[UR8][R46.64] ;  /* 0x000000082e1ae981 */ /* 0x000f62000c1e1b00 */
[----:B------:R-:W-:Y:S02]  /*10e0*/  MOV R67, 0x3f800000 ;  /* 0x3f80000000437802 */ /* 0x000fe40000000f00 */
[----:B------:R-:W-:-:S06]  /*10f0*/  CS2R R34, SRZ ;  /* 0x0000000000227805 */ /* 0x000fcc000001ff00 */
[----:B------:R0:W5:Y:S02]  /*1100*/  @!P3 LDG.E.64 R34, desc[UR8][R30.64] ;  /* 0x000000081e22b981 */ /* 0x000164000c1e1b00 */
[----:B0-----:R-:W-:Y:S01]  /*1110*/  CS2R R30, SRZ ;  /* 0x00000000001e7805 */ /* 0x001fe2000001ff00 */
[----:B------:R-:W-:Y:S05]  /*1120*/  BSSY B0, `(.L_x_2777) ;  /* 0x000001e000007945 */ /* 0x000fea0003800000 */
[----:B------:R0:W5:Y:S01]  /*1130*/  @!P5 LDG.E.64 R30, desc[UR8][R24.64] ;  /* 0x00000008181ed981 */ /* 0x000162000c1e1b00 */
[----:B------:R-:W-:Y:S02]  /*1140*/  MOV R51, RZ ;  /* 0x000000ff00337202 */ /* 0x000fe40000000f00 */
[----:B0-----:R-:W-:-:S06]  /*1150*/  CS2R R24, SRZ ;  /* 0x0000000000187805 */ /* 0x001fcc000001ff00 */
[----:B------:R0:W5:Y:S02]  /*1160*/  @!P5 LDG.E.64 R24, desc[UR8][R68.64] ;  /* 0x000000084418d981 */ /* 0x000164000c1e1b00 */
[----:B0-----:R-:W-:Y:S01]  /*1170*/  CS2R R68, SRZ ;  /* 0x0000000000447805 */ /* 0x001fe2000001ff00 */
[----:B---3--:R-:W-:-:S05]  /*1180*/  FFMA.FTZ R54, -R40, R40, R41 ;  /* 0x0000002828367223 */ /* 0x008fca0000010129 */
[----:B------:R-:W-:-:S13]  /*1190*/  FSETP.GTU.FTZ.AND P0, PT, R54, RZ, PT ;  /* 0x000000ff3600720b */ /* 0x000fda0003f1c000 */
[----:B------:R-:W0:Y:S02]  /*11a0*/  @P0 LDC R41, c[0x0][0x250] ;  /* 0x00009400ff290b82 */ /* 0x000e240000000800 */
[----:B0-----:R-:W-:-:S04]  /*11b0*/  @P0 FADD.FTZ R41, R54, R41 ;  /* 0x0000002936290221 */ /* 0x001fc80000010000 */
        /* <DEDUP_REMOVED lines=10> */
[----:B------:R-:W3:Y:S01]  /*1260*/  LDG.E.U16 R69, desc[UR8][R52.64] ;  /* 0x0000000834457981 */ /* 0x000ee2000c1e1500 */
[----:B--2---:R-:W-:-:S04]  /*1270*/  @P0 LEA R46, P2, R41, R46, 0x1 ;  /* 0x0000002e292e0211 */ /* 0x004fc800078408ff */
[----:B------:R-:W-:Y:S02]  /*1280*/  @P0 LEA.HI.X R47, R41, R47, R68, 0x1, P2 ;  /* 0x0000002f292f0211 */ /* 0x000fe400010f0c44 */
[----:B------:R-:W2:Y:S04]  /*1290*/  LDG.E.U16 R68, desc[UR8][R52.64+0x2] ;  /* 0x0000020834447981 */ /* 0x000ea8000c1e1500 */
[----:B------:R-:W4:Y:S04]  /*12a0*/  @P0 LDG.E.U16 R70, desc[UR8][R46.64] ;  /* 0x000000082e460981 */ /* 0x000f28000c1e1500 */
[----:B------:R-:W4:Y:S01]  /*12b0*/  @P0 LDG.E.U16 R41, desc[UR8][R46.64+0x2] ;  /* 0x000002082e290981 */ /* 0x000f22000c1e1500 */
[----:B---3--:R-:W-:-:S02]  /*12c0*/  SHF.L.U32 R69, R69, 0x10, RZ ;  /* 0x0000001045457819 */ /* 0x008fc400000006ff */
[----:B--2---:R-:W-:Y:S02]  /*12d0*/  SHF.L.U32 R68, R68, 0x10, RZ ;  /* 0x0000001044447819 */ /* 0x004fe400000006ff */
[----:B----4-:R-:W-:Y:S02]  /*12e0*/  @P0 SHF.L.U32 R54, R70, 0x10, RZ ;  /* 0x0000001046360819 */ /* 0x010fe400000006ff */
[----:B------:R-:W-:-:S07]  /*12f0*/  @P0 SHF.L.U32 R51, R41, 0x10, RZ ;  /* 0x0000001029330819 */ /* 0x000fce00000006ff */
.L_x_2778:
[----:B------:R-:W-:Y:S05]  /*1300*/  BSYNC B0 ;  /* 0x0000000000007941 */ /* 0x000fea0003800000 */
.L_x_2777:
[----:B------:R-:W-:Y:S01]  /*1310*/  ISETP.NE.AND P5, PT, RZ, UR10, PT ;  /* 0x0000000aff007c0c */ /* 0x000fe2000bfa5270 */
[C---:B-----5:R-:W-:Y:S01]  /*1320*/  FADD.FTZ R46, -R40.reuse, R38 ;  /* 0x00000026282e7221 */ /* 0x060fe20000010100 */
[C---:B------:R-:W-:Y:S01]  /*1330*/  FADD.FTZ R72, -R40.reuse, R39 ;  /* 0x0000002728487221 */ /* 0x040fe20000010100 */
[C---:B------:R-:W-:Y:S01]  /*1340*/  FADD.FTZ R78, -R40.reuse, R44 ;  /* 0x0000002c284e7221 */ /* 0x040fe20000010100 */
[----:B------:R-:W-:Y:S01]  /*1350*/  FADD.FTZ R70, -R40, R45 ;  /* 0x0000002d28467221 */ /* 0x000fe20000010100 */
[----:B------:R-:W-:Y:S01]  /*1360*/  MOV R44, R16 ;  /* 0x00000010002c7202 */ /* 0x000fe20000000f00 */
[----:B-1----:R-:W-:Y:S01]  /*1370*/  FMUL.FTZ R73, R46, R67 ;  /* 0x000000432e497220 */ /* 0x002fe20000410000 */
        /* <DEDUP_REMOVED lines=17> */
[----:B-1----:R-:W-:-:S03]  /*1490*/  FADD.FTZ R76, -R52, 1 ;  /* 0x3f800000344c7421 */ /* 0x002fc60000010100 */
[----:B------:R-:W-:Y:S01]  /*14a0*/  FMUL.FTZ R44, R53, R74 ;  /* 0x0000004a352c7220 */ /* 0x000fe20000410000 */
[----:B------:R-:W-:Y:S01]  /*14b0*/  FFMA.FTZ R76, R41, R76, 1 ;  /* 0x3f800000294c7423 */ /* 0x000fe2000001004c */
[----:B------:R-:W-:-:S04]  /*14c0*/  FMUL.FTZ R41, R17, R52 ;  /* 0x0000003411297220 */ /* 0x000fc80000410000 */
[----:B------:R-:W-:-:S07]  /*14d0*/  FMUL.FTZ R41, R41, R76 ;  /* 0x0000004c29297220 */ /* 0x000fce0000410000 */
.L_x_2779:
[----:B------:R-:W-:Y:S01]  /*14e0*/  FMUL.FTZ R46, R44, R69 ;  /* 0x000000452c2e7220 */ /* 0x000fe20000410000 */
[----:B------:R-:W-:Y:S01]  /*14f0*/  MOV R39, R13 ;  /* 0x0000000d00277202 */ /* 0x000fe20000000f00 */
[-C--:B------:R-:W-:Y:S01]  /*1500*/  FMUL.FTZ R71, R78, R67.reuse ;  /* 0x000000434e477220 */ /* 0x080fe20000410000 */
        /* <DEDUP_REMOVED lines=23> */
.L_x_2780:
[----:B------:R-:W-:Y:S01]  /*1680*/  FFMA.FTZ R74, R72, R45, R47 ;  /* 0x0000002d484a7223 */ /* 0x000fe2000001002f */
[----:B------:R-:W-:Y:S01]  /*1690*/  FMUL.FTZ R52, R38, R69 ;  /* 0x0000004526347220 */ /* 0x000fe20000410000 */
[----:B------:R-:W-:-:S03]  /*16a0*/  FADD.FTZ R47, R45, R46 ;  /* 0x0000002e2d2f7221 */ /* 0x000fc60000010000 */
[----:B------:R-:W-:Y:S01]  /*16b0*/  FFMA.FTZ R45, R71, R52, R74 ;  /* 0x00000034472d7223 */ /* 0x000fe2000001004a */
[----:B------:R-:W-:Y:S01]  /*16c0*/  FADD.FTZ R46, R47, R52 ;  /* 0x000000342f2e7221 */ /* 0x000fe20000010000 */
[C---:B------:R-:W-:Y:S01]  /*16d0*/  FADD.FTZ R52, -R40.reuse, R42 ;  /* 0x0000002a28347221 */ /* 0x040fe20000010100 */
[----:B------:R-:W-:Y:S01]  /*16e0*/  FADD.FTZ R74, -R40, R43 ;  /* 0x0000002b284a7221 */ /* 0x000fe20000010100 */
[----:B------:R-:W-:Y:S01]  /*16f0*/  MOV R42, R14 ;  /* 0x0000000e002a7202 */ /* 0x000fe20000000f00 */
[----:B------:R-:W-:Y:S01]  /*1700*/  FMUL.FTZ R47, R39, R68 ;  /* 0x00000044272f7220 */ /* 0x000fe20000410000 */
[----:B------:R-:W-:Y:S01]  /*1710*/  MOV R43, R15 ;  /* 0x0000000f002b7202 */ /* 0x000fe20000000f00 */
        /* <DEDUP_REMOVED lines=21> */
.L_x_2781:
        /* <DEDUP_REMOVED lines=31> */
.L_x_2782:
        /* <DEDUP_REMOVED lines=31> */
.L_x_2783:
        /* <DEDUP_REMOVED lines=31> */
.L_x_2784:
[----:B------:R-:W-:Y:S01]  /*1e40*/  FFMA.FTZ R82, R78, R47, R45 ;  /* 0x0000002f4e527223 */ /* 0x000fe2000001002d */
[----:B------:R-:W-:Y:S01]  /*1e50*/  FMUL.FTZ R52, R32, R69 ;  /* 0x0000004520347220 */ /* 0x000fe20000410000 */
[----:B------:R-:W-:Y:S01]  /*1e60*/  FADD.FTZ R53, R47, R46 ;  /* 0x0000002e2f357221 */ /* 0x000fe20000010000 */
[----:B------:R-:W-:Y:S02]  /*1e70*/  FMUL.FTZ R47, R33, R68 ;  /* 0x00000044212f7220 */ /* 0x000fe40000410000 */
[----:B------:R-:W-:Y:S01]  /*1e80*/  FFMA.FTZ R45, R81, R52, R82 ;  /* 0x00000034512d7223 */ /* 0x000fe20000010052 */
[----:B------:R-:W-:Y:S01]  /*1e90*/  FADD.FTZ R52, R53, R52 ;  /* 0x0000003435347221 */ /* 0x000fe20000010000 */
[----:B------:R-:W-:Y:S01]  /*1ea0*/  FADD.FTZ R82, -R40, R31 ;  /* 0x0000001f28527221 */ /* 0x000fe20000010100 */
[----:B------:R-:W-:Y:S01]  /*1eb0*/  MOV R31, R25 ;  /* 0x00000019001f7202 */ /* 0x000fe20000000f00 */
[----:B------:R-:W-:Y:S01]  /*1ec0*/  FFMA.FTZ R46, R80, R47, R45 ;  /* 0x0000002f502e7223 */ /* 0x000fe2000001002d */
[----:B------:R-:W-:Y:S01]  /*1ed0*/  FADD.FTZ R45, R47, R52 ;  /* 0x000000342f2d7221 */ /* 0x000fe20000010000 */
[----:B------:R-:W-:Y:S01]  /*1ee0*/  FADD.FTZ R52, -R40, R30 ;  /* 0x0000001e28347221 */ /* 0x000fe20000010100 */
[----:B------:R-:W-:Y:S01]  /*1ef0*/  MOV R30, R24 ;  /* 0x00000018001e7202 */ /* 0x000fe20000000f00 */
[----:B------:R-:W-:-:S02]  /*1f00*/  FMUL.FTZ R82, R82, R67 ;  /* 0x0000004352527220 */ /* 0x000fc40000410000 */
        /* <DEDUP_REMOVED lines=20> */
.L_x_2785:
[----:B------:R-:W-:Y:S01]  /*2050*/  FMUL.FTZ R52, R30, R69 ;  /* 0x000000451e347220 */ /* 0x000fe20000410000 */
[C---:B------:R-:W-:Y:S01]  /*2060*/  FADD.FTZ R84, -R40.reuse, R29 ;  /* 0x0000001d28547221 */ /* 0x040fe20000010100 */
[----:B------:R-:W-:Y:S02]  /*2070*/  MOV R29, R27 ;  /* 0x0000001b001d7202 */ /* 0x000fe40000000f00 */
[----:B------:R-:W-:Y:S01]  /*2080*/  FFMA.FTZ R47, R83, R52, R46 ;  /* 0x00000034532f7223 */ /* 0x000fe2000001002e */
[----:B------:R-:W-:Y:S01]  /*2090*/  FADD.FTZ R52, R45, R52 ;  /* 0x000000342d347221 */ /* 0x000fe20000010000 */
[----:B------:R-:W-:Y:S01]  /*20a0*/  FMUL.FTZ R45, R31, R68 ;  /* 0x000000441f2d7220 */ /* 0x000fe20000410000 */
[----:B------:R-:W-:Y:S01]  /*20b0*/  FADD.FTZ R46, -R40, R28 ;  /* 0x0000001c282e7221 */ /* 0x000fe20000010100 */
[----:B------:R-:W-:Y:S01]  /*20c0*/  MOV R28, R26 ;  /* 0x0000001a001c7202 */ /* 0x000fe20000000f00 */
[----:B------:R-:W-:Y:S01]  /*20d0*/  FMUL.FTZ R84, R84, R67 ;  /* 0x0000004354547220 */ /* 0x000fe20000410000 */
[----:B------:R-:W-:Y:S01]  /*20e0*/  FFMA.FTZ R40, R82, R45, R47 ;  /* 0x0000002d52287223 */ /* 0x000fe2000001002f */
[----:B------:R-:W-:Y:S01]  /*20f0*/  FADD.FTZ R45, R45, R52 ;  /* 0x000000342d2d7221 */ /* 0x000fe20000010000 */
        /* <DEDUP_REMOVED lines=20> */
.L_x_2786:
        /* <DEDUP_REMOVED lines=16> */
[----:B------:R-:W-:Y:S01]  /*2340*/  FADD.FTZ R38, RZ, R41 ;  /* 0x00000029ff267221 */ /* 0x000fe20000010000 */
[----:B------:R-:W2:Y:S01]  /*2350*/  SHFL.DOWN PT, R40, R53, 0x1, 0x1f ;  /* 0x08201f0035287f89 */ /* 0x000ea200000e0000 */
[----:B------:R-:W-:Y:S01]  /*2360*/  FFMA.FTZ R47, R72, R41, RZ ;  /* 0x00000029482f7223 */ /* 0x000fe200000100ff */
[----:B------:R-:W-:Y:S01]  /*2370*/  FADD.FTZ R87, R87, R42 ;  /* 0x0000002a57577221 */ /* 0x000fe20000010000 */
[----:B------:R-:W-:Y:S01]  /*2380*/  FADD.FTZ R38, R38, R39 ;  /* 0x0000002726267221 */ /* 0x000fe20000010000 */
[----:B------:R-:W-:Y:S01]  /*2390*/  FFMA.FTZ R44, R75, R42, R44 ;  /* 0x0000002a4b2c7223 */ /* 0x000fe2000001002c */
[----:B------:R-:W-:Y:S01]  /*23a0*/  FFMA.FTZ R47, R70, R39, R47 ;  /* 0x00000027462f7223 */ /* 0x000fe2000001002f */
[----:B------:R-:W-:Y:S01]  /*23b0*/  FADD.FTZ R87, R87, R36 ;  /* 0x0000002457577221 */ /* 0x000fe20000010000 */
[----:B------:R-:W-:Y:S01]  /*23c0*/  BSSY B0, `(.L_x_2787) ;  /* 0x0000065000007945 */ /* 0x000fe20003800000 */
[----:B------:R-:W-:Y:S01]  /*23d0*/  FFMA.FTZ R44, R77, R36, R44 ;  /* 0x000000244d2c7223 */ /* 0x000fe2000001002c */
[----:B------:R-:W-:Y:S01]  /*23e0*/  FFMA.FTZ R47, R74, R43, R47 ;  /* 0x0000002b4a2f7223 */ /* 0x000fe2000001002f */
[----:B------:R-:W-:Y:S01]  /*23f0*/  FADD.FTZ R87, R87, R34 ;  /* 0x0000002257577221 */ /* 0x000fe20000010000 */
[----:B0-----:R-:W-:Y:S01]  /*2400*/  ULEA UR5, UR11, UR5, 0x18 ;  /* 0x000000050b057291 */ /* 0x001fe2000f8ec03f */
[----:B------:R-:W-:Y:S01]  /*2410*/  FFMA.FTZ R44, R79, R34, R44 ;  /* 0x000000224f2c7223 */ /* 0x000fe2000001002c */
[----:B------:R-:W-:Y:S01]  /*2420*/  FFMA.FTZ R47, R76, R37, R47 ;  /* 0x000000254c2f7223 */ /* 0x000fe2000001002f */
[----:B------:R-:W-:Y:S01]  /*2430*/  FADD.FTZ R87, R87, R32 ;  /* 0x0000002057577221 */ /* 0x000fe20000010000 */
[----:B------:R-:W-:Y:S01]  /*2440*/  ISETP.GT.U32.AND P3, PT, R65, 0x4f, PT ;  /* 0x0000004f4100780c */ /* 0x000fe20003f64070 */
[----:B------:R-:W-:Y:S01]  /*2450*/  FFMA.FTZ R44, R81, R32, R44 ;  /* 0x00000020512c7223 */ /* 0x000fe2000001002c */
[----:B------:R-:W-:Y:S01]  /*2460*/  FFMA.FTZ R47, R78, R35, R47 ;  /* 0x000000234e2f7223 */ /* 0x000fe2000001002f */
[----:B------:R-:W-:Y:S01]  /*2470*/  FADD.FTZ R87, R87, R30 ;  /* 0x0000001e57577221 */ /* 0x000fe20000010000 */
[----:B-1----:R-:W-:-:S02]  /*2480*/  @!P0 FADD.FTZ R52, R52, R45 ;  /* 0x0000002d34348221 */ /* 0x002fc40000010000 */
[----:B------:R-:W-:Y:S01]  /*2490*/  FFMA.FTZ R47, R80, R33, R47 ;  /* 0x00000021502f7223 */ /* 0x000fe2000001002f */
[----:B------:R-:W-:Y:S01]  /*24a0*/  FFMA.FTZ R44, R83, R30, R44 ;  /* 0x0000001e532c7223 */ /* 0x000fe2000001002c */
[----:B------:R-:W-:Y:S01]  /*24b0*/  FADD.FTZ R34, R87, R28 ;  /* 0x0000001c57227221 */ /* 0x000fe20000010000 */
[----:B--2---:R-:W-:Y:S01]  /*24c0*/  @!P0 FADD.FTZ R53, R53, R40 ;  /* 0x0000002835358221 */ /* 0x004fe20000010000 */
[----:B------:R-:W0:Y:S01]  /*24d0*/  SHFL.DOWN PT, R45, R52, 0x2, 0x1f ;  /* 0x08401f00342d7f89 */ /* 0x000e2200000e0000 */
[----:B------:R-:W-:Y:S01]  /*24e0*/  ISETP.GT.AND P0, PT, R50, 0x1d, PT ;  /* 0x0000001d3200780c */ /* 0x000fe20003f04270 */
[----:B------:R-:W-:Y:S01]  /*24f0*/  FFMA.FTZ R47, R82, R31, R47 ;  /* 0x0000001f522f7223 */ /* 0x000fe2000001002f */
[----:B------:R-:W-:Y:S01]  /*2500*/  FFMA.FTZ R32, R85, R28, R44 ;  /* 0x0000001c55207223 */ /* 0x000fe2000001002c */
[----:B------:R-:W1:Y:S01]  /*2510*/  SHFL.DOWN PT, R40, R53, 0x2, 0x1f ;  /* 0x08401f0035287f89 */ /* 0x000e6200000e0000 */
[----:B------:R-:W-:-:S09]  /*2520*/  LEA R87, R65, UR5, 0x4 ;  /* 0x0000000541577c11 */ /* 0x000fd2000f8e20ff */
        /* <DEDUP_REMOVED lines=12> */
[----:B------:R-:W-:-:S03]  /*25f0*/  FADD.FTZ R40, R38, R43 ;  /* 0x0000002b26287221 */ /* 0x000fc60000010000 */
[----:B------:R-:W0:Y:S01]  /*2600*/  SHFL.DOWN PT, R39, R52, 0x10, 0x1f ;  /* 0x0a001f0034277f89 */ /* 0x000e2200000e0000 */
[----:B------:R-:W-:Y:S01]  /*2610*/  ISETP.GT.AND P0, PT, R50, 0xf, PT ;  /* 0x0000000f3200780c */ /* 0x000fe20003f04270 */
[----:B------:R-:W-:Y:S02]  /*2620*/  FADD.FTZ R40, R40, R37 ;  /* 0x0000002528287221 */ /* 0x000fe40000010000 */
[----:B------:R-:W1:Y:S02]  /*2630*/  SHFL.DOWN PT, R38, R53, 0x10, 0x1f ;  /* 0x0a001f0035267f89 */ /* 0x000e6400000e0000 */
[----:B------:R-:W-:-:S04]  /*2640*/  FADD.FTZ R40, R40, R35 ;  /* 0x0000002328287221 */ /* 0x000fc80000010000 */
[----:B------:R-:W-:Y:S01]  /*2650*/  FADD.FTZ R40, R40, R33 ;  /* 0x0000002128287221 */ /* 0x000fe20000010000 */
[----:B------:R-:W-:-:S03]  /*2660*/  FFMA.FTZ R33, R84, R29, R47 ;  /* 0x0000001d54217223 */ /* 0x000fc6000001002f */
[----:B------:R-:W-:-:S04]  /*2670*/  FADD.FTZ R40, R40, R31 ;  /* 0x0000001f28287221 */ /* 0x000fc80000010000 */
[----:B------:R-:W-:Y:S01]  /*2680*/  FADD.FTZ R35, R40, R29 ;  /* 0x0000001d28237221 */ /* 0x000fe20000010000 */
[----:B0-----:R-:W-:-:S04]  /*2690*/  @!P0 FADD.FTZ R52, R52, R39 ;  /* 0x0000002734348221 */ /* 0x001fc80000010000 */
[----:B------:R0:W-:Y:S01]  /*26a0*/  STS.128 [R87], R32 ;  /* 0x0000002057007388 */ /* 0x0001e20000000c00 */
        /* <DEDUP_REMOVED lines=54> */
.L_x_2788:
[----:B------:R-:W-:Y:S05]  /*2a10*/  BSYNC B0 ;  /* 0x0000000000007941 */ /* 0x000fea0003800000 */
.L_x_2787:
        /* <DEDUP_REMOVED lines=38> */
.L_x_2790:
[----:B------:R-:W-:Y:S05]  /*2c80*/  BSYNC B0 ;  /* 0x0000000000007941 */ /* 0x000fea0003800000 */
.L_x_2789:
        /* <DEDUP_REMOVED lines=18> */
.L_x_2792:
[----:B------:R-:W-:Y:S05]  /*2db0*/  BSYNC B0 ;  /* 0x0000000000007941 */ /* 0x000fea0003800000 */
.L_x_2791:
        /* <DEDUP_REMOVED lines=9> */
[----:B0-----:R-:W-:Y:S01]  /*2e50*/  SHF.L.U32 R33, R30, 0x1, RZ ;  /* 0x000000011e217819 */ /* 0x001fe200000006ff */
[----:B---3--:R-:W-:-:S04]  /*2e60*/  IMAD.WIDE.U32 R28, R31, 0x4, R28 ;  /* 0x000000041f1c7825 */ /* 0x008fc800078e001c */
[----:B----4-:R-:W-:Y:S01]  /*2e70*/  IMAD.WIDE R42, R33, 0x4, R42 ;  /* 0x00000004212a7825 */ /* 0x010fe200078e022a */
[----:B------:R-:W-:Y:S06]  /*2e80*/  @P2 BRA `(.L_x_2794) ;  /* 0x0000000000602947 */ /* 0x000fec0003800000 */
[----:B------:R-:W0:Y:S01]  /*2e90*/  S2R R50, SR_LANEID ;  /* 0x0000000000327919 */ /* 0x000e220000000000 */
        /* <DEDUP_REMOVED lines=12> */
[----:B0-----:R-:W-:-:S13]  /*2f60*/  ISETP.EQ.U32.AND P3, PT, R50, UR6, PT ;  /* 0x0000000632007c0c */ /* 0x001fda000bf62070 */
[----:B------:R-:W-:Y:S06]  /*2f70*/  @P3 MEMBAR.ALL.GPU ;  /* 0x0000000000003992 */ /* 0x000fec000000a000 */
[----:B------:R-:W-:-:S00]  /*2f80*/  @P3 ERRBAR ;  /* 0x00000000000039ab */ /* 0x000fc00000000000 */
[----:B------:R-:W-:Y:S06]  /*2f90*/  @P3 CGAERRBAR ;  /* 0x00000000000035ab */ /* 0x000fec0000000000 */
[----:B------:R1:W-:Y:S01]  /*2fa0*/  @P3 REDG.E.ADD.S32.STRONG.GPU desc[UR8][R28.64], R33 ;  /* 0x000000211c00398e */ /* 0x0003e2000c10e388 */
[----:B------:R-:W-:Y:S05]  /*2fb0*/  @!P0 BRA `(.L_x_2794) ;  /* 0x0000000000148947 */ /* 0x000fea0003800000 */
.L_x_2795:
[----:B-1----:R-:W2:Y:S04]  /*2fc0*/  LDG.E.STRONG.GPU R30, desc[UR8][R28.64] ;  /* 0x000000081c1e7981 */ /* 0x002ea8000c1ef900 */
[----:B--2---:R-:W-:Y:S01]  /*2fd0*/  CCTL.IVALL ;  /* 0x00000000ff00798f */ /* 0x004fe20002000000 */
[----:B------:R-:W-:Y:S05]  /*2fe0*/  YIELD ;  /* 0x0000000000007946 */ /* 0x000fea0003800000 */
[----:B------:R-:W-:-:S13]  /*2ff0*/  ISETP.NE.AND P0, PT, R30, R35, PT ;  /* 0x000000231e00720c */ /* 0x000fda0003f05270 */
[----:B------:R-:W-:Y:S05]  /*3000*/  @P0 BRA `(.L_x_2795) ;  /* 0xfffffffc00ec0947 */ /* 0x000fea000383ffff */
.L_x_2794:
[----:B------:R-:W-:Y:S01]  /*3010*/  ISETP.NE.AND P0, PT, R36, RZ, PT ;  /* 0x000000ff2400720c */ /* 0x000fe20003f05270 */
[----:B------:R-:W-:Y:S05]  /*3020*/  WARPSYNC.ALL ;  /* 0x0000000000007948 */ /* 0x000fea0003800000 */
[----:B------:R-:W-:Y:S07]  /*3030*/  BAR.SYNC.DEFER_BLOCKING 0x0 ;  /* 0x0000000000007b1d */ /* 0x000fee0000010000 */
[----:B------:R-:W-:Y:S05]  /*3040*/  @!P0 BRA `(.L_x_2793) ;  /* 0x0000000c00e88947 */ /* 0x000fea0003800000 */
[----:B-1----:R-:W-:Y:S02]  /*3050*/  IADD3 R28, R36, -0x1, RZ ;  /* 0xffffffff241c7810 */ /* 0x002fe40007ffe0ff */
        /* <DEDUP_REMOVED lines=12> */
.L_x_2799:
        /* <DEDUP_REMOVED lines=115> */
.L_x_2798:
        /* <DEDUP_REMOVED lines=61> */
.L_x_2800:
[----:B------:R-:W-:-:S13]  /*3c20*/  ISETP.NE.OR P0, PT, R39, RZ, P0 ;  /* 0x000000ff2700720c */ /* 0x000fda0000705670 */
[----:B------:R-:W-:Y:S05]  /*3c30*/  @!P0 BRA `(.L_x_2796) ;  /* 0x00000000007c8947 */ /* 0x000fea0003800000 */
.L_x_2797:
        /* <DEDUP_REMOVED lines=31> */
.L_x_2796:
        /* <DEDUP_REMOVED lines=11> */
.L_x_2802:
[----:B------:R-:W-:Y:S05]  /*3ee0*/  BSYNC B0 ;  /* 0x0000000000007941 */ /* 0x000fea0003800000 */
.L_x_2801:
        /* <DEDUP_REMOVED lines=16> */
.L_x_2793:
[----:B------:R-:W3:Y:S01]  /*3ff0*/  S2UR UR6, SR_CgaCtaId ;  /* 0x00000000000679c3 */ /* 0x000ee20000008800 */
[----:B------:R-:W-:Y:S01]  /*4000*/  UMOV UR5, 0x400 ;  /* 0x0000040000057882 */ /* 0x000fe20000000000 */
[----:B------:R-:W-:Y:S02]  /*4010*/  ULDC.64 UR14, c[0x0][0x290] ;  /* 0x0000a400000e7ab9 */ /* 0x000fe40000000a00 */
[----:B------:R-:W-:Y:S02]  /*4020*/  ISETP.GE.U32.AND P0, PT, R62, UR14, PT ;  /* 0x0000000e3e007c0c */ /* 0x000fe4000bf06070 */
[----:B------:R-:W-:Y:S02]  /*4030*/  ISETP.GE.U32.AND P3, PT, R61, UR14, PT ;  /* 0x0000000e3d007c0c */ /* 0x000fe4000bf66070 */
[----:B------:R-:W-:Y:S02]  /*4040*/  ISETP.GE.U32.AND P4, PT, R60, UR14, PT ;  /* 0x0000000e3c007c0c */ /* 0x000fe4000bf86070 */
[----:B------:R-:W-:-:S04]  /*4050*/  ISETP.GE.AND.EX P3, PT, R11, UR15, PT, P3 ;  /* 0x0000000f0b007c0c */ /* 0x000fc8000bf66330 */
[----:B------:R-:W-:Y:S01]  /*4060*/  ISETP.GT.U32.OR P3, PT, R65, 0x27f, P3 ;  /* 0x0000027f4100780c */ /* 0x000fe20001f64470 */
[----:B---3--:R-:W-:-:S09]  /*4070*/  ULEA UR5, UR6, UR5, 0x18 ;  /* 0x0000000506057291 */ /* 0x008fd2000f8ec03f */
[----:B------:R-:W-:Y:S01]  /*4080*/  @!P2 STS.64 [UR5+0xc0], R52 ;  /* 0x0000c034ff00a988 */ /* 0x000fe20008000a05 */
[----:B------:R-:W-:Y:S01]  /*4090*/  BAR.SYNC.DEFER_BLOCKING 0x0 ;  /* 0x0000000000007b1d */ /* 0x000fe20000010000 */
[----:B------:R-:W-:Y:S02]  /*40a0*/  ISETP.GE.AND.EX P2, PT, R48, UR15, PT, P0 ;  /* 0x0000000f30007c0c */ /* 0x000fe4000bf46300 */
[----:B------:R-:W-:Y:S02]  /*40b0*/  ISETP.GE.U32.AND P0, PT, R59, UR14, PT ;  /* 0x0000000e3b007c0c */ /* 0x000fe4000bf06070 */
[----:B------:R-:W-:Y:S01]  /*40c0*/  ISETP.GT.U32.OR P2, PT, R65, 0x27f, P2 ;  /* 0x0000027f4100780c */ /* 0x000fe20001744470 */
[----:B-1----:R-:W0:Y:S01]  /*40d0*/  LDS.64 R28, [UR5+0xc0] ;  /* 0x0000c005ff1c7984 */ /* 0x002e220008000a00 */
[----:B------:R-:W-:Y:S02]  /*40e0*/  ULDC UR5, c[0x0][0x2bc] ;  /* 0x0000af0000057ab9 */ /* 0x000fe40000000800 */
[----:B0-2---:R-:W-:Y:S01]  /*40f0*/  FMUL.FTZ R32, R28, UR5 ;  /* 0x000000051c207c20 */ /* 0x005fe20008410000 */
        /* <DEDUP_REMOVED lines=20> */
.L_x_2803:
        /* <DEDUP_REMOVED lines=14> */
[----:B------:R-:W-:Y:S01]  /*4320*/  FMUL.FTZ R16, R16, R67 ;  /* 0x0000004310107220 */ /* 0x000fe20000410000 */
[----:B------:R-:W-:Y:S01]  /*4330*/  IADD3 R35, R29, R35, RZ ;  /* 0x000000231d237210 */ /* 0x000fe20007ffe0ff */
[----:B------:R-:W-:-:S03]  /*4340*/  FMUL.FTZ R17, R34, R67 ;  /* 0x0000004322117220 */ /* 0x000fc60000410000 */
[----:B------:R-:W-:-:S05]  /*4350*/  LEA.HI.X R31, R28, UR13, R35, 0x2, P6 ;  /* 0x0000000d1c1f7c11 */ /* 0x000fca000b0f1423 */
[----:B------:R0:W-:Y:S02]  /*4360*/  STG.E.64 desc[UR8][R30.64], R16 ;  /* 0x000000101e007986 */ /* 0x0001e4000c101b08 */
.L_x_2805:
[----:B------:R-:W-:Y:S05]  /*4370*/  BSYNC B0 ;  /* 0x0000000000007941 */ /* 0x000fea0003800000 */
.L_x_2804:
[----:B------:R-:W-:Y:S05]  /*4380*/  @!P5 BRA `(.L_x_2806) ;  /* 0x000000000048d947 */ /* 0x000fea0003800000 */
        /* <DEDUP_REMOVED lines=18> */
.L_x_2806:
[----:B------:R-:W-:Y:S04]  /*44b0*/  BSSY B0, `(.L_x_2807) ;  /* 0x0000013000007945 */ /* 0x000fe80003800000 */
[----:B------:R-:W-:Y:S05]  /*44c0*/  @P2 BRA `(.L_x_2808) ;  /* 0x0000000000442947 */ /* 0x000fea0003800000 */
[----:B------:R-:W-:Y:S01]  /*44d0*/  ULDC.64 UR12, c[0x0][0x288] ;  /* 0x0000a200000c7ab9 */ /* 0x000fe20000000a00 */
[----:B0-----:R-:W-:Y:S01]  /*44e0*/  MOV R16, R88 ;  /* 0x0000005800107202 */ /* 0x001fe20000000f00 */
[----:B------:R-:W-:Y:S01]  /*44f0*/  IMAD R29, R48, UR12, RZ ;  /* 0x0000000c301d7c24 */ /* 0x000fe2000f8e02ff */
[----:B------:R-:W-:Y:S01]  /*4500*/  MOV R17, R91 ;  /* 0x0000005b00117202 */ /* 0x000fe20000000f00 */
[-C--:B------:R-:W-:Y:S02]  /*4510*/  FFMA.FTZ R28, R71, R32.reuse, R33 ;  /* 0x00000020471c7223 */ /* 0x080fe40000010021 */
[----:B------:R-:W-:Y:S02]  /*4520*/  IMAD R31, R62, UR13, R29 ;  /* 0x0000000d3e1f7c24 */ /* 0x000fe4000f8e021d */
[----:B------:R-:W-:Y:S01]  /*4530*/  FFMA.FTZ R29, R70, R32, R33 ;  /* 0x00000020461d7223 */ /* 0x000fe20000010021 */
        /* <DEDUP_REMOVED lines=10> */
.L_x_2808:
[----:B------:R-:W-:Y:S05]  /*45e0*/  BSYNC B0 ;  /* 0x0000000000007941 */ /* 0x000fea0003800000 */
.L_x_2807:
[----:B------:R-:W-:Y:S05]  /*45f0*/  @!P5 BRA `(.L_x_2809) ;  /* 0x000000000048d947 */ /* 0x000fea0003800000 */
        /* <DEDUP_REMOVED lines=18> */
.L_x_2809:
[----:B------:R-:W-:Y:S04]  /*4720*/  BSSY B0, `(.L_x_2810) ;  /* 0x0000013000007945 */ /* 0x000fe80003800000 */
[----:B------:R-:W-:Y:S05]  /*4730*/  @P3 BRA `(.L_x_2811) ;  /* 0x0000000000443947 */ /* 0x000fea0003800000 */
[----:B------:R-:W-:Y:S01]  /*4740*/  ULDC.64 UR12, c[0x0][0x288] ;  /* 0x0000a200000c7ab9 */ /* 0x000fe20000000a00 */
[----:B0-----:R-:W-:Y:S01]  /*4750*/  MOV R16, R88 ;  /* 0x0000005800107202 */ /* 0x001fe20000000f00 */
[----:B-1----:R-:W-:Y:S01]  /*4760*/  IMAD R28, R11, UR12, RZ ;  /* 0x0000000c0b1c7c24 */ /* 0x002fe2000f8e02ff */
        /* <DEDUP_REMOVED lines=10> */
[----:B------:R-:W-:-:S04]  /*4810*/  IADD3 R13, R17, R13, RZ ;  /* 0x0000000d110d7210 */ /* 0x000fc80007ffe0ff */
[----:B------:R-:W-:Y:S01]  /*4820*/  LEA.HI.X R15, R16, UR13, R13, 0x2, P2 ;  /* 0x0000000d100f7c11 */ /* 0x000fe200090f140d */
[----:B------:R-:W-:-:S05]  /*4830*/  FMUL.FTZ R13, R28, R67 ;  /* 0x000000431c0d7220 */ /* 0x000fca0000410000 */
[----:B------:R2:W-:Y:S02]  /*4840*/  STG.E.64 desc[UR8][R14.64], R12 ;  /* 0x0000000c0e007986 */ /* 0x0005e4000c101b08 */
.L_x_2811:
[----:B------:R-:W-:Y:S05]  /*4850*/  BSYNC B0 ;  /* 0x0000000000007941 */ /* 0x000fea0003800000 */
.L_x_2810:
        /* <DEDUP_REMOVED lines=15> */
[----:B-12---:R-:W-:-:S03]  /*4950*/  FFMA.FTZ R12, R76, R68, R51 ;  /* 0x000000444c0c7223 */ /* 0x006fc60000010033 */
        /* <DEDUP_REMOVED lines=16> */
.L_x_2812:
[----:B------:R-:W-:Y:S04]  /*4a60*/  BSSY B0, `(.L_x_2813) ;  /* 0x0000013000007945 */ /* 0x000fe80003800000 */
[----:B------:R-:W-:Y:S05]  /*4a70*/  @P4 BRA `(.L_x_2814) ;  /* 0x0000000000444947 */ /* 0x000fea0003800000 */
[----:B------:R-:W-:Y:S01]  /*4a80*/  ULDC.64 UR12, c[0x0][0x288] ;  /* 0x0000a200000c7ab9 */ /* 0x000fe20000000a00 */
[----:B-12---:R-:W-:Y:S01]  /*4a90*/  MOV R12, R88 ;  /* 0x00000058000c7202 */ /* 0x006fe20000000f00 */
        /* <DEDUP_REMOVED lines=9> */
[----:B0-----:R-:W-:Y:S02]  /*4b30*/  LEA R16, P4, R12, UR12, 0x2 ;  /* 0x0000000c0c107c11 */ /* 0x001fe4000f8810ff */
[----:B------:R-:W-:Y:S01]  /*4b40*/  FMUL.FTZ R14, R6, R67 ;  /* 0x00000043060e7220 */ /* 0x000fe20000410000 */
[----:B------:R-:W-:-:S04]  /*4b50*/  IADD3 R15, R13, R15, RZ ;  /* 0x0000000f0d0f7210 */ /* 0x000fc80007ffe0ff */
[----:B------:R-:W-:Y:S01]  /*4b60*/  LEA.HI.X R17, R12, UR13, R15, 0x2, P4 ;  /* 0x0000000d0c117c11 */ /* 0x000fe2000a0f140f */
[----:B------:R-:W-:-:S05]  /*4b70*/  FMUL.FTZ R15, R18, R67 ;  /* 0x00000043120f7220 */ /* 0x000fca0000410000 */
[----:B------:R3:W-:Y:S02]  /*4b80*/  STG.E.64 desc[UR8][R16.64], R14 ;  /* 0x0000000e10007986 */ /* 0x0007e4000c101b08 */
.L_x_2814:
[----:B------:R-:W-:Y:S05]  /*4b90*/  BSYNC B0 ;  /* 0x0000000000007941 */ /* 0x000fea0003800000 */
.L_x_2813:
[----:B------:R-:W-:Y:S05]  /*4ba0*/  @!P5 BRA `(.L_x_2815) ;  /* 0x000000000048d947 */ /* 0x000fea0003800000 */
[----:B------:R-:W-:Y:S01]  /*4bb0*/  FFMA.FTZ R6, R79, R69, R54 ;  /* 0x000000454f067223 */ /* 0x000fe20000010036 */
[----:B------:R-:W-:-:S03]  /*4bc0*/  FFMA.FTZ R11, R78, R68, R51 ;  /* 0x000000444e0b7223 */ /* 0x000fc60000010033 */
[----:B-12---:R-:W-:Y:S01]  /*4bd0*/  FMUL.FTZ R12, R6, -1.4426950216293334961 ;  /* 0xbfb8aa3b060c7820 */ /* 0x006fe20000410000 */
[----:B---3--:R-:W-:-:S05]  /*4be0*/  FMUL.FTZ R14, R11, -1.4426950216293334961 ;  /* 0xbfb8aa3b0b0e7820 */ /* 0x008fca0000410000 */
[----:B------:R-:W1:Y:S08]  /*4bf0*/  MUFU.EX2 R12, R12 ;  /* 0x0000000c000c7308 */ /* 0x000e700000000800 */
[----:B------:R-:W2:Y:S01]  /*4c00*/  MUFU.EX2 R14, R14 ;  /* 0x0000000e000e7308 */ /* 0x000ea20000000800 */
[----:B-1----:R-:W-:-:S07]  /*4c10*/  FADD.FTZ R13, R12, 1 ;  /* 0x3f8000000c0d7421 */ /* 0x002fce0000010000 */
[----:B------:R-:W1:Y:S01]  /*4c20*/  MUFU.RCP R13, R13 ;  /* 0x0000000d000d7308 */ /* 0x000e620000001000 */
[----:B--2---:R-:W-:-:S07]  /*4c30*/  FADD.FTZ R15, R14, 1 ;  /* 0x3f8000000e0f7421 */ /* 0x004fce0000010000 */
[----:B0-----:R-:W0:Y:S01]  /*4c40*/  MUFU.RCP R16, R15 ;  /* 0x0000000f00107308 */ /* 0x001e220000001000 */
        /* <DEDUP_REMOVED lines=8> */
.L_x_2815:
[----:B------:R-:W-:Y:S04]  /*4cd0*/  BSSY B0, `(.L_x_2816) ;  /* 0x0000013000007945 */ /* 0x000fe80003800000 */
[----:B------:R-:W-:Y:S05]  /*4ce0*/  @P0 BRA `(.L_x_2817) ;  /* 0x0000000000440947 */ /* 0x000fea0003800000 */
[----:B------:R-:W-:Y:S01]  /*4cf0*/  ULDC.64 UR12, c[0x0][0x288] ;  /* 0x0000a200000c7ab9 */ /* 0x000fe20000000a00 */
[----:B------:R-:W-:Y:S01]  /*4d00*/  MOV R6, R88 ;  /* 0x0000005800067202 */ /* 0x000fe20000000f00 */
[----:B--23--:R-:W-:Y:S01]  /*4d10*/  IMAD R14, R7, UR12, RZ ;  /* 0x0000000c070e7c24 */ /* 0x00cfe2000f8e02ff */
[----:B------:R-:W-:Y:S01]  /*4d20*/  MOV R7, R91 ;  /* 0x0000005b00077202 */ /* 0x000fe20000000f00 */
[-CC-:B-1----:R-:W-:Y:S01]  /*4d30*/  FFMA.FTZ R12, R79, R32.reuse, R33.reuse ;  /* 0x000000204f0c7223 */ /* 0x182fe20000010021 */
        /* <DEDUP_REMOVED lines=12> */
.L_x_2817:
[----:B------:R-:W-:Y:S05]  /*4e00*/  BSYNC B0 ;  /* 0x0000000000007941 */ /* 0x000fea0003800000 */
.L_x_2816:
[----:B------:R-:W-:Y:S05]  /*4e10*/  @!P5 BRA `(.L_x_2818) ;  /* 0x000000000048d947 */ /* 0x000fea0003800000 */
[----:B------:R-:W-:Y:S01]  /*4e20*/  FFMA.FTZ R6, R81, R69, R54 ;  /* 0x0000004551067223 */ /* 0x000fe20000010036 */
[----:B------:R-:W-:-:S03]  /*4e30*/  FFMA.FTZ R7, R80, R68, R51 ;  /* 0x0000004450077223 */ /* 0x000fc60000010033 */
[----:B------:R-:W-:Y:S01]  /*4e40*/  FMUL.FTZ R11, R6, -1.4426950216293334961 ;  /* 0xbfb8aa3b060b7820 */ /* 0x000fe20000410000 */
[----:B--23--:R-:W-:-:S05]  /*4e50*/  FMUL.FTZ R14, R7, -1.4426950216293334961 ;  /* 0xbfb8aa3b070e7820 */ /* 0x00cfca0000410000 */
[----:B------:R-:W1:Y:S08]  /*4e60*/  MUFU.EX2 R11, R11 ;  /* 0x0000000b000b7308 */ /* 0x000e700000000800 */
[----:B------:R-:W2:Y:S01]  /*4e70*/  MUFU.EX2 R14, R14 ;  /* 0x0000000e000e7308 */ /* 0x000ea20000000800 */
[----:B-1--4-:R-:W-:-:S07]  /*4e80*/  FADD.FTZ R12, R11, 1 ;  /* 0x3f8000000b0c7421 */ /* 0x012fce0000010000 */
        /* <DEDUP_REMOVED lines=11> */
.L_x_2818:
[----:B------:R-:W-:Y:S04]  /*4f40*/  BSSY B0, `(.L_x_2819) ;  /* 0x0000013000007945 */ /* 0x000fe80003800000 */
[----:B------:R-:W-:Y:S05]  /*4f50*/  @P2 BRA `(.L_x_2820) ;  /* 0x0000000000442947 */ /* 0x000fea0003800000 */
[----:B------:R-:W-:Y:S01]  /*4f60*/  ULDC.64 UR12, c[0x0][0x288] ;  /* 0x0000a200000c7ab9 */ /* 0x000fe20000000a00 */
[----:B------:R-:W-:Y:S01]  /*4f70*/  MOV R6, R88 ;  /* 0x0000005800067202 */ /* 0x000fe20000000f00 */
[----:B------:R-:W-:Y:S01]  /*4f80*/  IMAD R11, R8, UR12, RZ ;  /* 0x0000000c080b7c24 */ /* 0x000fe2000f8e02ff */
[----:B------:R-:W-:Y:S01]  /*4f90*/  MOV R7, R91 ;  /* 0x0000005b00077202 */ /* 0x000fe20000000f00 */
[-C--:B------:R-:W-:Y:S02]  /*4fa0*/  FFMA.FTZ R8, R81, R32.reuse, R33 ;  /* 0x0000002051087223 */ /* 0x080fe40000010021 */
[----:B-12-4-:R-:W-:Y:S02]  /*4fb0*/  IMAD R13, R58, UR13, R11 ;  /* 0x0000000d3a0d7c24 */ /* 0x016fe4000f8e020b */
[----:B------:R-:W-:Y:S01]  /*4fc0*/  FFMA.FTZ R11, R80, R32, R33 ;  /* 0x00000020500b7223 */ /* 0x000fe20000010021 */
[----:B------:R-:W-:Y:S01]  /*4fd0*/  IMAD.WIDE.U32 R6, R58, UR12, R6 ;  /* 0x0000000c3a067c25 */ /* 0x000fe2000f8e0006 */
[----:B------:R-:W-:-:S03]  /*4fe0*/  ULDC.64 UR12, c[0x0][0x210] ;  /* 0x00008400000c7ab9 */ /* 0x000fc60000000a00 */
[----:B------:R-:W-:Y:S01]  /*4ff0*/  FFMA.FTZ R8, R69, R22, -R8 ;  /* 0x0000001645087223 */ /* 0x000fe20000010808 */
[----:B0--3--:R-:W-:Y:S01]  /*5000*/  FFMA.FTZ R16, R68, R23, -R11 ;  /* 0x0000001744107223 */ /* 0x009fe2000001080b */
[----:B------:R-:W-:Y:S02]  /*5010*/  LEA R12, P0, R6, UR12, 0x2 ;  /* 0x0000000c060c7c11 */ /* 0x000fe4000f8010ff */
[----:B------:R-:W-:Y:S01]  /*5020*/  FMUL.FTZ R14, R8, R67 ;  /* 0x00000043080e7220 */ /* 0x000fe20000410000 */
[----:B------:R-:W-:Y:S01]  /*5030*/  IADD3 R13, R7, R13, RZ ;  /* 0x0000000d070d7210 */ /* 0x000fe20007ffe0ff */
[----:B------:R-:W-:-:S03]  /*5040*/  FMUL.FTZ R15, R16, R67 ;  /* 0x00000043100f7220 */ /* 0x000fc60000410000 */
[----:B------:R-:W-:-:S05]  /*5050*/  LEA.HI.X R13, R6, UR13, R13, 0x2, P0 ;  /* 0x0000000d060d7c11 */ /* 0x000fca00080f140d */
[----:B------:R0:W-:Y:S02]  /*5060*/  STG.E.64 desc[UR8][R12.64], R14 ;  /* 0x0000000e0c007986 */ /* 0x0001e4000c101b08 */
.L_x_2820:
[----:B------:R-:W-:Y:S05]  /*5070*/  BSYNC B0 ;  /* 0x0000000000007941 */ /* 0x000fea0003800000 */
.L_x_2819:
[----:B------:R-:W-:Y:S05]  /*5080*/  @!P5 BRA `(.L_x_2821) ;  /* 0x000000000048d947 */ /* 0x000fea0003800000 */
[----:B------:R-:W-:Y:S01]  /*5090*/  FFMA.FTZ R6, R83, R69, R54 ;  /* 0x0000004553067223 */ /* 0x000fe20000010036 */
[----:B------:R-:W-:-:S03]  /*50a0*/  FFMA.FTZ R7, R82, R68, R51 ;  /* 0x0000004452077223 */ /* 0x000fc60000010033 */
[----:B------:R-:W-:Y:S01]  /*50b0*/  FMUL.FTZ R8, R6, -1.4426950216293334961 ;  /* 0xbfb8aa3b06087820 */ /* 0x000fe20000410000 */
[----:B012-4-:R-:W-:-:S05]  /*50c0*/  FMUL.FTZ R12, R7, -1.4426950216293334961 ;  /* 0xbfb8aa3b070c7820 */ /* 0x017fca0000410000 */
[----:B------:R-:W0:Y:S08]  /*50d0*/  MUFU.EX2 R8, R8 ;  /* 0x0000000800087308 */ /* 0x000e300000000800 */
[----:B------:R-:W1:Y:S01]  /*50e0*/  MUFU.EX2 R12, R12 ;  /* 0x0000000c000c7308 */ /* 0x000e620000000800 */
[----:B0-----:R-:W-:-:S07]  /*50f0*/  FADD.FTZ R11, R8, 1 ;  /* 0x3f800000080b7421 */ /* 0x001fce0000010000 */
[----:B------:R-:W0:Y:S01]  /*5100*/  MUFU.RCP R11, R11 ;  /* 0x0000000b000b7308 */ /* 0x000e220000001000 */
[----:B-1----:R-:W-:-:S07]  /*5110*/  FADD.FTZ R13, R12, 1 ;  /* 0x3f8000000c0d7421 */ /* 0x002fce0000010000 */
[----:B---3--:R-:W1:Y:S01]  /*5120*/  MUFU.RCP R14, R13 ;  /* 0x0000000d000e7308 */ /* 0x008e620000001000 */
        /* <DEDUP_REMOVED lines=8> */
.L_x_2821:
[----:B------:R-:W-:Y:S04]  /*51b0*/  BSSY B0, `(.L_x_2822) ;  /* 0x0000013000007945 */ /* 0x000fe80003800000 */
[----:B------:R-:W-:Y:S05]  /*51c0*/  @P3 BRA `(.L_x_2823) ;  /* 0x0000000000443947 */ /* 0x000fea0003800000 */
[----:B------:R-:W-:Y:S01]  /*51d0*/  ULDC.64 UR12, c[0x0][0x288] ;  /* 0x0000a200000c7ab9 */ /* 0x000fe20000000a00 */
[----:B------:R-:W-:Y:S01]  /*51e0*/  MOV R6, R88 ;  /* 0x0000005800067202 */ /* 0x000fe20000000f00 */
[----:B0-23--:R-:W-:Y:S01]  /*51f0*/  IMAD R14, R9, UR12, RZ ;  /* 0x0000000c090e7c24 */ /* 0x00dfe2000f8e02ff */
[----:B------:R-:W-:Y:S01]  /*5200*/  MOV R7, R91 ;  /* 0x0000005b00077202 */ /* 0x000fe20000000f00 */
[----:B-1--4-:R-:W-:Y:S02]  /*5210*/  FFMA.FTZ R12, R83, R32, R33 ;  /* 0x00000020530c7223 */ /* 0x012fe40000010021 */
[C---:B------:R-:W-:Y:S02]  /*5220*/  IMAD R11, R57.reuse, UR13, R14 ;  /* 0x0000000d390b7c24 */ /* 0x040fe4000f8e020e */
[----:B------:R-:W-:-:S04]  /*5230*/  IMAD.WIDE.U32 R8, R57, UR12, R6 ;  /* 0x0000000c39087c25 */ /* 0x000fc8000f8e0006 */
[----:B------:R-:W-:Y:S01]  /*5240*/  FFMA.FTZ R7, R82, R32, R33 ;  /* 0x0000002052077223 */ /* 0x000fe20000010021 */
[----:B------:R-:W-:Y:S01]  /*5250*/  ULDC.64 UR12, c[0x0][0x210] ;  /* 0x00008400000c7ab9 */ /* 0x000fe20000000a00 */
[----:B------:R-:W-:Y:S01]  /*5260*/  FFMA.FTZ R12, R69, R24, -R12 ;  /* 0x00000018450c7223 */ /* 0x000fe2000001080c */
[----:B------:R-:W-:Y:S01]  /*5270*/  LEA R6, P0, R8, UR12, 0x2 ;  /* 0x0000000c08067c11 */ /* 0x000fe2000f8010ff */
[----:B------:R-:W-:Y:S01]  /*5280*/  FFMA.FTZ R14, R68, R25, -R7 ;  /* 0x00000019440e7223 */ /* 0x000fe20000010807 */
[----:B------:R-:W-:Y:S01]  /*5290*/  IADD3 R11, R9, R11, RZ ;  /* 0x0000000b090b7210 */ /* 0x000fe20007ffe0ff */
[-C--:B------:R-:W-:Y:S02]  /*52a0*/  FMUL.FTZ R12, R12, R67.reuse ;  /* 0x000000430c0c7220 */ /* 0x080fe40000410000 */
[----:B------:R-:W-:Y:S01]  /*52b0*/  FMUL.FTZ R13, R14, R67 ;  /* 0x000000430e0d7220 */ /* 0x000fe20000410000 */
[----:B------:R-:W-:-:S05]  /*52c0*/  LEA.HI.X R7, R8, UR13, R11, 0x2, P0 ;  /* 0x0000000d08077c11 */ /* 0x000fca00080f140b */
[----:B------:R0:W-:Y:S02]  /*52d0*/  STG.E.64 desc[UR8][R6.64], R12 ;  /* 0x0000000c06007986 */ /* 0x0001e4000c101b08 */
.L_x_2823:
[----:B------:R-:W-:Y:S05]  /*52e0*/  BSYNC B0 ;  /* 0x0000000000007941 */ /* 0x000fea0003800000 */
.L_x_2822:
[----:B------:R-:W-:Y:S05]  /*52f0*/  @!P5 BRA `(.L_x_2824) ;  /* 0x000000000048d947 */ /* 0x000fea0003800000 */
[----:B------:R-:W-:Y:S01]  /*5300*/  FFMA.FTZ R54, R85, R69, R54 ;  /* 0x0000004555367223 */ /* 0x000fe20000010036 */
[----:B------:R-:W-:-:S03]  /*5310*/  FFMA.FTZ R51, R84, R68, R51 ;  /* 0x0000004454337223 */ /* 0x000fc60000010033 */
[----:B0-----:R-:W-:Y:S01]  /*5320*/  FMUL.FTZ R6, R54, -1.4426950216293334961 ;  /* 0xbfb8aa3b36067820 */ /* 0x001fe20000410000 */
[----:B------:R-:W-:-:S05]  /*5330*/  FMUL.FTZ R8, R51, -1.4426950216293334961 ;  /* 0xbfb8aa3b33087820 */ /* 0x000fca0000410000 */
[----:B------:R-:W0:Y:S08]  /*5340*/  MUFU.EX2 R6, R6 ;  /* 0x0000000600067308 */ /* 0x000e300000000800 */
[----:B------:R-:W5:Y:S01]  /*5350*/  MUFU.EX2 R8, R8 ;  /* 0x0000000800087308 */ /* 0x000f620000000800 */
[----:B0-----:R-:W-:-:S07]  /*5360*/  FADD.FTZ R7, R6, 1 ;  /* 0x3f80000006077421 */ /* 0x001fce0000010000 */
[----:B------:R-:W0:Y:S01]  /*5370*/  MUFU.RCP R7, R7 ;  /* 0x0000000700077308 */ /* 0x000e220000001000 */
[----:B-----5:R-:W-:-:S07]  /*5380*/  FADD.FTZ R9, R8, 1 ;  /* 0x3f80000008097421 */ /* 0x020fce0000010000 */
[----:B-12-4-:R-:W3:Y:S01]  /*5390*/  MUFU.RCP R12, R9 ;  /* 0x00000009000c7308 */ /* 0x016ee20000001000 */
[----:B0-----:R-:W-:Y:S01]  /*53a0*/  FADD.FTZ R11, -R7, 1 ;  /* 0x3f800000070b7421 */ /* 0x001fe20000010100 */
[----:B------:R-:W-:-:S03]  /*53b0*/  FMUL.FTZ R26, R26, R7 ;  /* 0x000000071a1a7220 */ /* 0x000fc60000410000 */
[----:B------:R-:W-:Y:S01]  /*53c0*/  FFMA.FTZ R11, R54, R11, 1 ;  /* 0x3f800000360b7423 */ /* 0x000fe2000001000b */
[----:B---3--:R-:W-:Y:S01]  /*53d0*/  FADD.FTZ R14, -R12, 1 ;  /* 0x3f8000000c0e7421 */ /* 0x008fe20000010100 */
[----:B------:R-:W-:Y:S02]  /*53e0*/  FMUL.FTZ R27, R27, R12 ;  /* 0x0000000c1b1b7220 */ /* 0x000fe40000410000 */
[----:B------:R-:W-:Y:S01]  /*53f0*/  FMUL.FTZ R26, R26, R11 ;  /* 0x0000000b1a1a7220 */ /* 0x000fe20000410000 */
[----:B------:R-:W-:-:S04]  /*5400*/  FFMA.FTZ R14, R51, R14, 1 ;  /* 0x3f800000330e7423 */ /* 0x000fc8000001000e */
[----:B------:R-:W-:-:S07]  /*5410*/  FMUL.FTZ R27, R27, R14 ;  /* 0x0000000e1b1b7220 */ /* 0x000fce0000410000 */
.L_x_2824:
[----:B------:R-:W-:Y:S04]  /*5420*/  BSSY B0, `(.L_x_2825) ;  /* 0x0000012000007945 */ /* 0x000fe80003800000 */
[----:B------:R-:W-:Y:S05]  /*5430*/  @P6 BRA `(.L_x_2826) ;  /* 0x0000000000406947 */ /* 0x000fea0003800000 */
[----:B------:R-:W-:Y:S01]  /*5440*/  ULDC.64 UR12, c[0x0][0x288] ;  /* 0x0000a200000c7ab9 */ /* 0x000fe20000000a00 */
[----:B------:R-:W-:Y:S01]  /*5450*/  MOV R89, R91 ;  /* 0x0000005b00597202 */ /* 0x000fe20000000f00 */
[----:B0-----:R-:W-:Y:S02]  /*5460*/  IMAD R7, R10, UR12, RZ ;  /* 0x0000000c0a077c24 */ /* 0x001fe4000f8e02ff */
        /* <DEDUP_REMOVED lines=13> */
.L_x_2826:
[----:B------:R-:W-:Y:S05]  /*5540*/  BSYNC B0 ;  /* 0x0000000000007941 */ /* 0x000fea0003800000 */
.L_x_2825:
[----:B0-----:R-:W0:Y:S01]  /*5550*/  LDC R7, c[0x0][0x10] ;  /* 0x00000400ff077b82 */ /* 0x001e220000000800 */
[----:B------:R-:W-:Y:S02]  /*5560*/  IADD3 R55, R55, 0x1, RZ ;  /* 0x0000000137377810 */ /* 0x000fe40007ffe0ff */
[----:B0-----:R-:W-:-:S04]  /*5570*/  IADD3 R64, R7, R64, RZ ;  /* 0x0000004007407210 */ /* 0x001fc80007ffe0ff */
[----:B------:R-:W-:-:S13]  /*5580*/  ISETP.GE.AND P0, PT, R64, UR4, PT ;  /* 0x0000000440007c0c */ /* 0x000fda000bf06270 */
[----:B------:R-:W-:Y:S05]  /*5590*/  @!P0 BRA `(.L_x_2827) ;  /* 0xffffffac00688947 */ /* 0x000fea000383ffff */
.L_x_2776:
[----:B------:R-:W0:Y:S01]  /*55a0*/  LDC R4, c[0x0][0xc] ;  /* 0x00000300ff047b82 */ /* 0x000e220000000800 */
[----:B------:R-:W-:Y:S01]  /*55b0*/  ISETP.NE.AND P1, PT, R65, RZ, PT ;  /* 0x000000ff4100720c */ /* 0x000fe20003f25270 */
[----:B------:R-:W-:Y:S06]  /*55c0*/  BSSY B0, `(.L_x_2828) ;  /* 0x0000011000007945 */ /* 0x000fec0003800000 */
[----:B------:R-:W5:Y:S08]  /*55d0*/  LDC R7, c[0x0][0x10] ;  /* 0x00000400ff077b82 */ /* 0x000f700000000800 */
[----:B------:R-:W1:Y:S01]  /*55e0*/  LDC.64 R2, c[0x0][0x258] ;  /* 0x00009600ff027b82 */ /* 0x000e620000000a00 */
[----:B0-----:R-:W-:-:S02]  /*55f0*/  ISETP.NE.AND P0, PT, R4, 0x1, PT ;  /* 0x000000010400780c */ /* 0x001fc40003f05270 */
[----:B-----5:R-:W-:-:S04]  /*5600*/  SHF.L.U32 R0, R7, 0x1, RZ ;  /* 0x0000000107007819 */ /* 0x020fc800000006ff */
        /* <DEDUP_REMOVED lines=12> */
.L_x_2829:
[----:B------:R-:W-:Y:S05]  /*56d0*/  BSYNC B0 ;  /* 0x0000000000007941 */ /* 0x000fea0003800000 */
.L_x_2828:
        /* <DEDUP_REMOVED lines=11> */
.L_x_2831:
[----:B------:R-:W5:Y:S04]  /*5790*/  LDG.E.STRONG.GPU R5, desc[UR8][R2.64] ;  /* 0x0000000802057981 */ /* 0x000f68000c1ef900 */
[----:B-----5:R-:W-:Y:S01]  /*57a0*/  CCTL.IVALL ;  /* 0x00000000ff00798f */ /* 0x020fe20002000000 */
[----:B------:R-:W-:Y:S05]  /*57b0*/  YIELD ;  /* 0x0000000000007946 */ /* 0x000fea0003800000 */
[----:B------:R-:W-:-:S13]  /*57c0*/  ISETP.NE.AND P0, PT, R5, R0, PT ;  /* 0x000000000500720c */ /* 0x000fda0003f05270 */
[----:B------:R-:W-:Y:S05]  /*57d0*/  @P0 BRA `(.L_x_2831) ;  /* 0xfffffffc00ec0947 */ /* 0x000fea000383ffff */
.L_x_2830:
        /* <DEDUP_REMOVED lines=13> */
[----:B--23--:R-:W0:Y:S01]  /*58b0*/  LDC.64 R14, c[0x0][0x218] ;  /* 0x00008600ff0e7b82 */ /* 0x00ce220000000a00 */
        /* <DEDUP_REMOVED lines=10> */
.L_x_2832:
[----:B------:R-:W-:-:S04]  /*5960*/  LEA R6, P0, R65, UR4, 0x2 ;  /* 0x0000000441067c11 */ /* 0x000fc8000f8010ff */
[----:B------:R-:W-:Y:S02]  /*5970*/  LEA.HI.X R7, R65, UR5, R0, 0x2, P0 ;  /* 0x0000000541077c11 */ /* 0x000fe400080f1400 */
[-C--:B------:R-:W-:Y:S02]  /*5980*/  LEA R8, P0, R18, R6.reuse, 0x2 ;  /* 0x0000000612087211 */ /* 0x080fe400078010ff */
[-C--:B----4-:R-:W-:Y:S01]  /*5990*/  LEA R12, P2, R27, R6.reuse, 0x2 ;  /* 0x000000061b0c7211 */ /* 0x090fe200078410ff */
        /* <DEDUP_REMOVED lines=21> */
.L_x_2833:
        /* <DEDUP_REMOVED lines=9> */
.L_x_5598:


//--------------------- .text._Z35group_norm_nhwc_bwd_one_pass_kernelI11Fp32IOBf16WLi128ELi160ELi640EEv26Group_norm_nhwc_bwd_params --------------------------
	.section	.text._Z35group_norm_nhwc_bwd_one_pass_kernelI11Fp32IOBf16WLi128ELi160ELi640EEv26Group_norm_nhwc_bwd_params,"ax",@progbits
	.align	128
        .global         _Z35group_norm_nhwc_bwd_one_pass_kernelI11Fp32IOBf16WLi128ELi160ELi640EEv26Group_norm_nhwc_bwd_params
        .type           _Z35group_norm_nhwc_bwd_one_pass_kernelI11Fp32IOBf16WLi128ELi160ELi640EEv26Group_norm_nhwc_bwd_params,@function
        .size           _Z35group_norm_nhwc_bwd_one_pass_kernelI11Fp32IOBf16WLi128ELi160ELi640EEv26Group_norm_nhwc_bwd_params,(.L_x_5599 - _Z35group_norm_nhwc_bwd_one_pass_kernelI11Fp32IOBf16WLi128ELi160ELi640EEv26Group_norm_nhwc_bwd_params)
        .other          _Z35group_norm_nhwc_bwd_one_pass_kernelI11Fp32IOBf16WLi128ELi160ELi640EEv26Group_norm_nhwc_bwd_params,@"STO_CUDA_ENTRY STV_DEFAULT"
_Z35group_norm_nhwc_bwd_one_pass_kernelI11Fp32IOBf16WLi128ELi160ELi640EEv26Group_norm_nhwc_bwd_params:
.text._Z35group_norm_nhwc_bwd_one_pass_kernelI11Fp32IOBf16WLi128ELi160ELi640EEv26Group_norm_nhwc_bwd_params:
        /* <DEDUP_REMOVED lines=52> */
.L_x_2917:
[----:B------:R-:W-:Y:S01]  /*0340*/  ULDC UR14, c[0x0][0x2a0] ;  /* 0x0000a800000e7ab9 */ /* 0x000fe20000000800 */
[----:B----4-:R-:W-:Y:S01]  /*0350*/  IABS R5, UR8 ;  /* 0x0000000800057c13 */ /* 0x010fe20008000000 */
        /* <DEDUP_REMOVED lines=8> */
[----:B0-----:R-:W0:Y:S01]  /*03e0*/  @P1 LDC.64 R68, c[0x0][0x230] ;  /* 0x00008c00ff441b82 */ /* 0x001e220000000a00 */
[----:B------:R-:W-:-:S02]  /*03f0*/  R2UR UR15, R3 ;  /* 0x00000000030f72ca */ /* 0x000fc400000e0000 */
[----:B------:R-:W-:Y:S02]  /*0400*/  CS2R R54, SRZ ;  /* 0x0000000000367805 */ /* 0x000fe4000001ff00 */
[----:B------:R-:W-:Y:S02]  /*0410*/  ISETP.GE.U32.AND P2, PT, R7, UR18, PT ;  /* 0x0000001207007c0c */ /* 0x000fe4000bf46070 */
[----:B------:R-:W-:Y:S02]  /*0420*/  CS2R R36, SRZ ;  /* 0x0000000000247805 */ /* 0x000fe4000001ff00 */
[----:B-123--:R-:W-:Y:S02]  /*0430*/  SHF.R.S32.HI R8, RZ, 0x1f, R7 ;  /* 0x0000001fff087819 */ /* 0x00efe40000011407 */
[----:B------:R-:W-:Y:S01]  /*0440*/  IADD3 R33, R2, 0x30, RZ ;  /* 0x0000003002217810 */ /* 0x000fe20007ffe0ff */
[----:B------:R-:W1:Y:S01]  /*0450*/  @P1 LDC.64 R12, c[0x0][0x228] ;  /* 0x00008a00ff0c1b82 */ /* 0x000e620000000a00 */
[----:B------:R-:W-:-:S02]  /*0460*/  ISETP.GE.AND.EX P2, PT, R8, UR19, PT, P2 ;  /* 0x0000001308007c0c */ /* 0x000fc4000bf46320 */
[----:B------:R-:W-:Y:S02]  /*0470*/  ISETP.GE.U32.AND P5, PT, R33, UR18, PT ;  /* 0x0000001221007c0c */ /* 0x000fe4000bfa6070 */
[----:B------:R-:W-:Y:S01]  /*0480*/  ISETP.GT.U32.OR P2, PT, R0, 0x27f, P2 ;  /* 0x0000027f0000780c */ /* 0x000fe20001744470 */
[----:B------:R-:W2:Y:S01]  /*0490*/  I2F.RP R3, UR15 ;  /* 0x0000000f00037d06 */ /* 0x000ea20008209400 */
[----:B------:R-:W-:Y:S02]  /*04a0*/  SHF.R.S32.HI R9, RZ, 0x1f, R33 ;  /* 0x0000001fff097819 */ /* 0x000fe40000011421 */
[----:B------:R-:W-:Y:S02]  /*04b0*/  IADD3 R35, R2, 0x38, RZ ;  /* 0x0000003802237810 */ /* 0x000fe40007ffe0ff */
[----:B------:R-:W-:Y:S02]  /*04c0*/  ISETP.GE.AND.EX P5, PT, R9, UR19, PT, P5 ;  /* 0x0000001309007c0c */ /* 0x000fe4000bfa6350 */
[----:B------:R-:W-:-:S02]  /*04d0*/  ISETP.GE.U32.AND P4, PT, R35, UR18, PT ;  /* 0x0000001223007c0c */ /* 0x000fc4000bf86070 */
[----:B------:R-:W-:Y:S02]  /*04e0*/  SHF.R.S32.HI R25, RZ, 0x1f, R35 ;  /* 0x0000001fff197819 */ /* 0x000fe40000011423 */
[C---:B------:R-:W-:Y:S01]  /*04f0*/  ISETP.GT.U32.OR P5, PT, R0.reuse, 0x27f, P5 ;  /* 0x0000027f0000780c */ /* 0x040fe20002fa4470 */
[----:B------:R-:W3:Y:S01]  /*0500*/  @!P2 LDC.64 R16, c[0x0][0x288] ;  /* 0x0000a200ff10ab82 */ /* 0x000ee20000000a00 */
[----:B------:R-:W-:Y:S01]  /*0510*/  SHF.R.S32.HI R10, RZ, 0x1f, R2 ;  /* 0x0000001fff0a7819 */ /* 0x000fe20000011402 */
[----:B--2---:R-:W2:Y:S01]  /*0520*/  MUFU.RCP R3, R3 ;  /* 0x0000000300037308 */ /* 0x004ea20000001000 */
[----:B------:R-:W-:Y:S02]  /*0530*/  ISETP.GE.AND.EX P4, PT, R25, UR19, PT, P4 ;  /* 0x0000001319007c0c */ /* 0x000fe4000bf86340 */
[----:B------:R-:W-:Y:S02]  /*0540*/  SHF.R.S32.HI R11, RZ, 0x1f, R7 ;  /* 0x0000001fff0b7819 */ /* 0x000fe40000011407 */
[----:B------:R-:W-:Y:S01]  /*0550*/  ISETP.GT.U32.OR P4, PT, R0, 0x27f, P4 ;  /* 0x0000027f0000780c */ /* 0x000fe20002784470 */
[----:B------:R-:W4:Y:S01]  /*0560*/  @!P2 LDC.64 R18, c[0x0][0x228] ;  /* 0x00008a00ff12ab82 */ /* 0x000f220000000a00 */
[----:B------:R-:W-:-:S07]  /*0570*/  IADD3 R41, R2, 0x58, RZ ;  /* 0x0000005802297810 */ /* 0x000fce0007ffe0ff */
[----:B------:R-:W0:Y:S01]  /*0580*/  @!P5 LDC.64 R22, c[0x0][0x288] ;  /* 0x0000a200ff16db82 */ /* 0x000e220000000a00 */
[----:B--2---:R-:W-:Y:S02]  /*0590*/  IADD3 R4, R3, 0xffffffe, RZ ;  /* 0x0ffffffe03047810 */ /* 0x004fe40007ffe0ff */
[----:B------:R-:W-:Y:S01]  /*05a0*/  SHF.R.S32.HI R3, RZ, 0x1f, R86 ;  /* 0x0000001fff037819 */ /* 0x000fe20000011456 */
[----:B---3--:R-:W-:-:S04]  /*05b0*/  @!P2 IMAD R8, R11, R16, RZ ;  /* 0x000000100b08a224 */ /* 0x008fc800078e02ff */
[----:B------:R-:W2:Y:S01]  /*05c0*/  @!P4 LDC.64 R20, c[0x0][0x288] ;  /* 0x0000a200ff14cb82 */ /* 0x000ea20000000a00 */
[----:B------:R-:W3:Y:S01]  /*05d0*/  F2I.FTZ.U32.TRUNC.NTZ R4, R4 ;  /* 0x0000000400047305 */ /* 0x000ee2000021f000 */
[----:B------:R-:W-:Y:S01]  /*05e0*/  @!P2 IMAD R17, R7, R17, R8 ;  /* 0x000000110711a224 */ /* 0x000fe200078e0208 */
[----:B---3--:R-:W-:-:S05]  /*05f0*/  R2UR UR7, R4 ;  /* 0x00000000040772ca */ /* 0x008fca00000e0000 */
[----:B------:R-:W3:Y:S01]  /*0600*/  @P1 LDC.64 R4, c[0x0][0x288] ;  /* 0x0000a200ff041b82 */ /* 0x000ee20000000a00 */
[----:B--2---:R-:W-:-:S07]  /*0610*/  @!P4 IMAD R28, R25, R20, RZ ;  /* 0x00000014191cc224 */ /* 0x004fce00078e02ff */
[----:B------:R-:W-:-:S04]  /*0620*/  UIADD3 UR5, URZ, -UR7, URZ ;  /* 0x800000073f057290 */ /* 0x000fc8000fffe03f */
        /* <DEDUP_REMOVED lines=30> */
[----:B---3--:R-:W-:Y:S01]  /*0810*/  @P1 IMAD R3, R10, R4, RZ ;  /* 0x000000040a031224 */ /* 0x008fe200078e02ff */
[-C--:B------:R-:W-:Y:S02]  /*0820*/  @P1 MOV R38, R48.reuse ;  /* 0x0000003000261202 */ /* 0x080fe40000000f00 */
[----:B------:R-:W-:Y:S02]  /*0830*/  CS2R R62, SRZ ;  /* 0x00000000003e7805 */ /* 0x000fe4000001ff00 */
[----:B------:R-:W-:Y:S01]  /*0840*/  @!P2 MOV R10, R48 ;  /* 0x00000030000aa202 */ /* 0x000fe20000000f00 */
[----:B------:R-:W-:Y:S01]  /*0850*/  @P1 IMAD R3, R2, R5, R3 ;  /* 0x0000000502031224 */ /* 0x000fe200078e0203 */
[----:B------:R-:W-:-:S02]  /*0860*/  IADD3 R39, R49, UR5, RZ ;  /* 0x0000000531277c10 */ /* 0x000fc4000fffe0ff */
[----:B------:R-:W-:Y:S02]  /*0870*/  CS2R R60, SRZ ;  /* 0x00000000003c7805 */ /* 0x000fe4000001ff00 */
[----:B------:R-:W-:Y:S02]  /*0880*/  @!P5 MOV R24, R48 ;  /* 0x000000300018d202 */ /* 0x000fe40000000f00 */
[----:B------:R-:W-:Y:S02]  /*0890*/  CS2R R58, SRZ ;  /* 0x00000000003a7805 */ /* 0x000fe4000001ff00 */
[-C--:B------:R-:W-:Y:S01]  /*08a0*/  @!P2 MOV R11, R39.reuse ;  /* 0x00000027000ba202 */ /* 0x080fe20000000f00 */
[----:B------:R-:W-:Y:S01]  /*08b0*/  @P1 IMAD.WIDE.U32 R4, R2, R4, R38 ;  /* 0x0000000402041225 */ /* 0x000fe200078e0026 */
[----:B------:R-:W-:Y:S02]  /*08c0*/  @!P5 MOV R25, R39 ;  /* 0x000000270019d202 */ /* 0x000fe40000000f00 */
[----:B------:R-:W-:-:S02]  /*08d0*/  CS2R R56, SRZ ;  /* 0x0000000000387805 */ /* 0x000fc4000001ff00 */
[C---:B------:R-:W-:Y:S01]  /*08e0*/  IADD3 R67, R2.reuse, 0x8, RZ ;  /* 0x0000000802437810 */ /* 0x040fe20007ffe0ff */
[----:B------:R-:W-:Y:S01]  /*08f0*/  @!P2 IMAD.WIDE.U32 R10, R7, R16, R10 ;  /* 0x00000010070aa225 */ /* 0x000fe200078e000a */
[----:B------:R-:W-:Y:S02]  /*0900*/  @P1 IADD3 R5, R5, R3, RZ ;  /* 0x0000000305051210 */ /* 0x000fe40007ffe0ff */
[----:B------:R-:W-:Y:S02]  /*0910*/  CS2R R52, SRZ ;  /* 0x0000000000347805 */ /* 0x000fe4000001ff00 */
[----:B------:R-:W-:Y:S01]  /*0920*/  IADD3 R3, R2, 0x40, RZ ;  /* 0x0000004002037810 */ /* 0x000fe20007ffe0ff */
[-C--:B0-----:R-:W-:Y:S01]  /*0930*/  @!P5 IMAD R16, R9, R22.reuse, RZ ;  /* 0x000000160910d224 */ /* 0x081fe200078e02ff */
[C---:B------:R-:W-:Y:S01]  /*0940*/  @P1 SHF.L.U32 R15, R4.reuse, 0x2, RZ ;  /* 0x00000002040f1819 */ /* 0x040fe200000006ff */
[----:B------:R-:W0:Y:S01]  /*0950*/  @!P4 LDC.64 R8, c[0x0][0x230] ;  /* 0x00008c00ff08cb82 */ /* 0x000e220000000a00 */
[----:B------:R-:W-:Y:S01]  /*0960*/  ISETP.GE.U32.AND P3, PT, R3, UR18, PT ;  /* 0x0000001203007c0c */ /* 0x000fe2000bf66070 */
[C---:B------:R-:W-:Y:S01]  /*0970*/  @!P5 IMAD R31, R33.reuse, R23, R16 ;  /* 0x00000017211fd224 */ /* 0x040fe200078e0210 */
[----:B------:R-:W-:Y:S01]  /*0980*/  SHF.R.S32.HI R27, RZ, 0x1f, R3 ;  /* 0x0000001fff1b7819 */ /* 0x000fe20000011403 */
[----:B------:R-:W-:Y:S01]  /*0990*/  @!P5 IMAD.WIDE.U32 R22, R33, R22, R24 ;  /* 0x000000162116d225 */ /* 0x000fe200078e0018 */
[----:B------:R-:W-:-:S02]  /*09a0*/  @P1 SHF.L.U64.HI R6, R4, 0x2, R5 ;  /* 0x0000000204061819 */ /* 0x000fc40000010205 */
[C---:B------:R-:W-:Y:S01]  /*09b0*/  IADD3 R65, R2.reuse, 0x10, RZ ;  /* 0x0000001002417810 */ /* 0x040fe20007ffe0ff */
[----:B------:R-:W2:Y:S01]  /*09c0*/  @!P2 LDC.64 R4, c[0x0][0x230] ;  /* 0x00008c00ff04ab82 */ /* 0x000ea20000000a00 */
[----:B------:R-:W-:Y:S02]  /*09d0*/  ISETP.GE.AND.EX P3, PT, R27, UR19, PT, P3 ;  /* 0x000000131b007c0c */ /* 0x000fe4000bf66330 */
[C---:B------:R-:W-:Y:S02]  /*09e0*/  IADD3 R70, R2.reuse, 0x18, RZ ;  /* 0x0000001802467810 */ /* 0x040fe40007ffe0ff */
[----:B------:R-:W-:Y:S02]  /*09f0*/  IADD3 R74, R2, 0x20, RZ ;  /* 0x00000020024a7810 */ /* 0x000fe40007ffe0ff */
[----:B------:R-:W-:Y:S02]  /*0a00*/  CS2R R72, SRZ ;  /* 0x0000000000487805 */ /* 0x000fe4000001ff00 */
[----:B------:R-:W-:Y:S01]  /*0a10*/  ISETP.GT.U32.OR P3, PT, R0, 0x27f, P3 ;  /* 0x0000027f0000780c */ /* 0x000fe20001f64470 */
[----:B------:R-:W-:Y:S01]  /*0a20*/  ULDC.64 UR6, c[0x0][0x248] ;  /* 0x0000920000067ab9 */ /* 0x000fe20000000a00 */
[----:B------:R-:W-:-:S02]  /*0a30*/  @P1 IADD3 R68, P0, R15, R68, RZ ;  /* 0x000000440f441210 */ /* 0x000fc40007f1e0ff */
[----:B-1----:R-:W-:Y:S02]  /*0a40*/  @P1 IADD3 R14, P6, R15, R12, RZ ;  /* 0x0000000c0f0e1210 */ /* 0x002fe40007fde0ff */
[C---:B------:R-:W-:Y:S02]  /*0a50*/  @P1 IADD3.X R69, R6.reuse, R69, RZ, P0, !PT ;  /* 0x0000004506451210 */ /* 0x040fe400007fe4ff */
[----:B------:R-:W-:Y:S02]  /*0a60*/  @P1 IADD3.X R15, R6, R13, RZ, P6, !PT ;  /* 0x0000000d060f1210 */ /* 0x000fe400037fe4ff */
[----:B------:R-:W1:Y:S01]  /*0a70*/  @!P5 LDC.64 R6, c[0x0][0x228] ;  /* 0x00008a00ff06db82 */ /* 0x000e620000000a00 */
[----:B------:R-:W-:Y:S02]  /*0a80*/  @!P2 IADD3 R11, R11, R17, RZ ;  /* 0x000000110b0ba210 */ /* 0x000fe40007ffe0ff */
[C---:B------:R-:W-:Y:S02]  /*0a90*/  @!P2 SHF.L.U32 R29, R10.reuse, 0x2, RZ ;  /* 0x000000020a1da819 */ /* 0x040fe400000006ff */
[----:B------:R-:W-:-:S02]  /*0aa0*/  @!P2 SHF.L.U64.HI R26, R10, 0x2, R11 ;  /* 0x000000020a1aa819 */ /* 0x000fc4000001020b */
[----:B------:R-:W-:Y:S01]  /*0ab0*/  @!P4 MOV R24, R48 ;  /* 0x000000300018c202 */ /* 0x000fe20000000f00 */
[----:B------:R-:W3:Y:S01]  /*0ac0*/  @!P5 LDC.64 R12, c[0x0][0x230] ;  /* 0x00008c00ff0cdb82 */ /* 0x000ee20000000a00 */
[----:B------:R-:W-:Y:S02]  /*0ad0*/  @!P4 MOV R25, R39 ;  /* 0x000000270019c202 */ /* 0x000fe40000000f00 */
[C---:B--2---:R-:W-:Y:S02]  /*0ae0*/  @!P2 IADD3 R4, P0, R29.reuse, R4, RZ ;  /* 0x000000041d04a210 */ /* 0x044fe40007f1e0ff */
[----:B----4-:R-:W-:Y:S01]  /*0af0*/  @!P2 IADD3 R18, P6, R29, R18, RZ ;  /* 0x000000121d12a210 */ /* 0x010fe20007fde0ff */
[----:B------:R-:W-:Y:S01]  /*0b00*/  @!P4 IMAD R29, R35, R21, R28 ;  /* 0x00000015231dc224 */ /* 0x000fe200078e021c */
[----:B------:R-:W-:Y:S01]  /*0b10*/  @!P5 IADD3 R21, R23, R31, RZ ;  /* 0x0000001f1715d210 */ /* 0x000fe20007ffe0ff */
[----:B------:R-:W2:Y:S01]  /*0b20*/  @!P4 LDC.64 R16, c[0x0][0x228] ;  /* 0x00008a00ff10cb82 */ /* 0x000ea20000000a00 */
[----:B------:R-:W-:Y:S01]  /*0b30*/  @!P4 IMAD.WIDE.U32 R24, R35, R20, R24 ;  /* 0x000000142318c225 */ /* 0x000fe200078e0018 */
[----:B------:R-:W-:-:S02]  /*0b40*/  @!P5 SHF.L.U32 R23, R22, 0x2, RZ ;  /* 0x000000021617d819 */ /* 0x000fc400000006ff */
[C---:B------:R-:W-:Y:S02]  /*0b50*/  @!P2 IADD3.X R5, R26.reuse, R5, RZ, P0, !PT ;  /* 0x000000051a05a210 */ /* 0x040fe400007fe4ff */
[----:B------:R-:W-:Y:S02]  /*0b60*/  @!P2 IADD3.X R19, R26, R19, RZ, P6, !PT ;  /* 0x000000131a13a210 */ /* 0x000fe400037fe4ff */
[----:B------:R-:W4:Y:S01]  /*0b70*/  @!P3 LDC.64 R10, c[0x0][0x288] ;  /* 0x0000a200ff0abb82 */ /* 0x000f220000000a00 */
[----:B------:R-:W-:Y:S01]  /*0b80*/  @!P5 SHF.L.U64.HI R26, R22, 0x2, R21 ;  /* 0x00000002161ad819 */ /* 0x000fe20000010215 */
[----:B------:R-:W5:Y:S01]  /*0b90*/  @!P2 LDG.E.64 R54, desc[UR22][R4.64] ;  /* 0x000000160436a981 */ /* 0x000f62000c1e1b00 */
[----:B------:R-:W-:Y:S02]  /*0ba0*/  @!P4 IADD3 R21, R25, R29, RZ ;  /* 0x0000001d1915c210 */ /* 0x000fe40007ffe0ff */
[----:B-1----:R-:W-:Y:S01]  /*0bb0*/  @!P5 IADD3 R22, P6, R23, R6, RZ ;  /* 0x000000061716d210 */ /* 0x002fe20007fde0ff */
[----:B------:R-:W5:Y:S01]  /*0bc0*/  @!P2 LDG.E.64 R36, desc[UR22][R18.64] ;  /* 0x000000161224a981 */ /* 0x000f62000c1e1b00 */
[----:B------:R-:W-:-:S02]  /*0bd0*/  @!P4 SHF.L.U32 R25, R24, 0x2, RZ ;  /* 0x000000021819c819 */ /* 0x000fc400000006ff */
[----:B---3--:R-:W-:Y:S02]  /*0be0*/  @!P5 IADD3 R20, P0, R23, R12, RZ ;  /* 0x0000000c1714d210 */ /* 0x008fe40007f1e0ff */
[----:B------:R-:W-:Y:S02]  /*0bf0*/  @!P5 IADD3.X R23, R26, R7, RZ, P6, !PT ;  /* 0x000000071a17d210 */ /* 0x000fe400037fe4ff */
[----:B------:R-:W-:Y:S02]  /*0c00*/  @!P4 SHF.L.U64.HI R24, R24, 0x2, R21 ;  /* 0x000000021818c819 */ /* 0x000fe40000010215 */
[----:B------:R-:W-:Y:S02]  /*0c10*/  @!P5 IADD3.X R21, R26, R13, RZ, P0, !PT ;  /* 0x0000000d1a15d210 */ /* 0x000fe400007fe4ff */
[C---:B--2---:R-:W-:Y:S02]  /*0c20*/  @!P4 IADD3 R6, P6, R25.reuse, R16, RZ ;  /* 0x000000101906c210 */ /* 0x044fe40007fde0ff */
[----:B0-----:R-:W-:-:S02]  /*0c30*/  @!P4 IADD3 R8, P0, R25, R8, RZ ;  /* 0x000000081908c210 */ /* 0x001fc40007f1e0ff */
[----:B------:R-:W-:Y:S02]  /*0c40*/  IADD3 R33, R2, 0x48, RZ ;  /* 0x0000004802217810 */ /* 0x000fe40007ffe0ff */
[----:B------:R-:W-:Y:S02]  /*0c50*/  CS2R R34, SRZ ;  /* 0x0000000000227805 */ /* 0x000fe4000001ff00 */
[C---:B------:R-:W-:Y:S01]  /*0c60*/  @!P4 IADD3.X R7, R24.reuse, R17, RZ, P6, !PT ;  /* 0x000000111807c210 */ /* 0x040fe200037fe4ff */
[----:B----4-:R-:W-:Y:S01]  /*0c70*/  @!P3 IMAD R12, R27, R10, RZ ;  /* 0x0000000a1b0cb224 */ /* 0x010fe200078e02ff */
[----:B------:R-:W-:Y:S01]  /*0c80*/  @!P4 IADD3.X R9, R24, R9, RZ, P0, !PT ;  /* 0x000000091809c210 */ /* 0x000fe200007fe4ff */
[----:B------:R-:W0:Y:S01]  /*0c90*/  @!P3 LDC.64 R26, c[0x0][0x228] ;  /* 0x00008a00ff1abb82 */ /* 0x000e220000000a00 */
[----:B------:R-:W-:Y:S01]  /*0ca0*/  @!P3 MOV R13, R39 ;  /* 0x00000027000db202 */ /* 0x000fe20000000f00 */
[----:B------:R-:W-:Y:S01]  /*0cb0*/  @!P3 IMAD R17, R3, R11, R12 ;  /* 0x0000000b0311b224 */ /* 0x000fe200078e020c */
[----:B------:R-:W-:Y:S01]  /*0cc0*/  @!P3 MOV R12, R48 ;  /* 0x00000030000cb202 */ /* 0x000fe20000000f00 */
[----:B------:R-:W5:Y:S01]  /*0cd0*/  @!P5 LDG.E.64 R62, desc[UR22][R20.64] ;  /* 0x00000016143ed981 */ /* 0x000f62000c1e1b00 */
[----:B------:R-:W-:-:S02]  /*0ce0*/  ISETP.GE.U32.AND P0, PT, R33, UR18, PT ;  /* 0x0000001221007c0c */ /* 0x000fc4000bf06070 */
[----:B------:R-:W-:Y:S01]  /*0cf0*/  SHF.R.S32.HI R25, RZ, 0x1f, R33 ;  /* 0x0000001fff197819 */ /* 0x000fe20000011421 */
[----:B------:R-:W-:Y:S01]  /*0d00*/  @!P3 IMAD.WIDE.U32 R10, R3, R10, R12 ;  /* 0x0000000a030ab225 */ /* 0x000fe200078e000c */
[----:B------:R-:W-:Y:S01]  /*0d10*/  ISETP.GE.U32.AND P2, PT, R41, UR18, PT ;  /* 0x0000001229007c0c */ /* 0x000fe2000bf46070 */
[----:B------:R-:W1:Y:S01]  /*0d20*/  @!P3 LDC.64 R12, c[0x0][0x230] ;  /* 0x00008c00ff0cbb82 */ /* 0x000e620000000a00 */
[----:B------:R-:W-:Y:S01]  /*0d30*/  ISETP.GE.AND.EX P0, PT, R25, UR19, PT, P0 ;  /* 0x0000001319007c0c */ /* 0x000fe2000bf06300 */
[----:B------:R2:W5:Y:S03]  /*0d40*/  @!P5 LDG.E.64 R34, desc[UR22][R22.64] ;  /* 0x000000161622d981 */ /* 0x000566000c1e1b00 */
[----:B------:R-:W-:Y:S01]  /*0d50*/  ISETP.GT.U32.OR P0, PT, R0, 0x27f, P0 ;  /* 0x0000027f0000780c */ /* 0x000fe20000704470 */
[----:B------:R3:W5:Y:S01]  /*0d60*/  @!P4 LDG.E.64 R60, desc[UR22][R8.64] ;  /* 0x00000016083cc981 */ /* 0x000762000c1e1b00 */
[----:B------:R-:W-:-:S02]  /*0d70*/  SHF.R.S32.HI R29, RZ, 0x1f, R41 ;  /* 0x0000001fff1d7819 */ /* 0x000fc40000011429 */
[----:B------:R-:W-:Y:S02]  /*0d80*/  @!P3 IADD3 R3, R11, R17, RZ ;  /* 0x000000110b03b210 */ /* 0x000fe40007ffe0ff */
[----:B------:R-:W-:Y:S02]  /*0d90*/  ISETP.GE.AND.EX P2, PT, R29, UR19, PT, P2 ;  /* 0x000000131d007c0c */ /* 0x000fe4000bf46320 */
[----:B------:R-:W-:-:S05]  /*0da0*/  @!P3 SHF.L.U32 R17, R10, 0x2, RZ ;  /* 0x000000020a11b819 */ /* 0x000fca00000006ff */
[----:B------:R-:W4:Y:S01]  /*0db0*/  @!P0 LDC.64 R30, c[0x0][0x288] ;  /* 0x0000a200ff1e8b82 */ /* 0x000f220000000a00 */
[----:B------:R-:W-:Y:S02]  /*0dc0*/  @!P3 SHF.L.U64.HI R24, R10, 0x2, R3 ;  /* 0x000000020a18b819 */ /* 0x000fe40000010203 */
[----:B------:R-:W-:Y:S02]  /*0dd0*/  ISETP.GT.U32.OR P2, PT, R0, 0x27f, P2 ;  /* 0x0000027f0000780c */ /* 0x000fe40001744470 */
[----:B------:R-:W-:Y:S02]  /*0de0*/  IADD3 R3, R2, 0x70, RZ ;  /* 0x0000007002037810 */ /* 0x000fe40007ffe0ff */
[----:B-1----:R-:W-:Y:S01]  /*0df0*/  @!P3 IADD3 R12, P6, R17, R12, RZ ;  /* 0x0000000c110cb210 */ /* 0x002fe20007fde0ff */
[----:B--2---:R-:W1:Y:S01]  /*0e00*/  @!P0 LDC.64 R22, c[0x0][0x228] ;  /* 0x00008a00ff168b82 */ /* 0x004e620000000a00 */
[----:B------:R-:W-:Y:S02]  /*0e10*/  ISETP.GE.U32.AND P5, PT, R3, UR18, PT ;  /* 0x0000001203007c0c */ /* 0x000fe4000bfa6070 */
[----:B------:R-:W-:-:S02]  /*0e20*/  SHF.R.S32.HI R88, RZ, 0x1f, R3 ;  /* 0x0000001fff587819 */ /* 0x000fc40000011403 */
[----:B------:R-:W-:Y:S02]  /*0e30*/  @!P3 IADD3.X R13, R24, R13, RZ, P6, !PT ;  /* 0x0000000d180db210 */ /* 0x000fe400037fe4ff */
[----:B0-----:R-:W-:Y:S01]  /*0e40*/  @!P3 IADD3 R4, P6, R17, R26, RZ ;  /* 0x0000001a1104b210 */ /* 0x001fe20007fde0ff */
[----:B------:R-:W0:Y:S01]  /*0e50*/  @!P2 LDC.64 R10, c[0x0][0x288] ;  /* 0x0000a200ff0aab82 */ /* 0x000e220000000a00 */
[----:B------:R-:W-:Y:S01]  /*0e60*/  ISETP.GE.AND.EX P5, PT, R88, UR19, PT, P5 ;  /* 0x0000001358007c0c */ /* 0x000fe2000bfa6350 */
[----:B------:R-:W5:Y:S06]  /*0e70*/  @!P3 LDG.E.64 R58, desc[UR22][R12.64] ;  /* 0x000000160c3ab981 */ /* 0x000f6c000c1e1b00 */
[----:B------:R-:W3:Y:S01]  /*0e80*/  @!P0 LDC.64 R16, c[0x0][0x230] ;  /* 0x00008c00ff108b82 */ /* 0x000ee20000000a00 */
[----:B------:R-:W-:-:S02]  /*0e90*/  ISETP.GT.U32.OR P5, PT, R0, 0x27f, P5 ;  /* 0x0000027f0000780c */ /* 0x000fc40002fa4470 */
[----:B------:R-:W-:Y:S01]  /*0ea0*/  @!P3 IADD3.X R5, R24, R27, RZ, P6, !PT ;  /* 0x0000001b1805b210 */ /* 0x000fe200037fe4ff */
[----:B----4-:R-:W-:Y:S01]  /*0eb0*/  @!P0 IMAD R18, R25, R30, RZ ;  /* 0x0000001e19128224 */ /* 0x010fe200078e02ff */
[----:B------:R-:W-:Y:S02]  /*0ec0*/  @!P0 MOV R26, R48 ;  /* 0x00000030001a8202 */ /* 0x000fe40000000f00 */
[----:B------:R-:W-:Y:S01]  /*0ed0*/  @!P0 MOV R27, R39 ;  /* 0x00000027001b8202 */ /* 0x000fe20000000f00 */
[C---:B------:R-:W-:Y:S01]  /*0ee0*/  @!P0 IMAD R19, R33.reuse, R31, R18 ;  /* 0x0000001f21138224 */ /* 0x040fe200078e0212 */
[----:B------:R-:W2:Y:S01]  /*0ef0*/  @!P2 LDC.64 R20, c[0x0][0x230] ;  /* 0x00008c00ff14ab82 */ /* 0x000ea20000000a00 */
[----:B------:R-:W-:Y:S01]  /*0f00*/  @!P0 IMAD.WIDE.U32 R26, R33, R30, R26 ;  /* 0x0000001e211a8225 */ /* 0x000fe200078e001a */
[----:B------:R-:W-:-:S06]  /*0f10*/  CS2R R32, SRZ ;  /* 0x0000000000207805 */ /* 0x000fcc000001ff00 */
[----:B------:R-:W4:Y:S01]  /*0f20*/  @!P5 LDC.64 R24, c[0x0][0x288] ;  /* 0x0000a200ff18db82 */ /* 0x000f220000000a00 */
[----:B------:R-:W-:Y:S01]  /*0f30*/  @!P0 IADD3 R27, R27, R19, RZ ;  /* 0x000000131b1b8210 */ /* 0x000fe20007ffe0ff */
[----:B------:R0:W5:Y:S01]  /*0f40*/  @!P4 LDG.E.64 R32, desc[UR22][R6.64] ;  /* 0x000000160620c981 */ /* 0x000162000c1e1b00 */
[----:B------:R-:W-:Y:S02]  /*0f50*/  @!P0 SHF.L.U32 R19, R26, 0x2, RZ ;  /* 0x000000021a138819 */ /* 0x000fe400000006ff */
[----:B------:R-:W-:Y:S02]  /*0f60*/  IADD3 R18, R2, 0x60, RZ ;  /* 0x0000006002127810 */ /* 0x000fe40007ffe0ff */
[----:B------:R-:W-:Y:S02]  /*0f70*/  @!P0 SHF.L.U64.HI R26, R26, 0x2, R27 ;  /* 0x000000021a1a8819 */ /* 0x000fe4000001021b */
[----:B---3--:R-:W-:Y:S02]  /*0f80*/  @!P0 IADD3 R8, P6, R19, R16, RZ ;  /* 0x0000001013088210 */ /* 0x008fe40007fde0ff */
[----:B------:R-:W-:-:S02]  /*0f90*/  ISETP.GE.U32.AND P4, PT, R18, UR18, PT ;  /* 0x0000001212007c0c */ /* 0x000fc4000bf86070 */
[----:B------:R-:W-:Y:S01]  /*0fa0*/  SHF.R.S32.HI R43, RZ, 0x1f, R18 ;  /* 0x0000001fff2b7819 */ /* 0x000fe20000011412 */
[----:B0-----:R-:W-:Y:S01]  /*0fb0*/  @!P2 IMAD R28, R29, R10, RZ ;  /* 0x0000000a1d1ca224 */ /* 0x001fe200078e02ff */
[----:B------:R-:W-:Y:S02]  /*0fc0*/  @!P2 MOV R6, R48 ;  /* 0x000000300006a202 */ /* 0x000fe40000000f00 */
[----:B------:R-:W-:Y:S02]  /*0fd0*/  @!P2 MOV R7, R39 ;  /* 0x000000270007a202 */ /* 0x000fe40000000f00 */
[----:B------:R-:W-:Y:S02]  /*0fe0*/  @!P0 IADD3.X R9, R26, R17, RZ, P6, !PT ;  /* 0x000000111a098210 */ /* 0x000fe400037fe4ff */
[----:B------:R-:W0:Y:S01]  /*0ff0*/  @!P2 LDC.64 R16, c[0x0][0x228] ;  /* 0x00008a00ff10ab82 */ /* 0x000e220000000a00 */
[----:B------:R-:W-:Y:S01]  /*1000*/  ISETP.GE.AND.EX P4, PT, R43, UR19, PT, P4 ;  /* 0x000000132b007c0c */ /* 0x000fe2000bf86340 */
[C---:B------:R-:W-:Y:S01]  /*1010*/  @!P2 IMAD R11, R41.reuse, R11, R28 ;  /* 0x0000000b290ba224 */ /* 0x040fe200078e021c */
[----:B------:R-:W-:Y:S01]  /*1020*/  @!P5 MOV R27, R39 ;  /* 0x00000027001bd202 */ /* 0x000fe20000000f00 */
[----:B------:R-:W-:Y:S01]  /*1030*/  @!P2 IMAD.WIDE.U32 R6, R41, R10, R6 ;  /* 0x0000000a2906a225 */ /* 0x000fe200078e0006 */
[----:B------:R-:W-:-:S02]  /*1040*/  ISETP.GT.U32.OR P4, PT, R0, 0x27f, P4 ;  /* 0x0000027f0000780c */ /* 0x000fc40002784470 */
[----:B------:R-:W-:Y:S02]  /*1050*/  CS2R R30, SRZ ;  /* 0x00000000001e7805 */ /* 0x000fe4000001ff00 */
[----:B-1----:R-:W-:Y:S01]  /*1060*/  @!P0 IADD3 R10, P6, R19, R22, RZ ;  /* 0x00000016130a8210 */ /* 0x002fe20007fde0ff */
[----:B------:R-:W1:Y:S01]  /*1070*/  @!P5 LDC.64 R40, c[0x0][0x228] ;  /* 0x00008a00ff28db82 */ /* 0x000e620000000a00 */
[----:B------:R-:W-:Y:S01]  /*1080*/  @!P2 IADD3 R7, R7, R11, RZ ;  /* 0x0000000b0707a210 */ /* 0x000fe20007ffe0ff */
[----:B------:R-:W5:Y:S01]  /*1090*/  @!P0 LDG.E.64 R56, desc[UR22][R8.64] ;  /* 0x0000001608388981 */ /* 0x000f62000c1e1b00 */
[----:B------:R-:W-:Y:S02]  /*10a0*/  @!P2 SHF.L.U32 R19, R6, 0x2, RZ ;  /* 0x000000020613a819 */ /* 0x000fe400000006ff */
[----:B------:R-:W-:Y:S01]  /*10b0*/  @!P0 IADD3.X R11, R26, R23, RZ, P6, !PT ;  /* 0x000000171a0b8210 */ /* 0x000fe200037fe4ff */
[----:B----4-:R-:W-:Y:S01]  /*10c0*/  @!P5 IMAD R26, R88, R24, RZ ;  /* 0x00000018581ad224 */ /* 0x010fe200078e02ff */
[----:B------:R-:W-:Y:S01]  /*10d0*/  @!P2 SHF.L.U64.HI R28, R6, 0x2, R7 ;  /* 0x00000002061ca819 */ /* 0x000fe20000010207 */
[----:B------:R-:W3:Y:S01]  /*10e0*/  @!P5 LDC.64 R22, c[0x0][0x230] ;  /* 0x00008c00ff16db82 */ /* 0x000ee20000000a00 */
[----:B--2---:R-:W-:Y:S01]  /*10f0*/  @!P2 IADD3 R6, P6, R19, R20, RZ ;  /* 0x000000141306a210 */ /* 0x004fe20007fde0ff */
[----:B------:R-:W-:Y:S01]  /*1100*/  @!P5 IMAD R29, R3, R25, R26 ;  /* 0x00000019031dd224 */ /* 0x000fe200078e021a */
[----:B------:R-:W-:Y:S01]  /*1110*/  @!P5 MOV R26, R48 ;  /* 0x00000030001ad202 */ /* 0x000fe20000000f00 */
[----:B------:R2:W5:Y:S01]  /*1120*/  @!P3 LDG.E.64 R30, desc[UR22][R4.64] ;  /* 0x00000016041eb981 */ /* 0x000562000c1e1b00 */
[----:B------:R-:W-:-:S03]  /*1130*/  @!P2 IADD3.X R7, R28, R21, RZ, P6, !PT ;  /* 0x000000151c07a210 */ /* 0x000fc600037fe4ff */
[----:B------:R-:W2:Y:S01]  /*1140*/  @!P4 LDC.64 R20, c[0x0][0x288] ;  /* 0x0000a200ff14cb82 */ /* 0x000ea20000000a00 */
[----:B------:R-:W-:Y:S01]  /*1150*/  @!P5 IMAD.WIDE.U32 R24, R3, R24, R26 ;  /* 0x000000180318d225 */ /* 0x000fe200078e001a */
[----:B------:R-:W-:Y:S01]  /*1160*/  IADD3 R3, R2, 0x68, RZ ;  /* 0x0000006802037810 */ /* 0x000fe20007ffe0ff */
[----:B------:R-:W5:Y:S01]  /*1170*/  @!P2 LDG.E.64 R52, desc[UR22][R6.64] ;  /* 0x000000160634a981 */ /* 0x000f62000c1e1b00 */
[----:B0-----:R-:W-:Y:S02]  /*1180*/  @!P2 IADD3 R16, P6, R19, R16, RZ ;  /* 0x000000101310a210 */ /* 0x001fe40007fde0ff */
[----:B------:R-:W-:Y:S02]  /*1190*/  ISETP.GE.U32.AND P3, PT, R3, UR18, PT ;  /* 0x0000001203007c0c */ /* 0x000fe4000bf66070 */
[----:B------:R-:W-:Y:S02]  /*11a0*/  SHF.R.S32.HI R42, RZ, 0x1f, R3 ;  /* 0x0000001fff2a7819 */ /* 0x000fe40000011403 */
[----:B------:R-:W-:-:S02]  /*11b0*/  @!P5 IADD3 R25, R25, R29, RZ ;  /* 0x0000001d1919d210 */ /* 0x000fc40007ffe0ff */
[----:B------:R-:W-:Y:S02]  /*11c0*/  @!P2 IADD3.X R17, R28, R17, RZ, P6, !PT ;  /* 0x000000111c11a210 */ /* 0x000fe400037fe4ff */
[----:B------:R-:W-:Y:S02]  /*11d0*/  CS2R R28, SRZ ;  /* 0x00000000001c7805 */ /* 0x000fe4000001ff00 */
[----:B------:R-:W-:Y:S02]  /*11e0*/  ISETP.GE.AND.EX P3, PT, R42, UR19, PT, P3 ;  /* 0x000000132a007c0c */ /* 0x000fe4000bf66330 */
[----:B------:R-:W-:Y:S02]  /*11f0*/  @!P5 SHF.L.U32 R19, R24, 0x2, RZ ;  /* 0x000000021813d819 */ /* 0x000fe400000006ff */
[----:B------:R-:W-:Y:S01]  /*1200*/  ISETP.GT.U32.OR P3, PT, R0, 0x27f, P3 ;  /* 0x0000027f0000780c */ /* 0x000fe20001f64470 */
[----:B------:R0:W5:Y:S01]  /*1210*/  @!P0 LDG.E.64 R28, desc[UR22][R10.64] ;  /* 0x000000160a1c8981 */ /* 0x000162000c1e1b00 */
[----:B------:R-:W-:-:S02]  /*1220*/  SHF.R.S32.HI R50, RZ, 0x1f, R67 ;  /* 0x0000001fff327819 */ /* 0x000fc40000011443 */
[----:B------:R-:W-:Y:S02]  /*1230*/  ISETP.GE.U32.AND P0, PT, R67, UR18, PT ;  /* 0x0000001243007c0c */ /* 0x000fe4000bf06070 */
[----:B------:R-:W-:Y:S02]  /*1240*/  @!P5 SHF.L.U64.HI R24, R24, 0x2, R25 ;  /* 0x000000021818d819 */ /* 0x000fe40000010219 */
[----:B---3--:R-:W-:Y:S02]  /*1250*/  @!P5 IADD3 R22, P6, R19, R22, RZ ;  /* 0x000000161316d210 */ /* 0x008fe40007fde0ff */
[----:B------:R-:W-:Y:S01]  /*1260*/  ISETP.GE.AND.EX P0, PT, R50, UR19, PT, P0 ;  /* 0x0000001332007c0c */ /* 0x000fe2000bf06300 */
[----:B--2---:R-:W-:Y:S01]  /*1270*/  @!P4 IMAD R4, R43, R20, RZ ;  /* 0x000000142b04c224 */ /* 0x004fe200078e02ff */
[----:B------:R-:W-:Y:S02]  /*1280*/  @!P4 MOV R12, R48 ;  /* 0x00000030000cc202 */ /* 0x000fe40000000f00 */
[----:B------:R-:W-:-:S02]  /*1290*/  @!P4 MOV R13, R39 ;  /* 0x00000027000dc202 */ /* 0x000fc40000000f00 */
[----:B------:R-:W-:Y:S02]  /*12a0*/  CS2R R26, SRZ ;  /* 0x00000000001a7805 */ /* 0x000fe4000001ff00 */
[----:B------:R-:W-:Y:S01]  /*12b0*/  @!P5 IADD3.X R23, R24, R23, RZ, P6, !PT ;  /* 0x000000171817d210 */ /* 0x000fe200037fe4ff */
[----:B0-----:R-:W0:Y:S01]  /*12c0*/  @!P3 LDC.64 R10, c[0x0][0x230] ;  /* 0x00008c00ff0abb82 */ /* 0x001e220000000a00 */
[----:B------:R-:W-:Y:S02]  /*12d0*/  ISETP.GT.U32.OR P0, PT, R0, 0x27f, P0 ;  /* 0x0000027f0000780c */ /* 0x000fe40000704470 */
[----:B-1----:R-:W-:Y:S01]  /*12e0*/  @!P5 IADD3 R40, P6, R19, R40, RZ ;  /* 0x000000281328d210 */ /* 0x002fe20007fde0ff */
[C---:B------:R-:W-:Y:S01]  /*12f0*/  @!P4 IMAD R19, R18.reuse, R21, R4 ;  /* 0x000000151213c224 */ /* 0x040fe200078e0204 */
[----:B------:R1:W5:Y:S01]  /*1300*/  @!P2 LDG.E.64 R26, desc[UR22][R16.64] ;  /* 0x00000016101aa981 */ /* 0x000362000c1e1b00 */
[----:B------:R-:W-:Y:S02]  /*1310*/  @!P4 IMAD.WIDE.U32 R20, R18, R20, R12 ;  /* 0x000000141214c225 */ /* 0x000fe400078e000c */
[----:B------:R-:W2:Y:S01]  /*1320*/  @!P3 LDC.64 R4, c[0x0][0x288] ;  /* 0x0000a200ff04bb82 */ /* 0x000ea20000000a00 */
[----:B------:R-:W-:-:S02]  /*1330*/  SHF.R.S32.HI R66, RZ, 0x1f, R65 ;  /* 0x0000001fff427819 */ /* 0x000fc40000011441 */
[----:B------:R-:W-:Y:S02]  /*1340*/  ISETP.GE.U32.AND P2, PT, R65, UR18, PT ;  /* 0x0000001241007c0c */ /* 0x000fe4000bf46070 */
[----:B------:R-:W-:Y:S02]  /*1350*/  @!P4 IADD3 R9, R21, R19, RZ ;  /* 0x000000131509c210 */ /* 0x000fe40007ffe0ff */
[----:B------:R-:W-:Y:S01]  /*1360*/  ISETP.GE.AND.EX P2, PT, R66, UR19, PT, P2 ;  /* 0x0000001342007c0c */ /* 0x000fe2000bf46320 */
[----:B------:R-:W3:Y:S01]  /*1370*/  @!P4 LDC.64 R18, c[0x0][0x230] ;  /* 0x00008c00ff12cb82 */ /* 0x000ee20000000a00 */
[C---:B------:R-:W-:Y:S02]  /*1380*/  @!P4 SHF.L.U32 R47, R20.reuse, 0x2, RZ ;  /* 0x00000002142fc819 */ /* 0x040fe400000006ff */
[----:B------:R-:W-:Y:S02]  /*1390*/  @!P4 SHF.L.U64.HI R46, R20, 0x2, R9 ;  /* 0x00000002142ec819 */ /* 0x000fe40000010209 */
[----:B------:R-:W-:-:S03]  /*13a0*/  ISETP.GT.U32.OR P2, PT, R0, 0x27f, P2 ;  /* 0x0000027f0000780c */ /* 0x000fc60001744470 */
[----:B------:R-:W4:Y:S08]  /*13b0*/  @!P0 LDC.64 R20, c[0x0][0x288] ;  /* 0x0000a200ff148b82 */ /* 0x000f300000000a00 */
[----:B------:R-:W0:Y:S01]  /*13c0*/  @!P4 LDC.64 R12, c[0x0][0x228] ;  /* 0x00008a00ff0ccb82 */ /* 0x000e220000000a00 */
[----:B------:R-:W-:Y:S01]  /*13d0*/  @!P3 MOV R44, R48 ;  /* 0x00000030002cb202 */ /* 0x000fe20000000f00 */
[----:B--2---:R-:W-:Y:S01]  /*13e0*/  @!P3 IMAD R8, R42, R4, RZ ;  /* 0x000000042a08b224 */ /* 0x004fe200078e02ff */
[----:B------:R-:W-:-:S02]  /*13f0*/  @!P3 MOV R45, R39 ;  /* 0x00000027002db202 */ /* 0x000fc40000000f00 */
[----:B------:R-:W-:Y:S02]  /*1400*/  @!P5 IADD3.X R41, R24, R41, RZ, P6, !PT ;  /* 0x000000291829d210 */ /* 0x000fe400037fe4ff */
[----:B------:R-:W-:Y:S02]  /*1410*/  CS2R R42, SRZ ;  /* 0x00000000002a7805 */ /* 0x000fe4000001ff00 */
[----:B------:R-:W-:Y:S01]  /*1420*/  SHF.R.S32.HI R64, RZ, 0x1f, R70 ;  /* 0x0000001fff407819 */ /* 0x000fe20000011446 */
[----:B------:R-:W2:Y:S01]  /*1430*/  @!P2 LDC.64 R6, c[0x0][0x288] ;  /* 0x0000a200ff06ab82 */ /* 0x000ea20000000a00 */
[----:B------:R-:W-:Y:S02]  /*1440*/  ISETP.GE.U32.AND P6, PT, R70, UR18, PT ;  /* 0x0000001246007c0c */ /* 0x000fe4000bfc6070 */
[----:B------:R-:W-:Y:S01]  /*1450*/  CS2R R24, SRZ ;  /* 0x0000000000187805 */ /* 0x000fe2000001ff00 */
[C---:B------:R-:W-:Y:S01]  /*1460*/  @!P3 IMAD R51, R3.reuse, R5, R8 ;  /* 0x000000050333b224 */ /* 0x040fe200078e0208 */
[----:B------:R3:W5:Y:S01]  /*1470*/  @!P5 LDG.E.64 R42, desc[UR22][R22.64] ;  /* 0x00000016162ad981 */ /* 0x000762000c1e1b00 */
[----:B------:R-:W-:-:S02]  /*1480*/  @!P3 IMAD.WIDE.U32 R44, R3, R4, R44 ;  /* 0x00000004032cb225 */ /* 0x000fc400078e002c */
[----:B-1----:R-:W1:Y:S01]  /*1490*/  @!P3 LDC.64 R16, c[0x0][0x228] ;  /* 0x00008a00ff10bb82 */ /* 0x002e620000000a00 */
[----:B------:R-:W-:Y:S01]  /*14a0*/  ISETP.GE.AND.EX P6, PT, R64, UR19, PT, P6 ;  /* 0x0000001340007c0c */ /* 0x000fe2000bfc6360 */
[----:B------:R1:W5:Y:S03]  /*14b0*/  @!P5 LDG.E.64 R24, desc[UR22][R40.64] ;  /* 0x000000162818d981 */ /* 0x000366000c1e1b00 */
[----:B------:R-:W-:-:S03]  /*14c0*/  ISETP.GT.U32.OR P5, PT, R0, 0x27f, P6 ;  /* 0x0000027f0000780c */ /* 0x000fc600037a4470 */
[----:B------:R-:W1:Y:S01]  /*14d0*/  @!P0 LDC.64 R8, c[0x0][0x230] ;  /* 0x00008c00ff088b82 */ /* 0x000e620000000a00 */
[----:B---3--:R-:W-:Y:S01]  /*14e0*/  @!P3 IADD3 R23, R45, R51, RZ ;  /* 0x000000332d17b210 */ /* 0x008fe20007ffe0ff */
[----:B----4-:R-:W-:Y:S01]  /*14f0*/  @!P0 IMAD R22, R50, R20, RZ ;  /* 0x0000001432168224 */ /* 0x010fe200078e02ff */
[----:B------:R-:W-:Y:S02]  /*1500*/  @!P4 IADD3 R18, P6, R47, R18, RZ ;  /* 0x000000122f12c210 */ /* 0x000fe40007fde0ff */
[C---:B------:R-:W-:Y:S01]  /*1510*/  @!P3 SHF.L.U32 R3, R44.reuse, 0x2, RZ ;  /* 0x000000022c03b819 */ /* 0x040fe200000006ff */
[----:B------:R-:W-:Y:S02]  /*1520*/  @!P0 IMAD R21, R67, R21, R22 ;  /* 0x0000001543158224 */ /* 0x000fe400078e0216 */
[----:B------:R-:W3:Y:S01]  /*1530*/  @!P0 LDC.64 R4, c[0x0][0x228] ;  /* 0x00008a00ff048b82 */ /* 0x000ee20000000a00 */
[----:B------:R-:W-:Y:S02]  /*1540*/  @!P3 SHF.L.U64.HI R44, R44, 0x2, R23 ;  /* 0x000000022c2cb819 */ /* 0x000fe40000010217 */
[----:B------:R-:W-:-:S02]  /*1550*/  @!P4 IADD3.X R19, R46, R19, RZ, P6, !PT ;  /* 0x000000132e13c210 */ /* 0x000fc400037fe4ff */
[----:B------:R-:W-:Y:S02]  /*1560*/  @!P0 MOV R22, R48 ;  /* 0x0000003000168202 */ /* 0x000fe40000000f00 */
[----:B------:R-:W-:Y:S01]  /*1570*/  @!P0 MOV R23, R39 ;  /* 0x0000002700178202 */ /* 0x000fe20000000f00 */
[----:B------:R-:W4:Y:S01]  /*1580*/  @!P5 LDC.64 R50, c[0x0][0x288] ;  /* 0x0000a200ff32db82 */ /* 0x000f220000000a00 */
[----:B0-----:R-:W-:Y:S01]  /*1590*/  @!P4 IADD3 R12, P6, R47, R12, RZ ;  /* 0x0000000c2f0cc210 */ /* 0x001fe20007fde0ff */
[----:B------:R-:W-:-:S03]  /*15a0*/  @!P0 IMAD.WIDE.U32 R22, R67, R20, R22 ;  /* 0x0000001443168225 */ /* 0x000fc600078e0016 */
[----:B------:R-:W-:Y:S02]  /*15b0*/  @!P4 IADD3.X R13, R46, R13, RZ, P6, !PT ;  /* 0x0000000d2e0dc210 */ /* 0x000fe400037fe4ff */
[----:B------:R-:W-:Y:S01]  /*15c0*/  @!P3 IADD3 R10, P6, R3, R10, RZ ;  /* 0x0000000a030ab210 */ /* 0x000fe20007fde0ff */
[----:B--2---:R-:W-:Y:S01]  /*15d0*/  @!P2 IMAD R20, R66, R6, RZ ;  /* 0x000000064214a224 */ /* 0x004fe200078e02ff */
[----:B------:R-:W-:Y:S02]  /*15e0*/  @!P0 IADD3 R21, R23, R21, RZ ;  /* 0x0000001517158210 */ /* 0x000fe40007ffe0ff */
[----:B------:R-:W-:Y:S02]  /*15f0*/  CS2R R46, SRZ ;  /* 0x00000000002e7805 */ /* 0x000fe4000001ff00 */
[----:B------:R-:W-:Y:S01]  /*1600*/  @!P3 IADD3.X R11, R44, R11, RZ, P6, !PT ;  /* 0x0000000b2c0bb210 */ /* 0x000fe200037fe4ff */
[----:B------:R-:W0:Y:S01]  /*1610*/  @!P5 LDC.64 R66, c[0x0][0x228] ;  /* 0x00008a00ff42db82 */ /* 0x000e220000000a00 */
[----:B-1----:R-:W-:-:S02]  /*1620*/  @!P3 IADD3 R16, P6, R3, R16, RZ ;  /* 0x000000100310b210 */ /* 0x002fc40007fde0ff */
[C---:B------:R-:W-:Y:S01]  /*1630*/  @!P0 SHF.L.U32 R3, R22.reuse, 0x2, RZ ;  /* 0x0000000216038819 */ /* 0x040fe200000006ff */
[----:B------:R-:W-:Y:S01]  /*1640*/  @!P2 IMAD R23, R65, R7, R20 ;  /* 0x000000074117a224 */ /* 0x000fe200078e0214 */
[----:B------:R-:W-:Y:S01]  /*1650*/  @!P0 SHF.L.U64.HI R22, R22, 0x2, R21 ;  /* 0x0000000216168819 */ /* 0x000fe20000010215 */
[----:B------:R1:W5:Y:S01]  /*1660*/  @!P4 LDG.E.64 R46, desc[UR22][R18.64] ;  /* 0x00000016122ec981 */ /* 0x000362000c1e1b00 */
[----:B------:R-:W-:Y:S02]  /*1670*/  @!P3 IADD3.X R17, R44, R17, RZ, P6, !PT ;  /* 0x000000112c11b210 */ /* 0x000fe400037fe4ff */
[----:B------:R-:W-:Y:S02]  /*1680*/  @!P2 MOV R20, R48 ;  /* 0x000000300014a202 */ /* 0x000fe40000000f00 */
[----:B------:R-:W-:Y:S02]  /*1690*/  @!P2 MOV R21, R39 ;  /* 0x000000270015a202 */ /* 0x000fe40000000f00 */
[----:B------:R-:W-:Y:S01]  /*16a0*/  @!P0 IADD3 R8, P6, R3, R8, RZ ;  /* 0x0000000803088210 */ /* 0x000fe20007fde0ff */
[----:B------:R-:W-:-:S03]  /*16b0*/  @!P2 IMAD.WIDE.U32 R6, R65, R6, R20 ;  /* 0x000000064106a225 */ /* 0x000fc600078e0014 */
[C---:B------:R-:W-:Y:S02]  /*16c0*/  @!P0 IADD3.X R9, R22.reuse, R9, RZ, P6, !PT ;  /* 0x0000000916098210 */ /* 0x040fe400037fe4ff */
[----:B---3--:R-:W-:Y:S02]  /*16d0*/  @!P0 IADD3 R4, P6, R3, R4, RZ ;  /* 0x0000000403048210 */ /* 0x008fe40007fde0ff */
[----:B------:R-:W-:Y:S02]  /*16e0*/  @!P2 IADD3 R3, R7, R23, RZ ;  /* 0x000000170703a210 */ /* 0x000fe40007ffe0ff */
[----:B------:R-:W-:Y:S02]  /*16f0*/  SHF.R.S32.HI R41, RZ, 0x1f, R74 ;  /* 0x0000001fff297819 */ /* 0x000fe4000001144a */
[----:B------:R-:W-:Y:S02]  /*1700*/  CS2R R44, SRZ ;  /* 0x00000000002c7805 */ /* 0x000fe4000001ff00 */
[----:B------:R-:W-:-:S02]  /*1710*/  @!P0 IADD3.X R5, R22, R5, RZ, P6, !PT ;  /* 0x0000000516058210 */ /* 0x000fc400037fe4ff */
[----:B------:R-:W-:Y:S01]  /*1720*/  CS2R R22, SRZ ;  /* 0x0000000000167805 */ /* 0x000fe2000001ff00 */
[----:B----4-:R-:W-:Y:S01]  /*1730*/  @!P5 IMAD R20, R64, R50, RZ ;  /* 0x000000324014d224 */ /* 0x010fe200078e02ff */
[----:B-1----:R-:W-:Y:S01]  /*1740*/  CS2R R18, SRZ ;  /* 0x0000000000127805 */ /* 0x002fe2000001ff00 */
[----:B------:R-:W1:Y:S01]  /*1750*/  @!P5 LDC.64 R64, c[0x0][0x230] ;  /* 0x00008c00ff40db82 */ /* 0x000e620000000a00 */
[----:B------:R2:W5:Y:S04]  /*1760*/  @!P3 LDG.E.64 R44, desc[UR22][R10.64] ;  /* 0x000000160a2cb981 */ /* 0x000568000c1e1b00 */
[----:B------:R3:W5:Y:S01]  /*1770*/  @!P4 LDG.E.64 R22, desc[UR22][R12.64] ;  /* 0x000000160c16c981 */ /* 0x000762000c1e1b00 */
[----:B------:R-:W-:Y:S02]  /*1780*/  ISETP.GE.U32.AND P4, PT, R74, UR18, PT ;  /* 0x000000124a007c0c */ /* 0x000fe4000bf86070 */
[----:B------:R-:W-:Y:S01]  /*1790*/  @!P2 SHF.L.U32 R40, R6, 0x2, RZ ;  /* 0x000000020628a819 */ /* 0x000fe200000006ff */
[----:B------:R4:W5:Y:S01]  /*17a0*/  @!P0 LDG.E.64 R18, desc[UR22][R4.64] ;  /* 0x0000001604128981 */ /* 0x000962000c1e1b00 */
[----:B------:R-:W-:Y:S01]  /*17b0*/  ISETP.GE.AND.EX P4, PT, R41, UR19, PT, P4 ;  /* 0x0000001329007c0c */ /* 0x000fe2000bf86340 */
[----:B--2---:R-:W2:Y:S02]  /*17c0*/  @!P2 LDC.64 R10, c[0x0][0x228] ;  /* 0x00008a00ff0aab82 */ /* 0x004ea40000000a00 */
[----:B------:R0:W5:Y:S01]  /*17d0*/  @!P0 LDG.E.64 R72, desc[UR22][R8.64] ;  /* 0x0000001608488981 */ /* 0x000162000c1e1b00 */
[----:B------:R-:W-:-:S05]  /*17e0*/  ISETP.GT.U32.OR P4, PT, R0, 0x27f, P4 ;  /* 0x0000027f0000780c */ /* 0x000fca0002784470 */
[----:B---3--:R-:W3:Y:S08]  /*17f0*/  @!P2 LDC.64 R12, c[0x0][0x230] ;  /* 0x00008c00ff0cab82 */ /* 0x008ef00000000a00 */
[----:B------:R-:W1:Y:S01]  /*1800*/  @!P4 LDC.64 R78, c[0x0][0x288] ;  /* 0x0000a200ff4ecb82 */ /* 0x000e620000000a00 */
[----:B----4-:R-:W-:Y:S02]  /*1810*/  @!P5 MOV R4, R48 ;  /* 0x000000300004d202 */ /* 0x010fe40000000f00 */
[----:B------:R-:W-:Y:S01]  /*1820*/  @!P5 MOV R5, R39 ;  /* 0x000000270005d202 */ /* 0x000fe20000000f00 */
[----:B------:R-:W-:Y:S01]  /*1830*/  @!P5 IMAD R7, R70, R51, R20 ;  /* 0x000000334607d224 */ /* 0x000fe200078e0214 */
[----:B------:R-:W-:Y:S01]  /*1840*/  @!P2 SHF.L.U64.HI R6, R6, 0x2, R3 ;  /* 0x000000020606a819 */ /* 0x000fe20000010203 */
[----:B------:R-:W-:Y:S01]  /*1850*/  @!P5 IMAD.WIDE.U32 R50, R70, R50, R4 ;  /* 0x000000324632d225 */ /* 0x000fe200078e0004 */
[----:B------:R-:W-:Y:S01]  /*1860*/  UIMAD.WIDE UR6, UR8, 0x8, UR6 ;  /* 0x00000008080678a5 */ /* 0x000fe2000f8e0206 */
[----:B------:R-:W-:Y:S01]  /*1870*/  IADD3 R81, R2, 0x28, RZ ;  /* 0x0000002802517810 */ /* 0x000fe20007ffe0ff */
[----:B0-----:R-:W0:Y:S01]  /*1880*/  @!P4 LDC.64 R8, c[0x0][0x228] ;  /* 0x00008a00ff08cb82 */ /* 0x001e220000000a00 */
[----:B---3--:R-:W-:-:S02]  /*1890*/  @!P2 IADD3 R12, P0, R40, R12, RZ ;  /* 0x0000000c280ca210 */ /* 0x008fc40007f1e0ff */
[----:B------:R-:W-:Y:S02]  /*18a0*/  @!P5 IADD3 R7, R51, R7, RZ ;  /* 0x000000073307d210 */ /* 0x000fe40007ffe0ff */
[----:B------:R-:W-:Y:S02]  /*18b0*/  @!P2 IADD3.X R13, R6, R13, RZ, P0, !PT ;  /* 0x0000000d060da210 */ /* 0x000fe400007fe4ff */
[----:B--2---:R-:W-:Y:S02]  /*18c0*/  @!P2 IADD3 R10, P0, R40, R10, RZ ;  /* 0x0000000a280aa210 */ /* 0x004fe40007f1e0ff */
[----:B------:R-:W-:Y:S02]  /*18d0*/  @!P5 SHF.L.U32 R5, R50, 0x2, RZ ;  /* 0x000000023205d819 */ /* 0x000fe400000006ff */
[----:B------:R-:W-:Y:S01]  /*18e0*/  @!P2 IADD3.X R11, R6, R11, RZ, P0, !PT ;  /* 0x0000000b060ba210 */ /* 0x000fe200007fe4ff */
[----:B-1----:R-:W-:Y:S01]  /*18f0*/  @!P4 IMAD R4, R41, R78, RZ ;  /* 0x0000004e2904c224 */ /* 0x002fe200078e02ff */
[----:B------:R-:W-:-:S02]  /*1900*/  @!P5 SHF.L.U64.HI R50, R50, 0x2, R7 ;  /* 0x000000023232d819 */ /* 0x000fc40000010207 */
[C---:B------:R-:W-:Y:S01]  /*1910*/  @!P5 IADD3 R64, P0, R5.reuse, R64, RZ ;  /* 0x000000400540d210 */ /* 0x040fe20007f1e0ff */
[----:B------:R-:W-:Y:S01]  /*1920*/  @!P4 IMAD R51, R74, R79, R4 ;  /* 0x0000004f4a33c224 */ /* 0x000fe200078e0204 */
[----:B------:R-:W-:Y:S02]  /*1930*/  MOV R4, UR6 ;  /* 0x0000000600047c02 */ /* 0x000fe40008000f00 */
[----:B------:R-:W-:Y:S02]  /*1940*/  CS2R R20, SRZ ;  /* 0x0000000000147805 */ /* 0x000fe4000001ff00 */
[----:B------:R-:W-:Y:S01]  /*1950*/  @!P5 IADD3.X R65, R50, R65, RZ, P0, !PT ;  /* 0x000000413241d210 */ /* 0x000fe200007fe4ff */
[----:B------:R-:W1:Y:S01]  /*1960*/  @!P4 LDC.64 R6, c[0x0][0x230] ;  /* 0x00008c00ff06cb82 */ /* 0x000e620000000a00 */
[----:B------:R-:W-:Y:S02]  /*1970*/  @!P5 IADD3 R66, P0, R5, R66, RZ ;  /* 0x000000420542d210 */ /* 0x000fe40007f1e0ff */
[----:B------:R-:W-:Y:S01]  /*1980*/  MOV R5, UR7 ;  /* 0x0000000700057c02 */ /* 0x000fe20008000f00 */
[----:B------:R2:W5:Y:S05]  /*1990*/  @!P3 LDG.E.64 R20, desc[UR22][R16.64] ;  /* 0x000000161014b981 */ /* 0x00056a000c1e1b00 */
[----:B------:R-:W3:Y:S01]  /*19a0*/  LDG.E.64 R4, desc[UR22][R4.64] ;  /* 0x0000001604047981 */ /* 0x000ee2000c1e1b00 */
[----:B------:R-:W-:-:S02]  /*19b0*/  SHF.R.S32.HI R75, RZ, 0x1f, R81 ;  /* 0x0000001fff4b7819 */ /* 0x000fc40000011451 */
[----:B------:R-:W-:-:S04]  /*19c0*/  ISETP.GE.U32.AND P3, PT, R81, UR18, PT ;  /* 0x0000001251007c0c */ /* 0x000fc8000bf66070 */
[----:B------:R-:W-:-:S04]  /*19d0*/  ISETP.GE.AND.EX P3, PT, R75, UR19, PT, P3 ;  /* 0x000000134b007c0c */ /* 0x000fc8000bf66330 */
[----:B------:R-:W-:Y:S02]  /*19e0*/  ISETP.GT.U32.OR P3, PT, R0, 0x27f, P3 ;  /* 0x0000027f0000780c */ /* 0x000fe40001f64470 */
[----:B------:R-:W-:Y:S02]  /*19f0*/  @!P4 MOV R40, R48 ;  /* 0x000000300028c202 */ /* 0x000fe40000000f00 */
[----:B------:R-:W-:-:S09]  /*1a00*/  @!P4 MOV R41, R39 ;  /* 0x000000270029c202 */ /* 0x000fd20000000f00 */
[----:B------:R-:W4:Y:S01]  /*1a10*/  @!P3 LDC.64 R70, c[0x0][0x288] ;  /* 0x0000a200ff46bb82 */ /* 0x000f220000000a00 */
[----:B------:R-:W-:Y:S01]  /*1a20*/  @!P4 IMAD.WIDE.U32 R78, R74, R78, R40 ;  /* 0x0000004e4a4ec225 */ /* 0x000fe200078e0028 */
[----:B------:R-:W-:-:S06]  /*1a30*/  @!P5 IADD3.X R67, R50, R67, RZ, P0, !PT ;  /* 0x000000433243d210 */ /* 0x000fcc00007fe4ff */
[----:B------:R-:W2:Y:S01]  /*1a40*/  @!P3 LDC.64 R40, c[0x0][0x230] ;  /* 0x00008c00ff28bb82 */ /* 0x000ea20000000a00 */
[----:B------:R-:W-:Y:S02]  /*1a50*/  @!P4 IADD3 R74, R79, R51, RZ ;  /* 0x000000334f4ac210 */ /* 0x000fe40007ffe0ff */
[----:B------:R-:W-:-:S05]  /*1a60*/  @!P4 SHF.L.U32 R80, R78, 0x2, RZ ;  /* 0x000000024e50c819 */ /* 0x000fca00000006ff */
[----:B------:R-:W2:Y:S01]  /*1a70*/  @!P3 LDC.64 R50, c[0x0][0x228] ;  /* 0x00008a00ff32bb82 */ /* 0x000ea20000000a00 */
[----:B------:R-:W-:Y:S02]  /*1a80*/  @!P3 MOV R76, R48 ;  /* 0x00000030004cb202 */ /* 0x000fe40000000f00 */
[----:B------:R-:W-:Y:S01]  /*1a90*/  @!P3 MOV R77, R39 ;  /* 0x00000027004db202 */ /* 0x000fe20000000f00 */
[----:B----4-:R-:W-:Y:S01]  /*1aa0*/  @!P3 IMAD R79, R75, R70, RZ ;  /* 0x000000464b4fb224 */ /* 0x010fe200078e02ff */
[----:B------:R-:W-:Y:S02]  /*1ab0*/  @!P4 SHF.L.U64.HI R78, R78, 0x2, R74 ;  /* 0x000000024e4ec819 */ /* 0x000fe4000001024a */
[----:B-1----:R-:W-:Y:S01]  /*1ac0*/  @!P4 IADD3 R6, P0, R80, R6, RZ ;  /* 0x000000065006c210 */ /* 0x002fe20007f1e0ff */
[C---:B------:R-:W-:Y:S02]  /*1ad0*/  @!P3 IMAD R79, R81.reuse, R71, R79 ;  /* 0x00000047514fb224 */ /* 0x040fe400078e024f */
[----:B------:R-:W-:Y:S01]  /*1ae0*/  @!P3 IMAD.WIDE.U32 R70, R81, R70, R76 ;  /* 0x000000465146b225 */ /* 0x000fe200078e004c */
[----:B------:R-:W-:-:S02]  /*1af0*/  @!P4 IADD3.X R7, R78, R7, RZ, P0, !PT ;  /* 0x000000074e07c210 */ /* 0x000fc400007fe4ff */
[----:B0-----:R-:W-:Y:S02]  /*1b00*/  @!P4 IADD3 R8, P0, R80, R8, RZ ;  /* 0x000000085008c210 */ /* 0x001fe40007f1e0ff */
[----:B------:R-:W-:Y:S02]  /*1b10*/  @!P3 IADD3 R80, R71, R79, RZ ;  /* 0x0000004f4750b210 */ /* 0x000fe40007ffe0ff */
[----:B------:R-:W-:Y:S02]  /*1b20*/  @!P3 SHF.L.U32 R79, R70, 0x2, RZ ;  /* 0x00000002464fb819 */ /* 0x000fe400000006ff */
[----:B------:R-:W-:Y:S02]  /*1b30*/  @!P4 IADD3.X R9, R78, R9, RZ, P0, !PT ;  /* 0x000000094e09c210 */ /* 0x000fe400007fe4ff */
[----:B------:R-:W-:Y:S02]  /*1b40*/  @!P3 SHF.L.U64.HI R78, R70, 0x2, R80 ;  /* 0x00000002464eb819 */ /* 0x000fe40000010250 */
[----:B--2---:R-:W-:-:S04]  /*1b50*/  @!P3 IADD3 R40, P0, R79, R40, RZ ;  /* 0x000000284f28b210 */ /* 0x004fc80007f1e0ff */
[----:B------:R-:W-:Y:S02]  /*1b60*/  @!P3 IADD3.X R41, R78, R41, RZ, P0, !PT ;  /* 0x000000294e29b210 */ /* 0x000fe400007fe4ff */
[----:B------:R-:W-:-:S04]  /*1b70*/  @!P3 IADD3 R50, P0, R79, R50, RZ ;  /* 0x000000324f32b210 */ /* 0x000fc80007f1e0ff */
[----:B------:R-:W-:Y:S02]  /*1b80*/  @!P3 IADD3.X R51, R78, R51, RZ, P0, !PT ;  /* 0x000000334e33b210 */ /* 0x000fe400007fe4ff */
[----:B------:R-:W-:-:S06]  /*1b90*/  CS2R R78, SRZ ;  /* 0x00000000004e7805 */ /* 0x000fcc000001ff00 */
[----:B------:R0:W2:Y:S01]  /*1ba0*/  @P1 LDG.E.64 R78, desc[UR22][R68.64] ;  /* 0x00000016444e1981 */ /* 0x0000a2000c1e1b00 */
[----:B------:R-:W-:-:S04]  /*1bb0*/  IADD3 R3, R2, 0x78, RZ ;  /* 0x0000007802037810 */ /* 0x000fc80007ffe0ff */
[----:B------:R-:W-:Y:S02]  /*1bc0*/  ISETP.GE.U32.AND P6, PT, R3, UR18, PT ;  /* 0x0000001203007c0c */ /* 0x000fe4000bfc6070 */
[----:B------:R-:W-:-:S04]  /*1bd0*/  SHF.R.S32.HI R87, RZ, 0x1f, R3 ;  /* 0x0000001fff577819 */ /* 0x000fc80000011403 */
[----:B------:R-:W-:-:S04]  /*1be0*/  ISETP.GE.AND.EX P6, PT, R87, UR19, PT, P6 ;  /* 0x0000001357007c0c */ /* 0x000fc8000bfc6360 */
[----:B------:R-:W-:-:S13]  /*1bf0*/  ISETP.GT.U32.OR P6, PT, R0, 0x27f, P6 ;  /* 0x0000027f0000780c */ /* 0x000fda00037c4470 */
[----:B------:R-:W1:Y:S08]  /*1c00*/  @!P6 LDC.64 R16, c[0x0][0x288] ;  /* 0x0000a200ff10eb82 */ /* 0x000e700000000a00 */
[----:B------:R-:W4:Y:S01]  /*1c10*/  @!P6 LDC.64 R74, c[0x0][0x230] ;  /* 0x00008c00ff4aeb82 */ /* 0x000f220000000a00 */
[----:B------:R-:W-:-:S07]  /*1c20*/  @!P6 MOV R70, R48 ;  /* 0x000000300046e202 */ /* 0x000fce0000000f00 */
[----:B------:R-:W0:Y:S01]  /*1c30*/  @!P6 LDC.64 R76, c[0x0][0x228] ;  /* 0x00008a00ff4ceb82 */ /* 0x000e220000000a00 */
[----:B-1----:R-:W-:-:S04]  /*1c40*/  @!P6 IMAD R71, R87, R16, RZ ;  /* 0x000000105747e224 */ /* 0x002fc800078e02ff */
[----:B------:R-:W-:Y:S01]  /*1c50*/  @!P6 IMAD R17, R3, R17, R71 ;  /* 0x000000110311e224 */ /* 0x000fe200078e0247 */
[----:B------:R-:W-:-:S03]  /*1c60*/  @!P6 MOV R71, R39 ;  /* 0x000000270047e202 */ /* 0x000fc60000000f00 */
[----:B------:R-:W-:-:S05]  /*1c70*/  @!P6 IMAD.WIDE.U32 R70, R3, R16, R70 ;  /* 0x000000100346e225 */ /* 0x000fca00078e0046 */
[----:B------:R-:W-:Y:S02]  /*1c80*/  @!P6 IADD3 R17, R71, R17, RZ ;  /* 0x000000114711e210 */ /* 0x000fe40007ffe0ff */
[C---:B------:R-:W-:Y:S02]  /*1c90*/  @!P6 SHF.L.U32 R3, R70.reuse, 0x2, RZ ;  /* 0x000000024603e819 */ /* 0x040fe400000006ff */
[----:B------:R-:W-:Y:S02]  /*1ca0*/  @!P6 SHF.L.U64.HI R17, R70, 0x2, R17 ;  /* 0x000000024611e819 */ /* 0x000fe40000010211 */
[----:B----4-:R-:W-:-:S04]  /*1cb0*/  @!P6 IADD3 R74, P0, R3, R74, RZ ;  /* 0x0000004a034ae210 */ /* 0x010fc80007f1e0ff */
[----:B------:R-:W-:Y:S02]  /*1cc0*/  @!P6 IADD3.X R75, R17, R75, RZ, P0, !PT ;  /* 0x0000004b114be210 */ /* 0x000fe400007fe4ff */
[----:B0-----:R-:W-:-:S04]  /*1cd0*/  @!P6 IADD3 R76, P0, R3, R76, RZ ;  /* 0x0000004c034ce210 */ /* 0x001fc80007f1e0ff */
[----:B------:R-:W-:Y:S02]  /*1ce0*/  @!P6 IADD3.X R77, R17, R77, RZ, P0, !PT ;  /* 0x0000004d114de210 */ /* 0x000fe400007fe4ff */
[----:B------:R-:W-:Y:S02]  /*1cf0*/  CS2R R16, SRZ ;  /* 0x0000000000107805 */ /* 0x000fe4000001ff00 */
[----:B------:R-:W-:Y:S02]  /*1d00*/  CS2R R70, SRZ ;  /* 0x0000000000467805 */ /* 0x000fe4000001ff00 */
[----:B------:R-:W-:Y:S02]  /*1d10*/  CS2R R68, SRZ ;  /* 0x0000000000447805 */ /* 0x000fe4000001ff00 */
[----:B------:R0:W5:Y:S04]  /*1d20*/  @P1 LDG.E.64 R16, desc[UR22][R14.64] ;  /* 0x000000160e101981 */ /* 0x000168000c1e1b00 */
[----:B------:R1:W5:Y:S04]  /*1d30*/  @!P2 LDG.E.64 R70, desc[UR22][R12.64] ;  /* 0x000000160c46a981 */ /* 0x000368000c1e1b00 */
[----:B------:R4:W5:Y:S01]  /*1d40*/  @!P5 LDG.E.64 R68, desc[UR22][R64.64] ;  /* 0x000000164044d981 */ /* 0x000962000c1e1b00 */
[----:B0-----:R-:W-:-:S02]  /*1d50*/  CS2R R14, SRZ ;  /* 0x00000000000e7805 */ /* 0x001fc4000001ff00 */
[----:B-1----:R-:W-:-:S04]  /*1d60*/  CS2R R12, SRZ ;  /* 0x00000000000c7805 */ /* 0x002fc8000001ff00 */
[----:B------:R0:W5:Y:S01]  /*1d70*/  @!P2 LDG.E.64 R14, desc[UR22][R10.64] ;  /* 0x000000160a0ea981 */ /* 0x000162000c1e1b00 */
[----:B----4-:R-:W-:-:S03]  /*1d80*/  CS2R R64, SRZ ;  /* 0x0000000000407805 */ /* 0x010fc6000001ff00 */
[----:B------:R1:W5:Y:S04]  /*1d90*/  @!P5 LDG.E.64 R12, desc[UR22][R66.64] ;  /* 0x00000016420cd981 */ /* 0x000368000c1e1b00 */
[----:B------:R4:W5:Y:S01]  /*1da0*/  @!P3 LDG.E.64 R64, desc[UR22][R40.64] ;  /* 0x000000162840b981 */ /* 0x000962000c1e1b00 */
[----:B0-----:R-:W-:Y:S02]  /*1db0*/  CS2R R10, SRZ ;  /* 0x00000000000a7805 */ /* 0x001fe4000001ff00 */
[----:B-1----:R-:W-:-:S04]  /*1dc0*/  CS2R R66, SRZ ;  /* 0x0000000000427805 */ /* 0x002fc8000001ff00 */
[----:B------:R0:W5:Y:S01]  /*1dd0*/  @!P4 LDG.E.64 R10, desc[UR22][R8.64] ;  /* 0x00000016080ac981 */ /* 0x000162000c1e1b00 */
[----:B----4-:R-:W-:-:S03]  /*1de0*/  CS2R R40, SRZ ;  /* 0x0000000000287805 */ /* 0x010fc6000001ff00 */
[----:B------:R1:W5:Y:S01]  /*1df0*/  @!P4 LDG.E.64 R66, desc[UR22][R6.64] ;  /* 0x000000160642c981 */ /* 0x000362000c1e1b00 */
[----:B------:R-:W-:Y:S01]  /*1e00*/  UMOV UR26, 0x3f800000 ;  /* 0x3f800000001a7882 */ /* 0x000fe20000000000 */
[----:B------:R-:W-:Y:S01]  /*1e10*/  BSSY B0, `(.L_x_2835) ;  /* 0x0000029000007945 */ /* 0x000fe20003800000 */
[----:B------:R-:W-:Y:S01]  /*1e20*/  HFMA2.MMA R3, -RZ, RZ, 0, 0 ;  /* 0x00000000ff037435 */ /* 0x000fe200000001ff */
[----:B------:R-:W5:Y:S01]  /*1e30*/  @!P6 LDG.E.64 R40, desc[UR22][R74.64] ;  /* 0x000000164a28e981 */ /* 0x000f62000c1e1b00 */
[----:B0-----:R-:W-:Y:S02]  /*1e40*/  CS2R R8, SRZ ;  /* 0x0000000000087805 */ /* 0x001fe4000001ff00 */
[----:B---3--:R-:W-:Y:S02]  /*1e50*/  R2UR UR6, R4 ;  /* 0x00000000040672ca */ /* 0x008fe400000e0000 */
[----:B-1----:R-:W-:Y:S02]  /*1e60*/  CS2R R6, SRZ ;  /* 0x0000000000067805 */ /* 0x002fe4000001ff00 */
[----:B------:R0:W5:Y:S01]  /*1e70*/  @!P3 LDG.E.64 R8, desc[UR22][R50.64] ;  /* 0x000000163208b981 */ /* 0x000162000c1e1b00 */
[----:B------:R-:W-:-:S03]  /*1e80*/  ISETP.NE.AND P5, PT, RZ, UR25, PT ;  /* 0x00000019ff007c0c */ /* 0x000fc6000bfa5270 */
[----:B------:R2:W5:Y:S05]  /*1e90*/  @!P6 LDG.E.64 R6, desc[UR22][R76.64] ;  /* 0x000000164c06e981 */ /* 0x00056a000c1e1b00 */
        /* <DEDUP_REMOVED lines=8> */
[----:B------:R-:W-:Y:S02]  /*1f20*/  CS2R R4, SRZ ;  /* 0x0000000000047805 */ /* 0x000fe4000001ff00 */
[----:B-1----:R-:W-:Y:S02]  /*1f30*/  @P0 R2UR UR5, R80 ;  /* 0x00000000500502ca */ /* 0x002fe400000e0000 */
[----:B------:R-:W-:Y:S02]  /*1f40*/  ISETP.GT.U32.AND P0, PT, R0, 0x27f, PT ;  /* 0x0000027f0000780c */ /* 0x000fe40003f04070 */
[----:B0-----:R-:W-:-:S09]  /*1f50*/  MOV R50, RZ ;  /* 0x000000ff00327202 */ /* 0x001fd20000000f00 */
[----:B------:R-:W-:Y:S01]  /*1f60*/  @UP0 UMOV UR26, UR5 ;  /* 0x00000005001a0c82 */ /* 0x000fe20008000000 */
[----:B--2---:R-:W-:Y:S01]  /*1f70*/  FADD.FTZ R76, R78, -UR6 ;  /* 0x800000064e4c7e21 */ /* 0x004fe20008010000 */
[----:B------:R-:W-:Y:S01]  /*1f80*/  FADD.FTZ R75, R79, -UR6 ;  /* 0x800000064f4b7e21 */ /* 0x000fe20008010000 */
[----:B------:R-:W-:Y:S06]  /*1f90*/  @P0 BRA `(.L_x_2836) ;  /* 0x0000000000400947 */ /* 0x000fec0003800000 */
        /* <DEDUP_REMOVED lines=16> */
.L_x_2836:
[----:B------:R-:W-:Y:S05]  /*20a0*/  BSYNC B0 ;  /* 0x0000000000007941 */ /* 0x000fea0003800000 */
.L_x_2835:
[----:B-----5:R-:W-:Y:S01]  /*20b0*/  MOV R78, R16 ;  /* 0x00000010004e7202 */ /* 0x020fe20000000f00 */
        /* <DEDUP_REMOVED lines=22> */
.L_x_2837:
        /* <DEDUP_REMOVED lines=31> */
.L_x_2838:
[----:B------:R-:W-:Y:S01]  /*2410*/  FMUL.FTZ R84, R72, R3 ;  /* 0x0000000348547220 */ /* 0x000fe20000410000 */
[----:B------:R-:W-:Y:S01]  /*2420*/  FFMA.FTZ R83, R76, R78, RZ ;  /* 0x0000004e4c537223 */ /* 0x000fe200000100ff */
[----:B------:R-:W-:Y:S01]  /*2430*/  FADD.FTZ R82, RZ, R78 ;  /* 0x0000004eff527221 */ /* 0x000fe20000010000 */
[----:B------:R-:W-:Y:S01]  /*2440*/  FMUL.FTZ R78, R77, R50 ;  /* 0x000000324d4e7220 */ /* 0x000fe20000410000 */
[C---:B------:R-:W-:Y:S01]  /*2450*/  FFMA.FTZ R73, R79.reuse, R84, R51 ;  /* 0x000000544f497223 */ /* 0x040fe20000010033 */
[----:B------:R-:W-:Y:S01]  /*2460*/  FADD.FTZ R70, R70, -UR6 ;  /* 0x8000000646467e21 */ /* 0x000fe20008010000 */
[----:B------:R-:W-:Y:S01]  /*2470*/  FADD.FTZ R80, R80, R84 ;  /* 0x0000005450507221 */ /* 0x000fe20000010000 */
[----:B------:R-:W-:Y:S01]  /*2480*/  FFMA.FTZ R51, R79, R72, R83 ;  /* 0x000000484f337223 */ /* 0x000fe20000010053 */
[----:B------:R-:W-:Y:S01]  /*2490*/  FADD.FTZ R84, R71, -UR6 ;  /* 0x8000000647547e21 */ /* 0x000fe20008010000 */
[----:B------:R-:W-:Y:S01]  /*24a0*/  FADD.FTZ R72, R82, R72 ;  /* 0x0000004852487221 */ /* 0x000fe20000010000 */
[----:B------:R-:W-:Y:S01]  /*24b0*/  FFMA.FTZ R73, R74, R78, R73 ;  /* 0x0000004e4a497223 */ /* 0x000fe20000010049 */
[----:B------:R-:W-:Y:S01]  /*24c0*/  FMUL.FTZ R82, R70, UR26 ;  /* 0x0000001a46527c20 */ /* 0x000fe20008410000 */
[----:B------:R-:W-:Y:S01]  /*24d0*/  FADD.FTZ R78, R78, R80 ;  /* 0x000000504e4e7221 */ /* 0x000fe20000010000 */
[----:B------:R-:W-:Y:S01]  /*24e0*/  FFMA.FTZ R71, R75, R81, RZ ;  /* 0x000000514b477223 */ /* 0x000fe200000100ff */
[----:B------:R-:W-:Y:S01]  /*24f0*/  FADD.FTZ R70, RZ, R81 ;  /* 0x00000051ff467221 */ /* 0x000fe20000010000 */
[----:B------:R-:W-:Y:S01]  /*2500*/  MOV R83, R14 ;  /* 0x0000000e00537202 */ /* 0x000fe20000000f00 */
        /* <DEDUP_REMOVED lines=21> */
.L_x_2839:
[----:B------:R-:W-:Y:S01]  /*2660*/  FMUL.FTZ R84, R83, R3 ;  /* 0x0000000353547220 */ /* 0x000fe20000410000 */
[----:B------:R-:W-:Y:S01]  /*2670*/  FFMA.FTZ R71, R74, R77, R71 ;  /* 0x0000004d4a477223 */ /* 0x000fe20000010047 */
[----:B------:R-:W-:Y:S01]  /*2680*/  FADD.FTZ R77, R70, R77 ;  /* 0x0000004d464d7221 */ /* 0x000fe20000010000 */
[----:B------:R-:W-:Y:S01]  /*2690*/  FADD.FTZ R72, R72, R83 ;  /* 0x0000005348487221 */ /* 0x000fe20000010000 */
[----:B------:R-:W-:Y:S01]  /*26a0*/  FFMA.FTZ R70, R82, R84, R73 ;  /* 0x0000005452467223 */ /* 0x000fe20000010049 */
[----:B------:R-:W-:Y:S01]  /*26b0*/  FADD.FTZ R78, R78, R84 ;  /* 0x000000544e4e7221 */ /* 0x000fe20000010000 */
[----:B------:R-:W-:Y:S01]  /*26c0*/  FMUL.FTZ R73, R80, R50 ;  /* 0x0000003250497220 */ /* 0x000fe20000410000 */
[----:B------:R-:W-:Y:S01]  /*26d0*/  FFMA.FTZ R51, R82, R83, R51 ;  /* 0x0000005352337223 */ /* 0x000fe20000010033 */
[----:B------:R-:W-:Y:S01]  /*26e0*/  FADD.FTZ R68, R68, -UR6 ;  /* 0x8000000644447e21 */ /* 0x000fe20008010000 */
[----:B------:R-:W-:Y:S01]  /*26f0*/  FADD.FTZ R83, R69, -UR6 ;  /* 0x8000000645537e21 */ /* 0x000fe20008010000 */
        /* <DEDUP_REMOVED lines=25> */
.L_x_2840:
        /* <DEDUP_REMOVED lines=35> */
.L_x_2841:
        /* <DEDUP_REMOVED lines=35> */
.L_x_2842:
        /* <DEDUP_REMOVED lines=35> */
.L_x_2843:
        /* <DEDUP_REMOVED lines=35> */
.L_x_2844:
        /* <DEDUP_REMOVED lines=35> */
.L_x_2845:
        /* <DEDUP_REMOVED lines=35> */
.L_x_2846:
        /* <DEDUP_REMOVED lines=35> */
.L_x_2847:
        /* <DEDUP_REMOVED lines=35> */
.L_x_2848:
        /* <DEDUP_REMOVED lines=35> */
.L_x_2849:
        /* <DEDUP_REMOVED lines=33> */
.L_x_2850:
        /* <DEDUP_REMOVED lines=31> */
.L_x_2851:
        /* <DEDUP_REMOVED lines=31> */
.L_x_2852:
        /* <DEDUP_REMOVED lines=116> */
.L_x_2854:
[----:B------:R-:W-:Y:S05]  /*4970*/  BSYNC B0 ;  /* 0x0000000000007941 */ /* 0x000fea0003800000 */
.L_x_2853:
        /* <DEDUP_REMOVED lines=38> */
.L_x_2856:
[----:B------:R-:W-:Y:S05]  /*4be0*/  BSYNC B0 ;  /* 0x0000000000007941 */ /* 0x000fea0003800000 */
.L_x_2855:
        /* <DEDUP_REMOVED lines=20> */
.L_x_2858:
[----:B------:R-:W-:Y:S05]  /*4d30*/  BSYNC B0 ;  /* 0x0000000000007941 */ /* 0x000fea0003800000 */
.L_x_2857:
        /* <DEDUP_REMOVED lines=40> */
.L_x_2861:
[----:B------:R-:W-:Y:S02]  /*4fc0*/  MOV R40, UR18 ;  /* 0x0000001200287c02 */ /* 0x000fe40008000f00 */
[----:B------:R-:W-:-:S05]  /*4fd0*/  MOV R41, UR19 ;  /* 0x0000001300297c02 */ /* 0x000fca0008000f00 */
[----:B------:R-:W2:Y:S04]  /*4fe0*/  LDG.E.STRONG.GPU R40, desc[UR22][R40.64] ;  /* 0x0000001628287981 */ /* 0x000ea8000c1ef900 */
[----:B--2---:R-:W-:Y:S01]  /*4ff0*/  CCTL.IVALL ;  /* 0x00000000ff00798f */ /* 0x004fe20002000000 */
[----:B------:R-:W-:Y:S05]  /*5000*/  YIELD ;  /* 0x0000000000007946 */ /* 0x000fea0003800000 */
[----:B------:R-:W-:-:S13]  /*5010*/  ISETP.NE.AND P0, PT, R40, R42, PT ;  /* 0x0000002a2800720c */ /* 0x000fda0003f05270 */
[----:B------:R-:W-:Y:S05]  /*5020*/  @P0 BRA `(.L_x_2861) ;  /* 0xfffffffc00e40947 */ /* 0x000fea000383ffff */
.L_x_2860:
        /* <DEDUP_REMOVED lines=19> */
.L_x_2865:
[----:B01----:R-:W0:Y:S02]  /*5160*/  S2R R40, SR_CTAID.X ;  /* 0x0000000000287919 */ /* 0x003e240000002500 */
        /* <DEDUP_REMOVED lines=131> */
[----:B------:R-:W-:Y:S01]  /*59a0*/  @!UP0 UIMAD.WIDE.U32 UR18, UR18, 0x8, UR6 ;  /* 0x00000008121288a5 */ /* 0x000fe2000f8e0006 */
[----:B--2---:R-:W-:Y:S01]  /*59b0*/  @!P3 FADD.FTZ R54, R54, R42 ;  /* 0x0000002a3636b221 */ /* 0x004fe20000010000 */
[----:B------:R-:W-:Y:S01]  /*59c0*/  @!P3 FADD.FTZ R55, R55, R43 ;  /* 0x0000002b3737b221 */ /* 0x000fe20000010000 */
[----:B------:R-:W-:Y:S02]  /*59d0*/  ISETP.EQ.OR P3, PT, R40, UR20, P2 ;  /* 0x0000001428007c0c */ /* 0x000fe40009762670 */
[----:B----4-:R-:W-:Y:S01]  /*59e0*/  @!P6 FADD.FTZ R54, R54, R46 ;  /* 0x0000002e3636e221 */ /* 0x010fe20000010000 */
[----:B------:R-:W-:Y:S01]  /*59f0*/  @!P6 FADD.FTZ R55, R55, R47 ;  /* 0x0000002f3737e221 */ /* 0x000fe20000010000 */
[----:B------:R-:W-:Y:S02]  /*5a00*/  ISETP.EQ.OR P6, PT, R40, UR17, P2 ;  /* 0x0000001128007c0c */ /* 0x000fe400097c2670 */
[----:B------:R-:W-:Y:S02]  /*5a10*/  MOV R42, UR18 ;  /* 0x00000012002a7c02 */ /* 0x000fe40008000f00 */
[----:B------:R-:W-:-:S05]  /*5a20*/  MOV R43, UR19 ;  /* 0x00000013002b7c02 */ /* 0x000fca0008000f00 */
[----:B------:R-:W-:Y:S01]  /*5a30*/  VOTEU.ALL UP1, P3 ;  /* 0x00000000003f7886 */ /* 0x000fe20001820000 */
[----:B------:R-:W2:Y:S03]  /*5a40*/  @!P4 LDG.E.64 R42, desc[UR22][R42.64] ;  /* 0x000000162a2ac981 */ /* 0x000ea6000c1e1b00 */
        /* <DEDUP_REMOVED lines=9> */
[----:B------:R-:W3:Y:S04]  /*5ae0*/  @!P3 LDG.E.64 R40, desc[UR22][R40.64] ;  /* 0x000000162828b981 */ /* 0x000ee8000c1e1b00 */
[----:B------:R-:W4:Y:S01]  /*5af0*/  @!P6 LDG.E.64 R44, desc[UR22][R44.64] ;  /* 0x000000162c2ce981 */ /* 0x000f22000c1e1b00 */
[----:B------:R-:W-:-:S04]  /*5b00*/  UIADD3 UR16, UR16, -0x10, URZ ;  /* 0xfffffff010107890 */ /* 0x000fc8000fffe03f */
[----:B------:R-:W-:Y:S02]  /*5b10*/  UISETP.GT.AND UP0, UPT, UR16, 0xc, UPT ;  /* 0x0000000c1000788c */ /* 0x000fe4000bf04270 */
[----:B------:R-:W-:Y:S01]  /*5b20*/  UIADD3 UR5, UR5, 0x10, URZ ;  /* 0x0000001005057890 */ /* 0x000fe2000fffe03f */
[----:B--2---:R-:W-:Y:S01]  /*5b30*/  @!P4 FADD.FTZ R54, R54, R42 ;  /* 0x0000002a3636c221 */ /* 0x004fe20000010000 */
[----:B------:R-:W-:Y:S02]  /*5b40*/  @!P4 FADD.FTZ R55, R55, R43 ;  /* 0x0000002b3737c221 */ /* 0x000fe40000010000 */
[----:B------:R-:W-:Y:S01]  /*5b50*/  PLOP3.LUT P4, PT, PT, PT, UP0, 0x80, 0x0 ;  /* 0x000000000000781c */ /* 0x000fe20003f8f008 */
[----:B---3--:R-:W-:Y:S01]  /*5b60*/  @!P3 FADD.FTZ R54, R54, R40 ;  /* 0x000000283636b221 */ /* 0x008fe20000010000 */
[----:B------:R-:W-:-:S03]  /*5b70*/  @!P3 FADD.FTZ R55, R55, R41 ;  /* 0x000000293737b221 */ /* 0x000fc60000010000 */
[----:B----4-:R-:W-:Y:S01]  /*5b80*/  @!P6 FADD.FTZ R54, R54, R44 ;  /* 0x0000002c3636e221 */ /* 0x010fe20000010000 */
[----:B------:R-:W-:-:S07]  /*5b90*/  @!P6 FADD.FTZ R55, R55, R45 ;  /* 0x0000002d3737e221 */ /* 0x000fce0000010000 */
[----:B------:R-:W-:Y:S05]  /*5ba0*/  @P4 BRA `(.L_x_2865) ;  /* 0xfffffff4006c4947 */ /* 0x000fea000383ffff */
.L_x_2864:
        /* <DEDUP_REMOVED lines=87> */
.L_x_2866:
[----:B------:R-:W-:-:S13]  /*6120*/  ISETP.NE.OR P0, PT, RZ, UR16, P0 ;  /* 0x00000010ff007c0c */ /* 0x000fda0008705670 */
[----:B------:R-:W-:Y:S05]  /*6130*/  @!P0 BRA `(.L_x_2862) ;  /* 0x0000000000b08947 */ /* 0x000fea0003800000 */
.L_x_2863:
        /* <DEDUP_REMOVED lines=44> */
.L_x_2862:
        /* <DEDUP_REMOVED lines=14> */
.L_x_2868:
[----:B------:R-:W-:Y:S05]  /*64e0*/  BSYNC B0 ;  /* 0x0000000000007941 */ /* 0x000fea0003800000 */
.L_x_2867:
        /* <DEDUP_REMOVED lines=25> */
.L_x_2859:
[----:B------:R-:W2:Y:S01]  /*6680*/  S2UR UR6, SR_CgaCtaId ;  /* 0x00000000000679c3 */ /* 0x000ea20000008800 */
[----:B------:R-:W-:Y:S02]  /*6690*/  UMOV UR5, 0x400 ;  /* 0x0000040000057882 */ /* 0x000fe40000000000 */
[----:B--2---:R-:W-:-:S03]  /*66a0*/  ULEA UR5, UR6, UR5, 0x18 ;  /* 0x0000000506057291 */ /* 0x004fc6000f8ec03f */
[----:B------:R-:W-:-:S06]  /*66b0*/  ULDC UR6, c[0x0][0x2bc] ;  /* 0x0000af0000067ab9 */ /* 0x000fcc0000000800 */
[----:B------:R-:W-:Y:S01]  /*66c0*/  @!P2 STS.64 [UR5+0xc0], R54 ;  /* 0x0000c036ff00a988 */ /* 0x000fe20008000a05 */
[----:B------:R-:W-:Y:S06]  /*66d0*/  BAR.SYNC.DEFER_BLOCKING 0x0 ;  /* 0x0000000000007b1d */ /* 0x000fec0000010000 */
[----:B01----:R-:W0:Y:S02]  /*66e0*/  LDS.64 R40, [UR5+0xc0] ;  /* 0x0000c005ff287984 */ /* 0x003e240008000a00 */
        /* <DEDUP_REMOVED lines=23> */
.L_x_2869:
        /* <DEDUP_REMOVED lines=10> */
[----:B------:R-:W-:Y:S01]  /*6900*/  IMAD R16, R40, UR6, RZ ;  /* 0x0000000628107c24 */ /* 0x000fe2000f8e02ff */
[----:B------:R-:W-:Y:S02]  /*6910*/  MOV R40, R48 ;  /* 0x0000003000287202 */ /* 0x000fe40000000f00 */
        /* <DEDUP_REMOVED lines=10> */
.L_x_2871:
[----:B------:R-:W-:Y:S05]  /*69c0*/  BSYNC B0 ;  /* 0x0000000000007941 */ /* 0x000fea0003800000 */
.L_x_2870:
        /* <DEDUP_REMOVED lines=8> */
[----:B0-----:R-:W-:-:S04]  /*6a50*/  FFMA.FTZ R16, R79, R3, R4 ;  /* 0x000000034f107223 */ /* 0x001fc80000010004 */
        /* <DEDUP_REMOVED lines=17> */
.L_x_2872:
[----:B------:R-:W-:Y:S04]  /*6b70*/  BSSY B0, `(.L_x_2873) ;  /* 0x0000015000007945 */ /* 0x000fe80003800000 */
[----:B------:R-:W-:Y:S05]  /*6b80*/  @P0 BRA `(.L_x_2874) ;  /* 0x00000000004c0947 */ /* 0x000fea0003800000 */
[----:B0-----:R-:W-:Y:S01]  /*6b90*/  MOV R40, UR5 ;  /* 0x0000000500287c02 */ /* 0x001fe20008000f00 */
[----:B------:R-:W-:Y:S01]  /*6ba0*/  ULDC.64 UR14, c[0x0][0x288] ;  /* 0x0000a200000e7ab9 */ /* 0x000fe20000000a00 */
[----:B------:R-:W-:Y:S02]  /*6bb0*/  MOV R16, R48 ;  /* 0x0000003000107202 */ /* 0x000fe40000000f00 */
[----:B------:R-:W-:Y:S01]  /*6bc0*/  MOV R17, R39 ;  /* 0x0000002700117202 */ /* 0x000fe20000000f00 */
[----:B------:R-:W-:Y:S01]  /*6bd0*/  FFMA.FTZ R40, R79, R40, UR13 ;  /* 0x0000000d4f287e23 */ /* 0x000fe20008010028 */
[----:B------:R-:W-:-:S03]  /*6be0*/  MOV R41, UR5 ;  /* 0x0000000500297c02 */ /* 0x000fc60008000f00 */
[----:B------:R-:W-:Y:S01]  /*6bf0*/  FFMA.FTZ R40, R3, R18, -R40 ;  /* 0x0000001203287223 */ /* 0x000fe20000010828 */
[----:B------:R-:W-:Y:S02]  /*6c00*/  IMAD R18, R47, UR14, RZ ;  /* 0x0000000e2f127c24 */ /* 0x000fe4000f8e02ff */
[----:B------:R-:W-:Y:S01]  /*6c10*/  FFMA.FTZ R41, R74, R41, UR13 ;  /* 0x0000000d4a297e23 */ /* 0x000fe20008010029 */
[----:B------:R-:W-:-:S04]  /*6c20*/  IMAD.WIDE.U32 R16, R46, UR14, R16 ;  /* 0x0000000e2e107c25 */ /* 0x000fc8000f8e0010 */
[----:B------:R-:W-:Y:S01]  /*6c30*/  FFMA.FTZ R41, R50, R19, -R41 ;  /* 0x0000001332297223 */ /* 0x000fe20000010829 */
        /* <DEDUP_REMOVED lines=8> */
.L_x_2874:
[----:B------:R-:W-:Y:S05]  /*6cc0*/  BSYNC B0 ;  /* 0x0000000000007941 */ /* 0x000fea0003800000 */
.L_x_2873:
        /* <DEDUP_REMOVED lines=24> */
[C---:B-1----:R-:W-:Y:S02]  /*6e50*/  IADD3 R18, R2.reuse, 0x30, RZ ;  /* 0x0000003002127810 */ /* 0x042fe40007ffe0ff */
[----:B------:R-:W-:Y:S01]  /*6e60*/  IADD3 R19, R2, 0x38, RZ ;  /* 0x0000003802137810 */ /* 0x000fe20007ffe0ff */
        /* <DEDUP_REMOVED lines=19> */
.L_x_2875:
[----:B------:R-:W-:Y:S04]  /*6fa0*/  BSSY B0, `(.L_x_2876) ;  /* 0x0000015000007945 */ /* 0x000fe80003800000 */
[----:B------:R-:W-:Y:S05]  /*6fb0*/  @P4 BRA `(.L_x_2877) ;  /* 0x00000000004c4947 */ /* 0x000fea0003800000 */
[----:B0-----:R-:W-:Y:S01]  /*6fc0*/  MOV R17, UR5 ;  /* 0x0000000500117c02 */ /* 0x001fe20008000f00 */
[----:B------:R-:W-:Y:S01]  /*6fd0*/  ULDC.64 UR14, c[0x0][0x288] ;  /* 0x0000a200000e7ab9 */ /* 0x000fe20000000a00 */
[----:B------:R-:W-:Y:S01]  /*6fe0*/  MOV R16, UR5 ;  /* 0x0000000500107c02 */ /* 0x000fe20008000f00 */
[----:B------:R-:W-:Y:S02]  /*6ff0*/  IMAD R40, R76, UR14, RZ ;  /* 0x0000000e4c287c24 */ /* 0x000fe4000f8e02ff */
[----:B------:R-:W-:Y:S01]  /*7000*/  FFMA.FTZ R82, R82, R17, UR13 ;  /* 0x0000000d52527e23 */ /* 0x000fe20008010011 */
[----:B------:R-:W-:Y:S01]  /*7010*/  MOV R17, R39 ;  /* 0x0000002700117202 */ /* 0x000fe20000000f00 */
[----:B------:R-:W-:Y:S01]  /*7020*/  FFMA.FTZ R81, R81, R16, UR13 ;  /* 0x0000000d51517e23 */ /* 0x000fe20008010010 */
[----:B------:R-:W-:Y:S01]  /*7030*/  MOV R16, R48 ;  /* 0x0000003000107202 */ /* 0x000fe20000000f00 */
[----:B------:R-:W-:Y:S02]  /*7040*/  IMAD R41, R75, UR15, R40 ;  /* 0x0000000f4b297c24 */ /* 0x000fe4000f8e0228 */
[----:B------:R-:W-:Y:S01]  /*7050*/  FFMA.FTZ R82, R3, R14, -R82 ;  /* 0x0000000e03527223 */ /* 0x000fe20000010852 */
[----:B------:R-:W-:Y:S01]  /*7060*/  FFMA.FTZ R81, R50, R15, -R81 ;  /* 0x0000000f32517223 */ /* 0x000fe20000010851 */
        /* <DEDUP_REMOVED lines=8> */
.L_x_2877:
[----:B------:R-:W-:Y:S05]  /*70f0*/  BSYNC B0 ;  /* 0x0000000000007941 */ /* 0x000fea0003800000 */
.L_x_2876:
        /* <DEDUP_REMOVED lines=19> */
.L_x_2878:
[----:B------:R-:W-:Y:S04]  /*7230*/  BSSY B0, `(.L_x_2879) ;  /* 0x0000015000007945 */ /* 0x000fe80003800000 */
[----:B------:R-:W-:Y:S05]  /*7240*/  @P3 BRA `(.L_x_2880) ;  /* 0x00000000004c3947 */ /* 0x000fea0003800000 */
[----:B-1----:R-:W-:Y:S01]  /*7250*/  MOV R15, UR5 ;  /* 0x00000005000f7c02 */ /* 0x002fe20008000f00 */
[----:B------:R-:W-:Y:S01]  /*7260*/  ULDC.64 UR14, c[0x0][0x288] ;  /* 0x0000a200000e7ab9 */ /* 0x000fe20000000a00 */
[----:B------:R-:W-:Y:S01]  /*7270*/  MOV R14, R48 ;  /* 0x00000030000e7202 */ /* 0x000fe20000000f00 */
[----:B0-----:R-:W-:Y:S01]  /*7280*/  IMAD R16, R74, UR14, RZ ;  /* 0x0000000e4a107c24 */ /* 0x001fe2000f8e02ff */
        /* <DEDUP_REMOVED lines=8> */
[----:B------:R-:W-:Y:S01]  /*7310*/  FMUL.FTZ R16, R16, UR26 ;  /* 0x0000001a10107c20 */ /* 0x000fe20008410000 */
[----:B------:R-:W-:Y:S01]  /*7320*/  IADD3 R15, R15, R17, RZ ;  /* 0x000000110f0f7210 */ /* 0x000fe20007ffe0ff */
[----:B------:R-:W-:Y:S01]  /*7330*/  FFMA.FTZ R17, R50, R13, -R83 ;  /* 0x0000000d32117223 */ /* 0x000fe20000010853 */
[----:B------:R-:W-:-:S03]  /*7340*/  LEA R12, P3, R14, UR14, 0x2 ;  /* 0x0000000e0e0c7c11 */ /* 0x000fc6000f8610ff */
[----:B------:R-:W-:Y:S01]  /*7350*/  FMUL.FTZ R17, R17, UR26 ;  /* 0x0000001a11117c20 */ /* 0x000fe20008410000 */
[----:B------:R-:W-:-:S05]  /*7360*/  LEA.HI.X R13, R14, UR15, R15, 0x2, P3 ;  /* 0x0000000f0e0d7c11 */ /* 0x000fca00098f140f */
[----:B------:R2:W-:Y:S04]  /*7370*/  STG.E.64 desc[UR22][R12.64], R16 ;  /* 0x000000100c007986 */ /* 0x0005e8000c101b16 */
.L_x_2880:
[----:B------:R-:W-:Y:S05]  /*7380*/  BSYNC B0 ;  /* 0x0000000000007941 */ /* 0x000fea0003800000 */
.L_x_2879:
[----:B------:R-:W-:Y:S05]  /*7390*/  @!P5 BRA `(.L_x_2881) ;  /* 0x000000000048d947 */ /* 0x000fea0003800000 */
[----:B--2---:R-:W-:Y:S01]  /*73a0*/  FFMA.FTZ R12, R85, R3, R4 ;  /* 0x00000003550c7223 */ /* 0x004fe20000010004 */
[----:B------:R-:W-:-:S03]  /*73b0*/  FFMA.FTZ R13, R80, R50, R5 ;  /* 0x00000032500d7223 */ /* 0x000fc60000010005 */
[----:B-1----:R-:W-:Y:S01]  /*73c0*/  FMUL.FTZ R14, R12, -1.4426950216293334961 ;  /* 0xbfb8aa3b0c0e7820 */ /* 0x002fe20000410000 */
        /* <DEDUP_REMOVED lines=15> */
.L_x_2881:
[----:B------:R-:W-:Y:S04]  /*74c0*/  BSSY B0, `(.L_x_2882) ;  /* 0x0000015000007945 */ /* 0x000fe80003800000 */
[----:B------:R-:W-:Y:S05]  /*74d0*/  @P0 BRA `(.L_x_2883) ;  /* 0x00000000004c0947 */ /* 0x000fea0003800000 */
[----:B------:R-:W-:Y:S01]  /*74e0*/  ULDC.64 UR14, c[0x0][0x288] ;  /* 0x0000a200000e7ab9 */ /* 0x000fe20000000a00 */
[----:B-1----:R-:W-:Y:S01]  /*74f0*/  MOV R14, UR5 ;  /* 0x00000005000e7c02 */ /* 0x002fe20008000f00 */
[----:B------:R-:W-:Y:S01]  /*7500*/  IMAD R15, R54, UR14, RZ ;  /* 0x0000000e360f7c24 */ /* 0x000fe2000f8e02ff */
[----:B--2---:R-:W-:Y:S02]  /*7510*/  MOV R12, R48 ;  /* 0x00000030000c7202 */ /* 0x004fe40000000f00 */
[----:B------:R-:W-:Y:S01]  /*7520*/  MOV R13, R39 ;  /* 0x00000027000d7202 */ /* 0x000fe20000000f00 */
[----:B------:R-:W-:Y:S01]  /*7530*/  FFMA.FTZ R14, R85, R14, UR13 ;  /* 0x0000000d550e7e23 */ /* 0x000fe2000801000e */
[----:B0-----:R-:W-:Y:S01]  /*7540*/  MOV R41, UR5 ;  /* 0x0000000500297c02 */ /* 0x001fe20008000f00 */
[C---:B------:R-:W-:Y:S02]  /*7550*/  IMAD R17, R51.reuse, UR15, R15 ;  /* 0x0000000f33117c24 */ /* 0x040fe4000f8e020f */
[----:B------:R-:W-:Y:S01]  /*7560*/  IMAD.WIDE.U32 R12, R51, UR14, R12 ;  /* 0x0000000e330c7c25 */ /* 0x000fe2000f8e000c */
[----:B------:R-:W-:-:S03]  /*7570*/  ULDC.64 UR14, c[0x0][0x210] ;  /* 0x00008400000e7ab9 */ /* 0x000fc60000000a00 */
[----:B------:R-:W-:Y:S01]  /*7580*/  FFMA.FTZ R15, R80, R41, UR13 ;  /* 0x0000000d500f7e23 */ /* 0x000fe20008010029 */
[----:B------:R-:W-:Y:S01]  /*7590*/  FFMA.FTZ R14, R3, R10, -R14 ;  /* 0x0000000a030e7223 */ /* 0x000fe2000001080e */
[----:B------:R-:W-:Y:S02]  /*75a0*/  LEA R10, P0, R12, UR14, 0x2 ;  /* 0x0000000e0c0a7c11 */ /* 0x000fe4000f8010ff */
[----:B------:R-:W-:Y:S01]  /*75b0*/  FFMA.FTZ R15, R50, R11, -R15 ;  /* 0x0000000b320f7223 */ /* 0x000fe2000001080f */
[----:B------:R-:W-:Y:S01]  /*75c0*/  IADD3 R17, R13, R17, RZ ;  /* 0x000000110d117210 */ /* 0x000fe20007ffe0ff */
[----:B------:R-:W-:Y:S02]  /*75d0*/  FMUL.FTZ R14, R14, UR26 ;  /* 0x0000001a0e0e7c20 */ /* 0x000fe40008410000 */
[----:B------:R-:W-:Y:S01]  /*75e0*/  FMUL.FTZ R15, R15, UR26 ;  /* 0x0000001a0f0f7c20 */ /* 0x000fe20008410000 */
[----:B------:R-:W-:-:S05]  /*75f0*/  LEA.HI.X R11, R12, UR15, R17, 0x2, P0 ;  /* 0x0000000f0c0b7c11 */ /* 0x000fca00080f1411 */
[----:B------:R3:W-:Y:S02]  /*7600*/  STG.E.64 desc[UR22][R10.64], R14 ;  /* 0x0000000e0a007986 */ /* 0x0007e4000c101b16 */
.L_x_2883:
[----:B------:R-:W-:Y:S05]  /*7610*/  BSYNC B0 ;  /* 0x0000000000007941 */ /* 0x000fea0003800000 */
.L_x_2882:
[----:B------:R-:W-:Y:S05]  /*7620*/  @!P5 BRA `(.L_x_2884) ;  /* 0x000000000048d947 */ /* 0x000fea0003800000 */
[----:B---3--:R-:W-:Y:S01]  /*7630*/  FFMA.FTZ R10, R73, R3, R4 ;  /* 0x00000003490a7223 */ /* 0x008fe20000010004 */
[----:B------:R-:W-:-:S03]  /*7640*/  FFMA.FTZ R11, R72, R50, R5 ;  /* 0x00000032480b7223 */ /* 0x000fc60000010005 */
[----:B--2---:R-:W-:Y:S01]  /*7650*/  FMUL.FTZ R12, R10, -1.4426950216293334961 ;  /* 0xbfb8aa3b0a0c7820 */ /* 0x004fe20000410000 */
[----:B-1----:R-:W-:-:S05]  /*7660*/  FMUL.FTZ R14, R11, -1.4426950216293334961 ;  /* 0xbfb8aa3b0b0e7820 */ /* 0x002fca0000410000 */
        /* <DEDUP_REMOVED lines=14> */
.L_x_2884:
[----:B------:R-:W-:Y:S04]  /*7750*/  BSSY B0, `(.L_x_2885) ;  /* 0x0000015000007945 */ /* 0x000fe80003800000 */
[----:B------:R-:W-:Y:S05]  /*7760*/  @P2 BRA `(.L_x_2886) ;  /* 0x00000000004c2947 */ /* 0x000fea0003800000 */
[----:B------:R-:W-:Y:S01]  /*7770*/  ULDC.64 UR14, c[0x0][0x288] ;  /* 0x0000a200000e7ab9 */ /* 0x000fe20000000a00 */
[----:B--2---:R-:W-:Y:S01]  /*7780*/  MOV R12, UR5 ;  /* 0x00000005000c7c02 */ /* 0x004fe20008000f00 */
[----:B------:R-:W-:Y:S01]  /*7790*/  IMAD R13, R47, UR14, RZ ;  /* 0x0000000e2f0d7c24 */ /* 0x000fe2000f8e02ff */
[----:B---3--:R-:W-:Y:S02]  /*77a0*/  MOV R10, R48 ;  /* 0x00000030000a7202 */ /* 0x008fe40000000f00 */
[----:B------:R-:W-:Y:S01]  /*77b0*/  MOV R11, R39 ;  /* 0x00000027000b7202 */ /* 0x000fe20000000f00 */
[----:B------:R-:W-:Y:S01]  /*77c0*/  FFMA.FTZ R12, R73, R12, UR13 ;  /* 0x0000000d490c7e23 */ /* 0x000fe2000801000c */
[----:B01----:R-:W-:Y:S01]  /*77d0*/  MOV R17, UR5 ;  /* 0x0000000500117c02 */ /* 0x003fe20008000f00 */
        /* <DEDUP_REMOVED lines=12> */
.L_x_2886:
[----:B------:R-:W-:Y:S05]  /*78a0*/  BSYNC B0 ;  /* 0x0000000000007941 */ /* 0x000fea0003800000 */
.L_x_2885:
[C---:B------:R-:W-:Y:S02]  /*78b0*/  IADD3 R43, R2.reuse, 0x40, RZ ;  /* 0x00000040022b7810 */ /* 0x040fe40007ffe0ff */
[C---:B-1-3--:R-:W-:Y:S02]  /*78c0*/  IADD3 R14, R2.reuse, 0x48, RZ ;  /* 0x00000048020e7810 */ /* 0x04afe40007ffe0ff */
        /* <DEDUP_REMOVED lines=9> */
[----:B0-2---:R-:W-:-:S02]  /*7960*/  SHF.R.S32.HI R16, RZ, 0x1f, R14 ;  /* 0x0000001fff107819 */ /* 0x005fc4000001140e */
        /* <DEDUP_REMOVED lines=14> */
[----:B----4-:R-:W-:Y:S01]  /*7a50*/  FFMA.FTZ R8, R71, R3, R4 ;  /* 0x0000000347087223 */ /* 0x010fe20000010004 */
        /* <DEDUP_REMOVED lines=17> */
.L_x_2887:
[----:B------:R-:W-:Y:S04]  /*7b70*/  BSSY B0, `(.L_x_2888) ;  /* 0x0000015000007945 */ /* 0x000fe80003800000 */
[----:B------:R-:W-:Y:S05]  /*7b80*/  @P6 BRA `(.L_x_2889) ;  /* 0x00000000004c6947 */ /* 0x000fea0003800000 */
[----:B------:R-:W-:Y:S01]  /*7b90*/  ULDC.64 UR14, c[0x0][0x288] ;  /* 0x0000a200000e7ab9 */ /* 0x000fe20000000a00 */
[----:B----4-:R-:W-:Y:S01]  /*7ba0*/  MOV R8, R48 ;  /* 0x0000003000087202 */ /* 0x010fe20000000f00 */
[----:B------:R-:W-:Y:S01]  /*7bb0*/  IMAD R11, R47, UR14, RZ ;  /* 0x0000000e2f0b7c24 */ /* 0x000fe2000f8e02ff */
[----:B------:R-:W-:Y:S02]  /*7bc0*/  MOV R9, R39 ;  /* 0x0000002700097202 */ /* 0x000fe40000000f00 */
[----:B------:R-:W-:Y:S01]  /*7bd0*/  MOV R10, UR5 ;  /* 0x00000005000a7c02 */ /* 0x000fe20008000f00 */
[C---:B------:R-:W-:Y:S01]  /*7be0*/  IMAD R13, R18.reuse, UR15, R11 ;  /* 0x0000000f120d7c24 */ /* 0x040fe2000f8e020b */
[----:B------:R-:W-:Y:S01]  /*7bf0*/  MOV R45, UR5 ;  /* 0x00000005002d7c02 */ /* 0x000fe20008000f00 */
[----:B------:R-:W-:Y:S01]  /*7c00*/  IMAD.WIDE.U32 R8, R18, UR14, R8 ;  /* 0x0000000e12087c25 */ /* 0x000fe2000f8e0008 */
[----:B------:R-:W-:-:S03]  /*7c10*/  ULDC.64 UR14, c[0x0][0x210] ;  /* 0x00008400000e7ab9 */ /* 0x000fc60000000a00 */
[----:B------:R-:W-:Y:S01]  /*7c20*/  FFMA.FTZ R10, R71, R10, UR13 ;  /* 0x0000000d470a7e23 */ /* 0x000fe2000801000a */
[----:B------:R-:W-:Y:S01]  /*7c30*/  FFMA.FTZ R11, R70, R45, UR13 ;  /* 0x0000000d460b7e23 */ /* 0x000fe2000801002d */
[----:B------:R-:W-:Y:S02]  /*7c40*/  IADD3 R9, R9, R13, RZ ;  /* 0x0000000d09097210 */ /* 0x000fe40007ffe0ff */
[----:B------:R-:W-:Y:S01]  /*7c50*/  FFMA.FTZ R12, R3, R34, -R10 ;  /* 0x00000022030c7223 */ /* 0x000fe2000001080a */
[----:B------:R-:W-:Y:S01]  /*7c60*/  LEA R10, P6, R8, UR14, 0x2 ;  /* 0x0000000e080a7c11 */ /* 0x000fe2000f8c10ff */
[----:B------:R-:W-:Y:S02]  /*7c70*/  FFMA.FTZ R13, R50, R35, -R11 ;  /* 0x00000023320d7223 */ /* 0x000fe4000001080b */
[----:B------:R-:W-:Y:S01]  /*7c80*/  FMUL.FTZ R12, R12, UR26 ;  /* 0x0000001a0c0c7c20 */ /* 0x000fe20008410000 */
[----:B------:R-:W-:Y:S01]  /*7c90*/  LEA.HI.X R11, R8, UR15, R9, 0x2, P6 ;  /* 0x0000000f080b7c11 */ /* 0x000fe2000b0f1409 */
[----:B------:R-:W-:-:S05]  /*7ca0*/  FMUL.FTZ R13, R13, UR26 ;  /* 0x0000001a0d0d7c20 */ /* 0x000fca0008410000 */
[----:B------:R0:W-:Y:S03]  /*7cb0*/  STG.E.64 desc[UR22][R10.64], R12 ;  /* 0x0000000c0a007986 */ /* 0x0001e6000c101b16 */
.L_x_2889:
[----:B------:R-:W-:Y:S05]  /*7cc0*/  BSYNC B0 ;  /* 0x0000000000007941 */ /* 0x000fea0003800000 */
.L_x_2888:
[----:B------:R-:W-:Y:S05]  /*7cd0*/  @!P5 BRA `(.L_x_2890) ;  /* 0x000000000048d947 */ /* 0x000fea0003800000 */
[----:B----4-:R-:W-:Y:S01]  /*7ce0*/  FFMA.FTZ R8, R69, R3, R4 ;  /* 0x0000000345087223 */ /* 0x010fe20000010004 */
        /* <DEDUP_REMOVED lines=17> */
.L_x_2890:
[----:B------:R-:W-:Y:S04]  /*7e00*/  BSSY B0, `(.L_x_2891) ;  /* 0x0000015000007945 */ /* 0x000fe80003800000 */
[----:B------:R-:W-:Y:S05]  /*7e10*/  @P0 BRA `(.L_x_2892) ;  /* 0x00000000004c0947 */ /* 0x000fea0003800000 */
[----:B------:R-:W-:Y:S01]  /*7e20*/  ULDC.64 UR14, c[0x0][0x288] ;  /* 0x0000a200000e7ab9 */ /* 0x000fe20000000a00 */
[----:B----4-:R-:W-:Y:S01]  /*7e30*/  MOV R8, R48 ;  /* 0x0000003000087202 */ /* 0x010fe20000000f00 */
[----:B------:R-:W-:Y:S01]  /*7e40*/  IMAD R44, R44, UR14, RZ ;  /* 0x0000000e2c2c7c24 */ /* 0x000fe2000f8e02ff */
[----:B------:R-:W-:Y:S02]  /*7e50*/  MOV R9, R39 ;  /* 0x0000002700097202 */ /* 0x000fe40000000f00 */
[----:B0-----:R-:W-:Y:S02]  /*7e60*/  MOV R10, UR5 ;  /* 0x00000005000a7c02 */ /* 0x001fe40008000f00 */
[----:B------:R-:W-:Y:S01]  /*7e70*/  MOV R11, UR5 ;  /* 0x00000005000b7c02 */ /* 0x000fe20008000f00 */
        /* <DEDUP_REMOVED lines=13> */
.L_x_2892:
[----:B------:R-:W-:Y:S05]  /*7f50*/  BSYNC B0 ;  /* 0x0000000000007941 */ /* 0x000fea0003800000 */
.L_x_2891:
[----:B------:R-:W-:Y:S05]  /*7f60*/  @!P5 BRA `(.L_x_2893) ;  /* 0x000000000048d947 */ /* 0x000fea0003800000 */
[----:B----4-:R-:W-:Y:S01]  /*7f70*/  FFMA.FTZ R8, R67, R3, R4 ;  /* 0x0000000343087223 */ /* 0x010fe20000010004 */
[----:B------:R-:W-:-:S03]  /*7f80*/  FFMA.FTZ R9, R66, R50, R5 ;  /* 0x0000003242097223 */ /* 0x000fc60000010005 */
[----:B01----:R-:W-:Y:S01]  /*7f90*/  FMUL.FTZ R10, R8, -1.4426950216293334961 ;  /* 0xbfb8aa3b080a7820 */ /* 0x003fe20000410000 */
        /* <DEDUP_REMOVED lines=15> */
.L_x_2893:
[----:B------:R-:W-:Y:S04]  /*8090*/  BSSY B0, `(.L_x_2894) ;  /* 0x0000015000007945 */ /* 0x000fe80003800000 */
[----:B------:R-:W-:Y:S05]  /*80a0*/  @P2 BRA `(.L_x_2895) ;  /* 0x00000000004c2947 */ /* 0x000fea0003800000 */
[----:B------:R-:W-:Y:S01]  /*80b0*/  ULDC.64 UR14, c[0x0][0x288] ;  /* 0x0000a200000e7ab9 */ /* 0x000fe20000000a00 */
[----:B----4-:R-:W-:Y:S01]  /*80c0*/  MOV R8, R48 ;  /* 0x0000003000087202 */ /* 0x010fe20000000f00 */
[----:B------:R-:W-:Y:S01]  /*80d0*/  IMAD R42, R42, UR14, RZ ;  /* 0x0000000e2a2a7c24 */ /* 0x000fe2000f8e02ff */
[----:B------:R-:W-:Y:S02]  /*80e0*/  MOV R9, R39 ;  /* 0x0000002700097202 */ /* 0x000fe40000000f00 */
[----:B01----:R-:W-:Y:S02]  /*80f0*/  MOV R10, UR5 ;  /* 0x00000005000a7c02 */ /* 0x003fe40008000f00 */
        /* <DEDUP_REMOVED lines=14> */
.L_x_2895:
[----:B------:R-:W-:Y:S05]  /*81e0*/  BSYNC B0 ;  /* 0x0000000000007941 */ /* 0x000fea0003800000 */
.L_x_2894:
[----:B------:R-:W-:Y:S05]  /*81f0*/  @!P5 BRA `(.L_x_2896) ;  /* 0x000000000048d947 */ /* 0x000fea0003800000 */
[----:B----4-:R-:W-:Y:S01]  /*8200*/  FFMA.FTZ R8, R65, R3, R4 ;  /* 0x0000000341087223 */ /* 0x010fe20000010004 */
[----:B------:R-:W-:-:S03]  /*8210*/  FFMA.FTZ R9, R64, R50, R5 ;  /* 0x0000003240097223 */ /* 0x000fc60000010005 */
[----:B012---:R-:W-:Y:S01]  /*8220*/  FMUL.FTZ R10, R8, -1.4426950216293334961 ;  /* 0xbfb8aa3b080a7820 */ /* 0x007fe20000410000 */
        /* <DEDUP_REMOVED lines=15> */
.L_x_2896:
[----:B------:R-:W-:Y:S04]  /*8320*/  BSSY B0, `(.L_x_2897) ;  /* 0x0000015000007945 */ /* 0x000fe80003800000 */
[----:B------:R-:W-:Y:S05]  /*8330*/  @P3 BRA `(.L_x_2898) ;  /* 0x00000000004c3947 */ /* 0x000fea0003800000 */
[----:B------:R-:W-:Y:S01]  /*8340*/  ULDC.64 UR14, c[0x0][0x288] ;  /* 0x0000a200000e7ab9 */ /* 0x000fe20000000a00 */
[----:B----4-:R-:W-:Y:S01]  /*8350*/  MOV R8, R48 ;  /* 0x0000003000087202 */ /* 0x010fe20000000f00 */
[----:B012---:R-:W-:Y:S01]  /*8360*/  IMAD R11, R16, UR14, RZ ;  /* 0x0000000e100b7c24 */ /* 0x007fe2000f8e02ff */
        /* <DEDUP_REMOVED lines=16> */
.L_x_2898:
[----:B------:R-:W-:Y:S05]  /*8470*/  BSYNC B0 ;  /* 0x0000000000007941 */ /* 0x000fea0003800000 */
.L_x_2897:
[----:B------:R-:W-:Y:S05]  /*8480*/  @!P5 BRA `(.L_x_2899) ;  /* 0x000000000048d947 */ /* 0x000fea0003800000 */
[----:B----4-:R-:W-:Y:S01]  /*8490*/  FFMA.FTZ R8, R63, R3, R4 ;  /* 0x000000033f087223 */ /* 0x010fe20000010004 */
[----:B------:R-:W-:-:S03]  /*84a0*/  FFMA.FTZ R9, R62, R50, R5 ;  /* 0x000000323e097223 */ /* 0x000fc60000010005 */
[----:B0123--:R-:W-:Y:S01]  /*84b0*/  FMUL.FTZ R10, R8, -1.4426950216293334961 ;  /* 0xbfb8aa3b080a7820 */ /* 0x00ffe20000410000 */
        /* <DEDUP_REMOVED lines=15> */
.L_x_2899:
[----:B------:R-:W-:Y:S04]  /*85b0*/  BSSY B0, `(.L_x_2900) ;  /* 0x0000015000007945 */ /* 0x000fe80003800000 */
[----:B------:R-:W-:Y:S05]  /*85c0*/  @P4 BRA `(.L_x_2901) ;  /* 0x00000000004c4947 */ /* 0x000fea0003800000 */
[----:B------:R-:W-:Y:S01]  /*85d0*/  ULDC.64 UR14, c[0x0][0x288] ;  /* 0x0000a200000e7ab9 */ /* 0x000fe20000000a00 */
[----:B----4-:R-:W-:Y:S01]  /*85e0*/  MOV R8, R48 ;  /* 0x0000003000087202 */ /* 0x010fe20000000f00 */
[----:B0123--:R-:W-:Y:S01]  /*85f0*/  IMAD R12, R17, UR14, RZ ;  /* 0x0000000e110c7c24 */ /* 0x00ffe2000f8e02ff */
[----:B------:R-:W-:Y:S02]  /*8600*/  MOV R9, R39 ;  /* 0x0000002700097202 */ /* 0x000fe40000000f00 */
[----:B------:R-:W-:Y:S02]  /*8610*/  MOV R10, UR5 ;  /* 0x00000005000a7c02 */ /* 0x000fe40008000f00 */
        /* <DEDUP_REMOVED lines=14> */
.L_x_2901:
[----:B------:R-:W-:Y:S05]  /*8700*/  BSYNC B0 ;  /* 0x0000000000007941 */ /* 0x000fea0003800000 */
.L_x_2900:
[C---:B01234-:R-:W-:Y:S02]  /*8710*/  IADD3 R12, R2.reuse, 0x68, RZ ;  /* 0x00000068020c7810 */ /* 0x05ffe40007ffe0ff */
[C---:B------:R-:W-:Y:S02]  /*8720*/  IADD3 R11, R2.reuse, 0x70, RZ ;  /* 0x00000070020b7810 */ /* 0x040fe40007ffe0ff */
[C---:B------:R-:W-:Y:S02]  /*8730*/  IADD3 R10, R2.reuse, 0x78, RZ ;  /* 0x00000078020a7810 */ /* 0x040fe40007ffe0ff */
[C---:B------:R-:W-:Y:S02]  /*8740*/  IADD3 R30, R2.reuse, 0x68, RZ ;  /* 0x00000068021e7810 */ /* 0x040fe40007ffe0ff */
[----:B------:R-:W-:Y:S02]  /*8750*/  IADD3 R31, R2, 0x60, RZ ;  /* 0x00000060021f7810 */ /* 0x000fe40007ffe0ff */
[----:B------:R-:W-:-:S02]  /*8760*/  ISETP.GE.U32.AND P6, PT, R40, UR6, PT ;  /* 0x0000000628007c0c */ /* 0x000fc4000bfc6070 */
[----:B------:R-:W-:Y:S02]  /*8770*/  ISETP.GE.U32.AND P0, PT, R41, UR6, PT ;  /* 0x0000000629007c0c */ /* 0x000fe4000bf06070 */
[----:B------:R-:W-:Y:S02]  /*8780*/  SHF.R.S32.HI R29, RZ, 0x1f, R40 ;  /* 0x0000001fff1d7819 */ /* 0x000fe40000011428 */
        /* <DEDUP_REMOVED lines=34> */
.L_x_2902:
[----:B------:R-:W-:Y:S04]  /*89b0*/  BSSY B0, `(.L_x_2903) ;  /* 0x0000015000007945 */ /* 0x000fe80003800000 */
[----:B------:R-:W-:Y:S05]  /*89c0*/  @P6 BRA `(.L_x_2904) ;  /* 0x00000000004c6947 */ /* 0x000fea0003800000 */
[----:B------:R-:W-:Y:S01]  /*89d0*/  ULDC.64 UR6, c[0x0][0x288] ;  /* 0x0000a20000067ab9 */ /* 0x000fe20000000a00 */
[----:B------:R-:W-:Y:S01]  /*89e0*/  MOV R14, UR5 ;  /* 0x00000005000e7c02 */ /* 0x000fe20008000f00 */
[----:B------:R-:W-:Y:S01]  /*89f0*/  IMAD R13, R29, UR6, RZ ;  /* 0x000000061d0d7c24 */ /* 0x000fe2000f8e02ff */
        /* <DEDUP_REMOVED lines=16> */
.L_x_2904:
[----:B------:R-:W-:Y:S05]  /*8b00*/  BSYNC B0 ;  /* 0x0000000000007941 */ /* 0x000fea0003800000 */
.L_x_2903:
        /* <DEDUP_REMOVED lines=19> */
.L_x_2905:
[----:B------:R-:W-:Y:S04]  /*8c40*/  BSSY B0, `(.L_x_2906) ;  /* 0x0000015000007945 */ /* 0x000fe80003800000 */
[----:B------:R-:W-:Y:S05]  /*8c50*/  @P0 BRA `(.L_x_2907) ;  /* 0x00000000004c0947 */ /* 0x000fea0003800000 */
[----:B------:R-:W-:Y:S01]  /*8c60*/  ULDC.64 UR6, c[0x0][0x288] ;  /* 0x0000a20000067ab9 */ /* 0x000fe20000000a00 */
[----:B------:R-:W-:Y:S01]  /*8c70*/  MOV R8, R48 ;  /* 0x0000003000087202 */ /* 0x000fe20000000f00 */
[----:B------:R-:W-:Y:S01]  /*8c80*/  IMAD R18, R31, UR6, RZ ;  /* 0x000000061f127c24 */ /* 0x000fe2000f8e02ff */
[----:B------:R-:W-:Y:S02]  /*8c90*/  MOV R9, R39 ;  /* 0x0000002700097202 */ /* 0x000fe40000000f00 */
[----:B------:R-:W-:Y:S02]  /*8ca0*/  MOV R16, UR5 ;  /* 0x0000000500107c02 */ /* 0x000fe40008000f00 */
[----:B------:R-:W-:Y:S01]  /*8cb0*/  MOV R13, UR5 ;  /* 0x00000005000d7c02 */ /* 0x000fe20008000f00 */
[----:B0-----:R-:W-:-:S04]  /*8cc0*/  IMAD.WIDE.U32 R14, R41, UR6, R8 ;  /* 0x00000006290e7c25 */ /* 0x001fc8000f8e0008 */
        /* <DEDUP_REMOVED lines=12> */
.L_x_2907:
[----:B------:R-:W-:Y:S05]  /*8d90*/  BSYNC B0 ;  /* 0x0000000000007941 */ /* 0x000fea0003800000 */
.L_x_2906:
[----:B------:R-:W-:Y:S05]  /*8da0*/  @!P5 BRA `(.L_x_2908) ;  /* 0x000000000048d947 */ /* 0x000fea0003800000 */
        /* <DEDUP_REMOVED lines=18> */
.L_x_2908:
[----:B------:R-:W-:Y:S04]  /*8ed0*/  BSSY B0, `(.L_x_2909) ;  /* 0x0000015000007945 */ /* 0x000fe80003800000 */
[----:B------:R-:W-:Y:S05]  /*8ee0*/  @P2 BRA `(.L_x_2910) ;  /* 0x00000000004c2947 */ /* 0x000fea0003800000 */
[----:B------:R-:W-:Y:S01]  /*8ef0*/  ULDC.64 UR6, c[0x0][0x288] ;  /* 0x0000a20000067ab9 */ /* 0x000fe20000000a00 */
[----:B-1----:R-:W-:Y:S01]  /*8f00*/  MOV R8, R48 ;  /* 0x0000003000087202 */ /* 0x002fe20000000f00 */
[----:B------:R-:W-:Y:S01]  /*8f10*/  IMAD R13, R30, UR6, RZ ;  /* 0x000000061e0d7c24 */ /* 0x000fe2000f8e02ff */
[----:B------:R-:W-:Y:S02]  /*8f20*/  MOV R9, R39 ;  /* 0x0000002700097202 */ /* 0x000fe40000000f00 */
[----:B------:R-:W-:Y:S01]  /*8f30*/  MOV R16, UR5 ;  /* 0x0000000500107c02 */ /* 0x000fe20008000f00 */
[C---:B------:R-:W-:Y:S01]  /*8f40*/  IMAD R13, R12.reuse, UR7, R13 ;  /* 0x000000070c0d7c24 */ /* 0x040fe2000f8e020d */
[----:B------:R-:W-:Y:S01]  /*8f50*/  MOV R17, UR5 ;  /* 0x0000000500117c02 */ /* 0x000fe20008000f00 */
[----:B0-----:R-:W-:Y:S01]  /*8f60*/  IMAD.WIDE.U32 R14, R12, UR6, R8 ;  /* 0x000000060c0e7c25 */ /* 0x001fe2000f8e0008 */
[----:B------:R-:W-:-:S03]  /*8f70*/  ULDC.64 UR6, c[0x0][0x210] ;  /* 0x0000840000067ab9 */ /* 0x000fc60000000a00 */
[----:B------:R-:W-:Y:S01]  /*8f80*/  FFMA.FTZ R16, R57, R16, UR13 ;  /* 0x0000000d39107e23 */ /* 0x000fe20008010010 */
        /* <DEDUP_REMOVED lines=9> */
.L_x_2910:
[----:B------:R-:W-:Y:S05]  /*9020*/  BSYNC B0 ;  /* 0x0000000000007941 */ /* 0x000fea0003800000 */
.L_x_2909:
[----:B------:R-:W-:Y:S05]  /*9030*/  @!P5 BRA `(.L_x_2911) ;  /* 0x000000000048d947 */ /* 0x000fea0003800000 */
[----:B-12---:R-:W-:Y:S01]  /*9040*/  FFMA.FTZ R8, R53, R3, R4 ;  /* 0x0000000335087223 */ /* 0x006fe20000010004 */
        /* <DEDUP_REMOVED lines=17> */
.L_x_2911:
[----:B------:R-:W-:Y:S04]  /*9160*/  BSSY B0, `(.L_x_2912) ;  /* 0x0000015000007945 */ /* 0x000fe80003800000 */
[----:B------:R-:W-:Y:S05]  /*9170*/  @P3 BRA `(.L_x_2913) ;  /* 0x00000000004c3947 */ /* 0x000fea0003800000 */
[----:B------:R-:W-:Y:S01]  /*9180*/  ULDC.64 UR6, c[0x0][0x288] ;  /* 0x0000a20000067ab9 */ /* 0x000fe20000000a00 */
[----:B-12---:R-:W-:Y:S01]  /*9190*/  MOV R8, R48 ;  /* 0x0000003000087202 */ /* 0x006fe20000000f00 */
        /* <DEDUP_REMOVED lines=17> */
.L_x_2913:
[----:B------:R-:W-:Y:S05]  /*92b0*/  BSYNC B0 ;  /* 0x0000000000007941 */ /* 0x000fea0003800000 */
.L_x_2912:
[----:B------:R-:W-:Y:S05]  /*92c0*/  @!P5 BRA `(.L_x_2914) ;  /* 0x000000000048d947 */ /* 0x000fea0003800000 */
[----:B------:R-:W-:Y:S01]  /*92d0*/  FFMA.FTZ R4, R78, R3, R4 ;  /* 0x000000034e047223 */ /* 0x000fe20000010004 */
[----:B------:R-:W-:-:S03]  /*92e0*/  FFMA.FTZ R5, R77, R50, R5 ;  /* 0x000000324d057223 */ /* 0x000fc60000010005 */
[----:B-123--:R-:W-:Y:S01]  /*92f0*/  FMUL.FTZ R8, R4, -1.4426950216293334961 ;  /* 0xbfb8aa3b04087820 */ /* 0x00efe20000410000 */
        /* <DEDUP_REMOVED lines=15> */
.L_x_2914:
[----:B------:R-:W-:Y:S04]  /*93f0*/  BSSY B0, `(.L_x_2915) ;  /* 0x0000014000007945 */ /* 0x000fe80003800000 */
[----:B------:R-:W-:Y:S05]  /*9400*/  @P4 BRA `(.L_x_2916) ;  /* 0x0000000000484947 */ /* 0x000fea0003800000 */
[----:B------:R-:W-:Y:S01]  /*9410*/  ULDC.64 UR6, c[0x0][0x288] ;  /* 0x0000a20000067ab9 */ /* 0x000fe20000000a00 */
[----:B------:R-:W-:Y:S01]  /*9420*/  MOV R38, R48 ;  /* 0x0000003000267202 */ /* 0x000fe20000000f00 */
[----:B------:R-:W-:Y:S01]  /*9430*/  IMAD R87, R87, UR6, RZ ;  /* 0x0000000657577c24 */ /* 0x000fe2000f8e02ff */
        /* <DEDUP_REMOVED lines=15> */
.L_x_2916:
[----:B------:R-:W-:Y:S05]  /*9530*/  BSYNC B0 ;  /* 0x0000000000007941 */ /* 0x000fea0003800000 */
.L_x_2915:
        /* <DEDUP_REMOVED lines=9> */
.L_x_2834:
[----:B------:R-:W5:Y:S01]  /*95d0*/  LDC R6, c[0x0][0xc] ;  /* 0x00000300ff067b82 */ /* 0x000f620000000800 */
[----:B------:R-:W-:Y:S01]  /*95e0*/  ISETP.NE.AND P1, PT, R0, RZ, PT ;  /* 0x000000ff0000720c */ /* 0x000fe20003f25270 */
[----:B------:R-:W-:Y:S06]  /*95f0*/  BSSY B0, `(.L_x_2918) ;  /* 0x0000011000007945 */ /* 0x000fec0003800000 */
[----:B------:R-:W4:Y:S08]  /*9600*/  LDC R7, c[0x0][0x10] ;  /* 0x00000400ff077b82 */ /* 0x000f300000000800 */
[----:B------:R-:W0:Y:S01]  /*9610*/  LDC.64 R2, c[0x0][0x258] ;  /* 0x00009600ff027b82 */ /* 0x000e220000000a00 */
[----:B-----5:R-:W-:-:S02]  /*9620*/  ISETP.NE.AND P0, PT, R6, 0x1, PT ;  /* 0x000000010600780c */ /* 0x020fc40003f05270 */
[----:B----4-:R-:W-:-:S04]  /*9630*/  SHF.L.U32 R4, R7, 0x1, RZ ;  /* 0x0000000107047819 */ /* 0x010fc800000006ff */
[----:B------:R-:W-:-:S05]  /*9640*/  SEL R5, R4, RZ, P0 ;  /* 0x000000ff04057207 */ /* 0x000fca0000000000 */
[----:B0-----:R-:W-:Y:S01]  /*9650*/  IMAD.WIDE.U32 R2, R5, 0x4, R2 ;  /* 0x0000000405027825 */ /* 0x001fe200078e0002 */
[----:B------:R-:W-:Y:S06]  /*9660*/  @P1 BRA `(.L_x_2919) ;  /* 0x0000000000241947 */ /* 0x000fec0003800000 */
[----:B------:R-:W0:Y:S01]  /*9670*/  S2R R4, SR_LANEID ;  /* 0x0000000000047919 */ /* 0x000e220000000000 */
[----:B------:R-:W-:Y:S02]  /*9680*/  VOTEU.ANY UR4, UPT, PT ;  /* 0x0000000000047886 */ /* 0x000fe400038e0100 */
[----:B------:R-:W-:Y:S02]  /*9690*/  UFLO.U32 UR5, UR4 ;  /* 0x00000004000572bd */ /* 0x000fe400080e0000 */
[----:B------:R-:W4:Y:S04]  /*96a0*/  POPC R5, UR4 ;  /* 0x0000000400057d09 */ /* 0x000f280008000000 */
[----:B0-----:R-:W-:-:S13]  /*96b0*/  ISETP.EQ.U32.AND P0, PT, R4, UR5, PT ;  /* 0x0000000504007c0c */ /* 0x001fda000bf02070 */
[----:B------:R-:W-:Y:S06]  /*96c0*/  @P0 MEMBAR.ALL.GPU ;  /* 0x0000000000000992 */ /* 0x000fec000000a000 */
[----:B------:R-:W-:-:S00]  /*96d0*/  @P0 ERRBAR ;  /* 0x00000000000009ab */ /* 0x000fc00000000000 */
[----:B------:R-:W-:Y:S06]  /*96e0*/  @P0 CGAERRBAR ;  /* 0x00000000000005ab */ /* 0x000fec0000000000 */
[----:B----4-:R0:W-:Y:S02]  /*96f0*/  @P0 REDG.E.ADD.S32.STRONG.GPU desc[UR22][R2.64], R5 ;  /* 0x000000050200098e */ /* 0x0101e4000c10e396 */
.L_x_2919:
[----:B------:R-:W-:Y:S05]  /*9700*/  BSYNC B0 ;  /* 0x0000000000007941 */ /* 0x000fea0003800000 */
.L_x_2918:
[----:B------:R-:W4:Y:S01]  /*9710*/  S2UR UR4, SR_CTAID.X ;  /* 0x00000000000479c3 */ /* 0x000f220000002500 */
[----:B------:R-:W-:Y:S02]  /*9720*/  IADD3 R4, R6, -0x1, RZ ;  /* 0xffffffff06047810 */ /* 0x000fe40007ffe0ff */
[----:B0-----:R-:W-:-:S05]  /*9730*/  IADD3 R5, R7, -0x1, RZ ;  /* 0xffffffff07057810 */ /* 0x001fca0007ffe0ff */
[----:B------:R-:W0:Y:S01]  /*9740*/  S2UR UR5, SR_CTAID.Y ;  /* 0x00000000000579c3 */ /* 0x000e220000002600 */
[----:B----4-:R-:W-:-:S04]  /*9750*/  ISETP.NE.AND P0, PT, R4, UR4, PT ;  /* 0x0000000404007c0c */ /* 0x010fc8000bf05270 */
[----:B0-----:R-:W-:-:S13]  /*9760*/  ISETP.NE.OR P0, PT, R5, UR5, P0 ;  /* 0x0000000505007c0c */ /* 0x001fda0008705670 */
[----:B------:R-:W-:Y:S05]  /*9770*/  @P0 EXIT ;  /* 0x000000000000094d */ /* 0x000fea0003800000 */
[----:B------:R-:W-:Y:S05]  /*9780*/  @P1 BRA `(.L_x_2920) ;  /* 0x0000000000201947 */ /* 0x000fea0003800000 */
[----:B------:R-:W-:-:S05]  /*9790*/  IMAD R4, R6, R7, RZ ;  /* 0x0000000706047224 */ /* 0x000fca00078e02ff */
[----:B------:R-:W-:-:S13]  /*97a0*/  ISETP.NE.AND P0, PT, R4, -0x1, PT ;  /* 0xffffffff0400780c */ /* 0x000fda0003f05270 */
[----:B------:R-:W-:Y:S05]  /*97b0*/  @!P0 BRA `(.L_x_2920) ;  /* 0x0000000000148947 */ /* 0x000fea0003800000 */
.L_x_2921:
[----:B------:R-:W4:Y:S04]  /*97c0*/  LDG.E.STRONG.GPU R5, desc[UR22][R2.64] ;  /* 0x0000001602057981 */ /* 0x000f28000c1ef900 */
[----:B----4-:R-:W-:Y:S01]  /*97d0*/  CCTL.IVALL ;  /* 0x00000000ff00798f */ /* 0x010fe20002000000 */
[----:B------:R-:W-:Y:S05]  /*97e0*/  YIELD ;  /* 0x0000000000007946 */ /* 0x000fea0003800000 */
[----:B------:R-:W-:-:S13]  /*97f0*/  ISETP.NE.AND P0, PT, R5, R4, PT ;  /* 0x000000040500720c */ /* 0x000fda0003f05270 */
[----:B------:R-:W-:Y:S05]  /*9800*/  @P0 BRA `(.L_x_2921) ;  /* 0xfffffffc00ec0947 */ /* 0x000fea000383ffff */
.L_x_2920:
        /* <DEDUP_REMOVED lines=13> */
[----:B---3--:R-:W0:Y:S01]  /*98e0*/  LDC.64 R14, c[0x0][0x218] ;  /* 0x00008600ff0e7b82 */ /* 0x008e220000000a00 */
[----:B------:R-:W-:Y:S01]  /*98f0*/  MOV R7, R4 ;  /* 0x0000000400077202 */ /* 0x000fe20000000f00 */
[----:B------:R-:W-:Y:S01]  /*9900*/  ULDC.64 UR4, c[0x0][0x268] ;  /* 0x00009a0000047ab9 */ /* 0x000fe20000000a00 */
[----:B------:R-:W-:Y:S02]  /*9910*/  IADD3 R5, R3, R5, RZ ;  /* 0x0000000503057210 */ /* 0x000fe40007ffe0ff */
[----:B------:R-:W-:Y:S02]  /*9920*/  SHF.L.U64.HI R23, R22, 0x2, R23 ;  /* 0x0000000216177819 */ /* 0x000fe40000010217 */
[----:B------:R-:W-:Y:S01]  /*9930*/  LEA.HI R2, P0, R5, R2, RZ, 0x1 ;  /* 0x0000000205027211 */ /* 0x000fe200078108ff */
[----:B-12---:R-:W1:Y:S01]  /*9940*/  LDC.64 R16, c[0x0][0x220] ;  /* 0x00008800ff107b82 */ /* 0x006e620000000a00 */
[----:B------:R-:W-:-:S02]  /*9950*/  SHF.L.U64.HI R31, R25, 0x2, R18 ;  /* 0x00000002191f7819 */ /* 0x000fc40000010212 */
[----:B------:R-:W-:-:S04]  /*9960*/  IADD3.X R5, RZ, R5, RZ, P0, !PT ;  /* 0x00000005ff057210 */ /* 0x000fc800007fe4ff */
[--C-:B------:R-:W-:Y:S02]  /*9970*/  SHF.R.S64 R27, R2, 0x1, R5.reuse ;  /* 0x00000001021b7819 */ /* 0x100fe40000001005 */
[----:B------:R-:W-:-:S04]  /*9980*/  SHF.R.S32.HI R2, RZ, 0x1, R5 ;  /* 0x00000001ff027819 */ /* 0x000fc80000011405 */
[----:B------:R-:W-:-:S07]  /*9990*/  SHF.L.U64.HI R29, R27, 0x2, R2 ;  /* 0x000000021b1d7819 */ /* 0x000fce0000010202 */
.L_x_2922:
[----:B------:R-:W-:-:S04]  /*99a0*/  LEA R6, P0, R0, UR4, 0x2 ;  /* 0x0000000400067c11 */ /* 0x000fc8000f8010ff */
[----:B------:R-:W-:Y:S02]  /*99b0*/  LEA.HI.X R7, R0, UR5, R7, 0x2, P0 ;  /* 0x0000000500077c11 */ /* 0x000fe400080f1407 */
[-C--:B------:R-:W-:Y:S02]  /*99c0*/  LEA R8, P0, R25, R6.reuse, 0x2 ;  /* 0x0000000619087211 */ /* 0x080fe400078010ff */
[-C--:B------:R-:W-:Y:S01]  /*99d0*/  LEA R12, P2, R27, R6.reuse, 0x2 ;  /* 0x000000061b0c7211 */ /* 0x080fe200078410ff */
[----:B--2---:R2:W3:Y:S01]  /*99e0*/  LDG.E R2, desc[UR22][R6.64] ;  /* 0x0000001606027981 */ /* 0x0044e2000c1e1900 */
[----:B------:R-:W-:Y:S02]  /*99f0*/  LEA R10, P1, R22, R6, 0x2 ;  /* 0x00000006160a7211 */ /* 0x000fe400078210ff */
[C---:B------:R-:W-:Y:S02]  /*9a00*/  IADD3.X R9, R7.reuse, R31, RZ, P0, !PT ;  /* 0x0000001f07097210 */ /* 0x040fe400007fe4ff */
[----:B------:R-:W-:-:S02]  /*9a10*/  IADD3.X R13, R7, R29, RZ, P2, !PT ;  /* 0x0000001d070d7210 */ /* 0x000fc400017fe4ff */
[----:B------:R-:W-:Y:S02]  /*9a20*/  IADD3.X R11, R23, R7, RZ, P1, !PT ;  /* 0x00000007170b7210 */ /* 0x000fe40000ffe4ff */
[----:B------:R-:W3:Y:S04]  /*9a30*/  LDG.E R9, desc[UR22][R8.64] ;  /* 0x0000001608097981 */ /* 0x000ee8000c1e1900 */
[----:B------:R-:W4:Y:S04]  /*9a40*/  LDG.E R10, desc[UR22][R10.64] ;  /* 0x000000160a0a7981 */ /* 0x000f28000c1e1900 */
[----:B------:R-:W4:Y:S01]  /*9a50*/  LDG.E R13, desc[UR22][R12.64] ;  /* 0x000000160c0d7981 */ /* 0x000f22000c1e1900 */
[----:B------:R-:W-:-:S02]  /*9a60*/  SHF.L.U32 R5, R0, 0x1, RZ ;  /* 0x0000000100057819 */ /* 0x000fc400000006ff */
[----:B------:R-:W-:-:S04]  /*9a70*/  IADD3 R0, R0, 0x280, RZ ;  /* 0x0000028000007810 */ /* 0x000fc80007ffe0ff */
[----:B------:R-:W-:Y:S02]  /*9a80*/  ISETP.GT.U32.AND P0, PT, R25, R0, PT ;  /* 0x000000001900720c */ /* 0x000fe40003f04070 */
[----:B--2---:R-:W-:-:S04]  /*9a90*/  SHF.R.S32.HI R7, RZ, 0x1f, R0 ;  /* 0x0000001fff077819 */ /* 0x004fc80000011400 */
[----:B------:R-:W-:Y:S02]  /*9aa0*/  ISETP.GT.AND.EX P0, PT, R18, R7, PT, P0 ;  /* 0x000000071200720c */ /* 0x000fe40003f04300 */
[----:B---3--:R-:W-:Y:S01]  /*9ab0*/  F2FP.BF16.F32.PACK_AB R19, R9, R2 ;  /* 0x000000020913723e */ /* 0x008fe200000010ff */
[----:B0-----:R-:W-:-:S04]  /*9ac0*/  IMAD.WIDE R2, R5, 0x2, R14 ;  /* 0x0000000205027825 */ /* 0x001fc800078e020e */
[----:B-1----:R-:W-:Y:S01]  /*9ad0*/  IMAD.WIDE R4, R5, 0x2, R16 ;  /* 0x0000000205047825 */ /* 0x002fe200078e0210 */
[----:B----4-:R-:W-:Y:S01]  /*9ae0*/  F2FP.BF16.F32.PACK_AB R21, R13, R10 ;  /* 0x0000000a0d15723e */ /* 0x010fe200000010ff */
[----:B------:R2:W-:Y:S04]  /*9af0*/  STG.E desc[UR22][R2.64], R19 ;  /* 0x0000001302007986 */ /* 0x0005e8000c101916 */
[----:B------:R2:W-:Y:S01]  /*9b00*/  STG.E desc[UR22][R4.64], R21 ;  /* 0x0000001504007986 */ /* 0x0005e2000c101916 */
[----:B------:R-:W-:Y:S05]  /*9b10*/  @P0 BRA `(.L_x_2922) ;  /* 0xfffffffc00a00947 */ /* 0x000fea000383ffff */
[----:B------:R-:W-:Y:S05]  /*9b20*/  EXIT ;  /* 0x000000000000794d */ /* 0x000fea0003800000 */
.L_x_2923:
        /* <DEDUP_REMOVED lines=13> */
.L_x_5599:


//--------------------- .text._Z35group_norm_nhwc_bwd_one_pass_kernelI11Fp32IOBf16WLi256ELi160ELi640EEv26Group_norm_nhwc_bwd_params --------------------------
	.section	.text._Z35group_norm_nhwc_bwd_one_pass_kernelI11Fp32IOBf16WLi256ELi160ELi640EEv26Group_norm_nhwc_bwd_params,"ax",@progbits
	.align	128
        .global         _Z35group_norm_nhwc_bwd_one_pass_kernelI11Fp32IOBf16WLi256ELi160ELi640EEv26Group_norm_nhwc_bwd_params
        .type           _Z35group_norm_nhwc_bwd_one_pass_kernelI11Fp32IOBf16WLi256ELi160ELi640EEv26Group_norm_nhwc_bwd_params,@function
        .size           _Z35group_norm_nhwc_bwd_one_pass_kernelI11Fp32IOBf16WLi256ELi160ELi640EEv26Group_norm_nhwc_bwd_params,(.L_x_5600 - _Z35group_norm_nhwc_bwd_one_pass_kernelI11Fp32IOBf16WLi256ELi160ELi640EEv26Group_norm_nhwc_bwd_params)
        .other          _Z35group_norm_nhwc_bwd_one_pass_kernelI11Fp32IOBf16WLi256ELi160ELi640EEv26Group_norm_nhwc_bwd_params,@"STO_CUDA_ENTRY STV_DEFAULT"
_Z35group_norm_nhwc_bwd_one_pass_kernelI11Fp32IOBf16WLi256ELi160ELi640EEv26Group_norm_nhwc_bwd_params:
.text._Z35group_norm_nhwc_bwd_one_pass_kernelI11Fp32IOBf16WLi256ELi160ELi640EEv26Group_norm_nhwc_bwd_params:
        /* <DEDUP_REMOVED lines=59> */
.L_x_3071:
[----:B0-2---:R-:W2:Y:S01]  /*03b0*/  LDL R7, [R1+0x1f0] ;  /* 0x0001f00001077983 */ /* 0x005ea20000100800 */
        /* <DEDUP_REMOVED lines=9> */
[----:B------:R-:W-:Y:S01]  /*0450*/  IADD3 R9, R2, 0xa0, RZ ;  /* 0x000000a002097810 */ /* 0x000fe20007ffe0ff */
[----:B------:R-:W-:Y:S01]  /*0460*/  UISETP.GE.AND UP5, UPT, UR15, URZ, UPT ;  /* 0x0000003f0f00728c */ /* 0x000fe2000bfa6270 */
[----:B------:R-:W-:Y:S01]  /*0470*/  R2UR UR16, R3 ;  /* 0x00000000031072ca */ /* 0x000fe200000e0000 */
[----:B------:R-:W-:Y:S01]  /*0480*/  UISETP.NE.AND UP0, UPT, UR14, URZ, UPT ;  /* 0x0000003f0e00728c */ /* 0x000fe2000bf05270 */
[----:B------:R-:W-:Y:S01]  /*0490*/  ISETP.GE.U32.AND P3, PT, R9, UR18, PT ;  /* 0x0000001209007c0c */ /* 0x000fe2000bf66070 */
[----:B------:R-:W0:Y:S01]  /*04a0*/  @P1 LDC.64 R16, c[0x0][0x228] ;  /* 0x00008a00ff101b82 */ /* 0x000e220000000a00 */
[----:B-1----:R-:W-:-:S02]  /*04b0*/  SHF.R.S32.HI R15, RZ, 0x1f, R9 ;  /* 0x0000001fff0f7819 */ /* 0x002fc40000011409 */
[----:B------:R-:W-:-:S04]  /*04c0*/  IADD3 R23, R2, 0x60, RZ ;  /* 0x0000006002177810 */ /* 0x000fc80007ffe0ff */
[----:B------:R-:W-:Y:S01]  /*04d0*/  ISETP.GE.U32.AND P2, PT, R23, UR18, PT ;  /* 0x0000001217007c0c */ /* 0x000fe2000bf46070 */
[----:B------:R-:W1:Y:S01]  /*04e0*/  @P1 LDC.64 R12, c[0x0][0x230] ;  /* 0x00008c00ff0c1b82 */ /* 0x000e620000000a00 */
[----:B-----5:R-:W-:Y:S01]  /*04f0*/  SHF.R.S32.HI R24, RZ, 0x1f, R23 ;  /* 0x0000001fff187819 */ /* 0x020fe20000011417 */
[----:B---3--:R-:W3:Y:S03]  /*0500*/  I2F.RP R3, UR16 ;  /* 0x0000001000037d06 */ /* 0x008ee60008209400 */
[----:B------:R-:W-:-:S04]  /*0510*/  ISETP.GE.AND.EX P2, PT, R24, UR19, PT, P2 ;  /* 0x0000001318007c0c */ /* 0x000fc8000bf46320 */
[----:B------:R-:W-:Y:S01]  /*0520*/  ISETP.GT.U32.OR P2, PT, R0, 0x27f, P2 ;  /* 0x0000027f0000780c */ /* 0x000fe20001744470 */
[----:B---3--:R-:W3:-:S12]  /*0530*/  MUFU.RCP R3, R3 ;  /* 0x0000000300037308 */ /* 0x008ed80000001000 */
[----:B----4-:R-:W4:Y:S01]  /*0540*/  @!P2 LDC.64 R10, c[0x0][0x288] ;  /* 0x0000a200ff0aab82 */ /* 0x010f220000000a00 */
[----:B---3--:R-:W-:Y:S02]  /*0550*/  IADD3 R4, R3, 0xffffffe, RZ ;  /* 0x0ffffffe03047810 */ /* 0x008fe40007ffe0ff */
[----:B------:R-:W-:-:S04]  /*0560*/  SHF.R.S32.HI R3, RZ, 0x1f, R9 ;  /* 0x0000001fff037819 */ /* 0x000fc80000011409 */
[----:B------:R-:W3:Y:S01]  /*0570*/  F2I.FTZ.U32.TRUNC.NTZ R4, R4 ;  /* 0x0000000400047305 */ /* 0x000ee2000021f000 */
[----:B------:R-:W-:-:S04]  /*0580*/  ISETP.GE.AND.EX P3, PT, R3, UR19, PT, P3 ;  /* 0x0000001303007c0c */ /* 0x000fc8000bf66330 */
[----:B------:R-:W-:Y:S01]  /*0590*/  ISETP.GT.U32.OR P3, PT, R0, 0x27f, P3 ;  /* 0x0000027f0000780c */ /* 0x000fe20001f64470 */
[----:B----4-:R-:W-:-:S04]  /*05a0*/  @!P2 IMAD R24, R24, R10, RZ ;  /* 0x0000000a1818a224 */ /* 0x010fc800078e02ff */
[----:B------:R-:W-:Y:S01]  /*05b0*/  @!P2 IMAD R24, R23, R11, R24 ;  /* 0x0000000b1718a224 */ /* 0x000fe200078e0218 */
[----:B---3--:R-:W-:Y:S02]  /*05c0*/  R2UR UR7, R4 ;  /* 0x00000000040772ca */ /* 0x008fe400000e0000 */
[----:B------:R-:W3:Y:S08]  /*05d0*/  @P1 LDC.64 R4, c[0x0][0x288] ;  /* 0x0000a200ff041b82 */ /* 0x000ef00000000a00 */
[----:B------:R-:W4:Y:S03]  /*05e0*/  @!P3 LDC.64 R20, c[0x0][0x288] ;  /* 0x0000a200ff14bb82 */ /* 0x000f260000000a00 */
[----:B------:R-:W-:-:S04]  /*05f0*/  UIADD3 UR5, URZ, -UR7, URZ ;  /* 0x800000073f057290 */ /* 0x000fc8000fffe03f */
[----:B------:R-:W-:Y:S01]  /*0600*/  UIMAD UR5, UR5, UR16, URZ ;  /* 0x00000010050572a4 */ /* 0x000fe2000f8e023f */
[----:B------:R-:W1:Y:S03]  /*0610*/  @!P3 LDC.64 R18, c[0x0][0x230] ;  /* 0x00008c00ff12bb82 */ /* 0x000e660000000a00 */
[----:B------:R-:W-:-:S04]  /*0620*/  UIMAD.WIDE.U32 UR6, UR7, UR5, UR6 ;  /* 0x00000005070672a5 */ /* 0x000fc8000f8e0006 */
[----:B------:R-:W-:-:S04]  /*0630*/  UIMAD.WIDE.U32 UR6, UR7, UR13, URZ ;  /* 0x0000000d070672a5 */ /* 0x000fc8000f8e003f */
[----:B------:R-:W-:-:S04]  /*0640*/  UIADD3 UR5, -UR7, URZ, URZ ;  /* 0x0000003f07057290 */ /* 0x000fc8000fffe13f */
[----:B------:R-:W-:Y:S01]  /*0650*/  UIMAD UR5, UR16, UR5, UR13 ;  /* 0x00000005100572a4 */ /* 0x000fe2000f8e020d */
[----:B----4-:R-:W-:Y:S01]  /*0660*/  @!P3 IMAD R26, R15, R20, RZ ;  /* 0x000000140f1ab224 */ /* 0x010fe200078e02ff */
[----:B------:R-:W-:Y:S01]  /*0670*/  ULOP3.LUT UR13, URZ, UR14, URZ, 0x33, !UPT ;  /* 0x0000000e3f0d7292 */ /* 0x000fe2000f8e333f */
[----:B------:R-:W4:Y:S01]  /*0680*/  @!P2 LDC.64 R14, c[0x0][0x230] ;  /* 0x00008c00ff0eab82 */ /* 0x000f220000000a00 */
[----:B------:R-:W-:Y:S01]  /*0690*/  UISETP.GT.U32.AND UP2, UPT, UR16, UR5, UPT ;  /* 0x000000051000728c */ /* 0x000fe2000bf44070 */
[----:B------:R-:W-:Y:S01]  /*06a0*/  @!P3 IMAD R26, R9, R21, R26 ;  /* 0x00000015091ab224 */ /* 0x000fe200078e021a */
[----:B------:R-:W-:-:S09]  /*06b0*/  ULDC.64 UR14, c[0x0][0x298] ;  /* 0x0000a600000e7ab9 */ /* 0x000fd20000000a00 */
        /* <DEDUP_REMOVED lines=21> */
[----:B---3--:R-:W-:-:S04]  /*0810*/  @P1 IMAD R6, R7, R4, RZ ;  /* 0x0000000407061224 */ /* 0x008fc800078e02ff */
[----:B------:R-:W-:Y:S01]  /*0820*/  IMAD.WIDE.U32 R30, R3, UR7, R30 ;  /* 0x00000007031e7c25 */ /* 0x000fe2000f8e001e */
[C---:B------:R-:W-:Y:S02]  /*0830*/  IADD3 R3, R2.reuse, 0x68, RZ ;  /* 0x0000006802037810 */ /* 0x040fe40007ffe0ff */
[----:B------:R-:W-:Y:S02]  /*0840*/  CS2R R36, SRZ ;  /* 0x0000000000247805 */ /* 0x000fe4000001ff00 */
[----:B------:R-:W-:Y:S01]  /*0850*/  CS2R R42, SRZ ;  /* 0x00000000002a7805 */ /* 0x000fe2000001ff00 */
[----:B------:R-:W-:Y:S01]  /*0860*/  @P1 IMAD R25, R2, R5, R6 ;  /* 0x0000000502191224 */ /* 0x000fe200078e0206 */
[----:B------:R-:W-:Y:S01]  /*0870*/  IADD3 R29, R31, UR5, RZ ;  /* 0x000000051f1d7c10 */ /* 0x000fe2000fffe0ff */
[----:B------:R-:W2:Y:S01]  /*0880*/  @!P3 LDC.64 R6, c[0x0][0x228] ;  /* 0x00008a00ff06bb82 */ /* 0x000ea20000000a00 */
[----:B------:R-:W-:Y:S01]  /*0890*/  @P1 MOV R28, R30 ;  /* 0x0000001e001c1202 */ /* 0x000fe20000000f00 */
[----:B------:R-:W-:Y:S01]  /*08a0*/  ULDC.64 UR6, c[0x0][0x248] ;  /* 0x0000920000067ab9 */ /* 0x000fe20000000a00 */
        /* <DEDUP_REMOVED lines=9> */
[C---:B0-----:R-:W-:Y:S02]  /*0940*/  @P1 IADD3 R32, P5, R8.reuse, R16, RZ ;  /* 0x0000001008201210 */ /* 0x041fe40007fbe0ff */
[----:B-1----:R-:W-:Y:S01]  /*0950*/  @P1 IADD3 R34, P0, R8, R12, RZ ;  /* 0x0000000c08221210 */ /* 0x002fe20007f1e0ff */
[----:B------:R-:W-:Y:S01]  /*0960*/  @!P3 IMAD.WIDE.U32 R20, R9, R20, R4 ;  /* 0x000000140914b225 */ /* 0x000fe200078e0004 */
[C---:B------:R-:W-:Y:S01]  /*0970*/  @P1 IADD3.X R33, R25.reuse, R17, RZ, P5, !PT ;  /* 0x0000001119211210 */ /* 0x040fe20002ffe4ff */
[----:B------:R-:W0:Y:S01]  /*0980*/  @!P2 LDC.64 R8, c[0x0][0x228] ;  /* 0x00008a00ff08ab82 */ /* 0x000e220000000a00 */
[----:B------:R-:W-:Y:S02]  /*0990*/  @P1 IADD3.X R35, R25, R13, RZ, P0, !PT ;  /* 0x0000000d19231210 */ /* 0x000fe400007fe4ff */
[----:B------:R-:W-:Y:S02]  /*09a0*/  @!P3 IADD3 R16, R21, R26, RZ ;  /* 0x0000001a1510b210 */ /* 0x000fe40007ffe0ff */
[----:B------:R-:W-:-:S02]  /*09b0*/  CS2R R26, SRZ ;  /* 0x00000000001a7805 */ /* 0x000fc4000001ff00 */
[C---:B------:R-:W-:Y:S01]  /*09c0*/  @!P3 SHF.L.U32 R17, R20.reuse, 0x2, RZ ;  /* 0x000000021411b819 */ /* 0x040fe200000006ff */
[----:B------:R1:W-:Y:S01]  /*09d0*/  @P1 STL.64 [R1+0x20], R34 ;  /* 0x0000202201001387 */ /* 0x0003e20000100a00 */
[----:B------:R-:W-:Y:S02]  /*09e0*/  @!P3 SHF.L.U64.HI R16, R20, 0x2, R16 ;  /* 0x000000021410b819 */ /* 0x000fe40000010210 */
[C---:B--2---:R-:W-:Y:S01]  /*09f0*/  @!P3 IADD3 R6, P6, R17.reuse, R6, RZ ;  /* 0x000000061106b210 */ /* 0x044fe20007fde0ff */
[----:B------:R2:W-:Y:S01]  /*0a00*/  @P1 STL.64 [R1+0x10], R32 ;  /* 0x0000102001001387 */ /* 0x0005e20000100a00 */
[----:B------:R-:W-:Y:S02]  /*0a10*/  @!P3 IADD3 R18, P5, R17, R18, RZ ;  /* 0x000000121112b210 */ /* 0x000fe40007fbe0ff */
[C---:B------:R-:W-:Y:S02]  /*0a20*/  @!P3 IADD3.X R7, R16.reuse, R7, RZ, P6, !PT ;  /* 0x000000071007b210 */ /* 0x040fe400037fe4ff */
[----:B------:R-:W-:-:S02]  /*0a30*/  @!P3 IADD3.X R19, R16, R19, RZ, P5, !PT ;  /* 0x000000131013b210 */ /* 0x000fc40002ffe4ff */
[----:B------:R-:W-:Y:S02]  /*0a40*/  @!P2 MOV R12, R30 ;  /* 0x0000001e000ca202 */ /* 0x000fe40000000f00 */
[----:B-1----:R-:W-:Y:S01]  /*0a50*/  CS2R R34, SRZ ;  /* 0x0000000000227805 */ /* 0x002fe2000001ff00 */
[----:B------:R-:W3:Y:S01]  /*0a60*/  @!P3 LDG.E.64 R26, desc[UR22][R6.64] ;  /* 0x00000016061ab981 */ /* 0x000ee2000c1e1b00 */
[----:B------:R-:W-:Y:S02]  /*0a70*/  @!P2 MOV R13, R29 ;  /* 0x0000001d000da202 */ /* 0x000fe40000000f00 */
[----:B------:R-:W-:Y:S02]  /*0a80*/  ISETP.GT.U32.OR P4, PT, R0, 0x27f, P4 ;  /* 0x0000027f0000780c */ /* 0x000fe40002784470 */
[----:B------:R1:W3:Y:S01]  /*0a90*/  @!P3 LDG.E.64 R34, desc[UR22][R18.64] ;  /* 0x000000161222b981 */ /* 0x0002e2000c1e1b00 */
[----:B------:R-:W-:Y:S01]  /*0aa0*/  @!P2 IMAD.WIDE.U32 R10, R23, R10, R12 ;  /* 0x0000000a170aa225 */ /* 0x000fe200078e000c */
[----:B------:R-:W-:-:S02]  /*0ab0*/  IADD3 R20, R2, 0x70, RZ ;  /* 0x0000007002147810 */ /* 0x000fc40007ffe0ff */
[----:B------:R-:W-:Y:S02]  /*0ac0*/  IADD3 R17, R2, 0x78, RZ ;  /* 0x0000007802117810 */ /* 0x000fe40007ffe0ff */
[----:B------:R-:W-:Y:S02]  /*0ad0*/  @!P2 IADD3 R13, R11, R24, RZ ;  /* 0x000000180b0da210 */ /* 0x000fe40007ffe0ff */
[C---:B------:R-:W-:Y:S02]  /*0ae0*/  @!P2 SHF.L.U32 R11, R10.reuse, 0x2, RZ ;  /* 0x000000020a0ba819 */ /* 0x040fe400000006ff */
[----:B------:R-:W-:Y:S01]  /*0af0*/  @!P2 SHF.L.U64.HI R12, R10, 0x2, R13 ;  /* 0x000000020a0ca819 */ /* 0x000fe2000001020d */
[----:B------:R-:W1:Y:S01]  /*0b00*/  @!P4 LDC.64 R4, c[0x0][0x288] ;  /* 0x0000a200ff04cb82 */ /* 0x000e620000000a00 */
[C---:B----4-:R-:W-:Y:S02]  /*0b10*/  @!P2 IADD3 R14, P5, R11.reuse, R14, RZ ;  /* 0x0000000e0b0ea210 */ /* 0x050fe40007fbe0ff */
[----:B0-----:R-:W-:-:S02]  /*0b20*/  @!P2 IADD3 R8, P6, R11, R8, RZ ;  /* 0x000000080b08a210 */ /* 0x001fc40007fde0ff */
[C---:B------:R-:W-:Y:S02]  /*0b30*/  @!P2 IADD3.X R15, R12.reuse, R15, RZ, P5, !PT ;  /* 0x0000000f0c0fa210 */ /* 0x040fe40002ffe4ff */
[----:B------:R-:W-:Y:S01]  /*0b40*/  @!P2 IADD3.X R9, R12, R9, RZ, P6, !PT ;  /* 0x000000090c09a210 */ /* 0x000fe200037fe4ff */
[----:B--2---:R-:W0:Y:S01]  /*0b50*/  @!P4 LDC.64 R32, c[0x0][0x230] ;  /* 0x00008c00ff20cb82 */ /* 0x004e220000000a00 */
[----:B------:R-:W-:Y:S02]  /*0b60*/  @!P4 MOV R10, R30 ;  /* 0x0000001e000ac202 */ /* 0x000fe40000000f00 */
[----:B------:R-:W-:Y:S02]  /*0b70*/  @!P4 MOV R11, R29 ;  /* 0x0000001d000bc202 */ /* 0x000fe40000000f00 */
[----:B------:R-:W-:Y:S02]  /*0b80*/  ISETP.GE.U32.AND P0, PT, R20, UR18, PT ;  /* 0x0000001214007c0c */ /* 0x000fe4000bf06070 */
[----:B------:R-:W-:Y:S01]  /*0b90*/  SHF.R.S32.HI R21, RZ, 0x1f, R20 ;  /* 0x0000001fff157819 */ /* 0x000fe20000011414 */
[----:B------:R-:W2:Y:S01]  /*0ba0*/  @!P4 LDC.64 R12, c[0x0][0x228] ;  /* 0x00008a00ff0ccb82 */ /* 0x000ea20000000a00 */
[----:B------:R-:W-:-:S02]  /*0bb0*/  ISETP.GE.U32.AND P5, PT, R17, UR18, PT ;  /* 0x0000001211007c0c */ /* 0x000fc4000bfa6070 */
[----:B------:R-:W-:-:S04]  /*0bc0*/  ISETP.GE.AND.EX P0, PT, R21, UR19, PT, P0 ;  /* 0x0000001315007c0c */ /* 0x000fc8000bf06300 */
[----:B------:R-:W-:Y:S01]  /*0bd0*/  ISETP.GT.U32.OR P0, PT, R0, 0x27f, P0 ;  /* 0x0000027f0000780c */ /* 0x000fe20000704470 */
[----:B-1----:R-:W-:-:S04]  /*0be0*/  @!P4 IMAD R16, R22, R4, RZ ;  /* 0x000000041610c224 */ /* 0x002fc800078e02ff */
[C---:B------:R-:W-:Y:S02]  /*0bf0*/  @!P4 IMAD R16, R3.reuse, R5, R16 ;  /* 0x000000050310c224 */ /* 0x040fe400078e0210 */
[----:B------:R-:W-:Y:S01]  /*0c00*/  @!P4 IMAD.WIDE.U32 R4, R3, R4, R10 ;  /* 0x000000040304c225 */ /* 0x000fe200078e000a */
[----:B------:R-:W-:-:S04]  /*0c10*/  SHF.R.S32.HI R3, RZ, 0x1f, R17 ;  /* 0x0000001fff037819 */ /* 0x000fc80000011411 */
[----:B------:R-:W-:Y:S01]  /*0c20*/  @!P4 IADD3 R16, R5, R16, RZ ;  /* 0x000000100510c210 */ /* 0x000fe20007ffe0ff */
[----:B------:R-:W1:Y:S01]  /*0c30*/  @!P0 LDC.64 R10, c[0x0][0x288] ;  /* 0x0000a200ff0a8b82 */ /* 0x000e620000000a00 */
[C---:B------:R-:W-:Y:S02]  /*0c40*/  @!P4 SHF.L.U32 R22, R4.reuse, 0x2, RZ ;  /* 0x000000020416c819 */ /* 0x040fe400000006ff */
[----:B------:R-:W-:Y:S01]  /*0c50*/  @!P4 SHF.L.U64.HI R16, R4, 0x2, R16 ;  /* 0x000000020410c819 */ /* 0x000fe20000010210 */
[----:B---3--:R3:W-:Y:S01]  /*0c60*/  STL.64 [R1+0x140], R26 ;  /* 0x0001401a01007387 */ /* 0x0087e20000100a00 */
[----:B0-----:R-:W-:Y:S01]  /*0c70*/  @!P4 IADD3 R32, P6, R22, R32, RZ ;  /* 0x000000201620c210 */ /* 0x001fe20007fde0ff */
[----:B-1----:R-:W-:Y:S01]  /*0c80*/  @!P0 IMAD R21, R21, R10, RZ ;  /* 0x0000000a15158224 */ /* 0x002fe200078e02ff */
[----:B------:R-:W-:Y:S01]  /*0c90*/  @!P0 MOV R18, R30 ;  /* 0x0000001e00128202 */ /* 0x000fe20000000f00 */
[----:B------:R-:W0:Y:S01]  /*0ca0*/  @!P0 LDC.64 R24, c[0x0][0x230] ;  /* 0x00008c00ff188b82 */ /* 0x000e220000000a00 */
[----:B------:R1:W-:Y:S01]  /*0cb0*/  STL.64 [R1+0x1b0], R34 ;  /* 0x0001b02201007387 */ /* 0x0003e20000100a00 */
[----:B------:R-:W-:-:S02]  /*0cc0*/  @!P0 MOV R19, R29 ;  /* 0x0000001d00138202 */ /* 0x000fc40000000f00 */
[----:B------:R-:W-:Y:S02]  /*0cd0*/  ISETP.GE.AND.EX P5, PT, R3, UR19, PT, P5 ;  /* 0x0000001303007c0c */ /* 0x000fe4000bfa6350 */
[----:B------:R-:W-:Y:S02]  /*0ce0*/  IADD3 R4, R2, 0x80, RZ ;  /* 0x0000008002047810 */ /* 0x000fe40007ffe0ff */
[----:B---3--:R-:W-:Y:S02]  /*0cf0*/  CS2R R26, SRZ ;  /* 0x00000000001a7805 */ /* 0x008fe4000001ff00 */
[----:B------:R-:W-:Y:S02]  /*0d00*/  @!P4 IADD3.X R33, R16, R33, RZ, P6, !PT ;  /* 0x000000211021c210 */ /* 0x000fe400037fe4ff */
[----:B------:R-:W-:Y:S02]  /*0d10*/  ISETP.GT.U32.OR P5, PT, R0, 0x27f, P5 ;  /* 0x0000027f0000780c */ /* 0x000fe40002fa4470 */
[----:B-1----:R-:W-:Y:S01]  /*0d20*/  CS2R R34, SRZ ;  /* 0x0000000000227805 */ /* 0x002fe2000001ff00 */
[----:B------:R1:W3:Y:S01]  /*0d30*/  @!P2 LDG.E.64 R26, desc[UR22][R14.64] ;  /* 0x000000160e1aa981 */ /* 0x0002e2000c1e1b00 */
[----:B--2---:R-:W-:-:S03]  /*0d40*/  @!P4 IADD3 R12, P6, R22, R12, RZ ;  /* 0x0000000c160cc210 */ /* 0x004fc60007fde0ff */
[----:B------:R2:W4:Y:S04]  /*0d50*/  @!P4 LDG.E.64 R36, desc[UR22][R32.64] ;  /* 0x000000162024c981 */ /* 0x000528000c1e1b00 */
[----:B------:R-:W4:Y:S01]  /*0d60*/  @!P2 LDG.E.64 R34, desc[UR22][R8.64] ;  /* 0x000000160822a981 */ /* 0x000f22000c1e1b00 */
[----:B------:R-:W-:Y:S01]  /*0d70*/  @!P4 IADD3.X R13, R16, R13, RZ, P6, !PT ;  /* 0x0000000d100dc210 */ /* 0x000fe200037fe4ff */
[----:B------:R-:W-:Y:S01]  /*0d80*/  @!P0 IMAD R16, R20, R11, R21 ;  /* 0x0000000b14108224 */ /* 0x000fe200078e0215 */
[----:B------:R-:W-:Y:S01]  /*0d90*/  ISETP.GE.U32.AND P3, PT, R4, UR18, PT ;  /* 0x0000001204007c0c */ /* 0x000fe2000bf66070 */
[----:B------:R-:W-:Y:S01]  /*0da0*/  @!P0 IMAD.WIDE.U32 R10, R20, R10, R18 ;  /* 0x0000000a140a8225 */ /* 0x000fe200078e0012 */
[----:B------:R-:W-:Y:S01]  /*0db0*/  SHF.R.S32.HI R5, RZ, 0x1f, R4 ;  /* 0x0000001fff057819 */ /* 0x000fe20000011404 */
[----:B------:R-:W0:Y:S08]  /*0dc0*/  @!P0 LDC.64 R20, c[0x0][0x228] ;  /* 0x00008a00ff148b82 */ /* 0x000e300000000a00 */
[----:B------:R-:W0:Y:S08]  /*0dd0*/  @!P5 LDC.64 R6, c[0x0][0x288] ;  /* 0x0000a200ff06db82 */ /* 0x000e300000000a00 */
[----:B-1----:R-:W1:Y:S01]  /*0de0*/  @!P5 LDC.64 R14, c[0x0][0x230] ;  /* 0x00008c00ff0edb82 */ /* 0x002e620000000a00 */
[----:B---3--:R-:W-:Y:S01]  /*0df0*/  STL.64 [R1+0x60], R26 ;  /* 0x0000601a01007387 */ /* 0x008fe20000100a00 */
[----:B--2---:R-:W-:-:S06]  /*0e00*/  CS2R R32, SRZ ;  /* 0x0000000000207805 */ /* 0x004fcc000001ff00 */
[----:B------:R-:W2:Y:S01]  /*0e10*/  @!P5 LDC.64 R18, c[0x0][0x228] ;  /* 0x00008a00ff12db82 */ /* 0x000ea20000000a00 */
[----:B----4-:R3:W-:Y:S02]  /*0e20*/  STL.64 [R1+0xb8], R34 ;  /* 0x0000b82201007387 */ /* 0x0107e40000100a00 */
[----:B---3--:R-:W-:-:S06]  /*0e30*/  CS2R R34, SRZ ;  /* 0x0000000000227805 */ /* 0x008fcc000001ff00 */
[----:B------:R-:W3:Y:S01]  /*0e40*/  @!P4 LDG.E.64 R34, desc[UR22][R12.64] ;  /* 0x000000160c22c981 */ /* 0x000ee2000c1e1b00 */
[----:B------:R-:W-:Y:S02]  /*0e50*/  @!P0 IADD3 R8, R11, R16, RZ ;  /* 0x000000100b088210 */ /* 0x000fe40007ffe0ff */
[C---:B------:R-:W-:Y:S02]  /*0e60*/  @!P0 SHF.L.U32 R16, R10.reuse, 0x2, RZ ;  /* 0x000000020a108819 */ /* 0x040fe400000006ff */
[----:B------:R-:W-:Y:S02]  /*0e70*/  @!P0 SHF.L.U64.HI R10, R10, 0x2, R8 ;  /* 0x000000020a0a8819 */ /* 0x000fe40000010208 */
[----:B0-----:R-:W-:-:S04]  /*0e80*/  @!P0 IADD3 R24, P6, R16, R24, RZ ;  /* 0x0000001810188210 */ /* 0x001fc80007fde0ff */
[----:B------:R-:W-:Y:S02]  /*0e90*/  @!P0 IADD3.X R25, R10, R25, RZ, P6, !PT ;  /* 0x000000190a198210 */ /* 0x000fe400037fe4ff */
[----:B------:R-:W-:-:S04]  /*0ea0*/  @!P0 IADD3 R20, P6, R16, R20, RZ ;  /* 0x0000001410148210 */ /* 0x000fc80007fde0ff */
[----:B------:R-:W-:-:S05]  /*0eb0*/  @!P0 IADD3.X R21, R10, R21, RZ, P6, !PT ;  /* 0x000000150a158210 */ /* 0x000fca00037fe4ff */
[----:B------:R-:W4:Y:S01]  /*0ec0*/  @!P0 LDG.E.64 R32, desc[UR22][R20.64] ;  /* 0x0000001614208981 */ /* 0x000f22000c1e1b00 */
[----:B------:R-:W-:-:S04]  /*0ed0*/  ISETP.GE.AND.EX P3, PT, R5, UR19, PT, P3 ;  /* 0x0000001305007c0c */ /* 0x000fc8000bf66330 */
[----:B------:R-:W-:Y:S01]  /*0ee0*/  ISETP.GT.U32.OR P3, PT, R0, 0x27f, P3 ;  /* 0x0000027f0000780c */ /* 0x000fe20001f64470 */
[----:B---3--:R0:W-:-:S12]  /*0ef0*/  STL.64 [R1+0xd0], R34 ;  /* 0x0000d02201007387 */ /* 0x0081d80000100a00 */
[----:B------:R-:W3:Y:S01]  /*0f00*/  @!P3 LDC.64 R22, c[0x0][0x288] ;  /* 0x0000a200ff16bb82 */ /* 0x000ee20000000a00 */
[----:B0-----:R-:W-:-:S06]  /*0f10*/  CS2R R34, SRZ ;  /* 0x0000000000227805 */ /* 0x001fcc000001ff00 */
[----:B------:R-:W4:Y:S01]  /*0f20*/  @!P0 LDG.E.64 R34, desc[UR22][R24.64] ;  /* 0x0000001618228981 */ /* 0x000f22000c1e1b00 */
[----:B------:R-:W-:Y:S01]  /*0f30*/  @!P5 IMAD R11, R3, R6, RZ ;  /* 0x00000006030bd224 */ /* 0x000fe200078e02ff */
[----:B------:R-:W-:Y:S02]  /*0f40*/  @!P5 MOV R8, R30 ;  /* 0x0000001e0008d202 */ /* 0x000fe40000000f00 */
[----:B------:R-:W-:Y:S01]  /*0f50*/  @!P5 MOV R9, R29 ;  /* 0x0000001d0009d202 */ /* 0x000fe20000000f00 */
[C---:B------:R-:W-:Y:S02]  /*0f60*/  @!P5 IMAD R11, R17.reuse, R7, R11 ;  /* 0x00000007110bd224 */ /* 0x040fe400078e020b */
[----:B------:R-:W-:Y:S01]  /*0f70*/  @!P5 IMAD.WIDE.U32 R6, R17, R6, R8 ;  /* 0x000000061106d225 */ /* 0x000fe200078e0008 */
[----:B------:R-:W-:Y:S01]  /*0f80*/  STL.64 [R1+0x68], R36 ;  /* 0x0000682401007387 */ /* 0x000fe20000100a00 */
[----:B------:R-:W-:Y:S01]  /*0f90*/  IADD3 R26, R2, 0x88, RZ ;  /* 0x00000088021a7810 */ /* 0x000fe20007ffe0ff */
[----:B------:R-:W0:Y:S02]  /*0fa0*/  @!P3 LDC.64 R8, c[0x0][0x230] ;  /* 0x00008c00ff08bb82 */ /* 0x000e240000000a00 */
[----:B------:R-:W-:-:S02]  /*0fb0*/  @!P5 IADD3 R11, R7, R11, RZ ;  /* 0x0000000b070bd210 */ /* 0x000fc40007ffe0ff */
[C---:B------:R-:W-:Y:S01]  /*0fc0*/  @!P5 SHF.L.U32 R27, R6.reuse, 0x2, RZ ;  /* 0x00000002061bd819 */ /* 0x040fe200000006ff */
[----:B---3--:R-:W-:Y:S01]  /*0fd0*/  @!P3 IMAD R7, R5, R22, RZ ;  /* 0x000000160507b224 */ /* 0x008fe200078e02ff */
[----:B------:R-:W-:Y:S02]  /*0fe0*/  @!P5 SHF.L.U64.HI R5, R6, 0x2, R11 ;  /* 0x000000020605d819 */ /* 0x000fe4000001020b */
[----:B-1----:R-:W-:Y:S01]  /*0ff0*/  @!P5 IADD3 R14, P6, R27, R14, RZ ;  /* 0x0000000e1b0ed210 */ /* 0x002fe20007fde0ff */
[----:B------:R-:W1:Y:S03]  /*1000*/  @!P3 LDC.64 R16, c[0x0][0x228] ;  /* 0x00008a00ff10bb82 */ /* 0x000e660000000a00 */
[----:B------:R-:W-:Y:S02]  /*1010*/  @!P5 IADD3.X R15, R5, R15, RZ, P6, !PT ;  /* 0x0000000f050fd210 */ /* 0x000fe400037fe4ff */
[----:B--2---:R-:W-:-:S04]  /*1020*/  @!P5 IADD3 R18, P6, R27, R18, RZ ;  /* 0x000000121b12d210 */ /* 0x004fc80007fde0ff */
[----:B------:R-:W-:Y:S02]  /*1030*/  @!P5 IADD3.X R19, R5, R19, RZ, P6, !PT ;  /* 0x000000130513d210 */ /* 0x000fe400037fe4ff */
[----:B------:R-:W-:Y:S02]  /*1040*/  ISETP.GE.U32.AND P2, PT, R26, UR18, PT ;  /* 0x000000121a007c0c */ /* 0x000fe4000bf46070 */
[----:B------:R-:W-:-:S04]  /*1050*/  SHF.R.S32.HI R3, RZ, 0x1f, R26 ;  /* 0x0000001fff037819 */ /* 0x000fc8000001141a */
[----:B------:R-:W-:-:S04]  /*1060*/  ISETP.GE.AND.EX P2, PT, R3, UR19, PT, P2 ;  /* 0x0000001303007c0c */ /* 0x000fc8000bf46320 */
[----:B------:R-:W-:Y:S01]  /*1070*/  ISETP.GT.U32.OR P2, PT, R0, 0x27f, P2 ;  /* 0x0000027f0000780c */ /* 0x000fe20001744470 */
[----:B----4-:R-:W-:Y:S01]  /*1080*/  STL.64 [R1+0x98], R34 ;  /* 0x0000982201007387 */ /* 0x010fe20000100a00 */
[----:B------:R-:W-:Y:S01]  /*1090*/  @!P3 IMAD R23, R4, R23, R7 ;  /* 0x000000170417b224 */ /* 0x000fe200078e0207 */
[----:B------:R-:W-:-:S10]  /*10a0*/  @!P3 MOV R10, R30 ;  /* 0x0000001e000ab202 */ /* 0x000fd40000000f00 */
[----:B------:R-:W2:Y:S01]  /*10b0*/  @!P2 LDC.64 R6, c[0x0][0x288] ;  /* 0x0000a200ff06ab82 */ /* 0x000ea20000000a00 */
[----:B------:R3:W-:Y:S01]  /*10c0*/  STL.64 [R1+0xd8], R32 ;  /* 0x0000d82001007387 */ /* 0x0007e20000100a00 */
[----:B------:R-:W-:-:S06]  /*10d0*/  @!P3 MOV R11, R29 ;  /* 0x0000001d000bb202 */ /* 0x000fcc0000000f00 */
[----:B------:R-:W4:Y:S01]  /*10e0*/  @!P2 LDC.64 R12, c[0x0][0x230] ;  /* 0x00008c00ff0cab82 */ /* 0x000f220000000a00 */
[----:B---3--:R-:W-:-:S06]  /*10f0*/  CS2R R32, SRZ ;  /* 0x0000000000207805 */ /* 0x008fcc000001ff00 */
[----:B------:R-:W3:Y:S01]  /*1100*/  @!P5 LDG.E.64 R32, desc[UR22][R18.64] ;  /* 0x000000161220d981 */ /* 0x000ee2000c1e1b00 */
[----:B------:R-:W-:-:S05]  /*1110*/  @!P3 IMAD.WIDE.U32 R10, R4, R22, R10 ;  /* 0x00000016040ab225 */ /* 0x000fca00078e000a */
[----:B------:R-:W-:Y:S02]  /*1120*/  @!P3 IADD3 R23, R11, R23, RZ ;  /* 0x000000170b17b210 */ /* 0x000fe40007ffe0ff */
[C---:B------:R-:W-:Y:S02]  /*1130*/  @!P3 SHF.L.U32 R11, R10.reuse, 0x2, RZ ;  /* 0x000000020a0bb819 */ /* 0x040fe400000006ff */
[----:B------:R-:W-:Y:S02]  /*1140*/  @!P3 SHF.L.U64.HI R23, R10, 0x2, R23 ;  /* 0x000000020a17b819 */ /* 0x000fe40000010217 */
[----:B0-----:R-:W-:Y:S01]  /*1150*/  @!P3 IADD3 R8, P6, R11, R8, RZ ;  /* 0x000000080b08b210 */ /* 0x001fe20007fde0ff */
[----:B--2---:R-:W-:Y:S01]  /*1160*/  @!P2 IMAD R3, R3, R6, RZ ;  /* 0x000000060303a224 */ /* 0x004fe200078e02ff */
[----:B------:R-:W-:Y:S02]  /*1170*/  @!P2 MOV R10, R30 ;  /* 0x0000001e000aa202 */ /* 0x000fe40000000f00 */
[----:B------:R-:W-:-:S02]  /*1180*/  @!P3 IADD3.X R9, R23, R9, RZ, P6, !PT ;  /* 0x000000091709b210 */ /* 0x000fc400037fe4ff */
[----:B-1----:R-:W-:Y:S02]  /*1190*/  @!P3 IADD3 R16, P6, R11, R16, RZ ;  /* 0x000000100b10b210 */ /* 0x002fe40007fde0ff */
        /* <DEDUP_REMOVED lines=8> */
[----:B------:R-:W2:Y:S01]  /*1220*/  @!P5 LDG.E.64 R34, desc[UR22][R14.64] ;  /* 0x000000160e22d981 */ /* 0x000ea2000c1e1b00 */
[----:B------:R-:W-:Y:S02]  /*1230*/  @!P2 SHF.L.U64.HI R3, R26, 0x2, R3 ;  /* 0x000000021a03a819 */ /* 0x000fe40000010203 */
[----:B------:R-:W-:-:S06]  /*1240*/  CS2R R26, SRZ ;  /* 0x00000000001a7805 */ /* 0x000fcc000001ff00 */
[----:B------:R-:W2:Y:S04]  /*1250*/  @!P3 LDG.E.64 R26, desc[UR22][R16.64] ;  /* 0x00000016101ab981 */ /* 0x000ea8000c1e1b00 */
[----:B---3--:R1:W-:Y:S02]  /*1260*/  STL.64 [R1+0xe8], R32 ;  /* 0x0000e82001007387 */ /* 0x0083e40000100a00 */
[----:B-1----:R-:W-:-:S06]  /*1270*/  CS2R R32, SRZ ;  /* 0x0000000000207805 */ /* 0x002fcc000001ff00 */
[----:B------:R-:W3:Y:S01]  /*1280*/  @!P3 LDG.E.64 R32, desc[UR22][R8.64] ;  /* 0x000000160820b981 */ /* 0x000ee2000c1e1b00 */
[C---:B----4-:R-:W-:Y:S02]  /*1290*/  @!P2 IADD3 R12, P5, R20.reuse, R12, RZ ;  /* 0x0000000c140ca210 */ /* 0x050fe40007fbe0ff */
[----:B0-----:R-:W-:Y:S02]  /*12a0*/  @!P2 IADD3 R6, P6, R20, R6, RZ ;  /* 0x000000061406a210 */ /* 0x001fe40007fde0ff */
[C---:B------:R-:W-:Y:S02]  /*12b0*/  @!P2 IADD3.X R13, R3.reuse, R13, RZ, P5, !PT ;  /* 0x0000000d030da210 */ /* 0x040fe40002ffe4ff */
[----:B------:R-:W-:Y:S01]  /*12c0*/  @!P2 IADD3.X R7, R3, R7, RZ, P6, !PT ;  /* 0x000000070307a210 */ /* 0x000fe200037fe4ff */
[----:B--2---:R0:W-:Y:S04]  /*12d0*/  STL.64 [R1+0xc8], R34 ;  /* 0x0000c82201007387 */ /* 0x0041e80000100a00 */
[----:B------:R-:W-:Y:S01]  /*12e0*/  STL.64 [R1+0xb0], R26 ;  /* 0x0000b01a01007387 */ /* 0x000fe20000100a00 */
[----:B0-----:R-:W-:-:S06]  /*12f0*/  CS2R R34, SRZ ;  /* 0x0000000000227805 */ /* 0x001fcc000001ff00 */
[----:B------:R-:W2:Y:S01]  /*1300*/  @!P2 LDG.E.64 R34, desc[UR22][R12.64] ;  /* 0x000000160c22a981 */ /* 0x000ea2000c1e1b00 */
[----:B------:R-:W-:-:S04]  /*1310*/  IADD3 R22, R2, 0x90, RZ ;  /* 0x0000009002167810 */ /* 0x000fc80007ffe0ff */
[----:B------:R-:W-:Y:S02]  /*1320*/  ISETP.GE.U32.AND P4, PT, R22, UR18, PT ;  /* 0x0000001216007c0c */ /* 0x000fe4000bf86070 */
[----:B------:R-:W-:-:S04]  /*1330*/  SHF.R.S32.HI R4, RZ, 0x1f, R22 ;  /* 0x0000001fff047819 */ /* 0x000fc80000011416 */
[----:B------:R-:W-:-:S04]  /*1340*/  ISETP.GE.AND.EX P4, PT, R4, UR19, PT, P4 ;  /* 0x0000001304007c0c */ /* 0x000fc8000bf86340 */
[----:B------:R-:W-:-:S13]  /*1350*/  ISETP.GT.U32.OR P4, PT, R0, 0x27f, P4 ;  /* 0x0000027f0000780c */ /* 0x000fda0002784470 */
[----:B------:R-:W0:Y:S08]  /*1360*/  @!P4 LDC.64 R10, c[0x0][0x288] ;  /* 0x0000a200ff0acb82 */ /* 0x000e300000000a00 */
[----:B------:R-:W1:Y:S01]  /*1370*/  @!P4 LDC.64 R18, c[0x0][0x230] ;  /* 0x00008c00ff12cb82 */ /* 0x000e620000000a00 */
[----:B---3--:R3:W-:Y:S07]  /*1380*/  STL.64 [R1+0xe0], R32 ;  /* 0x0000e02001007387 */ /* 0x0087ee0000100a00 */
[----:B------:R-:W4:Y:S01]  /*1390*/  @!P4 LDC.64 R20, c[0x0][0x228] ;  /* 0x00008a00ff14cb82 */ /* 0x000f220000000a00 */
[----:B---3--:R-:W-:-:S06]  /*13a0*/  CS2R R32, SRZ ;  /* 0x0000000000207805 */ /* 0x008fcc000001ff00 */
[----:B------:R-:W3:Y:S01]  /*13b0*/  @!P2 LDG.E.64 R32, desc[UR22][R6.64] ;  /* 0x000000160620a981 */ /* 0x000ee2000c1e1b00 */
        /* <DEDUP_REMOVED lines=9> */
[----:B--2---:R0:W-:Y:S03]  /*1450*/  STL.64 [R1+0x108], R34 ;  /* 0x0001082201007387 */ /* 0x0041e60000100a00 */
[----:B------:R-:W-:-:S02]  /*1460*/  @!P4 IADD3.X R19, R11, R19, RZ, P6, !PT ;  /* 0x000000130b13c210 */ /* 0x000fc400037fe4ff */
[----:B----4-:R-:W-:-:S04]  /*1470*/  @!P4 IADD3 R20, P6, R25, R20, RZ ;  /* 0x000000141914c210 */ /* 0x010fc80007fde0ff */
[----:B------:R-:W-:Y:S02]  /*1480*/  @!P4 IADD3.X R21, R11, R21, RZ, P6, !PT ;  /* 0x000000150b15c210 */ /* 0x000fe400037fe4ff */
[----:B0-----:R-:W-:-:S06]  /*1490*/  CS2R R34, SRZ ;  /* 0x0000000000227805 */ /* 0x001fcc000001ff00 */
        /* <DEDUP_REMOVED lines=10> */
[----:B---3--:R3:W-:Y:S07]  /*1540*/  STL.64 [R1+0xf0], R32 ;  /* 0x0000f02001007387 */ /* 0x0087ee0000100a00 */
[----:B------:R-:W4:Y:S08]  /*1550*/  @!P0 LDC.64 R8, c[0x0][0x230] ;  /* 0x00008c00ff088b82 */ /* 0x000f300000000a00 */
[----:B------:R-:W4:Y:S01]  /*1560*/  @!P0 LDC.64 R16, c[0x0][0x228] ;  /* 0x00008a00ff108b82 */ /* 0x000f220000000a00 */
[----:B---3--:R-:W-:-:S06]  /*1570*/  CS2R R32, SRZ ;  /* 0x0000000000207805 */ /* 0x008fcc000001ff00 */
[----:B------:R-:W3:Y:S01]  /*1580*/  @!P4 LDG.E.64 R32, desc[UR22][R20.64] ;  /* 0x000000161420c981 */ /* 0x000ee2000c1e1b00 */
        /* <DEDUP_REMOVED lines=9> */
[----:B--2---:R-:W-:Y:S01]  /*1620*/  STL.64 [R1+0x118], R34 ;  /* 0x0001182201007387 */ /* 0x004fe20000100a00 */
        /* <DEDUP_REMOVED lines=18> */
[----:B------:R-:W2:Y:S04]  /*1750*/  @!P0 LDG.E.64 R18, desc[UR22][R16.64] ;  /* 0x0000001610128981 */ /* 0x000ea8000c1e1b00 */
[----:B------:R4:W2:Y:S01]  /*1760*/  @!P0 LDG.E.64 R22, desc[UR22][R8.64] ;  /* 0x0000001608168981 */ /* 0x0008a2000c1e1b00 */
[----:B------:R-:W-:-:S02]  /*1770*/  @!P5 SHF.L.U64.HI R5, R24, 0x2, R5 ;  /* 0x000000021805d819 */ /* 0x000fc40000010205 */
[----:B-1----:R-:W-:-:S04]  /*1780*/  @!P5 IADD3 R10, P6, R4, R10, RZ ;  /* 0x0000000a040ad210 */ /* 0x002fc80007fde0ff */
[----:B------:R-:W-:Y:S02]  /*1790*/  @!P5 IADD3.X R11, R5, R11, RZ, P6, !PT ;  /* 0x0000000b050bd210 */ /* 0x000fe400037fe4ff */
[----:B------:R-:W-:Y:S02]  /*17a0*/  ISETP.GE.U32.AND P3, PT, R3, UR18, PT ;  /* 0x0000001203007c0c */ /* 0x000fe4000bf66070 */
[----:B------:R-:W-:Y:S01]  /*17b0*/  SHF.R.S32.HI R27, RZ, 0x1f, R3 ;  /* 0x0000001fff1b7819 */ /* 0x000fe20000011403 */
[----:B---3--:R1:W-:Y:S02]  /*17c0*/  STL.64 [R1+0x100], R32 ;  /* 0x0001002001007387 */ /* 0x0083e40000100a00 */
[----:B-1----:R-:W-:-:S06]  /*17d0*/  CS2R R32, SRZ ;  /* 0x0000000000207805 */ /* 0x002fcc000001ff00 */
[----:B------:R1:W3:Y:S01]  /*17e0*/  @!P5 LDG.E.64 R32, desc[UR22][R10.64] ;  /* 0x000000160a20d981 */ /* 0x0002e2000c1e1b00 */
        /* <DEDUP_REMOVED lines=27> */
[----:B--2---:R2:W-:Y:S03]  /*19a0*/  STL.64 [R1+0x130], R22 ;  /* 0x0001301601007387 */ /* 0x0045e60000100a00 */
[----:B------:R-:W-:Y:S02]  /*19b0*/  ISETP.GT.U32.OR P4, PT, R0, 0x27f, P4 ;  /* 0x0000027f0000780c */ /* 0x000fe40002784470 */
[----:B------:R-:W-:Y:S01]  /*19c0*/  CS2R R36, SRZ ;  /* 0x0000000000247805 */ /* 0x000fe2000001ff00 */
[----:B------:R1:W-:Y:S01]  /*19d0*/  STL.64 [R1+0x120], R18 ;  /* 0x0001201201007387 */ /* 0x0003e20000100a00 */
[----:B------:R-:W-:Y:S01]  /*19e0*/  @!P3 IADD3 R5, R17, R14, RZ ;  /* 0x0000000e1105b210 */ /* 0x000fe20007ffe0ff */
[----:B--2---:R-:W2:Y:S01]  /*19f0*/  @!P0 LDC.64 R22, c[0x0][0x288] ;  /* 0x0000a200ff168b82 */ /* 0x004ea20000000a00 */
[----:B0-----:R-:W-:Y:S01]  /*1a00*/  @!P2 IMAD R24, R26, R20, RZ ;  /* 0x000000141a18a224 */ /* 0x001fe200078e02ff */
[C---:B------:R-:W-:Y:S01]  /*1a10*/  @!P3 SHF.L.U32 R14, R16.reuse, 0x2, RZ ;  /* 0x00000002100eb819 */ /* 0x040fe200000006ff */
[----:B------:R0:W2:Y:S01]  /*1a20*/  @!P5 LDG.E.64 R36, desc[UR22][R12.64] ;  /* 0x000000160c24d981 */ /* 0x0000a2000c1e1b00 */
        /* <DEDUP_REMOVED lines=25> */
[----:B---3--:R3:W-:Y:S02]  /*1bc0*/  STL.64 [R1+0x128], R32 ;  /* 0x0001282001007387 */ /* 0x0087e40000100a00 */
[----:B---3--:R-:W-:-:S04]  /*1bd0*/  SHF.R.S32.HI R33, RZ, 0x1f, R3 ;  /* 0x0000001fff217819 */ /* 0x008fc80000011403 */
[----:B------:R-:W-:Y:S01]  /*1be0*/  ISETP.GE.AND.EX P5, PT, R33, UR19, PT, P5 ;  /* 0x0000001321007c0c */ /* 0x000fe2000bfa6350 */
[-C--:B--2---:R-:W-:Y:S01]  /*1bf0*/  @!P0 IMAD R32, R25, R22.reuse, RZ ;  /* 0x0000001619208224 */ /* 0x084fe200078e02ff */
        /* <DEDUP_REMOVED lines=21> */
[----:B-1----:R-:W-:-:S04]  /*1d50*/  @!P4 IADD3 R20, P6, R4, R20, RZ ;  /* 0x000000140414c210 */ /* 0x002fc80007fde0ff */
[----:B------:R-:W-:Y:S02]  /*1d60*/  @!P4 IADD3.X R21, R13, R21, RZ, P6, !PT ;  /* 0x000000150d15c210 */ /* 0x000fe400037fe4ff */
[----:B--2---:R-:W-:Y:S01]  /*1d70*/  @!P4 IADD3 R24, P6, R4, R24, RZ ;  /* 0x000000180418c210 */ /* 0x004fe20007fde0ff */
[----:B0-----:R-:W-:Y:S01]  /*1d80*/  @!P5 IMAD R4, R33, R26, RZ ;  /* 0x0000001a2104d224 */ /* 0x001fe200078e02ff */
[----:B------:R-:W-:Y:S02]  /*1d90*/  CS2R R32, SRZ ;  /* 0x0000000000207805 */ /* 0x000fe4000001ff00 */
[----:B------:R-:W-:-:S04]  /*1da0*/  CS2R R22, SRZ ;  /* 0x0000000000167805 */ /* 0x000fc8000001ff00 */
[----:B------:R0:W2:Y:S04]  /*1db0*/  @!P3 LDG.E.64 R32, desc[UR22][R6.64] ;  /* 0x000000160620b981 */ /* 0x0000a8000c1e1b00 */
[----:B------:R1:W3:Y:S01]  /*1dc0*/  @!P3 LDG.E.64 R22, desc[UR22][R8.64] ;  /* 0x000000160816b981 */ /* 0x0002e2000c1e1b00 */
[----:B0-----:R-:W-:Y:S02]  /*1dd0*/  CS2R R6, SRZ ;  /* 0x0000000000067805 */ /* 0x001fe4000001ff00 */
[----:B------:R-:W-:Y:S02]  /*1de0*/  @!P4 IADD3.X R25, R13, R25, RZ, P6, !PT ;  /* 0x000000190d19c210 */ /* 0x000fe400037fe4ff */
[----:B------:R-:W-:Y:S01]  /*1df0*/  @!P5 MOV R12, R30 ;  /* 0x0000001e000cd202 */ /* 0x000fe20000000f00 */
[----:B------:R-:W-:Y:S01]  /*1e00*/  @!P5 IMAD R4, R3, R27, R4 ;  /* 0x0000001b0304d224 */ /* 0x000fe200078e0204 */
[----:B------:R-:W-:Y:S01]  /*1e10*/  STL.64 [R1+0x148], R36 ;  /* 0x0001482401007387 */ /* 0x000fe20000100a00 */
[----:B-1----:R-:W0:Y:S03]  /*1e20*/  @!P5 LDC.64 R8, c[0x0][0x228] ;  /* 0x00008a00ff08db82 */ /* 0x002e260000000a00 */
[----:B------:R1:W4:Y:S01]  /*1e30*/  @!P2 LDG.E.64 R6, desc[UR22][R18.64] ;  /* 0x000000161206a981 */ /* 0x000322000c1e1b00 */
[----:B------:R-:W-:-:S03]  /*1e40*/  @!P5 MOV R13, R29 ;  /* 0x0000001d000dd202 */ /* 0x000fc60000000f00 */
[----:B------:R-:W-:Y:S01]  /*1e50*/  @!P5 IMAD.WIDE.U32 R26, R3, R26, R12 ;  /* 0x0000001a031ad225 */ /* 0x000fe200078e000c */
[----:B------:R-:W-:Y:S02]  /*1e60*/  CS2R R12, SRZ ;  /* 0x00000000000c7805 */ /* 0x000fe4000001ff00 */
[----:B-1----:R-:W-:-:S04]  /*1e70*/  CS2R R18, SRZ ;  /* 0x0000000000127805 */ /* 0x002fc8000001ff00 */
[----:B------:R-:W2:Y:S04]  /*1e80*/  @!P2 LDG.E.64 R12, desc[UR22][R16.64] ;  /* 0x00000016100ca981 */ /* 0x000ea8000c1e1b00 */
[----:B------:R1:W2:Y:S04]  /*1e90*/  @!P0 LDG.E.64 R18, desc[UR22][R10.64] ;  /* 0x000000160a128981 */ /* 0x0002a8000c1e1b00 */
[----:B---3--:R-:W-:Y:S04]  /*1ea0*/  STL.64 [R1+0xa0], R22 ;  /* 0x0000a01601007387 */ /* 0x008fe80000100a00 */
[----:B----4-:R-:W-:Y:S04]  /*1eb0*/  STL.64 [R1+0x1c0], R6 ;  /* 0x0001c00601007387 */ /* 0x010fe80000100a00 */
[----:B--2---:R2:W-:Y:S02]  /*1ec0*/  STL.64 [R1+0x150], R32 ;  /* 0x0001502001007387 */ /* 0x0045e40000100a00 */
[----:B--2---:R-:W-:-:S06]  /*1ed0*/  CS2R R32, SRZ ;  /* 0x0000000000207805 */ /* 0x004fcc000001ff00 */
[----:B------:R-:W2:Y:S04]  /*1ee0*/  @!P0 LDG.E.64 R32, desc[UR22][R14.64] ;  /* 0x000000160e208981 */ /* 0x000ea8000c1e1b00 */
[----:B------:R3:W-:Y:S01]  /*1ef0*/  STL.64 [R1+0x110], R12 ;  /* 0x0001100c01007387 */ /* 0x0007e20000100a00 */
[----:B------:R-:W-:-:S04]  /*1f00*/  IADD3 R3, R2, 0xe8, RZ ;  /* 0x000000e802037810 */ /* 0x000fc80007ffe0ff */
[----:B------:R-:W-:Y:S02]  /*1f10*/  ISETP.GE.U32.AND P3, PT, R3, UR18, PT ;  /* 0x0000001203007c0c */ /* 0x000fe4000bf66070 */
[----:B------:R-:W-:-:S04]  /*1f20*/  SHF.R.S32.HI R22, RZ, 0x1f, R3 ;  /* 0x0000001fff167819 */ /* 0x000fc80000011403 */
[----:B------:R-:W-:Y:S01]  /*1f30*/  ISETP.GE.AND.EX P3, PT, R22, UR19, PT, P3 ;  /* 0x0000001316007c0c */ /* 0x000fe2000bf66330 */
[----:B---3--:R-:W3:Y:S03]  /*1f40*/  @!P5 LDC.64 R12, c[0x0][0x230] ;  /* 0x00008c00ff0cdb82 */ /* 0x008ee60000000a00 */
[----:B------:R-:W-:-:S13]  /*1f50*/  ISETP.GT.U32.OR P3, PT, R0, 0x27f, P3 ;  /* 0x0000027f0000780c */ /* 0x000fda0001f64470 */
[----:B------:R-:W4:Y:S01]  /*1f60*/  @!P3 LDC.64 R16, c[0x0][0x288] ;  /* 0x0000a200ff10bb82 */ /* 0x000f220000000a00 */
[----:B------:R-:W-:Y:S01]  /*1f70*/  @!P5 IADD3 R7, R27, R4, RZ ;  /* 0x000000041b07d210 */ /* 0x000fe20007ffe0ff */
[----:B--2---:R-:W-:Y:S06]  /*1f80*/  STL.64 [R1+0x1c8], R32 ;  /* 0x0001c82001007387 */ /* 0x004fec0000100a00 */
[----:B-1----:R-:W1:Y:S01]  /*1f90*/  @!P3 LDC.64 R10, c[0x0][0x230] ;  /* 0x00008c00ff0abb82 */ /* 0x002e620000000a00 */
[----:B------:R2:W-:Y:S02]  /*1fa0*/  STL.64 [R1+0xc0], R18 ;  /* 0x0000c01201007387 */ /* 0x0005e40000100a00 */
[----:B--2---:R-:W-:-:S06]  /*1fb0*/  CS2R R18, SRZ ;  /* 0x0000000000127805 */ /* 0x004fcc000001ff00 */
[----:B------:R-:W2:Y:S01]  /*1fc0*/  @!P4 LDG.E.64 R18, desc[UR22][R24.64] ;  /* 0x000000161812c981 */ /* 0x000ea2000c1e1b00 */
[C---:B------:R-:W-:Y:S02]  /*1fd0*/  @!P5 SHF.L.U32 R4, R26.reuse, 0x2, RZ ;  /* 0x000000021a04d819 */ /* 0x040fe400000006ff */
[----:B------:R-:W-:Y:S02]  /*1fe0*/  @!P5 SHF.L.U64.HI R7, R26, 0x2, R7 ;  /* 0x000000021a07d819 */ /* 0x000fe40000010207 */
[----:B------:R-:W-:Y:S01]  /*1ff0*/  CS2R R26, SRZ ;  /* 0x00000000001a7805 */ /* 0x000fe2000001ff00 */
[----:B----4-:R-:W-:-:S05]  /*2000*/  @!P3 IMAD R22, R22, R16, RZ ;  /* 0x000000101616b224 */ /* 0x010fca00078e02ff */
[----:B------:R4:W3:Y:S01]  /*2010*/  @!P4 LDG.E.64 R26, desc[UR22][R20.64] ;  /* 0x00000016141ac981 */ /* 0x0008e2000c1e1b00 */
[----:B------:R-:W-:Y:S01]  /*2020*/  @!P3 IMAD R22, R3, R17, R22 ;  /* 0x000000110316b224 */ /* 0x000fe200078e0216 */
[----:B----4-:R-:W-:Y:S02]  /*2030*/  @!P3 MOV R20, R30 ;  /* 0x0000001e0014b202 */ /* 0x010fe40000000f00 */
[----:B------:R-:W-:-:S03]  /*2040*/  @!P3 MOV R21, R29 ;  /* 0x0000001d0015b202 */ /* 0x000fc60000000f00 */
[----:B------:R-:W-:Y:S01]  /*2050*/  @!P3 IMAD.WIDE.U32 R16, R3, R16, R20 ;  /* 0x000000100310b225 */ /* 0x000fe200078e0014 */
[----:B0-----:R-:W-:-:S04]  /*2060*/  @!P5 IADD3 R8, P6, R4, R8, RZ ;  /* 0x000000080408d210 */ /* 0x001fc80007fde0ff */
[----:B------:R-:W-:Y:S02]  /*2070*/  @!P3 IADD3 R3, R17, R22, RZ ;  /* 0x000000161103b210 */ /* 0x000fe40007ffe0ff */
[C---:B------:R-:W-:Y:S02]  /*2080*/  @!P3 SHF.L.U32 R17, R16.reuse, 0x2, RZ ;  /* 0x000000021011b819 */ /* 0x040fe400000006ff */
[----:B------:R-:W-:Y:S02]  /*2090*/  @!P5 IADD3.X R9, R7, R9, RZ, P6, !PT ;  /* 0x000000090709d210 */ /* 0x000fe400037fe4ff */
[----:B------:R-:W-:Y:S02]  /*20a0*/  @!P3 SHF.L.U64.HI R3, R16, 0x2, R3 ;  /* 0x000000021003b819 */ /* 0x000fe40000010203 */
[----:B-1----:R-:W-:-:S04]  /*20b0*/  @!P3 IADD3 R10, P6, R17, R10, RZ ;  /* 0x0000000a110ab210 */ /* 0x002fc80007fde0ff */
[----:B------:R-:W-:Y:S01]  /*20c0*/  @!P3 IADD3.X R11, R3, R11, RZ, P6, !PT ;  /* 0x0000000b030bb210 */ /* 0x000fe200037fe4ff */
[----:B--2---:R0:W-:Y:S02]  /*20d0*/  STL.64 [R1+0xa8], R18 ;  /* 0x0000a81201007387 */ /* 0x0041e40000100a00 */
[----:B0-----:R-:W0:Y:S02]  /*20e0*/  @!P3 LDC.64 R18, c[0x0][0x228] ;  /* 0x00008a00ff12bb82 */ /* 0x001e240000000a00 */
[----:B0-----:R-:W-:-:S04]  /*20f0*/  @!P3 IADD3 R16, P6, R17, R18, RZ ;  /* 0x000000121110b210 */ /* 0x001fc80007fde0ff */
[----:B------:R-:W-:Y:S02]  /*2100*/  @!P3 IADD3.X R17, R3, R19, RZ, P6, !PT ;  /* 0x000000130311b210 */ /* 0x000fe400037fe4ff */
[----:B------:R-:W-:-:S06]  /*2110*/  CS2R R18, SRZ ;  /* 0x0000000000127805 */ /* 0x000fcc000001ff00 */
[----:B------:R0:W2:Y:S01]  /*2120*/  @!P5 LDG.E.64 R18, desc[UR22][R8.64] ;  /* 0x000000160812d981 */ /* 0x0000a2000c1e1b00 */
[----:B------:R-:W-:-:S04]  /*2130*/  IADD3 R6, R2, 0xf0, RZ ;  /* 0x000000f002067810 */ /* 0x000fc80007ffe0ff */
[----:B------:R-:W-:Y:S02]  /*2140*/  ISETP.GE.U32.AND P2, PT, R6, UR18, PT ;  /* 0x0000001206007c0c */ /* 0x000fe4000bf46070 */
[----:B------:R-:W-:-:S04]  /*2150*/  SHF.R.S32.HI R23, RZ, 0x1f, R6 ;  /* 0x0000001fff177819 */ /* 0x000fc80000011406 */
[----:B------:R-:W-:-:S04]  /*2160*/  ISETP.GE.AND.EX P2, PT, R23, UR19, PT, P2 ;  /* 0x0000001317007c0c */ /* 0x000fc8000bf46320 */
[----:B------:R-:W-:-:S13]  /*2170*/  ISETP.GT.U32.OR P2, PT, R0, 0x27f, P2 ;  /* 0x0000027f0000780c */ /* 0x000fda0001744470 */
[----:B------:R-:W1:Y:S01]  /*2180*/  @!P2 LDC.64 R14, c[0x0][0x288] ;  /* 0x0000a200ff0eab82 */ /* 0x000e620000000a00 */
[----:B---3--:R-:W-:-:S07]  /*2190*/  @!P5 IADD3 R12, P4, R4, R12, RZ ;  /* 0x0000000c040cd210 */ /* 0x008fce0007f9e0ff */
[----:B------:R-:W0:Y:S01]  /*21a0*/  @!P2 LDC.64 R24, c[0x0][0x230] ;  /* 0x00008c00ff18ab82 */ /* 0x000e220000000a00 */
[----:B------:R3:W-:Y:S01]  /*21b0*/  STL.64 [R1+0x1d0], R26 ;  /* 0x0001d01a01007387 */ /* 0x0007e20000100a00 */
[----:B------:R-:W-:Y:S02]  /*21c0*/  @!P5 IADD3.X R13, R7, R13, RZ, P4, !PT ;  /* 0x0000000d070dd210 */ /* 0x000fe400027fe4ff */
[----:B---3--:R-:W-:Y:S02]  /*21d0*/  @!P2 MOV R26, R30 ;  /* 0x0000001e001aa202 */ /* 0x008fe40000000f00 */
[----:B------:R-:W-:Y:S01]  /*21e0*/  @!P2 MOV R27, R29 ;  /* 0x0000001d001ba202 */ /* 0x000fe20000000f00 */
[----:B-1----:R-:W-:-:S04]  /*21f0*/  @!P2 IMAD R7, R23, R14, RZ ;  /* 0x0000000e1707a224 */ /* 0x002fc800078e02ff */
[C---:B------:R-:W-:Y:S02]  /*2200*/  @!P2 IMAD R15, R6.reuse, R15, R7 ;  /* 0x0000000f060fa224 */ /* 0x040fe400078e0207 */
[----:B------:R-:W-:Y:S01]  /*2210*/  @!P2 IMAD.WIDE.U32 R26, R6, R14, R26 ;  /* 0x0000000e061aa225 */ /* 0x000fe200078e001a */
[----:B------:R-:W-:Y:S02]  /*2220*/  CS2R R34, SRZ ;  /* 0x0000000000227805 */ /* 0x000fe4000001ff00 */
[----:B------:R-:W-:Y:S01]  /*2230*/  IADD3 R5, R2, 0xb0, RZ ;  /* 0x000000b002057810 */ /* 0x000fe20007ffe0ff */
[----:B------:R-:W1:Y:S01]  /*2240*/  @!P2 LDC.64 R6, c[0x0][0x228] ;  /* 0x00008a00ff06ab82 */ /* 0x000e620000000a00 */
[----:B------:R-:W-:Y:S02]  /*2250*/  @!P2 IADD3 R15, R27, R15, RZ ;  /* 0x0000000f1b0fa210 */ /* 0x000fe40007ffe0ff */
[C---:B------:R-:W-:Y:S01]  /*2260*/  @!P2 SHF.L.U32 R14, R26.reuse, 0x2, RZ ;  /* 0x000000021a0ea819 */ /* 0x040fe200000006ff */
[----:B------:R3:W4:Y:S01]  /*2270*/  @!P5 LDG.E.64 R34, desc[UR22][R12.64] ;  /* 0x000000160c22d981 */ /* 0x000722000c1e1b00 */
[----:B------:R-:W-:-:S02]  /*2280*/  @!P2 SHF.L.U64.HI R3, R26, 0x2, R15 ;  /* 0x000000021a03a819 */ /* 0x000fc4000001020f */
[----:B0-----:R-:W-:-:S04]  /*2290*/  @!P2 IADD3 R8, P6, R14, R24, RZ ;  /* 0x000000180e08a210 */ /* 0x001fc80007fde0ff */
[----:B------:R-:W-:Y:S02]  /*22a0*/  @!P2 IADD3.X R9, R3, R25, RZ, P6, !PT ;  /* 0x000000190309a210 */ /* 0x000fe400037fe4ff */
[----:B------:R-:W-:-:S06]  /*22b0*/  CS2R R24, SRZ ;  /* 0x0000000000187805 */ /* 0x000fcc000001ff00 */
[----:B------:R-:W4:Y:S04]  /*22c0*/  @!P3 LDG.E.64 R24, desc[UR22][R16.64] ;  /* 0x000000161018b981 */ /* 0x000f28000c1e1b00 */
[----:B--2---:R0:W-:Y:S02]  /*22d0*/  STL.64 [R1+0x90], R18 ;  /* 0x0000901201007387 */ /* 0x0041e40000100a00 */
[----:B0-----:R-:W-:-:S06]  /*22e0*/  CS2R R18, SRZ ;  /* 0x0000000000127805 */ /* 0x001fcc000001ff00 */
[----:B------:R-:W2:Y:S01]  /*22f0*/  @!P3 LDG.E.64 R18, desc[UR22][R10.64] ;  /* 0x000000160a12b981 */ /* 0x000ea2000c1e1b00 */
[----:B------:R-:W-:Y:S02]  /*2300*/  ISETP.GE.U32.AND P0, PT, R5, UR18, PT ;  /* 0x0000001205007c0c */ /* 0x000fe4000bf06070 */
[----:B------:R-:W-:-:S04]  /*2310*/  SHF.R.S32.HI R32, RZ, 0x1f, R5 ;  /* 0x0000001fff207819 */ /* 0x000fc80000011405 */
[----:B------:R-:W-:-:S04]  /*2320*/  ISETP.GE.AND.EX P0, PT, R32, UR19, PT, P0 ;  /* 0x0000001320007c0c */ /* 0x000fc8000bf06300 */
[----:B------:R-:W-:-:S13]  /*2330*/  ISETP.GT.U32.OR P0, PT, R0, 0x27f, P0 ;  /* 0x0000027f0000780c */ /* 0x000fda0000704470 */
[----:B------:R-:W0:Y:S01]  /*2340*/  @!P0 LDC.64 R20, c[0x0][0x288] ;  /* 0x0000a200ff148b82 */ /* 0x000e220000000a00 */
[----:B---3--:R-:W-:Y:S02]  /*2350*/  @!P0 MOV R12, R30 ;  /* 0x0000001e000c8202 */ /* 0x008fe40000000f00 */
[----:B------:R-:W-:Y:S02]  /*2360*/  @!P0 MOV R13, R29 ;  /* 0x0000001d000d8202 */ /* 0x000fe40000000f00 */
[----:B------:R-:W-:-:S06]  /*2370*/  CS2R R36, SRZ ;  /* 0x0000000000247805 */ /* 0x000fcc000001ff00 */
[----:B------:R-:W3:Y:S01]  /*2380*/  @!P2 LDG.E.64 R36, desc[UR22][R8.64] ;  /* 0x000000160824a981 */ /* 0x000ee2000c1e1b00 */
[-C--:B0-----:R-:W-:Y:S02]  /*2390*/  @!P0 IMAD R15, R32, R20.reuse, RZ ;  /* 0x00000014200f8224 */ /* 0x081fe400078e02ff */
[----:B------:R-:W-:Y:S01]  /*23a0*/  @!P0 IMAD.WIDE.U32 R12, R5, R20, R12 ;  /* 0x00000014050c8225 */ /* 0x000fe200078e000c */
[----:B-1----:R-:W-:-:S03]  /*23b0*/  @!P2 IADD3 R20, P6, R14, R6, RZ ;  /* 0x000000060e14a210 */ /* 0x002fc60007fde0ff */
[----:B------:R-:W-:Y:S01]  /*23c0*/  @!P0 IMAD R21, R5, R21, R15 ;  /* 0x0000001505158224 */ /* 0x000fe200078e020f */
[----:B------:R-:W-:Y:S01]  /*23d0*/  IADD3 R4, R2, 0xc0, RZ ;  /* 0x000000c002047810 */ /* 0x000fe20007ffe0ff */
[----:B------:R-:W0:Y:S03]  /*23e0*/  @!P0 LDC.64 R14, c[0x0][0x228] ;  /* 0x00008a00ff0e8b82 */ /* 0x000e260000000a00 */
[----:B------:R-:W-:Y:S02]  /*23f0*/  @!P0 IADD3 R5, R13, R21, RZ ;  /* 0x000000150d058210 */ /* 0x000fe40007ffe0ff */
[----:B------:R-:W-:Y:S01]  /*2400*/  @!P2 IADD3.X R21, R3, R7, RZ, P6, !PT ;  /* 0x000000070315a210 */ /* 0x000fe200037fe4ff */
[----:B--2---:R-:W-:Y:S04]  /*2410*/  STL.64 [R1+0x1e0], R18 ;  /* 0x0001e01201007387 */ /* 0x004fe80000100a00 */
[----:B----4-:R-:W-:Y:S04]  /*2420*/  STL.64 [R1+0x88], R24 ;  /* 0x0000881801007387 */ /* 0x010fe80000100a00 */
[----:B------:R1:W-:Y:S02]  /*2430*/  STL.64 [R1+0x1d8], R34 ;  /* 0x0001d82201007387 */ /* 0x0003e40000100a00 */
[----:B-1----:R-:W-:-:S06]  /*2440*/  CS2R R34, SRZ ;  /* 0x0000000000227805 */ /* 0x002fcc000001ff00 */
[----:B------:R-:W2:Y:S01]  /*2450*/  @!P2 LDG.E.64 R34, desc[UR22][R20.64] ;  /* 0x000000161422a981 */ /* 0x000ea2000c1e1b00 */
[----:B------:R-:W-:Y:S02]  /*2460*/  ISETP.GE.U32.AND P4, PT, R4, UR18, PT ;  /* 0x0000001204007c0c */ /* 0x000fe4000bf86070 */
[----:B------:R-:W-:-:S04]  /*2470*/  SHF.R.S32.HI R33, RZ, 0x1f, R4 ;  /* 0x0000001fff217819 */ /* 0x000fc80000011404 */
[----:B------:R-:W-:-:S04]  /*2480*/  ISETP.GE.AND.EX P4, PT, R33, UR19, PT, P4 ;  /* 0x0000001321007c0c */ /* 0x000fc8000bf86340 */
[----:B------:R-:W-:Y:S02]  /*2490*/  ISETP.GT.U32.OR P4, PT, R0, 0x27f, P4 ;  /* 0x0000027f0000780c */ /* 0x000fe40002784470 */
[C---:B------:R-:W-:Y:S02]  /*24a0*/  @!P0 SHF.L.U32 R7, R12.reuse, 0x2, RZ ;  /* 0x000000020c078819 */ /* 0x040fe400000006ff */
[----:B------:R-:W-:Y:S02]  /*24b0*/  @!P0 SHF.L.U64.HI R3, R12, 0x2, R5 ;  /* 0x000000020c038819 */ /* 0x000fe40000010205 */
[----:B------:R-:W1:Y:S08]  /*24c0*/  @!P0 LDC.64 R12, c[0x0][0x230] ;  /* 0x00008c00ff0c8b82 */ /* 0x000e700000000a00 */
[----:B------:R-:W4:Y:S08]  /*24d0*/  @!P4 LDC.64 R22, c[0x0][0x288] ;  /* 0x0000a200ff16cb82 */ /* 0x000f300000000a00 */
[----:B------:R-:W4:Y:S01]  /*24e0*/  @!P4 LDC.64 R16, c[0x0][0x228] ;  /* 0x00008a00ff10cb82 */ /* 0x000f220000000a00 */
[----:B------:R-:W-:-:S02]  /*24f0*/  @!P4 MOV R10, R30 ;  /* 0x0000001e000ac202 */ /* 0x000fc40000000f00 */
[----:B------:R-:W-:Y:S01]  /*2500*/  @!P4 MOV R11, R29 ;  /* 0x0000001d000bc202 */ /* 0x000fe20000000f00 */
[----:B---3--:R3:W-:Y:S01]  /*2510*/  STL.64 [R1+0x1e8], R36 ;  /* 0x0001e82401007387 */ /* 0x0087e20000100a00 */
[C---:B0-----:R-:W-:Y:S02]  /*2520*/  @!P0 IADD3 R14, P6, R7.reuse, R14, RZ ;  /* 0x0000000e070e8210 */ /* 0x041fe40007fde0ff */
[----:B-1----:R-:W-:Y:S01]  /*2530*/  @!P0 IADD3 R12, P2, R7, R12, RZ ;  /* 0x0000000c070c8210 */ /* 0x002fe20007f5e0ff */
[----:B----4-:R-:W-:-:S04]  /*2540*/  @!P4 IMAD R6, R33, R22, RZ ;  /* 0x000000162106c224 */ /* 0x010fc800078e02ff */
[C---:B------:R-:W-:Y:S02]  /*2550*/  @!P4 IMAD R6, R4.reuse, R23, R6 ;  /* 0x000000170406c224 */ /* 0x040fe400078e0206 */
[----:B------:R-:W-:Y:S01]  /*2560*/  @!P4 IMAD.WIDE.U32 R4, R4, R22, R10 ;  /* 0x000000160404c225 */ /* 0x000fe200078e000a */
[C---:B------:R-:W-:Y:S02]  /*2570*/  @!P0 IADD3.X R15, R3.reuse, R15, RZ, P6, !PT ;  /* 0x0000000f030f8210 */ /* 0x040fe400037fe4ff */
[----:B---3--:R-:W-:Y:S02]  /*2580*/  CS2R R36, SRZ ;  /* 0x0000000000247805 */ /* 0x008fe4000001ff00 */
[----:B------:R-:W-:Y:S01]  /*2590*/  @!P0 IADD3.X R13, R3, R13, RZ, P2, !PT ;  /* 0x0000000d030d8210 */ /* 0x000fe200017fe4ff */
[----:B------:R-:W0:Y:S01]  /*25a0*/  @!P4 LDC.64 R10, c[0x0][0x230] ;  /* 0x00008c00ff0acb82 */ /* 0x000e220000000a00 */
[----:B------:R-:W-:Y:S02]  /*25b0*/  @!P4 IADD3 R23, R5, R6, RZ ;  /* 0x000000060517c210 */ /* 0x000fe40007ffe0ff */
[C---:B------:R-:W-:Y:S01]  /*25c0*/  @!P4 SHF.L.U32 R5, R4.reuse, 0x2, RZ ;  /* 0x000000020405c819 */ /* 0x040fe200000006ff */
[----:B------:R1:W3:Y:S01]  /*25d0*/  @!P0 LDG.E.64 R36, desc[UR22][R12.64] ;  /* 0x000000160c248981 */ /* 0x0002e2000c1e1b00 */
[----:B------:R-:W-:-:S02]  /*25e0*/  @!P4 SHF.L.U64.HI R4, R4, 0x2, R23 ;  /* 0x000000020404c819 */ /* 0x000fc40000010217 */
[----:B------:R-:W-:-:S04]  /*25f0*/  @!P4 IADD3 R16, P6, R5, R16, RZ ;  /* 0x000000100510c210 */ /* 0x000fc80007fde0ff */
[----:B------:R-:W-:Y:S02]  /*2600*/  @!P4 IADD3.X R17, R4, R17, RZ, P6, !PT ;  /* 0x000000110411c210 */ /* 0x000fe400037fe4ff */
[----:B-1----:R-:W-:-:S06]  /*2610*/  CS2R R12, SRZ ;  /* 0x00000000000c7805 */ /* 0x002fcc000001ff00 */
[----:B------:R-:W4:Y:S01]  /*2620*/  @!P4 LDG.E.64 R12, desc[UR22][R16.64] ;  /* 0x00000016100cc981 */ /* 0x000f22000c1e1b00 */
[----:B------:R-:W-:-:S04]  /*2630*/  IADD3 R32, R2, 0x8, RZ ;  /* 0x0000000802207810 */ /* 0x000fc80007ffe0ff */
[----:B------:R-:W-:Y:S02]  /*2640*/  SHF.R.S32.HI R27, RZ, 0x1f, R32 ;  /* 0x0000001fff1b7819 */ /* 0x000fe40000011420 */
[----:B------:R-:W-:-:S04]  /*2650*/  ISETP.GE.U32.AND P5, PT, R32, UR18, PT ;  /* 0x0000001220007c0c */ /* 0x000fc8000bfa6070 */
[----:B------:R-:W-:-:S04]  /*2660*/  ISETP.GE.AND.EX P5, PT, R27, UR19, PT, P5 ;  /* 0x000000131b007c0c */ /* 0x000fc8000bfa6350 */
[----:B------:R-:W-:Y:S02]  /*2670*/  ISETP.GT.U32.OR P5, PT, R0, 0x27f, P5 ;  /* 0x0000027f0000780c */ /* 0x000fe40002fa4470 */
[----:B------:R-:W-:-:S11]  /*2680*/  IADD3 R26, R2, 0x10, RZ ;  /* 0x00000010021a7810 */ /* 0x000fd60007ffe0ff */
[----:B------:R-:W1:Y:S01]  /*2690*/  @!P5 LDC.64 R18, c[0x0][0x288] ;  /* 0x0000a200ff12db82 */ /* 0x000e620000000a00 */
[----:B--2---:R2:W-:Y:S07]  /*26a0*/  STL.64 [R1+0x70], R34 ;  /* 0x0000702201007387 */ /* 0x0045ee0000100a00 */
[----:B------:R-:W1:Y:S01]  /*26b0*/  @!P5 LDC.64 R8, c[0x0][0x230] ;  /* 0x00008c00ff08db82 */ /* 0x000e620000000a00 */
[----:B------:R-:W-:Y:S02]  /*26c0*/  @!P5 MOV R23, R29 ;  /* 0x0000001d0017d202 */ /* 0x000fe40000000f00 */
[----:B0-----:R-:W-:-:S05]  /*26d0*/  @!P4 IADD3 R10, P2, R5, R10, RZ ;  /* 0x0000000a050ac210 */ /* 0x001fca0007f5e0ff */
[----:B------:R-:W0:Y:S01]  /*26e0*/  @!P5 LDC.64 R20, c[0x0][0x228] ;  /* 0x00008a00ff14db82 */ /* 0x000e220000000a00 */
[----:B--2---:R-:W-:-:S06]  /*26f0*/  CS2R R34, SRZ ;  /* 0x0000000000227805 */ /* 0x004fcc000001ff00 */
[----:B------:R2:W3:Y:S01]  /*2700*/  @!P0 LDG.E.64 R34, desc[UR22][R14.64] ;  /* 0x000000160e228981 */ /* 0x0004e2000c1e1b00 */
[----:B------:R-:W-:Y:S02]  /*2710*/  SHF.R.S32.HI R24, RZ, 0x1f, R26 ;  /* 0x0000001fff187819 */ /* 0x000fe4000001141a */
[----:B------:R-:W-:-:S04]  /*2720*/  ISETP.GE.U32.AND P3, PT, R26, UR18, PT ;  /* 0x000000121a007c0c */ /* 0x000fc8000bf66070 */
[----:B------:R-:W-:Y:S01]  /*2730*/  ISETP.GE.AND.EX P3, PT, R24, UR19, PT, P3 ;  /* 0x0000001318007c0c */ /* 0x000fe2000bf66330 */
[----:B-1----:R-:W-:-:S03]  /*2740*/  @!P5 IMAD R22, R27, R18, RZ ;  /* 0x000000121b16d224 */ /* 0x002fc600078e02ff */
[----:B------:R-:W-:Y:S01]  /*2750*/  ISETP.GT.U32.OR P3, PT, R0, 0x27f, P3 ;  /* 0x0000027f0000780c */ /* 0x000fe20001f64470 */
[----:B------:R-:W-:Y:S01]  /*2760*/  @!P5 IMAD R19, R32, R19, R22 ;  /* 0x000000132013d224 */ /* 0x000fe200078e0216 */
[----:B------:R-:W-:Y:S02]  /*2770*/  @!P5 MOV R22, R30 ;  /* 0x0000001e0016d202 */ /* 0x000fe40000000f00 */
[----:B------:R-:W-:Y:S02]  /*2780*/  IADD3 R27, R2, 0x18, RZ ;  /* 0x00000018021b7810 */ /* 0x000fe40007ffe0ff */
[----:B------:R-:W-:Y:S01]  /*2790*/  @!P4 IADD3.X R11, R4, R11, RZ, P2, !PT ;  /* 0x0000000b040bc210 */ /* 0x000fe200017fe4ff */
[----:B------:R-:W-:Y:S01]  /*27a0*/  @!P5 IMAD.WIDE.U32 R22, R32, R18, R22 ;  /* 0x000000122016d225 */ /* 0x000fe200078e0016 */
[----:B------:R-:W-:Y:S02]  /*27b0*/  SHF.R.S32.HI R32, RZ, 0x1f, R27 ;  /* 0x0000001fff207819 */ /* 0x000fe4000001141b */
[----:B------:R-:W-:-:S03]  /*27c0*/  ISETP.GE.U32.AND P2, PT, R27, UR18, PT ;  /* 0x000000121b007c0c */ /* 0x000fc6000bf46070 */
[----:B------:R-:W1:Y:S01]  /*27d0*/  @!P3 LDC.64 R6, c[0x0][0x288] ;  /* 0x0000a200ff06bb82 */ /* 0x000e620000000a00 */
[----:B------:R-:W-:Y:S02]  /*27e0*/  ISETP.GE.AND.EX P2, PT, R32, UR19, PT, P2 ;  /* 0x0000001320007c0c */ /* 0x000fe4000bf46320 */
[----:B------:R-:W-:Y:S02]  /*27f0*/  @!P5 IADD3 R19, R23, R19, RZ ;  /* 0x000000131713d210 */ /* 0x000fe40007ffe0ff */
[----:B------:R-:W-:Y:S02]  /*2800*/  @!P5 SHF.L.U32 R3, R22, 0x2, RZ ;  /* 0x000000021603d819 */ /* 0x000fe400000006ff */
[----:B------:R-:W-:Y:S01]  /*2810*/  ISETP.GT.U32.OR P2, PT, R0, 0x27f, P2 ;  /* 0x0000027f0000780c */ /* 0x000fe20001744470 */
[----:B------:R-:W2:Y:S01]  /*2820*/  @!P3 LDC.64 R4, c[0x0][0x230] ;  /* 0x00008c00ff04bb82 */ /* 0x000ea20000000a00 */
[----:B------:R-:W-:Y:S02]  /*2830*/  @!P5 SHF.L.U64.HI R19, R22, 0x2, R19 ;  /* 0x000000021613d819 */ /* 0x000fe40000010213 */
[----:B------:R-:W-:-:S04]  /*2840*/  @!P5 IADD3 R8, P6, R3, R8, RZ ;  /* 0x000000080308d210 */ /* 0x000fc80007fde0ff */
[----:B------:R-:W-:Y:S02]  /*2850*/  @!P5 IADD3.X R9, R19, R9, RZ, P6, !PT ;  /* 0x000000091309d210 */ /* 0x000fe400037fe4ff */
[----:B0-----:R-:W-:-:S04]  /*2860*/  @!P5 IADD3 R20, P6, R3, R20, RZ ;  /* 0x000000140314d210 */ /* 0x001fc80007fde0ff */
[----:B------:R-:W-:Y:S02]  /*2870*/  @!P5 IADD3.X R21, R19, R21, RZ, P6, !PT ;  /* 0x000000151315d210 */ /* 0x000fe400037fe4ff */
[----:B------:R-:W0:Y:S01]  /*2880*/  @!P2 LDC.64 R18, c[0x0][0x288] ;  /* 0x0000a200ff12ab82 */ /* 0x000e220000000a00 */
[----:B-1----:R-:W-:Y:S01]  /*2890*/  @!P3 IMAD R3, R24, R6, RZ ;  /* 0x000000061803b224 */ /* 0x002fe200078e02ff */
[----:B------:R-:W-:Y:S02]  /*28a0*/  @!P3 MOV R24, R30 ;  /* 0x0000001e0018b202 */ /* 0x000fe40000000f00 */
[----:B------:R-:W-:Y:S01]  /*28b0*/  @!P3 MOV R25, R29 ;  /* 0x0000001d0019b202 */ /* 0x000fe20000000f00 */
[C---:B------:R-:W-:Y:S02]  /*28c0*/  @!P3 IMAD R3, R26.reuse, R7, R3 ;  /* 0x000000071a03b224 */ /* 0x040fe400078e0203 */
[----:B------:R-:W-:Y:S01]  /*28d0*/  @!P3 IMAD.WIDE.U32 R24, R26, R6, R24 ;  /* 0x000000061a18b225 */ /* 0x000fe200078e0018 */
[----:B------:R-:W-:Y:S01]  /*28e0*/  IADD3 R26, R2, 0x20, RZ ;  /* 0x00000020021a7810 */ /* 0x000fe20007ffe0ff */
[----:B------:R-:W1:Y:S03]  /*28f0*/  @!P3 LDC.64 R6, c[0x0][0x228] ;  /* 0x00008a00ff06bb82 */ /* 0x000e660000000a00 */
[----:B------:R-:W-:-:S02]  /*2900*/  @!P3 IADD3 R3, R25, R3, RZ ;  /* 0x000000031903b210 */ /* 0x000fc40007ffe0ff */
[C---:B------:R-:W-:Y:S02]  /*2910*/  @!P3 SHF.L.U32 R22, R24.reuse, 0x2, RZ ;  /* 0x000000021816b819 */ /* 0x040fe400000006ff */
[----:B------:R-:W-:Y:S02]  /*2920*/  @!P3 SHF.L.U64.HI R3, R24, 0x2, R3 ;  /* 0x000000021803b819 */ /* 0x000fe40000010203 */
[----:B--2---:R-:W-:Y:S02]  /*2930*/  @!P3 IADD3 R14, P6, R22, R4, RZ ;  /* 0x00000004160eb210 */ /* 0x004fe40007fde0ff */
[----:B------:R-:W-:Y:S02]  /*2940*/  SHF.R.S32.HI R24, RZ, 0x1f, R26 ;  /* 0x0000001fff187819 */ /* 0x000fe4000001141a */
[----:B------:R-:W-:Y:S01]  /*2950*/  ISETP.GE.U32.AND P0, PT, R26, UR18, PT ;  /* 0x000000121a007c0c */ /* 0x000fe2000bf06070 */
[----:B0-----:R-:W-:Y:S01]  /*2960*/  @!P2 IMAD R16, R32, R18, RZ ;  /* 0x000000122010a224 */ /* 0x001fe200078e02ff */
[----:B------:R-:W-:-:S02]  /*2970*/  @!P3 IADD3.X R15, R3, R5, RZ, P6, !PT ;  /* 0x00000005030fb210 */ /* 0x000fc400037fe4ff */
[----:B------:R-:W-:Y:S02]  /*2980*/  @!P2 MOV R4, R30 ;  /* 0x0000001e0004a202 */ /* 0x000fe40000000f00 */
[----:B------:R-:W-:Y:S02]  /*2990*/  @!P2 MOV R5, R29 ;  /* 0x0000001d0005a202 */ /* 0x000fe40000000f00 */
[----:B------:R-:W-:Y:S01]  /*29a0*/  ISETP.GE.AND.EX P0, PT, R24, UR19, PT, P0 ;  /* 0x0000001318007c0c */ /* 0x000fe2000bf06300 */
[C---:B------:R-:W-:Y:S02]  /*29b0*/  @!P2 IMAD R16, R27.reuse, R19, R16 ;  /* 0x000000131b10a224 */ /* 0x040fe400078e0210 */
[----:B------:R-:W-:Y:S01]  /*29c0*/  @!P2 IMAD.WIDE.U32 R18, R27, R18, R4 ;  /* 0x000000121b12a225 */ /* 0x000fe200078e0004 */
[----:B------:R-:W-:Y:S01]  /*29d0*/  ISETP.GT.U32.OR P0, PT, R0, 0x27f, P0 ;  /* 0x0000027f0000780c */ /* 0x000fe20000704470 */
[----:B------:R-:W0:Y:S03]  /*29e0*/  @!P2 LDC.64 R4, c[0x0][0x230] ;  /* 0x00008c00ff04ab82 */ /* 0x000e260000000a00 */
[----:B------:R-:W-:-:S02]  /*29f0*/  @!P2 IADD3 R19, R19, R16, RZ ;  /* 0x000000101313a210 */ /* 0x000fc40007ffe0ff */
[----:B------:R-:W-:Y:S02]  /*2a00*/  CS2R R16, SRZ ;  /* 0x0000000000107805 */ /* 0x000fe4000001ff00 */
[----:B-1----:R-:W-:-:S04]  /*2a10*/  @!P3 IADD3 R6, P6, R22, R6, RZ ;  /* 0x000000061606b210 */ /* 0x002fc80007fde0ff */
[----:B------:R-:W2:Y:S01]  /*2a20*/  @!P5 LDG.E.64 R16, desc[UR22][R8.64] ;  /* 0x000000160810d981 */ /* 0x000ea2000c1e1b00 */
[----:B------:R-:W-:Y:S02]  /*2a30*/  @!P3 IADD3.X R7, R3, R7, RZ, P6, !PT ;  /* 0x000000070307b210 */ /* 0x000fe400037fe4ff */
[C---:B------:R-:W-:Y:S02]  /*2a40*/  @!P2 SHF.L.U32 R22, R18.reuse, 0x2, RZ ;  /* 0x000000021216a819 */ /* 0x040fe400000006ff */
[----:B------:R-:W-:Y:S02]  /*2a50*/  @!P2 SHF.L.U64.HI R3, R18, 0x2, R19 ;  /* 0x000000021203a819 */ /* 0x000fe40000010213 */
[----:B------:R-:W-:Y:S02]  /*2a60*/  CS2R R18, SRZ ;  /* 0x0000000000127805 */ /* 0x000fe4000001ff00 */
[----:B------:R-:W-:Y:S01]  /*2a70*/  CS2R R32, SRZ ;  /* 0x0000000000207805 */ /* 0x000fe2000001ff00 */
[----:B------:R1:W2:Y:S04]  /*2a80*/  @!P3 LDG.E.64 R42, desc[UR22][R6.64] ;  /* 0x00000016062ab981 */ /* 0x0002a8000c1e1b00 */
[----:B------:R-:W2:Y:S01]  /*2a90*/  @!P3 LDG.E.64 R18, desc[UR22][R14.64] ;  /* 0x000000160e12b981 */ /* 0x000ea2000c1e1b00 */
[----:B0-----:R-:W-:-:S03]  /*2aa0*/  @!P2 IADD3 R4, P6, R22, R4, RZ ;  /* 0x000000041604a210 */ /* 0x001fc60007fde0ff */
[----:B------:R0:W2:Y:S01]  /*2ab0*/  @!P5 LDG.E.64 R32, desc[UR22][R20.64] ;  /* 0x000000161420d981 */ /* 0x0000a2000c1e1b00 */
[----:B-1----:R-:W-:Y:S02]  /*2ac0*/  @!P0 MOV R6, R30 ;  /* 0x0000001e00068202 */ /* 0x002fe40000000f00 */
[----:B------:R-:W-:Y:S02]  /*2ad0*/  @!P0 MOV R7, R29 ;  /* 0x0000001d00078202 */ /* 0x000fe40000000f00 */
[----:B------:R-:W-:Y:S02]  /*2ae0*/  @!P2 IADD3.X R5, R3, R5, RZ, P6, !PT ;  /* 0x000000050305a210 */ /* 0x000fe400037fe4ff */
[----:B0-----:R-:W-:Y:S01]  /*2af0*/  CS2R R20, SRZ ;  /* 0x0000000000147805 */ /* 0x001fe2000001ff00 */
[----:B---3--:R0:W-:Y:S04]  /*2b00*/  STL.64 [R1+0x80], R34 ;  /* 0x0000802201007387 */ /* 0x0081e80000100a00 */
[----:B------:R-:W-:Y:S01]  /*2b10*/  STL.64 [R1+0xf8], R36 ;  /* 0x0000f82401007387 */ /* 0x000fe20000100a00 */
[----:B0-----:R-:W-:-:S03]  /*2b20*/  CS2R R34, SRZ ;  /* 0x0000000000227805 */ /* 0x001fc6000001ff00 */
[----:B----4-:R0:W-:Y:S04]  /*2b30*/  STL.64 [R1+0x78], R12 ;  /* 0x0000780c01007387 */ /* 0x0101e80000100a00 */
[----:B------:R1:W3:Y:S01]  /*2b40*/  @!P4 LDG.E.64 R34, desc[UR22][R10.64] ;  /* 0x000000160a22c981 */ /* 0x0002e2000c1e1b00 */
[----:B0-----:R-:W0:Y:S08]  /*2b50*/  @!P2 LDC.64 R12, c[0x0][0x228] ;  /* 0x00008a00ff0cab82 */ /* 0x001e300000000a00 */
[----:B-1----:R-:W1:Y:S01]  /*2b60*/  @!P0 LDC.64 R10, c[0x0][0x288] ;  /* 0x0000a200ff0a8b82 */ /* 0x002e620000000a00 */
[----:B0-----:R-:W-:Y:S01]  /*2b70*/  @!P2 IADD3 R12, P3, R22, R12, RZ ;  /* 0x0000000c160ca210 */ /* 0x001fe20007f7e0ff */
[----:B-1----:R-:W-:-:S03]  /*2b80*/  @!P0 IMAD R14, R24, R10, RZ ;  /* 0x0000000a180e8224 */ /* 0x002fc600078e02ff */
[----:B------:R-:W-:-:S03]  /*2b90*/  @!P2 IADD3.X R13, R3, R13, RZ, P3, !PT ;  /* 0x0000000d030da210 */ /* 0x000fc60001ffe4ff */
[----:B------:R-:W0:Y:S01]  /*2ba0*/  @!P0 LDC.64 R24, c[0x0][0x230] ;  /* 0x00008c00ff188b82 */ /* 0x000e220000000a00 */
[C---:B------:R-:W-:Y:S02]  /*2bb0*/  @!P0 IMAD R14, R26.reuse, R11, R14 ;  /* 0x0000000b1a0e8224 */ /* 0x040fe400078e020e */
[----:B------:R-:W-:Y:S01]  /*2bc0*/  @!P0 IMAD.WIDE.U32 R10, R26, R10, R6 ;  /* 0x0000000a1a0a8225 */ /* 0x000fe200078e0006 */
[----:B------:R-:W-:Y:S01]  /*2bd0*/  CS2R R26, SRZ ;  /* 0x00000000001a7805 */ /* 0x000fe2000001ff00 */
[----:B------:R-:W4:Y:S05]  /*2be0*/  @!P2 LDG.E.64 R20, desc[UR22][R12.64] ;  /* 0x000000160c14a981 */ /* 0x000f2a000c1e1b00 */
[----:B------:R1:W4:Y:S01]  /*2bf0*/  @!P2 LDG.E.64 R26, desc[UR22][R4.64] ;  /* 0x00000016041aa981 */ /* 0x000322000c1e1b00 */
[----:B------:R-:W-:-:S04]  /*2c00*/  IADD3 R37, R2, 0x28, RZ ;  /* 0x0000002802257810 */ /* 0x000fc80007ffe0ff */
[----:B------:R-:W-:Y:S02]  /*2c10*/  SHF.R.S32.HI R23, RZ, 0x1f, R37 ;  /* 0x0000001fff177819 */ /* 0x000fe40000011425 */
[----:B------:R-:W-:-:S04]  /*2c20*/  ISETP.GE.U32.AND P4, PT, R37, UR18, PT ;  /* 0x0000001225007c0c */ /* 0x000fc8000bf86070 */
[----:B------:R-:W-:-:S04]  /*2c30*/  ISETP.GE.AND.EX P4, PT, R23, UR19, PT, P4 ;  /* 0x0000001317007c0c */ /* 0x000fc8000bf86340 */
[----:B------:R-:W-:Y:S01]  /*2c40*/  ISETP.GT.U32.OR P4, PT, R0, 0x27f, P4 ;  /* 0x0000027f0000780c */ /* 0x000fe20002784470 */
[----:B--2---:R-:W-:-:S12]  /*2c50*/  STL [R1+0x1fc], R16 ;  /* 0x0001fc1001007387 */ /* 0x004fd80000100800 */
[----:B------:R-:W2:Y:S01]  /*2c60*/  @!P4 LDC.64 R8, c[0x0][0x288] ;  /* 0x0000a200ff08cb82 */ /* 0x000ea20000000a00 */
[----:B------:R-:W-:Y:S01]  /*2c70*/  STL [R1+0x1f8], R17 ;  /* 0x0001f81101007387 */ /* 0x000fe20000100800 */
[----:B------:R-:W-:-:S04]  /*2c80*/  IADD3 R36, R2, 0x38, RZ ;  /* 0x0000003802247810 */ /* 0x000fc80007ffe0ff */
[----:B------:R-:W-:Y:S02]  /*2c90*/  ISETP.GE.U32.AND P6, PT, R36, UR18, PT ;  /* 0x0000001224007c0c */ /* 0x000fe4000bfc6070 */
[----:B------:R-:W-:Y:S02]  /*2ca0*/  @!P0 IADD3 R3, R11, R14, RZ ;  /* 0x0000000e0b038210 */ /* 0x000fe40007ffe0ff */
[----:B------:R-:W0:Y:S01]  /*2cb0*/  @!P4 LDC.64 R14, c[0x0][0x230] ;  /* 0x00008c00ff0ecb82 */ /* 0x000e220000000a00 */
[----:B--2---:R-:W-:-:S07]  /*2cc0*/  @!P4 IMAD R7, R23, R8, RZ ;  /* 0x000000081707c224 */ /* 0x004fce00078e02ff */
[----:B------:R-:W2:Y:S01]  /*2cd0*/  @!P0 LDC.64 R22, c[0x0][0x228] ;  /* 0x00008a00ff168b82 */ /* 0x000ea20000000a00 */
[C---:B------:R-:W-:Y:S02]  /*2ce0*/  @!P0 SHF.L.U32 R6, R10.reuse, 0x2, RZ ;  /* 0x000000020a068819 */ /* 0x040fe400000006ff */
[----:B-1----:R-:W-:Y:S02]  /*2cf0*/  @!P4 MOV R4, R30 ;  /* 0x0000001e0004c202 */ /* 0x002fe40000000f00 */
[----:B------:R-:W-:Y:S02]  /*2d00*/  @!P4 MOV R5, R29 ;  /* 0x0000001d0005c202 */ /* 0x000fe40000000f00 */
[----:B------:R-:W-:Y:S01]  /*2d10*/  @!P0 SHF.L.U64.HI R3, R10, 0x2, R3 ;  /* 0x000000020a038819 */ /* 0x000fe20000010203 */
[C---:B------:R-:W-:Y:S02]  /*2d20*/  @!P4 IMAD R10, R37.reuse, R9, R7 ;  /* 0x00000009250ac224 */ /* 0x040fe400078e0207 */
[----:B------:R-:W-:-:S05]  /*2d30*/  @!P4 IMAD.WIDE.U32 R8, R37, R8, R4 ;  /* 0x000000082508c225 */ /* 0x000fca00078e0004 */
[----:B------:R-:W-:Y:S02]  /*2d40*/  @!P4 IADD3 R10, R9, R10, RZ ;  /* 0x0000000a090ac210 */ /* 0x000fe40007ffe0ff */
[----:B------:R-:W-:Y:S01]  /*2d50*/  @!P4 SHF.L.U32 R12, R8, 0x2, RZ ;  /* 0x00000002080cc819 */ /* 0x000fe200000006ff */
[----:B---3--:R1:W-:Y:S02]  /*2d60*/  STL.64 [R1+0x138], R34 ;  /* 0x0001382201007387 */ /* 0x0083e40000100a00 */
[----:B-1----:R-:W-:-:S04]  /*2d70*/  IADD3 R35, R2, 0x30, RZ ;  /* 0x0000003002237810 */ /* 0x002fc80007ffe0ff */
[----:B------:R-:W-:Y:S02]  /*2d80*/  SHF.R.S32.HI R34, RZ, 0x1f, R35 ;  /* 0x0000001fff227819 */ /* 0x000fe40000011423 */
[----:B------:R-:W-:-:S04]  /*2d90*/  ISETP.GE.U32.AND P5, PT, R35, UR18, PT ;  /* 0x0000001223007c0c */ /* 0x000fc8000bfa6070 */
[----:B------:R-:W-:Y:S01]  /*2da0*/  ISETP.GE.AND.EX P5, PT, R34, UR19, PT, P5 ;  /* 0x0000001322007c0c */ /* 0x000fe2000bfa6350 */
[----:B------:R-:W-:Y:S03]  /*2db0*/  STL [R1+0x200], R19 ;  /* 0x0002001301007387 */ /* 0x000fe60000100800 */
[----:B------:R-:W-:Y:S01]  /*2dc0*/  ISETP.GT.U32.OR P5, PT, R0, 0x27f, P5 ;  /* 0x0000027f0000780c */ /* 0x000fe20002fa4470 */
[----:B------:R1:W-:Y:S02]  /*2dd0*/  STL [R1+0x210], R18 ;  /* 0x0002101201007387 */ /* 0x0003e40000100800 */
[----:B-1----:R-:W-:-:S10]  /*2de0*/  SHF.R.S32.HI R18, RZ, 0x1f, R36 ;  /* 0x0000001fff127819 */ /* 0x002fd40000011424 */
[----:B------:R-:W-:Y:S01]  /*2df0*/  @!P5 MOV R9, R29 ;  /* 0x0000001d0009d202 */ /* 0x000fe20000000f00 */
[----:B------:R-:W1:Y:S01]  /*2e00*/  @!P5 LDC.64 R4, c[0x0][0x230] ;  /* 0x00008c00ff04db82 */ /* 0x000e620000000a00 */
[----:B------:R-:W-:Y:S01]  /*2e10*/  ISETP.GE.AND.EX P3, PT, R18, UR19, PT, P6 ;  /* 0x0000001312007c0c */ /* 0x000fe2000bf66360 */
[----:B------:R-:W-:Y:S03]  /*2e20*/  STL.64 [R1+0x208], R42 ;  /* 0x0002082a01007387 */ /* 0x000fe60000100a00 */
[----:B------:R-:W-:Y:S01]  /*2e30*/  ISETP.GT.U32.OR P3, PT, R0, 0x27f, P3 ;  /* 0x0000027f0000780c */ /* 0x000fe20001f64470 */
[----:B------:R3:W-:Y:S02]  /*2e40*/  STL.64 [R1], R32 ;  /* 0x0000002001007387 */ /* 0x0007e40000100a00 */
[----:B---3--:R-:W3:Y:S02]  /*2e50*/  @!P5 LDC.64 R32, c[0x0][0x288] ;  /* 0x0000a200ff20db82 */ /* 0x008ee40000000a00 */
[----:B----4-:R4:W-:Y:S01]  /*2e60*/  STL.64 [R1+0x58], R20 ;  /* 0x0000581401007387 */ /* 0x0109e20000100a00 */
[----:B0-----:R-:W-:-:S03]  /*2e70*/  @!P0 IADD3 R24, P6, R6, R24, RZ ;  /* 0x0000001806188210 */ /* 0x001fc60007fde0ff */
[----:B------:R0:W-:Y:S01]  /*2e80*/  STL.64 [R1+0x28], R26 ;  /* 0x0000281a01007387 */ /* 0x0001e20000100a00 */
[----:B------:R-:W-:Y:S01]  /*2e90*/  @!P0 IADD3.X R25, R3, R25, RZ, P6, !PT ;  /* 0x0000001903198210 */ /* 0x000fe200037fe4ff */
[----:B----4-:R-:W4:Y:S01]  /*2ea0*/  @!P4 LDC.64 R20, c[0x0][0x228] ;  /* 0x00008a00ff14cb82 */ /* 0x010f220000000a00 */
[----:B--2---:R-:W-:-:S07]  /*2eb0*/  @!P0 IADD3 R22, P6, R6, R22, RZ ;  /* 0x0000001606168210 */ /* 0x004fce0007fde0ff */
[----:B0-----:R-:W0:Y:S01]  /*2ec0*/  @!P3 LDC.64 R26, c[0x0][0x288] ;  /* 0x0000a200ff1abb82 */ /* 0x001e220000000a00 */
[----:B------:R-:W-:Y:S02]  /*2ed0*/  @!P0 IADD3.X R23, R3, R23, RZ, P6, !PT ;  /* 0x0000001703178210 */ /* 0x000fe400037fe4ff */
[----:B------:R-:W-:Y:S01]  /*2ee0*/  @!P4 SHF.L.U64.HI R3, R8, 0x2, R10 ;  /* 0x000000020803c819 */ /* 0x000fe2000001020a */
[----:B---3--:R-:W-:Y:S01]  /*2ef0*/  @!P5 IMAD R34, R34, R32, RZ ;  /* 0x000000202222d224 */ /* 0x008fe200078e02ff */
[----:B------:R-:W-:Y:S02]  /*2f00*/  @!P5 MOV R8, R30 ;  /* 0x0000001e0008d202 */ /* 0x000fe40000000f00 */
[----:B------:R-:W-:Y:S01]  /*2f10*/  @!P4 IADD3 R14, P6, R12, R14, RZ ;  /* 0x0000000e0c0ec210 */ /* 0x000fe20007fde0ff */
[C---:B------:R-:W-:Y:S01]  /*2f20*/  @!P5 IMAD R34, R35.reuse, R33, R34 ;  /* 0x000000212322d224 */ /* 0x040fe200078e0222 */
[----:B------:R-:W2:Y:S01]  /*2f30*/  @!P5 LDC.64 R6, c[0x0][0x228] ;  /* 0x00008a00ff06db82 */ /* 0x000ea20000000a00 */
[----:B------:R-:W-:Y:S01]  /*2f40*/  @!P5 IMAD.WIDE.U32 R32, R35, R32, R8 ;  /* 0x000000202320d225 */ /* 0x000fe200078e0008 */
[----:B------:R-:W-:-:S04]  /*2f50*/  @!P4 IADD3.X R15, R3, R15, RZ, P6, !PT ;  /* 0x0000000f030fc210 */ /* 0x000fc800037fe4ff */
[----:B------:R-:W-:Y:S02]  /*2f60*/  @!P5 IADD3 R35, R33, R34, RZ ;  /* 0x000000222123d210 */ /* 0x000fe40007ffe0ff */
[----:B----4-:R-:W-:Y:S01]  /*2f70*/  @!P4 IADD3 R20, P6, R12, R20, RZ ;  /* 0x000000140c14c210 */ /* 0x010fe20007fde0ff */
[----:B------:R-:W3:Y:S01]  /*2f80*/  @!P3 LDC.64 R10, c[0x0][0x230] ;  /* 0x00008c00ff0abb82 */ /* 0x000ee20000000a00 */
[----:B------:R-:W-:Y:S02]  /*2f90*/  @!P5 SHF.L.U32 R34, R32, 0x2, RZ ;  /* 0x000000022022d819 */ /* 0x000fe400000006ff */
[----:B------:R-:W-:Y:S01]  /*2fa0*/  @!P4 IADD3.X R21, R3, R21, RZ, P6, !PT ;  /* 0x000000150315c210 */ /* 0x000fe200037fe4ff */
[----:B0-----:R-:W-:Y:S01]  /*2fb0*/  @!P3 IMAD R33, R18, R26, RZ ;  /* 0x0000001a1221b224 */ /* 0x001fe200078e02ff */
[----:B------:R-:W-:-:S03]  /*2fc0*/  @!P5 SHF.L.U64.HI R3, R32, 0x2, R35 ;  /* 0x000000022003d819 */ /* 0x000fc60000010223 */
[----:B------:R-:W0:Y:S01]  /*2fd0*/  @!P3 LDC.64 R8, c[0x0][0x228] ;  /* 0x00008a00ff08bb82 */ /* 0x000e220000000a00 */
[----:B------:R-:W-:Y:S01]  /*2fe0*/  @!P3 MOV R32, R30 ;  /* 0x0000001e0020b202 */ /* 0x000fe20000000f00 */
[----:B------:R-:W-:Y:S01]  /*2ff0*/  @!P3 IMAD R27, R36, R27, R33 ;  /* 0x0000001b241bb224 */ /* 0x000fe200078e0221 */
[----:B------:R-:W-:-:S03]  /*3000*/  @!P3 MOV R33, R29 ;  /* 0x0000001d0021b202 */ /* 0x000fc60000000f00 */
[----:B------:R-:W-:-:S05]  /*3010*/  @!P3 IMAD.WIDE.U32 R32, R36, R26, R32 ;  /* 0x0000001a2420b225 */ /* 0x000fca00078e0020 */
[----:B------:R-:W-:Y:S02]  /*3020*/  @!P3 IADD3 R27, R33, R27, RZ ;  /* 0x0000001b211bb210 */ /* 0x000fe40007ffe0ff */
[C---:B------:R-:W-:Y:S02]  /*3030*/  @!P3 SHF.L.U32 R26, R32.reuse, 0x2, RZ ;  /* 0x00000002201ab819 */ /* 0x040fe400000006ff */
[----:B------:R-:W-:Y:S02]  /*3040*/  @!P3 SHF.L.U64.HI R27, R32, 0x2, R27 ;  /* 0x00000002201bb819 */ /* 0x000fe4000001021b */
[----:B------:R-:W-:Y:S02]  /*3050*/  CS2R R32, SRZ ;  /* 0x0000000000207805 */ /* 0x000fe4000001ff00 */
[----:B------:R-:W-:-:S04]  /*3060*/  CS2R R18, SRZ ;  /* 0x0000000000127805 */ /* 0x000fc8000001ff00 */
[----:B------:R-:W4:Y:S04]  /*3070*/  @!P0 LDG.E.64 R32, desc[UR22][R24.64] ;  /* 0x0000001618208981 */ /* 0x000f28000c1e1b00 */
[----:B------:R3:W4:Y:S01]  /*3080*/  @!P4 LDG.E.64 R18, desc[UR22][R14.64] ;  /* 0x000000160e12c981 */ /* 0x000722000c1e1b00 */
[----:B-1----:R-:W-:-:S04]  /*3090*/  @!P5 IADD3 R4, P6, R34, R4, RZ ;  /* 0x000000042204d210 */ /* 0x002fc80007fde0ff */
[----:B------:R-:W-:Y:S02]  /*30a0*/  @!P5 IADD3.X R5, R3, R5, RZ, P6, !PT ;  /* 0x000000050305d210 */ /* 0x000fe400037fe4ff */
[----:B--2---:R-:W-:-:S04]  /*30b0*/  @!P5 IADD3 R6, P6, R34, R6, RZ ;  /* 0x000000062206d210 */ /* 0x004fc80007fde0ff */
[----:B------:R-:W-:Y:S02]  /*30c0*/  @!P5 IADD3.X R7, R3, R7, RZ, P6, !PT ;  /* 0x000000070307d210 */ /* 0x000fe400037fe4ff */
[----:B---3--:R-:W-:Y:S02]  /*30d0*/  @!P3 IADD3 R10, P6, R26, R10, RZ ;  /* 0x0000000a1a0ab210 */ /* 0x008fe40007fde0ff */
[----:B------:R-:W-:Y:S02]  /*30e0*/  CS2R R14, SRZ ;  /* 0x00000000000e7805 */ /* 0x000fe4000001ff00 */
[----:B------:R-:W-:-:S05]  /*30f0*/  @!P3 IADD3.X R11, R27, R11, RZ, P6, !PT ;  /* 0x0000000b1b0bb210 */ /* 0x000fca00037fe4ff */
[----:B------:R-:W2:Y:S01]  /*3100*/  @!P3 LDG.E.64 R14, desc[UR22][R10.64] ;  /* 0x000000160a0eb981 */ /* 0x000ea2000c1e1b00 */
[----:B------:R-:W-:-:S04]  /*3110*/  IADD3 R16, R2, 0x40, RZ ;  /* 0x0000004002107810 */ /* 0x000fc80007ffe0ff */
[----:B------:R-:W-:Y:S02]  /*3120*/  SHF.R.S32.HI R17, RZ, 0x1f, R16 ;  /* 0x0000001fff117819 */ /* 0x000fe40000011410 */
[----:B------:R-:W-:-:S04]  /*3130*/  ISETP.GE.U32.AND P2, PT, R16, UR18, PT ;  /* 0x0000001210007c0c */ /* 0x000fc8000bf46070 */
[----:B------:R-:W-:-:S04]  /*3140*/  ISETP.GE.AND.EX P2, PT, R17, UR19, PT, P2 ;  /* 0x0000001311007c0c */ /* 0x000fc8000bf46320 */
[----:B------:R-:W-:-:S13]  /*3150*/  ISETP.GT.U32.OR P2, PT, R0, 0x27f, P2 ;  /* 0x0000027f0000780c */ /* 0x000fda0001744470 */
[----:B------:R-:W1:Y:S01]  /*3160*/  @!P2 LDC.64 R12, c[0x0][0x288] ;  /* 0x0000a200ff0cab82 */ /* 0x000e620000000a00 */
[----:B----4-:R-:W-:Y:S04]  /*3170*/  STL.64 [R1+0x218], R32 ;  /* 0x0002182001007387 */ /* 0x010fe80000100a00 */
[----:B------:R3:W-:Y:S02]  /*3180*/  STL.64 [R1+0x38], R18 ;  /* 0x0000381201007387 */ /* 0x0007e40000100a00 */
[----:B---3--:R-:W-:-:S06]  /*3190*/  CS2R R18, SRZ ;  /* 0x0000000000127805 */ /* 0x008fcc000001ff00 */
[----:B------:R3:W4:Y:S01]  /*31a0*/  @!P5 LDG.E.64 R18, desc[UR22][R4.64] ;  /* 0x000000160412d981 */ /* 0x000722000c1e1b00 */
[----:B0-----:R-:W-:Y:S01]  /*31b0*/  @!P3 IADD3 R8, P6, R26, R8, RZ ;  /* 0x000000081a08b210 */ /* 0x001fe20007fde0ff */
[----:B-1----:R-:W-:-:S03]  /*31c0*/  @!P2 IMAD R3, R17, R12, RZ ;  /* 0x0000000c1103a224 */ /* 0x002fc600078e02ff */
[----:B------:R-:W-:Y:S02]  /*31d0*/  @!P3 IADD3.X R9, R27, R9, RZ, P6, !PT ;  /* 0x000000091b09b210 */ /* 0x000fe400037fe4ff */
[----:B------:R-:W-:Y:S02]  /*31e0*/  CS2R R26, SRZ ;  /* 0x00000000001a7805 */ /* 0x000fe4000001ff00 */
[----:B------:R-:W-:Y:S02]  /*31f0*/  IADD3 R17, R2, 0x48, RZ ;  /* 0x0000004802117810 */ /* 0x000fe40007ffe0ff */
[----:B------:R-:W-:Y:S02]  /*3200*/  CS2R R24, SRZ ;  /* 0x0000000000187805 */ /* 0x000fe4000001ff00 */
[----:B------:R-:W-:Y:S01]  /*3210*/  @!P2 MOV R34, R30 ;  /* 0x0000001e0022a202 */ /* 0x000fe20000000f00 */
[----:B---3--:R-:W0:Y:S01]  /*3220*/  @!P2 LDC.64 R4, c[0x0][0x230] ;  /* 0x00008c00ff04ab82 */ /* 0x008e220000000a00 */
[----:B------:R-:W-:Y:S01]  /*3230*/  SHF.R.S32.HI R40, RZ, 0x1f, R17 ;  /* 0x0000001fff287819 */ /* 0x000fe20000011411 */
[----:B------:R1:W5:Y:S01]  /*3240*/  @!P0 LDG.E.64 R26, desc[UR22][R22.64] ;  /* 0x00000016161a8981 */ /* 0x000362000c1e1b00 */
[----:B------:R-:W-:-:S02]  /*3250*/  ISETP.GE.U32.AND P0, PT, R17, UR18, PT ;  /* 0x0000001211007c0c */ /* 0x000fc4000bf06070 */
[----:B------:R-:W-:Y:S02]  /*3260*/  @!P2 MOV R35, R29 ;  /* 0x0000001d0023a202 */ /* 0x000fe40000000f00 */
[----:B------:R-:W-:Y:S01]  /*3270*/  IADD3 R43, R2, 0x50, RZ ;  /* 0x00000050022b7810 */ /* 0x000fe20007ffe0ff */
[----:B------:R-:W-:Y:S01]  /*3280*/  @!P2 IMAD R3, R16, R13, R3 ;  /* 0x0000000d1003a224 */ /* 0x000fe200078e0203 */
[----:B------:R-:W-:Y:S01]  /*3290*/  ISETP.GE.AND.EX P0, PT, R40, UR19, PT, P0 ;  /* 0x0000001328007c0c */ /* 0x000fe2000bf06300 */
[----:B------:R-:W-:Y:S01]  /*32a0*/  @!P2 IMAD.WIDE.U32 R12, R16, R12, R34 ;  /* 0x0000000c100ca225 */ /* 0x000fe200078e0022 */
[----:B------:R3:W5:Y:S01]  /*32b0*/  @!P4 LDG.E.64 R24, desc[UR22][R20.64] ;  /* 0x000000161418c981 */ /* 0x000762000c1e1b00 */
[----:B-1----:R-:W-:Y:S02]  /*32c0*/  CS2R R22, SRZ ;  /* 0x0000000000167805 */ /* 0x002fe4000001ff00 */
[----:B------:R-:W-:Y:S01]  /*32d0*/  ISETP.GT.U32.OR P0, PT, R0, 0x27f, P0 ;  /* 0x0000027f0000780c */ /* 0x000fe20000704470 */
[----:B------:R-:W1:Y:S01]  /*32e0*/  @!P2 LDC.64 R34, c[0x0][0x228] ;  /* 0x00008a00ff22ab82 */ /* 0x000e620000000a00 */
[----:B------:R-:W-:-:S02]  /*32f0*/  SHF.R.S32.HI R16, RZ, 0x1f, R43 ;  /* 0x0000001fff107819 */ /* 0x000fc4000001142b */
[----:B------:R-:W-:Y:S01]  /*3300*/  ISETP.GE.U32.AND P4, PT, R43, UR18, PT ;  /* 0x000000122b007c0c */ /* 0x000fe2000bf86070 */
[----:B------:R2:W5:Y:S03]  /*3310*/  @!P5 LDG.E.64 R22, desc[UR22][R6.64] ;  /* 0x000000160616d981 */ /* 0x000566000c1e1b00 */
[----:B------:R-:W-:-:S04]  /*3320*/  ISETP.GE.AND.EX P5, PT, R16, UR19, PT, P4 ;  /* 0x0000001310007c0c */ /* 0x000fc8000bfa6340 */
[----:B------:R-:W-:Y:S01]  /*3330*/  ISETP.GT.U32.OR P5, PT, R0, 0x27f, P5 ;  /* 0x0000027f0000780c */ /* 0x000fe20002fa4470 */
[----:B------:R-:W1:Y:S01]  /*3340*/  @!P0 LDC.64 R36, c[0x0][0x288] ;  /* 0x0000a200ff248b82 */ /* 0x000e620000000a00 */
[----:B---3--:R-:W-:Y:S02]  /*3350*/  CS2R R20, SRZ ;  /* 0x0000000000147805 */ /* 0x008fe4000001ff00 */
[----:B------:R-:W-:Y:S02]  /*3360*/  @!P2 IADD3 R3, R13, R3, RZ ;  /* 0x000000030d03a210 */ /* 0x000fe40007ffe0ff */
[C---:B--2---:R-:W-:Y:S02]  /*3370*/  @!P2 SHF.L.U32 R6, R12.reuse, 0x2, RZ ;  /* 0x000000020c06a819 */ /* 0x044fe400000006ff */
[----:B------:R2:W5:Y:S01]  /*3380*/  @!P3 LDG.E.64 R20, desc[UR22][R8.64] ;  /* 0x000000160814b981 */ /* 0x000562000c1e1b00 */
[----:B------:R-:W3:Y:S08]  /*3390*/  @!P0 LDC.64 R10, c[0x0][0x228] ;  /* 0x00008a00ff0a8b82 */ /* 0x000ef00000000a00 */
[----:B------:R-:W3:Y:S01]  /*33a0*/  @!P5 LDC.64 R38, c[0x0][0x288] ;  /* 0x0000a200ff26db82 */ /* 0x000ee20000000a00 */
[----:B------:R-:W-:-:S02]  /*33b0*/  @!P2 SHF.L.U64.HI R3, R12, 0x2, R3 ;  /* 0x000000020c03a819 */ /* 0x000fc40000010203 */
[----:B0-----:R-:W-:Y:S02]  /*33c0*/  @!P2 IADD3 R4, P6, R6, R4, RZ ;  /* 0x000000040604a210 */ /* 0x001fe40007fde0ff */
[----:B--2---:R-:W-:-:S03]  /*33d0*/  @!P0 MOV R8, R30 ;  /* 0x0000001e00088202 */ /* 0x004fc60000000f00 */
[----:B------:R-:W0:Y:S01]  /*33e0*/  @!P0 LDC.64 R12, c[0x0][0x230] ;  /* 0x00008c00ff0c8b82 */ /* 0x000e220000000a00 */
[----:B-1----:R-:W-:Y:S01]  /*33f0*/  @!P0 IMAD R40, R40, R36, RZ ;  /* 0x0000002428288224 */ /* 0x002fe200078e02ff */
[----:B------:R-:W-:Y:S02]  /*3400*/  @!P0 MOV R9, R29 ;  /* 0x0000001d00098202 */ /* 0x000fe40000000f00 */
[----:B------:R-:W-:Y:S01]  /*3410*/  @!P2 IADD3.X R5, R3, R5, RZ, P6, !PT ;  /* 0x000000050305a210 */ /* 0x000fe200037fe4ff */
[C---:B------:R-:W-:Y:S01]  /*3420*/  @!P0 IMAD R40, R17.reuse, R37, R40 ;  /* 0x0000002511288224 */ /* 0x040fe200078e0228 */
[----:B------:R-:W-:Y:S01]  /*3430*/  @!P2 IADD3 R34, P6, R6, R34, RZ ;  /* 0x000000220622a210 */ /* 0x000fe20007fde0ff */
[----:B------:R-:W-:Y:S01]  /*3440*/  @!P0 IMAD.WIDE.U32 R36, R17, R36, R8 ;  /* 0x0000002411248225 */ /* 0x000fe200078e0008 */
[----:B------:R-:W-:Y:S01]  /*3450*/  UIMAD.WIDE UR6, UR8, 0x8, UR6 ;  /* 0x00000008080678a5 */ /* 0x000fe2000f8e0206 */
[----:B------:R-:W-:Y:S01]  /*3460*/  @!P5 MOV R41, R29 ;  /* 0x0000001d0029d202 */ /* 0x000fe20000000f00 */
[----:B------:R-:W1:Y:S01]  /*3470*/  @!P5 LDC.64 R8, c[0x0][0x228] ;  /* 0x00008a00ff08db82 */ /* 0x000e620000000a00 */
[----:B------:R-:W-:-:S02]  /*3480*/  @!P2 IADD3.X R35, R3, R35, RZ, P6, !PT ;  /* 0x000000230323a210 */ /* 0x000fc400037fe4ff */
[----:B------:R-:W-:Y:S02]  /*3490*/  @!P0 IADD3 R3, R37, R40, RZ ;  /* 0x0000002825038210 */ /* 0x000fe40007ffe0ff */
[----:B------:R-:W-:Y:S01]  /*34a0*/  MOV R17, UR7 ;  /* 0x0000000700117c02 */ /* 0x000fe20008000f00 */
[----:B---3--:R-:W-:Y:S01]  /*34b0*/  @!P5 IMAD R40, R16, R38, RZ ;  /* 0x000000261028d224 */ /* 0x008fe200078e02ff */
[----:B------:R-:W-:Y:S02]  /*34c0*/  MOV R16, UR6 ;  /* 0x0000000600107c02 */ /* 0x000fe40008000f00 */
[C---:B------:R-:W-:Y:S02]  /*34d0*/  @!P0 SHF.L.U32 R44, R36.reuse, 0x2, RZ ;  /* 0x00000002242c8819 */ /* 0x040fe400000006ff */
[----:B------:R-:W-:Y:S01]  /*34e0*/  @!P0 SHF.L.U64.HI R3, R36, 0x2, R3 ;  /* 0x0000000224038819 */ /* 0x000fe20000010203 */
[----:B------:R-:W-:Y:S01]  /*34f0*/  @!P5 IMAD R39, R43, R39, R40 ;  /* 0x000000272b27d224 */ /* 0x000fe200078e0228 */
[----:B------:R-:W2:Y:S01]  /*3500*/  LDG.E.64 R32, desc[UR22][R16.64] ;  /* 0x0000001610207981 */ /* 0x000ea2000c1e1b00 */
[----:B------:R-:W-:-:S02]  /*3510*/  @!P5 MOV R40, R30 ;  /* 0x0000001e0028d202 */ /* 0x000fc40000000f00 */
[----:B0-----:R-:W-:-:S03]  /*3520*/  @!P0 IADD3 R12, P6, R44, R12, RZ ;  /* 0x0000000c2c0c8210 */ /* 0x001fc60007fde0ff */
[----:B------:R-:W-:Y:S01]  /*3530*/  @!P5 IMAD.WIDE.U32 R40, R43, R38, R40 ;  /* 0x000000262b28d225 */ /* 0x000fe200078e0028 */
[----:B------:R-:W-:Y:S02]  /*3540*/  @!P0 IADD3.X R13, R3, R13, RZ, P6, !PT ;  /* 0x0000000d030d8210 */ /* 0x000fe400037fe4ff */
[----:B------:R-:W-:Y:S02]  /*3550*/  @!P0 IADD3 R10, P6, R44, R10, RZ ;  /* 0x0000000a2c0a8210 */ /* 0x000fe40007fde0ff */
[----:B------:R-:W-:Y:S02]  /*3560*/  @!P5 IADD3 R38, R41, R39, RZ ;  /* 0x000000272926d210 */ /* 0x000fe40007ffe0ff */
[----:B------:R-:W-:Y:S02]  /*3570*/  @!P0 IADD3.X R11, R3, R11, RZ, P6, !PT ;  /* 0x0000000b030b8210 */ /* 0x000fe400037fe4ff */
[C---:B------:R-:W-:Y:S02]  /*3580*/  @!P5 SHF.L.U32 R43, R40.reuse, 0x2, RZ ;  /* 0x00000002282bd819 */ /* 0x040fe400000006ff */
[----:B------:R-:W-:-:S02]  /*3590*/  @!P5 SHF.L.U64.HI R3, R40, 0x2, R38 ;  /* 0x000000022803d819 */ /* 0x000fc40000010226 */
[C---:B------:R-:W-:Y:S01]  /*35a0*/  IADD3 R38, R2.reuse, 0x58, RZ ;  /* 0x0000005802267810 */ /* 0x040fe20007ffe0ff */
[----:B----4-:R0:W-:Y:S02]  /*35b0*/  STL.64 [R1+0x40], R18 ;  /* 0x0000401201007387 */ /* 0x0101e40000100a00 */
[----:B0-----:R-:W-:-:S04]  /*35c0*/  IADD3 R18, R2, 0x58, RZ ;  /* 0x0000005802127810 */ /* 0x001fc80007ffe0ff */
[----:B------:R-:W-:Y:S02]  /*35d0*/  SHF.R.S32.HI R42, RZ, 0x1f, R18 ;  /* 0x0000001fff2a7819 */ /* 0x000fe40000011412 */
[----:B------:R-:W-:Y:S02]  /*35e0*/  ISETP.GE.U32.AND P4, PT, R18, UR18, PT ;  /* 0x0000001212007c0c */ /* 0x000fe4000bf86070 */
[----:B------:R-:W-:Y:S02]  /*35f0*/  IADD3 R18, R2, 0xf8, RZ ;  /* 0x000000f802127810 */ /* 0x000fe40007ffe0ff */
[----:B------:R-:W-:Y:S02]  /*3600*/  ISETP.GE.AND.EX P4, PT, R42, UR19, PT, P4 ;  /* 0x000000132a007c0c */ /* 0x000fe4000bf86340 */
[----:B------:R-:W-:Y:S02]  /*3610*/  ISETP.GE.U32.AND P3, PT, R18, UR18, PT ;  /* 0x0000001212007c0c */ /* 0x000fe4000bf66070 */
[----:B------:R-:W-:-:S02]  /*3620*/  SHF.R.S32.HI R19, RZ, 0x1f, R18 ;  /* 0x0000001fff137819 */ /* 0x000fc40000011412 */
[----:B------:R-:W-:Y:S02]  /*3630*/  ISETP.GT.U32.OR P4, PT, R0, 0x27f, P4 ;  /* 0x0000027f0000780c */ /* 0x000fe40002784470 */
[----:B------:R-:W-:-:S04]  /*3640*/  ISETP.GE.AND.EX P3, PT, R19, UR19, PT, P3 ;  /* 0x0000001313007c0c */ /* 0x000fc8000bf66330 */
[----:B------:R-:W-:Y:S01]  /*3650*/  ISETP.GT.U32.OR P3, PT, R0, 0x27f, P3 ;  /* 0x0000027f0000780c */ /* 0x000fe20001f64470 */
[----:B------:R0:W-:Y:S06]  /*3660*/  STL.64 [R1+0x50], R14 ;  /* 0x0000500e01007387 */ /* 0x0001ec0000100a00 */
[----:B------:R-:W3:Y:S08]  /*3670*/  @!P4 LDC.64 R6, c[0x0][0x288] ;  /* 0x0000a200ff06cb82 */ /* 0x000ef00000000a00 */
[----:B0-----:R-:W0:Y:S08]  /*3680*/  @!P5 LDC.64 R14, c[0x0][0x230] ;  /* 0x00008c00ff0edb82 */ /* 0x001e300000000a00 */
[----:B------:R-:W4:Y:S01]  /*3690*/  @!P3 LDC.64 R36, c[0x0][0x288] ;  /* 0x0000a200ff24bb82 */ /* 0x000f220000000a00 */
[----:B------:R-:W-:-:S02]  /*36a0*/  @!P4 MOV R40, R30 ;  /* 0x0000001e0028c202 */ /* 0x000fc40000000f00 */
[----:B------:R-:W-:Y:S01]  /*36b0*/  @!P4 MOV R41, R29 ;  /* 0x0000001d0029c202 */ /* 0x000fe20000000f00 */
[-C--:B---3--:R-:W-:Y:S02]  /*36c0*/  @!P4 IMAD R39, R42, R6.reuse, RZ ;  /* 0x000000062a27c224 */ /* 0x088fe400078e02ff */
[----:B------:R-:W-:Y:S01]  /*36d0*/  @!P4 IMAD.WIDE.U32 R40, R38, R6, R40 ;  /* 0x000000062628c225 */ /* 0x000fe200078e0028 */
[----:B0-----:R-:W-:-:S03]  /*36e0*/  @!P5 IADD3 R44, P6, R43, R14, RZ ;  /* 0x0000000e2b2cd210 */ /* 0x001fc60007fde0ff */
[----:B------:R-:W-:Y:S02]  /*36f0*/  @!P4 IMAD R42, R38, R7, R39 ;  /* 0x00000007262ac224 */ /* 0x000fe400078e0227 */
[----:B------:R-:W0:Y:S01]  /*3700*/  @!P4 LDC.64 R6, c[0x0][0x230] ;  /* 0x00008c00ff06cb82 */ /* 0x000e220000000a00 */
[----:B------:R-:W-:Y:S01]  /*3710*/  @!P5 IADD3.X R45, R3, R15, RZ, P6, !PT ;  /* 0x0000000f032dd210 */ /* 0x000fe200037fe4ff */
[----:B----4-:R-:W-:Y:S01]  /*3720*/  @!P3 IMAD R15, R19, R36, RZ ;  /* 0x00000024130fb224 */ /* 0x010fe200078e02ff */
[----:B------:R-:W-:Y:S02]  /*3730*/  @!P4 IADD3 R14, R41, R42, RZ ;  /* 0x0000002a290ec210 */ /* 0x000fe40007ffe0ff */
[----:B--2---:R-:W-:Y:S01]  /*3740*/  MOV R16, R32 ;  /* 0x0000002000107202 */ /* 0x004fe20000000f00 */
[----:B------:R-:W-:Y:S01]  /*3750*/  @!P3 IMAD R41, R18, R37, R15 ;  /* 0x000000251229b224 */ /* 0x000fe200078e020f */
[----:B------:R-:W-:Y:S02]  /*3760*/  CS2R R18, SRZ ;  /* 0x0000000000127805 */ /* 0x000fe4000001ff00 */
[----:B------:R-:W-:Y:S01]  /*3770*/  MOV R17, R33 ;  /* 0x0000002100117202 */ /* 0x000fe20000000f00 */
[----:B------:R-:W2:Y:S01]  /*3780*/  @!P4 LDC.64 R38, c[0x0][0x228] ;  /* 0x00008a00ff26cb82 */ /* 0x000ea20000000a00 */
[----:B------:R-:W5:Y:S04]  /*3790*/  LDL.LU.64 R32, [R1+0x218] ;  /* 0x0002180001207983 */ /* 0x000f680000300a00 */
[----:B------:R3:W4:Y:S01]  /*37a0*/  @!P2 LDG.E.64 R18, desc[UR22][R4.64] ;  /* 0x000000160412a981 */ /* 0x000722000c1e1b00 */
[----:B-1----:R-:W-:-:S03]  /*37b0*/  @!P5 IADD3 R8, P6, R43, R8, RZ ;  /* 0x000000082b08d210 */ /* 0x002fc60007fde0ff */
[----:B------:R-:W4:Y:S01]  /*37c0*/  LDL.LU.64 R42, [R1+0x10] ;  /* 0x00001000012a7983 */ /* 0x000f220000300a00 */
[----:B------:R-:W-:Y:S02]  /*37d0*/  @!P5 IADD3.X R9, R3, R9, RZ, P6, !PT ;  /* 0x000000090309d210 */ /* 0x000fe400037fe4ff */
[C---:B------:R-:W-:Y:S02]  /*37e0*/  @!P4 SHF.L.U32 R3, R40.reuse, 0x2, RZ ;  /* 0x000000022803c819 */ /* 0x040fe400000006ff */
[----:B------:R-:W-:Y:S01]  /*37f0*/  @!P4 SHF.L.U64.HI R40, R40, 0x2, R14 ;  /* 0x000000022828c819 */ /* 0x000fe2000001020e */
[----:B---3--:R-:W1:Y:S01]  /*3800*/  @!P3 LDC.64 R4, c[0x0][0x230] ;  /* 0x00008c00ff04bb82 */ /* 0x008e620000000a00 */
[----:B------:R-:W-:Y:S02]  /*3810*/  IADD3 R37, R2, 0xf8, RZ ;  /* 0x000000f802257810 */ /* 0x000fe40007ffe0ff */
[----:B------:R-:W-:Y:S02]  /*3820*/  @!P3 MOV R14, R30 ;  /* 0x0000001e000eb202 */ /* 0x000fe40000000f00 */
[----:B------:R-:W-:-:S03]  /*3830*/  @!P3 MOV R15, R29 ;  /* 0x0000001d000fb202 */ /* 0x000fc60000000f00 */
[----:B------:R-:W-:Y:S01]  /*3840*/  @!P3 IMAD.WIDE.U32 R36, R37, R36, R14 ;  /* 0x000000242524b225 */ /* 0x000fe200078e000e */
[----:B------:R-:W-:Y:S02]  /*3850*/  CS2R R14, SRZ ;  /* 0x00000000000e7805 */ /* 0x000fe4000001ff00 */
[----:B--2---:R-:W-:-:S04]  /*3860*/  @!P4 IADD3 R38, P6, R3, R38, RZ ;  /* 0x000000260326c210 */ /* 0x004fc80007fde0ff */
[----:B------:R2:W5:Y:S01]  /*3870*/  @!P2 LDG.E.64 R14, desc[UR22][R34.64] ;  /* 0x00000016220ea981 */ /* 0x000562000c1e1b00 */
[----:B0-----:R-:W-:Y:S02]  /*3880*/  @!P4 IADD3 R6, P2, R3, R6, RZ ;  /* 0x000000060306c210 */ /* 0x001fe40007f5e0ff */
[C---:B------:R-:W-:Y:S02]  /*3890*/  @!P4 IADD3.X R39, R40.reuse, R39, RZ, P6, !PT ;  /* 0x000000272827c210 */ /* 0x040fe400037fe4ff */
[----:B------:R-:W-:Y:S02]  /*38a0*/  @!P4 IADD3.X R7, R40, R7, RZ, P2, !PT ;  /* 0x000000072807c210 */ /* 0x000fe400017fe4ff */
[----:B------:R-:W-:Y:S02]  /*38b0*/  @!P3 IADD3 R3, R37, R41, RZ ;  /* 0x000000292503b210 */ /* 0x000fe40007ffe0ff */
[----:B------:R-:W-:Y:S01]  /*38c0*/  CS2R R40, SRZ ;  /* 0x0000000000287805 */ /* 0x000fe2000001ff00 */
[----:B--2---:R-:W0:Y:S01]  /*38d0*/  @!P3 LDC.64 R34, c[0x0][0x228] ;  /* 0x00008a00ff22bb82 */ /* 0x004e220000000a00 */
[----:B----4-:R2:W-:Y:S04]  /*38e0*/  STL.64 [R1+0x30], R18 ;  /* 0x0000301201007387 */ /* 0x0105e80000100a00 */
[----:B------:R3:W5:Y:S01]  /*38f0*/  @P1 LDG.E.64 R40, desc[UR22][R42.64] ;  /* 0x000000162a281981 */ /* 0x000762000c1e1b00 */
[----:B--2---:R-:W-:-:S06]  /*3900*/  CS2R R18, SRZ ;  /* 0x0000000000127805 */ /* 0x004fcc000001ff00 */
[----:B------:R-:W2:Y:S01]  /*3910*/  @!P0 LDG.E.64 R18, desc[UR22][R12.64] ;  /* 0x000000160c128981 */ /* 0x000ea2000c1e1b00 */
[----:B---3--:R-:W-:-:S06]  /*3920*/  CS2R R42, SRZ ;  /* 0x00000000002a7805 */ /* 0x008fcc000001ff00 */
[----:B------:R3:W4:Y:S02]  /*3930*/  @!P5 LDG.E.64 R42, desc[UR22][R44.64] ;  /* 0x000000162c2ad981 */ /* 0x000724000c1e1b00 */
[----:B---3--:R-:W-:-:S06]  /*3940*/  CS2R R44, SRZ ;  /* 0x00000000002c7805 */ /* 0x008fcc000001ff00 */
[----:B------:R-:W3:Y:S01]  /*3950*/  @!P4 LDG.E.64 R44, desc[UR22][R6.64] ;  /* 0x00000016062cc981 */ /* 0x000ee2000c1e1b00 */
[----:B------:R-:W-:-:S06]  /*3960*/  CS2R R12, SRZ ;  /* 0x00000000000c7805 */ /* 0x000fcc000001ff00 */
[----:B------:R-:W5:Y:S04]  /*3970*/  @!P0 LDG.E.64 R12, desc[UR22][R10.64] ;  /* 0x000000160a0c8981 */ /* 0x000f68000c1e1b00 */
[----:B--2---:R2:W-:Y:S04]  /*3980*/  STL.64 [R1+0x48], R18 ;  /* 0x0000481201007387 */ /* 0x0045e80000100a00 */
[----:B--2---:R-:W5:Y:S04]  /*3990*/  LDL.LU R18, [R1+0x210] ;  /* 0x0002100001127983 */ /* 0x004f680000300800 */
[----:B------:R-:W2:Y:S01]  /*39a0*/  LDL.LU.64 R10, [R1+0x20] ;  /* 0x00002000010a7983 */ /* 0x000ea20000300a00 */
[----:B------:R-:W-:-:S02]  /*39b0*/  @!P3 SHF.L.U64.HI R19, R36, 0x2, R3 ;  /* 0x000000022413b819 */ /* 0x000fc40000010203 */
[----:B------:R-:W-:Y:S01]  /*39c0*/  @!P3 SHF.L.U32 R3, R36, 0x2, RZ ;  /* 0x000000022403b819 */ /* 0x000fe200000006ff */
[----:B----4-:R4:W-:Y:S03]  /*39d0*/  STL.64 [R1+0x10], R42 ;  /* 0x0000102a01007387 */ /* 0x0109e60000100a00 */
[C---:B-1----:R-:W-:Y:S02]  /*39e0*/  @!P3 IADD3 R4, P0, R3.reuse, R4, RZ ;  /* 0x000000040304b210 */ /* 0x042fe40007f1e0ff */
[----:B0-----:R-:W-:Y:S02]  /*39f0*/  @!P3 IADD3 R34, P2, R3, R34, RZ ;  /* 0x000000220322b210 */ /* 0x001fe40007f5e0ff */
[C---:B------:R-:W-:Y:S02]  /*3a00*/  @!P3 IADD3.X R5, R19.reuse, R5, RZ, P0, !PT ;  /* 0x000000051305b210 */ /* 0x040fe400007fe4ff */
[----:B------:R-:W-:Y:S01]  /*3a10*/  @!P3 IADD3.X R35, R19, R35, RZ, P2, !PT ;  /* 0x000000231323b210 */ /* 0x000fe200017fe4ff */
[----:B----4-:R-:W5:Y:S04]  /*3a20*/  LDL.LU.64 R42, [R1+0x208] ;  /* 0x00020800012a7983 */ /* 0x010f680000300a00 */
[----:B------:R-:W5:Y:S04]  /*3a30*/  LDL.LU R19, [R1+0x200] ;  /* 0x0002000001137983 */ /* 0x000f680000300800 */
[----:B---3--:R0:W-:Y:S02]  /*3a40*/  STL.64 [R1+0x20], R44 ;  /* 0x0000202c01007387 */ /* 0x0081e40000100a00 */
[----:B0-----:R-:W-:-:S06]  /*3a50*/  CS2R R44, SRZ ;  /* 0x00000000002c7805 */ /* 0x001fcc000001ff00 */
[----:B------:R-:W3:Y:S01]  /*3a60*/  @!P3 LDG.E.64 R44, desc[UR22][R4.64] ;  /* 0x00000016042cb981 */ /* 0x000ee2000c1e1b00 */
[----:B------:R-:W-:Y:S02]  /*3a70*/  CS2R R36, SRZ ;  /* 0x0000000000247805 */ /* 0x000fe4000001ff00 */
[----:B------:R-:W-:Y:S02]  /*3a80*/  R2UR UR6, R16 ;  /* 0x00000000100672ca */ /* 0x000fe400000e0000 */
[----:B------:R-:W5:Y:S11]  /*3a90*/  LDL.LU R16, [R1+0x1fc] ;  /* 0x0001fc0001107983 */ /* 0x000f760000300800 */
[----:B------:R-:W-:-:S05]  /*3aa0*/  MOV R3, UR6 ;  /* 0x0000000600037c02 */ /* 0x000fca0008000f00 */
[----:B------:R-:W-:Y:S02]  /*3ab0*/  FFMA.FTZ R3, -R3, UR6, R17 ;  /* 0x0000000603037c23 */ /* 0x000fe40008010111 */
[----:B------:R-:W5:Y:S04]  /*3ac0*/  LDL.LU R17, [R1+0x1f8] ;  /* 0x0001f80001117983 */ /* 0x000f680000300800 */
[----:B--2---:R0:W2:Y:S01]  /*3ad0*/  @P1 LDG.E.64 R36, desc[UR22][R10.64] ;  /* 0x000000160a241981 */ /* 0x0040a2000c1e1b00 */
[----:B------:R-:W-:-:S13]  /*3ae0*/  FSETP.GTU.FTZ.AND P0, PT, R3, RZ, PT ;  /* 0x000000ff0300720b */ /* 0x000fda0003f1c000 */
[----:B------:R-:W-:Y:S01]  /*3af0*/  VOTEU.ANY UP0, P0 ;  /* 0x00000000003f7886 */ /* 0x000fe20000000100 */
[----:B------:R-:W-:-:S04]  /*3b00*/  PLOP3.LUT P0, PT, PT, PT, UP0, 0x80, 0x0 ;  /* 0x000000000000781c */ /* 0x000fc80003f0f008 */
[----:B------:R-:W-:-:S09]  /*3b10*/  @UP0 ULDC UR5, c[0x0][0x250] ;  /* 0x0000940000050ab9 */ /* 0x000fd20000000800 */
[----:B------:R-:W-:-:S06]  /*3b20*/  @P0 FADD.FTZ R3, R3, UR5 ;  /* 0x0000000503030e21 */ /* 0x000fcc0008010000 */
[----:B------:R-:W1:Y:S01]  /*3b30*/  @P0 MUFU.RSQ R3, R3 ;  /* 0x0000000300030308 */ /* 0x000e620000001400 */
[----:B0-----:R-:W-:Y:S02]  /*3b40*/  CS2R R10, SRZ ;  /* 0x00000000000a7805 */ /* 0x001fe4000001ff00 */
[----:B------:R-:W-:Y:S01]  /*3b50*/  CS2R R6, SRZ ;  /* 0x0000000000067805 */ /* 0x000fe2000001ff00 */
[----:B------:R-:W-:-:S03]  /*3b60*/  UMOV UR26, 0x3f800000 ;  /* 0x3f800000001a7882 */ /* 0x000fc60000000000 */
[----:B------:R0:W5:Y:S04]  /*3b70*/  @!P5 LDG.E.64 R10, desc[UR22][R8.64] ;  /* 0x00000016080ad981 */ /* 0x000168000c1e1b00 */
[----:B---3--:R3:W-:Y:S01]  /*3b80*/  STL.64 [R1+0x158], R44 ;  /* 0x0001582c01007387 */ /* 0x0087e20000100a00 */
[----:B------:R-:W-:Y:S01]  /*3b90*/  BSSY B0, `(.L_x_2925) ;  /* 0x000001f000007945 */ /* 0x000fe20003800000 */
[----:B------:R-:W-:Y:S02]  /*3ba0*/  CS2R R4, SRZ ;  /* 0x0000000000047805 */ /* 0x000fe4000001ff00 */
[----:B------:R4:W5:Y:S01]  /*3bb0*/  @!P3 LDG.E.64 R6, desc[UR22][R34.64] ;  /* 0x000000162206b981 */ /* 0x000962000c1e1b00 */
[----:B-1----:R-:W-:Y:S02]  /*3bc0*/  @P0 R2UR UR5, R3 ;  /* 0x00000000030502ca */ /* 0x002fe400000e0000 */
[----:B------:R-:W-:-:S02]  /*3bd0*/  ISETP.GT.U32.AND P0, PT, R0, 0x27f, PT ;  /* 0x0000027f0000780c */ /* 0x000fc40003f04070 */
[----:B0-----:R-:W-:Y:S01]  /*3be0*/  CS2R R8, SRZ ;  /* 0x0000000000087805 */ /* 0x001fe2000001ff00 */
[----:B------:R-:W-:Y:S01]  /*3bf0*/  HFMA2.MMA R3, -RZ, RZ, 0, 0 ;  /* 0x00000000ff037435 */ /* 0x000fe200000001ff */
[----:B------:R-:W-:Y:S02]  /*3c00*/  ISETP.NE.AND P5, PT, RZ, UR25, PT ;  /* 0x00000019ff007c0c */ /* 0x000fe4000bfa5270 */
[----:B----4-:R-:W-:Y:S02]  /*3c10*/  MOV R34, RZ ;  /* 0x000000ff00227202 */ /* 0x010fe40000000f00 */
[----:B------:R2:W5:Y:S03]  /*3c20*/  @!P4 LDG.E.64 R8, desc[UR22][R38.64] ;  /* 0x000000162608c981 */ /* 0x000566000c1e1b00 */
[----:B------:R-:W-:Y:S01]  /*3c30*/  @UP0 UMOV UR26, UR5 ;  /* 0x00000005001a0c82 */ /* 0x000fe20008000000 */
[----:B--2---:R-:W-:Y:S01]  /*3c40*/  FADD.FTZ R38, R36, -UR6 ;  /* 0x8000000624267e21 */ /* 0x004fe20008010000 */
[----:B------:R-:W-:Y:S01]  /*3c50*/  FADD.FTZ R37, R37, -UR6 ;  /* 0x8000000625257e21 */ /* 0x000fe20008010000 */
[----:B---3--:R-:W-:Y:S06]  /*3c60*/  @P0 BRA `(.L_x_2926) ;  /* 0x0000000000440947 */ /* 0x008fec0003800000 */
[----:B------:R-:W2:Y:S01]  /*3c70*/  LDL R45, [R1+0x1f0] ;  /* 0x0001f000012d7983 */ /* 0x000ea20000100800 */
[----:B------:R-:W-:-:S13]  /*3c80*/  ISETP.NE.AND P0, PT, RZ, UR25, PT ;  /* 0x00000019ff007c0c */ /* 0x000fda000bf05270 */
[----:B------:R-:W0:Y:S01]  /*3c90*/  @P0 LDC.64 R34, c[0x0][0x240] ;  /* 0x00009000ff220b82 */ /* 0x000e220000000a00 */
[----:B--2---:R-:W-:-:S04]  /*3ca0*/  IADD3 R3, R45, UR17, RZ ;  /* 0x000000112d037c10 */ /* 0x004fc8000fffe0ff */
[----:B0-----:R-:W-:Y:S02]  /*3cb0*/  @P0 LEA R34, P2, R3, R34, 0x1 ;  /* 0x0000002203220211 */ /* 0x001fe400078408ff */
[----:B------:R-:W-:-:S04]  /*3cc0*/  SHF.R.S32.HI R36, RZ, 0x1f, R3 ;  /* 0x0000001fff247819 */ /* 0x000fc80000011403 */
        /* <DEDUP_REMOVED lines=11> */
.L_x_2926:
[----:B------:R-:W-:Y:S05]  /*3d80*/  BSYNC B0 ;  /* 0x0000000000007941 */ /* 0x000fea0003800000 */
.L_x_2925:
[----:B------:R-:W-:Y:S01]  /*3d90*/  FMUL.FTZ R45, R38, UR26 ;  /* 0x0000001a262d7c20 */ /* 0x000fe20008410000 */
[----:B------:R-:W-:Y:S01]  /*3da0*/  FMUL.FTZ R39, R37, UR26 ;  /* 0x0000001a25277c20 */ /* 0x000fe20008410000 */
[----:B-----5:R-:W-:Y:S02]  /*3db0*/  MOV R35, R40 ;  /* 0x0000002800237202 */ /* 0x020fe40000000f00 */
[----:B------:R-:W-:Y:S01]  /*3dc0*/  MOV R36, R41 ;  /* 0x0000002900247202 */ /* 0x000fe20000000f00 */
        /* <DEDUP_REMOVED lines=8> */
[----:B-1----:R-:W-:Y:S01]  /*3e50*/  FADD.FTZ R37, -R35, 1 ;  /* 0x3f80000023257421 */ /* 0x002fe20000010100 */
[----:B------:R-:W-:-:S03]  /*3e60*/  FMUL.FTZ R35, R40, R35 ;  /* 0x0000002328237220 */ /* 0x000fc60000410000 */
[----:B------:R-:W-:Y:S01]  /*3e70*/  FFMA.FTZ R37, R36, R37, 1 ;  /* 0x3f80000024257423 */ /* 0x000fe20000010025 */
[----:B------:R-:W-:-:S03]  /*3e80*/  FFMA.FTZ R36, R39, R34, R5 ;  /* 0x0000002227247223 */ /* 0x000fc60000010005 */
[----:B------:R-:W-:Y:S01]  /*3e90*/  FMUL.FTZ R35, R35, R37 ;  /* 0x0000002523237220 */ /* 0x000fe20000410000 */
[----:B------:R-:W-:-:S06]  /*3ea0*/  FMUL.FTZ R37, R36, -1.4426950216293334961 ;  /* 0xbfb8aa3b24257820 */ /* 0x000fcc0000410000 */
[----:B------:R-:W1:Y:S02]  /*3eb0*/  MUFU.EX2 R37, R37 ;  /* 0x0000002500257308 */ /* 0x000e640000000800 */
[----:B-1----:R-:W-:-:S06]  /*3ec0*/  FADD.FTZ R37, R37, 1 ;  /* 0x3f80000025257421 */ /* 0x002fcc0000010000 */
[----:B------:R-:W1:Y:S02]  /*3ed0*/  MUFU.RCP R37, R37 ;  /* 0x0000002500257308 */ /* 0x000e640000001000 */
[----:B-1----:R-:W-:Y:S01]  /*3ee0*/  FADD.FTZ R38, -R37, 1 ;  /* 0x3f80000025267421 */ /* 0x002fe20000010100 */
[----:B------:R-:W-:-:S03]  /*3ef0*/  FMUL.FTZ R37, R41, R37 ;  /* 0x0000002529257220 */ /* 0x000fc60000410000 */
[----:B------:R-:W-:-:S04]  /*3f00*/  FFMA.FTZ R36, R36, R38, 1 ;  /* 0x3f80000024247423 */ /* 0x000fc80000010026 */
[----:B------:R-:W-:-:S07]  /*3f10*/  FMUL.FTZ R36, R37, R36 ;  /* 0x0000002425247220 */ /* 0x000fce0000410000 */
.L_x_2927:
[----:B------:R-:W-:Y:S01]  /*3f20*/  FMUL.FTZ R37, R35, R3 ;  /* 0x0000000323257220 */ /* 0x000fe20000410000 */
[----:B------:R-:W-:Y:S01]  /*3f30*/  FMUL.FTZ R38, R36, R34 ;  /* 0x0000002224267220 */ /* 0x000fe20000410000 */
[----:B------:R-:W-:Y:S01]  /*3f40*/  FADD.FTZ R16, R16, -UR6 ;  /* 0x8000000610107e21 */ /* 0x000fe20008010000 */
[----:B------:R-:W-:Y:S01]  /*3f50*/  FADD.FTZ R17, R17, -UR6 ;  /* 0x8000000611117e21 */ /* 0x000fe20008010000 */
[----:B------:R-:W-:Y:S01]  /*3f60*/  FFMA.FTZ R44, R45, R37, RZ ;  /* 0x000000252d2c7223 */ /* 0x000fe200000100ff */
[----:B------:R-:W-:-:S03]  /*3f70*/  FADD.FTZ R37, RZ, R37 ;  /* 0x00000025ff257221 */ /* 0x000fc60000010000 */
[----:B------:R-:W-:Y:S01]  /*3f80*/  FFMA.FTZ R44, R39, R38, R44 ;  /* 0x00000026272c7223 */ /* 0x000fe2000001002c */
[----:B------:R-:W-:Y:S01]  /*3f90*/  FADD.FTZ R37, R38, R37 ;  /* 0x0000002526257221 */ /* 0x000fe20000010000 */
[----:B------:R-:W-:Y:S01]  /*3fa0*/  FMUL.FTZ R38, R16, UR26 ;  /* 0x0000001a10267c20 */ /* 0x000fe20008410000 */
[----:B0-----:R-:W-:Y:S01]  /*3fb0*/  FMUL.FTZ R39, R17, UR26 ;  /* 0x0000001a11277c20 */ /* 0x001fe20008410000 */
[----:B------:R0:W5:Y:S04]  /*3fc0*/  LDL R16, [R1] ;  /* 0x0000000001107983 */ /* 0x0001680000100800 */
[----:B------:R0:W5:Y:S04]  /*3fd0*/  LDL R17, [R1+0x4] ;  /* 0x0000040001117983 */ /* 0x0001680000100800 */
[----:B------:R0:W-:Y:S04]  /*3fe0*/  STL [R1+0x170], R38 ;  /* 0x0001702601007387 */ /* 0x0001e80000100800 */
[----:B------:R0:W-:Y:S01]  /*3ff0*/  STL [R1+0x184], R39 ;  /* 0x0001842701007387 */ /* 0x0001e20000100800 */
[----:B------:R-:W-:Y:S05]  /*4000*/  @!P5 BRA `(.L_x_2928) ;  /* 0x000000000050d947 */ /* 0x000fea0003800000 */
[----:B-----5:R-:W-:-:S04]  /*4010*/  FFMA.FTZ R17, R38, R3, R4 ;  /* 0x0000000326117223 */ /* 0x020fc80000010004 */
[----:B------:R-:W-:-:S06]  /*4020*/  FMUL.FTZ R16, R17, -1.4426950216293334961 ;  /* 0xbfb8aa3b11107820 */ /* 0x000fcc0000410000 */
[----:B------:R-:W1:Y:S02]  /*4030*/  MUFU.EX2 R16, R16 ;  /* 0x0000001000107308 */ /* 0x000e640000000800 */
[----:B-1----:R-:W-:-:S06]  /*4040*/  FADD.FTZ R16, R16, 1 ;  /* 0x3f80000010107421 */ /* 0x002fcc0000010000 */
[----:B------:R-:W0:Y:S02]  /*4050*/  MUFU.RCP R16, R16 ;  /* 0x0000001000107308 */ /* 0x000e240000001000 */
[----:B0-----:R-:W-:-:S04]  /*4060*/  FADD.FTZ R38, -R16, 1 ;  /* 0x3f80000010267421 */ /* 0x001fc80000010100 */
[----:B------:R-:W-:Y:S02]  /*4070*/  FFMA.FTZ R38, R17, R38, 1 ;  /* 0x3f80000011267423 */ /* 0x000fe40000010026 */
[----:B------:R-:W2:Y:S02]  /*4080*/  LDL R17, [R1] ;  /* 0x0000000001117983 */ /* 0x000ea40000100800 */
[----:B--2---:R-:W-:Y:S01]  /*4090*/  FMUL.FTZ R16, R17, R16 ;  /* 0x0000001011107220 */ /* 0x004fe20000410000 */
[----:B------:R-:W-:-:S03]  /*40a0*/  FFMA.FTZ R17, R39, R34, R5 ;  /* 0x0000002227117223 */ /* 0x000fc60000010005 */
[----:B------:R-:W-:Y:S01]  /*40b0*/  FMUL.FTZ R16, R16, R38 ;  /* 0x0000002610107220 */ /* 0x000fe20000410000 */
[----:B------:R-:W-:-:S06]  /*40c0*/  FMUL.FTZ R38, R17, -1.4426950216293334961 ;  /* 0xbfb8aa3b11267820 */ /* 0x000fcc0000410000 */
[----:B------:R-:W0:Y:S02]  /*40d0*/  MUFU.EX2 R38, R38 ;  /* 0x0000002600267308 */ /* 0x000e240000000800 */
[----:B0-----:R-:W-:-:S06]  /*40e0*/  FADD.FTZ R38, R38, 1 ;  /* 0x3f80000026267421 */ /* 0x001fcc0000010000 */
[----:B------:R-:W0:Y:S02]  /*40f0*/  MUFU.RCP R38, R38 ;  /* 0x0000002600267308 */ /* 0x000e240000001000 */
[----:B0-----:R-:W-:-:S04]  /*4100*/  FADD.FTZ R39, -R38, 1 ;  /* 0x3f80000026277421 */ /* 0x001fc80000010100 */
[----:B------:R-:W-:Y:S02]  /*4110*/  FFMA.FTZ R17, R17, R39, 1 ;  /* 0x3f80000011117423 */ /* 0x000fe40000010027 */
[----:B------:R-:W2:Y:S02]  /*4120*/  LDL R39, [R1+0x4] ;  /* 0x0000040001277983 */ /* 0x000ea40000100800 */
[----:B--2---:R-:W-:-:S04]  /*4130*/  FMUL.FTZ R38, R39, R38 ;  /* 0x0000002627267220 */ /* 0x004fc80000410000 */
[----:B------:R-:W-:-:S07]  /*4140*/  FMUL.FTZ R17, R38, R17 ;  /* 0x0000001126117220 */ /* 0x000fce0000410000 */
.L_x_2928:
[----:B------:R1:W-:Y:S04]  /*4150*/  STL [R1+0x1fc], R2 ;  /* 0x0001fc0201007387 */ /* 0x0003e80000100800 */
[----:B-1----:R-:W2:Y:S01]  /*4160*/  LDL R2, [R1+0x170] ;  /* 0x0001700001027983 */ /* 0x002ea20000100800 */
[----:B0-----:R-:W-:Y:S01]  /*4170*/  FFMA.FTZ R38, R45, R35, RZ ;  /* 0x000000232d267223 */ /* 0x001fe200000100ff */
[----:B------:R-:W-:Y:S01]  /*4180*/  FADD.FTZ R35, RZ, R35 ;  /* 0x00000023ff237221 */ /* 0x000fe20000010000 */
[----:B-----5:R-:W-:Y:S01]  /*4190*/  FMUL.FTZ R39, R16, R3 ;  /* 0x0000000310277220 */ /* 0x020fe20000410000 */
[----:B------:R0:W-:Y:S04]  /*41a0*/  STL [R1+0x1f8], R0 ;  /* 0x0001f80001007387 */ /* 0x0001e80000100800 */
[----:B0-----:R-:W3:Y:S01]  /*41b0*/  LDL R0, [R1+0x184] ;  /* 0x0001840001007983 */ /* 0x001ee20000100800 */
[----:B--2---:R-:W-:Y:S01]  /*41c0*/  FFMA.FTZ R45, R2, R16, R38 ;  /* 0x00000010022d7223 */ /* 0x004fe20000010026 */
[----:B------:R-:W-:Y:S01]  /*41d0*/  MOV R38, R2 ;  /* 0x0000000200267202 */ /* 0x000fe20000000f00 */
[----:B------:R-:W-:Y:S01]  /*41e0*/  FADD.FTZ R16, R35, R16 ;  /* 0x0000001023107221 */ /* 0x000fe20000010000 */
[----:B------:R0:W5:Y:S04]  /*41f0*/  LDL.LU R2, [R1+0x1fc] ;  /* 0x0001fc0001027983 */ /* 0x0001680000300800 */
[----:B------:R-:W2:Y:S01]  /*4200*/  LDL R35, [R1+0x164] ;  /* 0x0001640001237983 */ /* 0x000ea20000100800 */
[----:B------:R-:W-:Y:S01]  /*4210*/  FFMA.FTZ R38, R38, R39, R44 ;  /* 0x0000002726267223 */ /* 0x000fe2000001002c */
[----:B------:R-:W-:Y:S01]  /*4220*/  FADD.FTZ R37, R37, R39 ;  /* 0x0000002725257221 */ /* 0x000fe20000010000 */
[----:B------:R-:W-:Y:S01]  /*4230*/  FADD.FTZ R39, RZ, R36 ;  /* 0x00000024ff277221 */ /* 0x000fe20000010000 */
[----:B------:R-:W-:Y:S01]  /*4240*/  FADD.FTZ R18, R18, -UR6 ;  /* 0x8000000612127e21 */ /* 0x000fe20008010000 */
[----:B------:R-:W-:Y:S01]  /*4250*/  FADD.FTZ R19, R19, -UR6 ;  /* 0x8000000613137e21 */ /* 0x000fe20008010000 */
[----:B--2---:R-:W-:Y:S01]  /*4260*/  FFMA.FTZ R35, R35, R36, RZ ;  /* 0x0000002423237223 */ /* 0x004fe200000100ff */
[----:B------:R-:W-:-:S03]  /*4270*/  FMUL.FTZ R36, R17, R34 ;  /* 0x0000002211247220 */ /* 0x000fc60000410000 */
[C---:B---3--:R-:W-:Y:S01]  /*4280*/  FFMA.FTZ R44, R0.reuse, R17, R35 ;  /* 0x00000011002c7223 */ /* 0x048fe20000010023 */
[----:B------:R-:W-:Y:S01]  /*4290*/  FFMA.FTZ R38, R0, R36, R38 ;  /* 0x0000002400267223 */ /* 0x000fe20000010026 */
[----:B------:R-:W-:Y:S01]  /*42a0*/  FADD.FTZ R36, R36, R37 ;  /* 0x0000002524247221 */ /* 0x000fe20000010000 */
[----:B------:R-:W-:Y:S01]  /*42b0*/  FADD.FTZ R35, R39, R17 ;  /* 0x0000001127237221 */ /* 0x000fe20000010000 */
[----:B------:R-:W-:Y:S01]  /*42c0*/  FMUL.FTZ R37, R18, UR26 ;  /* 0x0000001a12257c20 */ /* 0x000fe20008410000 */
[----:B------:R-:W-:Y:S01]  /*42d0*/  FMUL.FTZ R39, R19, UR26 ;  /* 0x0000001a13277c20 */ /* 0x000fe20008410000 */
[----:B------:R0:W5:Y:S01]  /*42e0*/  LDL.LU R0, [R1+0x1f8] ;  /* 0x0001f80001007983 */ /* 0x0001620000300800 */
[----:B------:R-:W-:Y:S02]  /*42f0*/  MOV R17, R42 ;  /* 0x0000002a00117202 */ /* 0x000fe40000000f00 */
        /* <DEDUP_REMOVED lines=17> */
[----:B------:R-:W0:Y:S02]  /*4410*/  MUFU.RCP R19, R19 ;  /* 0x0000001300137308 */ /* 0x000e240000001000 */
[----:B0-----:R-:W-:Y:S01]  /*4420*/  FADD.FTZ R37, -R19, 1 ;  /* 0x3f80000013257421 */ /* 0x001fe20000010100 */
[----:B------:R-:W-:-:S03]  /*4430*/  FMUL.FTZ R19, R43, R19 ;  /* 0x000000132b137220 */ /* 0x000fc60000410000 */
[----:B------:R-:W-:-:S04]  /*4440*/  FFMA.FTZ R37, R18, R37, 1 ;  /* 0x3f80000012257423 */ /* 0x000fc80000010025 */
[----:B------:R-:W-:-:S07]  /*4450*/  FMUL.FTZ R19, R19, R37 ;  /* 0x0000002513137220 */ /* 0x000fce0000410000 */
.L_x_2929:
[----:B0-----:R-:W2:Y:S01]  /*4460*/  LDL R37, [R1+0x168] ;  /* 0x0001680001257983 */ /* 0x001ea20000100800 */
[----:B------:R-:W-:Y:S01]  /*4470*/  FMUL.FTZ R18, R17, R3 ;  /* 0x0000000311127220 */ /* 0x000fe20000410000 */
[----:B------:R-:W-:Y:S02]  /*4480*/  FADD.FTZ R16, R16, R17 ;  /* 0x0000001110107221 */ /* 0x000fe40000010000 */
[----:B------:R-:W3:Y:S01]  /*4490*/  LDL.LU R39, [R1+0x2c] ;  /* 0x00002c0001277983 */ /* 0x000ee20000300800 */
[----:B------:R-:W-:Y:S01]  /*44a0*/  FADD.FTZ R36, R36, R18 ;  /* 0x0000001224247221 */ /* 0x000fe20000010000 */
[C---:B--2---:R-:W-:Y:S01]  /*44b0*/  FFMA.FTZ R17, R37.reuse, R17, R45 ;  /* 0x0000001125117223 */ /* 0x044fe2000001002d */
[----:B------:R-:W-:Y:S01]  /*44c0*/  FFMA.FTZ R38, R37, R18, R38 ;  /* 0x0000001225267223 */ /* 0x000fe20000010026 */
[----:B------:R-:W2:Y:S01]  /*44d0*/  LDL.LU R45, [R1+0x28] ;  /* 0x00002800012d7983 */ /* 0x000ea20000300800 */
[----:B------:R-:W-:Y:S01]  /*44e0*/  FADD.FTZ R18, R35, R19 ;  /* 0x0000001323127221 */ /* 0x000fe20000010000 */
[----:B------:R-:W-:-:S02]  /*44f0*/  FMUL.FTZ R37, R19, R34 ;  /* 0x0000002213257220 */ /* 0x000fc40000410000 */
[----:B------:R-:W4:Y:S02]  /*4500*/  LDL R35, [R1+0x178] ;  /* 0x0001780001237983 */ /* 0x000f240000100800 */
[----:B------:R-:W-:Y:S01]  /*4510*/  FADD.FTZ R36, R37, R36 ;  /* 0x0000002425247221 */ /* 0x000fe20000010000 */
[C---:B----4-:R-:W-:Y:S02]  /*4520*/  FFMA.FTZ R19, R35.reuse, R19, R44 ;  /* 0x0000001323137223 */ /* 0x050fe4000001002c */
[----:B------:R-:W4:Y:S01]  /*4530*/  LDL R44, [R1+0x58] ;  /* 0x00005800012c7983 */ /* 0x000f220000100800 */
[----:B------:R-:W-:Y:S01]  /*4540*/  FFMA.FTZ R35, R35, R37, R38 ;  /* 0x0000002523237223 */ /* 0x000fe20000010026 */
[----:B--2---:R-:W-:Y:S01]  /*4550*/  FADD.FTZ R37, R45, -UR6 ;  /* 0x800000062d257e21 */ /* 0x004fe20008010000 */
[----:B---3--:R-:W-:-:S03]  /*4560*/  FADD.FTZ R38, R39, -UR6 ;  /* 0x8000000627267e21 */ /* 0x008fc60008010000 */
[----:B------:R-:W-:Y:S01]  /*4570*/  FMUL.FTZ R39, R37, UR26 ;  /* 0x0000001a25277c20 */ /* 0x000fe20008410000 */
[----:B------:R-:W-:Y:S02]  /*4580*/  FMUL.FTZ R45, R38, UR26 ;  /* 0x0000001a262d7c20 */ /* 0x000fe40008410000 */
[----:B------:R0:W5:Y:S04]  /*4590*/  LDL R38, [R1+0x5c] ;  /* 0x00005c0001267983 */ /* 0x0001680000100800 */
[----:B------:R0:W-:Y:S04]  /*45a0*/  STL [R1+0x16c], R39 ;  /* 0x00016c2701007387 */ /* 0x0001e80000100800 */
[----:B------:R0:W-:Y:S01]  /*45b0*/  STL [R1+0x180], R45 ;  /* 0x0001802d01007387 */ /* 0x0001e20000100800 */
[----:B----4-:R-:W-:Y:S01]  /*45c0*/  MOV R37, R44 ;  /* 0x0000002c00257202 */ /* 0x010fe20000000f00 */
[----:B0-----:R-:W-:Y:S06]  /*45d0*/  @!P5 BRA `(.L_x_2930) ;  /* 0x00000000004cd947 */ /* 0x001fec0003800000 */
[----:B-----5:R-:W-:-:S04]  /*45e0*/  FFMA.FTZ R38, R39, R3, R4 ;  /* 0x0000000327267223 */ /* 0x020fc80000010004 */
        /* <DEDUP_REMOVED lines=18> */
.L_x_2930:
[----:B------:R-:W2:Y:S01]  /*4710*/  LDL R44, [R1+0x16c] ;  /* 0x00016c00012c7983 */ /* 0x000ea20000100800 */
[----:B------:R-:W-:Y:S01]  /*4720*/  FMUL.FTZ R39, R37, R3 ;  /* 0x0000000325277220 */ /* 0x000fe20000410000 */
[----:B------:R-:W-:Y:S01]  /*4730*/  FADD.FTZ R16, R16, R37 ;  /* 0x0000002510107221 */ /* 0x000fe20000010000 */
[----:B------:R-:W-:Y:S01]  /*4740*/  FADD.FTZ R32, R32, -UR6 ;  /* 0x8000000620207e21 */ /* 0x000fe20008010000 */
[----:B------:R-:W-:Y:S01]  /*4750*/  FADD.FTZ R33, R33, -UR6 ;  /* 0x8000000621217e21 */ /* 0x000fe20008010000 */
[----:B-----5:R-:W-:Y:S01]  /*4760*/  FFMA.FTZ R19, R45, R38, R19 ;  /* 0x000000262d137223 */ /* 0x020fe20000010013 */
[----:B------:R-:W-:Y:S01]  /*4770*/  FADD.FTZ R36, R36, R39 ;  /* 0x0000002724247221 */ /* 0x000fe20000010000 */
[----:B------:R-:W-:Y:S01]  /*4780*/  FADD.FTZ R18, R18, R38 ;  /* 0x0000002612127221 */ /* 0x000fe20000010000 */
[C---:B--2---:R-:W-:Y:S01]  /*4790*/  FFMA.FTZ R17, R44.reuse, R37, R17 ;  /* 0x000000252c117223 */ /* 0x044fe20000010011 */
[----:B------:R-:W-:Y:S01]  /*47a0*/  FFMA.FTZ R35, R44, R39, R35 ;  /* 0x000000272c237223 */ /* 0x000fe20000010023 */
[----:B------:R-:W-:Y:S01]  /*47b0*/  FMUL.FTZ R37, R38, R34 ;  /* 0x0000002226257220 */ /* 0x000fe20000410000 */
[----:B------:R-:W-:Y:S01]  /*47c0*/  FMUL.FTZ R44, R33, UR26 ;  /* 0x0000001a212c7c20 */ /* 0x000fe20008410000 */
[----:B------:R-:W-:-:S02]  /*47d0*/  MOV R33, R27 ;  /* 0x0000001b00217202 */ /* 0x000fc40000000f00 */
[----:B------:R-:W-:Y:S01]  /*47e0*/  FFMA.FTZ R35, R45, R37, R35 ;  /* 0x000000252d237223 */ /* 0x000fe20000010023 */
[----:B------:R-:W-:Y:S01]  /*47f0*/  FMUL.FTZ R45, R32, UR26 ;  /* 0x0000001a202d7c20 */ /* 0x000fe20008410000 */
[----:B------:R-:W-:Y:S01]  /*4800*/  FADD.FTZ R36, R37, R36 ;  /* 0x0000002425247221 */ /* 0x000fe20000010000 */
[----:B------:R-:W-:-:S03]  /*4810*/  MOV R32, R26 ;  /* 0x0000001a00207202 */ /* 0x000fc60000000f00 */
        /* <DEDUP_REMOVED lines=21> */
.L_x_2931:
[----:B------:R-:W2:Y:S04]  /*4970*/  LDL.LU R39, [R1+0x38] ;  /* 0x0000380001277983 */ /* 0x000ea80000300800 */
[----:B------:R-:W3:Y:S01]  /*4980*/  LDL.LU R38, [R1+0x3c] ;  /* 0x00003c0001267983 */ /* 0x000ee20000300800 */
[----:B------:R-:W-:Y:S01]  /*4990*/  FMUL.FTZ R37, R32, R3 ;  /* 0x0000000320257220 */ /* 0x000fe20000410000 */
[----:B------:R-:W-:Y:S01]  /*49a0*/  FADD.FTZ R16, R16, R32 ;  /* 0x0000002010107221 */ /* 0x000fe20000010000 */
[----:B------:R-:W-:Y:S01]  /*49b0*/  FFMA.FTZ R17, R45, R32, R17 ;  /* 0x000000202d117223 */ /* 0x000fe20000010011 */
[----:B------:R-:W-:Y:S01]  /*49c0*/  FMUL.FTZ R32, R33, R34 ;  /* 0x0000002221207220 */ /* 0x000fe20000410000 */
[----:B------:R-:W-:Y:S01]  /*49d0*/  FFMA.FTZ R35, R45, R37, R35 ;  /* 0x000000252d237223 */ /* 0x000fe20000010023 */
[----:B------:R-:W-:Y:S01]  /*49e0*/  FADD.FTZ R36, R36, R37 ;  /* 0x0000002524247221 */ /* 0x000fe20000010000 */
[----:B------:R-:W-:Y:S01]  /*49f0*/  FADD.FTZ R18, R18, R33 ;  /* 0x0000002112127221 */ /* 0x000fe20000010000 */
[C---:B------:R-:W-:Y:S01]  /*4a00*/  FFMA.FTZ R19, R44.reuse, R33, R19 ;  /* 0x000000212c137223 */ /* 0x040fe20000010013 */
        /* <DEDUP_REMOVED lines=29> */
.L_x_2932:
        /* <DEDUP_REMOVED lines=39> */
.L_x_2933:
        /* <DEDUP_REMOVED lines=39> */
.L_x_2934:
        /* <DEDUP_REMOVED lines=39> */
.L_x_2935:
        /* <DEDUP_REMOVED lines=39> */
.L_x_2936:
        /* <DEDUP_REMOVED lines=39> */
.L_x_2937:
        /* <DEDUP_REMOVED lines=12> */
[----:B------:R-:W-:Y:S01]  /*58d0*/  MOV R37, R8 ;  /* 0x0000000800257202 */ /* 0x000fe20000000f00 */
[----:B--2---:R-:W-:Y:S01]  /*58e0*/  FADD.FTZ R32, R39, -UR6 ;  /* 0x8000000627207e21 */ /* 0x004fe20008010000 */
[----:B---3--:R-:W-:-:S03]  /*58f0*/  FADD.FTZ R33, R38, -UR6 ;  /* 0x8000000626217e21 */ /* 0x008fc60008010000 */
[----:B------:R-:W-:Y:S01]  /*5900*/  FMUL.FTZ R39, R32, UR26 ;  /* 0x0000001a20277c20 */ /* 0x000fe20008410000 */
[----:B------:R-:W-:Y:S01]  /*5910*/  MOV R32, R9 ;  /* 0x0000000900207202 */ /* 0x000fe20000000f00 */
        /* <DEDUP_REMOVED lines=17> */
[----:B------:R-:W1:Y:S02]  /*5a30*/  MUFU.RCP R33, R33 ;  /* 0x0000002100217308 */ /* 0x000e640000001000 */
[----:B-1----:R-:W-:Y:S01]  /*5a40*/  FADD.FTZ R38, -R33, 1 ;  /* 0x3f80000021267421 */ /* 0x002fe20000010100 */
[----:B------:R-:W-:-:S03]  /*5a50*/  FMUL.FTZ R33, R9, R33 ;  /* 0x0000002109217220 */ /* 0x000fc60000410000 */
[----:B------:R-:W-:-:S04]  /*5a60*/  FFMA.FTZ R32, R32, R38, 1 ;  /* 0x3f80000020207423 */ /* 0x000fc80000010026 */
[----:B------:R-:W-:-:S07]  /*5a70*/  FMUL.FTZ R32, R33, R32 ;  /* 0x0000002021207220 */ /* 0x000fce0000410000 */
.L_x_2938:
[----:B------:R2:W-:Y:S04]  /*5a80*/  STL [R1+0x1f8], R0 ;  /* 0x0001f80001007387 */ /* 0x0005e80000100800 */
[----:B--2---:R-:W2:Y:S01]  /*5a90*/  LDL R0, [R1+0x198] ;  /* 0x0001980001007983 */ /* 0x004ea20000100800 */
[----:B------:R-:W-:Y:S01]  /*5aa0*/  FMUL.FTZ R33, R37, R3 ;  /* 0x0000000325217220 */ /* 0x000fe20000410000 */
[----:B------:R-:W-:Y:S02]  /*5ab0*/  FADD.FTZ R16, R16, R37 ;  /* 0x0000002510107221 */ /* 0x000fe40000010000 */
[----:B0-----:R-:W3:Y:S04]  /*5ac0*/  LDL.LU R45, [R1+0x60] ;  /* 0x00006000012d7983 */ /* 0x001ee80000300800 */
[----:B-1----:R-:W4:Y:S04]  /*5ad0*/  LDL.LU R38, [R1+0x64] ;  /* 0x0000640001267983 */ /* 0x002f280000300800 */
[----:B------:R-:W4:Y:S04]  /*5ae0*/  LDL R44, [R1+0xb8] ;  /* 0x0000b800012c7983 */ /* 0x000f280000100800 */
[----:B------:R-:W4:Y:S01]  /*5af0*/  LDL R39, [R1+0xbc] ;  /* 0x0000bc0001277983 */ /* 0x000f220000100800 */
[----:B--2---:R-:W-:-:S03]  /*5b00*/  FFMA.FTZ R17, R0, R37, R17 ;  /* 0x0000002500117223 */ /* 0x004fc60000010011 */
[----:B------:R-:W2:Y:S01]  /*5b10*/  LDL R37, [R1+0x1a4] ;  /* 0x0001a40001257983 */ /* 0x000ea20000100800 */
[----:B------:R-:W-:Y:S01]  /*5b20*/  FFMA.FTZ R35, R0, R33, R35 ;  /* 0x0000002100237223 */ /* 0x000fe20000010023 */
[----:B------:R-:W-:Y:S01]  /*5b30*/  FADD.FTZ R36, R36, R33 ;  /* 0x0000002124247221 */ /* 0x000fe20000010000 */
[----:B------:R-:W-:Y:S01]  /*5b40*/  FMUL.FTZ R33, R32, R34 ;  /* 0x0000002220217220 */ /* 0x000fe20000410000 */
[----:B------:R-:W-:Y:S01]  /*5b50*/  FADD.FTZ R18, R18, R32 ;  /* 0x0000002012127221 */ /* 0x000fe20000010000 */
[----:B------:R0:W5:Y:S02]  /*5b60*/  LDL.LU R0, [R1+0x1f8] ;  /* 0x0001f80001007983 */ /* 0x0001640000300800 */
[----:B------:R-:W-:Y:S01]  /*5b70*/  FADD.FTZ R36, R33, R36 ;  /* 0x0000002421247221 */ /* 0x000fe20000010000 */
[C---:B--2---:R-:W-:Y:S01]  /*5b80*/  FFMA.FTZ R19, R37.reuse, R32, R19 ;  /* 0x0000002025137223 */ /* 0x044fe20000010013 */
[----:B------:R-:W-:Y:S01]  /*5b90*/  FFMA.FTZ R35, R37, R33, R35 ;  /* 0x0000002125237223 */ /* 0x000fe20000010023 */
[----:B---3--:R-:W-:Y:S01]  /*5ba0*/  FADD.FTZ R32, R45, -UR6 ;  /* 0x800000062d207e21 */ /* 0x008fe20008010000 */
[----:B----4-:R-:W-:Y:S01]  /*5bb0*/  FADD.FTZ R33, R38, -UR6 ;  /* 0x8000000626217e21 */ /* 0x010fe20008010000 */
[----:B------:R-:W-:-:S02]  /*5bc0*/  MOV R37, R44 ;  /* 0x0000002c00257202 */ /* 0x000fc40000000f00 */
        /* <DEDUP_REMOVED lines=13> */
[----:B------:R-:W-:-:S04]  /*5ca0*/  FFMA.FTZ R37, R33, R37, 1 ;  /* 0x3f80000021257423 */ /* 0x000fc80000010025 */
[----:B------:R-:W-:Y:S01]  /*5cb0*/  FMUL.FTZ R37, R32, R37 ;  /* 0x0000002520257220 */ /* 0x000fe20000410000 */
[----:B------:R-:W-:-:S04]  /*5cc0*/  FFMA.FTZ R32, R38, R34, R5 ;  /* 0x0000002226207223 */ /* 0x000fc80000010005 */
        /* <DEDUP_REMOVED lines=8> */
.L_x_2939:
[----:B-----5:R1:W-:Y:S04]  /*5d50*/  STL [R1+0x1f8], R0 ;  /* 0x0001f80001007387 */ /* 0x0203e80000100800 */
[----:B-1----:R-:W2:Y:S01]  /*5d60*/  LDL R0, [R1+0x64] ;  /* 0x0000640001007983 */ /* 0x002ea20000100800 */
[----:B------:R-:W-:Y:S01]  /*5d70*/  FMUL.FTZ R33, R37, R3 ;  /* 0x0000000325217220 */ /* 0x000fe20000410000 */
[----:B------:R-:W-:Y:S02]  /*5d80*/  FADD.FTZ R16, R16, R37 ;  /* 0x0000002510107221 */ /* 0x000fe40000010000 */
[----:B0-----:R-:W3:Y:S04]  /*5d90*/  LDL.LU R45, [R1+0x68] ;  /* 0x00006800012d7983 */ /* 0x001ee80000300800 */
[----:B------:R-:W4:Y:S04]  /*5da0*/  LDL.LU R38, [R1+0x6c] ;  /* 0x00006c0001267983 */ /* 0x000f280000300800 */
        /* <DEDUP_REMOVED lines=39> */
.L_x_2940:
        /* <DEDUP_REMOVED lines=45> */
.L_x_2941:
        /* <DEDUP_REMOVED lines=45> */
.L_x_2942:
        /* <DEDUP_REMOVED lines=45> */
.L_x_2943:
        /* <DEDUP_REMOVED lines=45> */
.L_x_2944:
        /* <DEDUP_REMOVED lines=45> */
.L_x_2945:
        /* <DEDUP_REMOVED lines=45> */
.L_x_2946:
        /* <DEDUP_REMOVED lines=45> */
.L_x_2947:
        /* <DEDUP_REMOVED lines=45> */
.L_x_2948:
        /* <DEDUP_REMOVED lines=45> */
.L_x_2949:
        /* <DEDUP_REMOVED lines=45> */
.L_x_2950:
        /* <DEDUP_REMOVED lines=45> */
.L_x_2951:
        /* <DEDUP_REMOVED lines=45> */
.L_x_2952:
        /* <DEDUP_REMOVED lines=45> */
.L_x_2953:
        /* <DEDUP_REMOVED lines=45> */
.L_x_2954:
[----:B------:R-:W-:Y:S01]  /*8780*/  FADD.FTZ R16, R16, R37 ;  /* 0x0000002510107221 */ /* 0x000fe20000010000 */
[----:B0-----:R-:W2:Y:S04]  /*8790*/  LDL.LU R44, [R1+0x1d8] ;  /* 0x0001d800012c7983 */ /* 0x001ea80000300800 */
[----:B------:R-:W3:Y:S04]  /*87a0*/  LDL.LU R38, [R1+0x1dc] ;  /* 0x0001dc0001267983 */ /* 0x000ee80000300800 */
[----:B------:R-:W4:Y:S01]  /*87b0*/  LDL R39, [R1+0x94] ;  /* 0x0000940001277983 */ /* 0x000f220000100800 */
[----:B------:R-:W-:-:S03]  /*87c0*/  FMUL.FTZ R33, R37, R3 ;  /* 0x0000000325217220 */ /* 0x000fc60000410000 */
[----:B------:R0:W-:Y:S04]  /*87d0*/  STL [R1+0x8], R16 ;  /* 0x0000081001007387 */ /* 0x0001e80000100800 */
[----:B0-----:R-:W2:Y:S01]  /*87e0*/  LDL R16, [R1+0x38] ;  /* 0x0000380001107983 */ /* 0x001ea20000100800 */
[----:B------:R-:W-:Y:S01]  /*87f0*/  FADD.FTZ R36, R36, R33 ;  /* 0x0000002124247221 */ /* 0x000fe20000010000 */
[----:B------:R-:W-:Y:S01]  /*8800*/  FADD.FTZ R18, R18, R32 ;  /* 0x0000002012127221 */ /* 0x000fe20000010000 */
[C---:B--2---:R-:W-:Y:S01]  /*8810*/  FFMA.FTZ R17, R16.reuse, R37, R17 ;  /* 0x0000002510117223 */ /* 0x044fe20000010011 */
[----:B------:R-:W-:-:S04]  /*8820*/  FFMA.FTZ R35, R16, R33, R35 ;  /* 0x0000002110237223 */ /* 0x000fc80000010023 */
[----:B------:R0:W-:Y:S04]  /*8830*/  STL [R1+0xc], R17 ;  /* 0x00000c1101007387 */ /* 0x0001e80000100800 */
[----:B------:R-:W2:Y:S01]  /*8840*/  LDL R33, [R1+0x90] ;  /* 0x0000900001217983 */ /* 0x000ea20000100800 */
[----:B------:R-:W-:Y:S01]  /*8850*/  FMUL.FTZ R16, R32, R34 ;  /* 0x0000002220107220 */ /* 0x000fe20000410000 */
[----:B----4-:R-:W-:Y:S02]  /*8860*/  MOV R37, R39 ;  /* 0x0000002700257202 */ /* 0x010fe40000000f00 */
[----:B------:R-:W-:Y:S01]  /*8870*/  STL [R1+0x10], R18 ;  /* 0x0000101201007387 */ /* 0x000fe20000100800 */
[C---:B------:R-:W-:Y:S01]  /*8880*/  FFMA.FTZ R35, R45.reuse, R16, R35 ;  /* 0x000000102d237223 */ /* 0x040fe20000010023 */
[----:B0-----:R-:W-:Y:S01]  /*8890*/  FFMA.FTZ R17, R45, R32, R19 ;  /* 0x000000202d117223 */ /* 0x001fe20000010013 */
[----:B------:R-:W-:Y:S01]  /*88a0*/  FADD.FTZ R36, R16, R36 ;  /* 0x0000002410247221 */ /* 0x000fe20000010000 */
[----:B------:R-:W-:-:S03]  /*88b0*/  FADD.FTZ R16, R44, -UR6 ;  /* 0x800000062c107e21 */ /* 0x000fc60008010000 */
[----:B------:R3:W-:Y:S01]  /*88c0*/  STL [R1+0x18], R17 ;  /* 0x0000181101007387 */ /* 0x0007e20000100800 */
[----:B------:R-:W-:-:S05]  /*88d0*/  FMUL.FTZ R45, R16, UR26 ;  /* 0x0000001a102d7c20 */ /* 0x000fca0008410000 */
[----:B------:R0:W-:Y:S01]  /*88e0*/  STL [R1+0x30], R45 ;  /* 0x0000302d01007387 */ /* 0x0001e20000100800 */
[----:B---3--:R-:W-:-:S04]  /*88f0*/  FADD.FTZ R17, R38, -UR6 ;  /* 0x8000000626117e21 */ /* 0x008fc80008010000 */
[----:B------:R-:W-:-:S05]  /*8900*/  FMUL.FTZ R44, R17, UR26 ;  /* 0x0000001a112c7c20 */ /* 0x000fca0008410000 */
[----:B------:R0:W-:Y:S01]  /*8910*/  STL [R1+0x34], R44 ;  /* 0x0000342c01007387 */ /* 0x0001e20000100800 */
[----:B--2---:R-:W-:Y:S01]  /*8920*/  MOV R38, R33 ;  /* 0x0000002100267202 */ /* 0x004fe20000000f00 */
[----:B0-----:R-:W-:Y:S06]  /*8930*/  @!P5 BRA `(.L_x_2955) ;  /* 0x000000000048d947 */ /* 0x001fec0003800000 */
        /* <DEDUP_REMOVED lines=18> */
.L_x_2955:
[----:B------:R-:W2:Y:S04]  /*8a60*/  LDL.LU R32, [R1+0x1e0] ;  /* 0x0001e00001207983 */ /* 0x000ea80000300800 */
[----:B------:R-:W3:Y:S04]  /*8a70*/  LDL.LU R19, [R1+0x1e4] ;  /* 0x0001e40001137983 */ /* 0x000ee80000300800 */
[----:B------:R-:W4:Y:S04]  /*8a80*/  LDL R33, [R1+0x88] ;  /* 0x0000880001217983 */ /* 0x000f280000100800 */
[----:B------:R-:W4:Y:S01]  /*8a90*/  LDL R39, [R1+0x8c] ;  /* 0x00008c0001277983 */ /* 0x000f220000100800 */
[----:B------:R-:W-:Y:S01]  /*8aa0*/  FMUL.FTZ R16, R38, R3 ;  /* 0x0000000326107220 */ /* 0x000fe20000410000 */
[----:B------:R-:W-:-:S03]  /*8ab0*/  FMUL.FTZ R18, R37, R34 ;  /* 0x0000002225127220 */ /* 0x000fc60000410000 */
[----:B------:R-:W-:Y:S01]  /*8ac0*/  FFMA.FTZ R35, R45, R16, R35 ;  /* 0x000000102d237223 */ /* 0x000fe20000010023 */
[----:B------:R-:W-:-:S03]  /*8ad0*/  FADD.FTZ R17, R36, R16 ;  /* 0x0000001024117221 */ /* 0x000fc60000010000 */
[----:B------:R-:W-:Y:S01]  /*8ae0*/  FFMA.FTZ R16, R44, R18, R35 ;  /* 0x000000122c107223 */ /* 0x000fe20000010023 */
[----:B------:R-:W-:Y:S01]  /*8af0*/  FADD.FTZ R17, R18, R17 ;  /* 0x0000001112117221 */ /* 0x000fe20000010000 */
[----:B--2---:R-:W-:Y:S01]  /*8b00*/  FADD.FTZ R18, R32, -UR6 ;  /* 0x8000000620127e21 */ /* 0x004fe20008010000 */
[----:B---3--:R-:W-:-:S03]  /*8b10*/  FADD.FTZ R19, R19, -UR6 ;  /* 0x8000000613137e21 */ /* 0x008fc60008010000 */
[----:B------:R-:W-:Y:S01]  /*8b20*/  FMUL.FTZ R45, R18, UR26 ;  /* 0x0000001a122d7c20 */ /* 0x000fe20008410000 */
[----:B------:R-:W-:Y:S01]  /*8b30*/  FMUL.FTZ R44, R19, UR26 ;  /* 0x0000001a132c7c20 */ /* 0x000fe20008410000 */
[----:B----4-:R-:W-:-:S03]  /*8b40*/  MOV R18, R33 ;  /* 0x0000002100127202 */ /* 0x010fc60000000f00 */
[----:B------:R0:W-:Y:S01]  /*8b50*/  STL [R1+0x2c], R45 ;  /* 0x00002c2d01007387 */ /* 0x0001e20000100800 */
[----:B------:R-:W-:-:S03]  /*8b60*/  MOV R36, R39 ;  /* 0x0000002700247202 */ /* 0x000fc60000000f00 */
        /* <DEDUP_REMOVED lines=20> */
.L_x_2956:
[----:B------:R-:W2:Y:S04]  /*8cb0*/  LDL.LU R35, [R1+0x1e8] ;  /* 0x0001e80001237983 */ /* 0x000ea80000300800 */
[----:B------:R-:W3:Y:S04]  /*8cc0*/  LDL.LU R33, [R1+0x1ec] ;  /* 0x0001ec0001217983 */ /* 0x000ee80000300800 */
[----:B------:R-:W4:Y:S01]  /*8cd0*/  LDL R39, [R1+0x74] ;  /* 0x0000740001277983 */ /* 0x000f220000100800 */
[----:B------:R-:W-:Y:S01]  /*8ce0*/  FMUL.FTZ R19, R18, R3 ;  /* 0x0000000312137220 */ /* 0x000fe20000410000 */
[----:B------:R-:W-:-:S03]  /*8cf0*/  FMUL.FTZ R32, R36, R34 ;  /* 0x0000002224207220 */ /* 0x000fc60000410000 */
[----:B------:R-:W-:Y:S01]  /*8d00*/  FFMA.FTZ R16, R45, R19, R16 ;  /* 0x000000132d107223 */ /* 0x000fe20000010010 */
[----:B------:R-:W-:-:S03]  /*8d10*/  FADD.FTZ R19, R17, R19 ;  /* 0x0000001311137221 */ /* 0x000fc60000010000 */
[----:B------:R-:W-:Y:S01]  /*8d20*/  FFMA.FTZ R17, R44, R32, R16 ;  /* 0x000000202c117223 */ /* 0x000fe20000010010 */
[----:B------:R-:W-:Y:S01]  /*8d30*/  FADD.FTZ R19, R32, R19 ;  /* 0x0000001320137221 */ /* 0x000fe20000010000 */
[----:B--2---:R-:W-:Y:S02]  /*8d40*/  FADD.FTZ R16, R35, -UR6 ;  /* 0x8000000623107e21 */ /* 0x004fe40008010000 */
[----:B------:R1:W5:Y:S01]  /*8d50*/  LDL R35, [R1+0x70] ;  /* 0x0000700001237983 */ /* 0x0003620000100800 */
[----:B---3--:R-:W-:Y:S01]  /*8d60*/  FADD.FTZ R32, R33, -UR6 ;  /* 0x8000000621207e21 */ /* 0x008fe20008010000 */
[----:B0-----:R-:W-:-:S03]  /*8d70*/  FMUL.FTZ R44, R16, UR26 ;  /* 0x0000001a102c7c20 */ /* 0x001fc60008410000 */
[----:B------:R-:W-:Y:S02]  /*8d80*/  FMUL.FTZ R45, R32, UR26 ;  /* 0x0000001a202d7c20 */ /* 0x000fe40008410000 */
[----:B------:R1:W-:Y:S04]  /*8d90*/  STL [R1+0x24], R44 ;  /* 0x0000242c01007387 */ /* 0x0003e80000100800 */
[----:B------:R1:W-:Y:S01]  /*8da0*/  STL [R1+0x20], R45 ;  /* 0x0000202d01007387 */ /* 0x0003e20000100800 */
[----:B----4-:R-:W-:Y:S01]  /*8db0*/  MOV R16, R39 ;  /* 0x0000002700107202 */ /* 0x010fe20000000f00 */
[----:B------:R-:W-:Y:S06]  /*8dc0*/  @!P5 BRA `(.L_x_2957) ;  /* 0x00000000004cd947 */ /* 0x000fec0003800000 */
[----:B-----5:R-:W2:Y:S01]  /*8dd0*/  LDL R35, [R1+0x70] ;  /* 0x0000700001237983 */ /* 0x020ea20000100800 */
[----:B------:R-:W-:-:S04]  /*8de0*/  FFMA.FTZ R16, R44, R3, R4 ;  /* 0x000000032c107223 */ /* 0x000fc80000010004 */
[----:B------:R-:W-:-:S06]  /*8df0*/  FMUL.FTZ R32, R16, -1.4426950216293334961 ;  /* 0xbfb8aa3b10207820 */ /* 0x000fcc0000410000 */
[----:B------:R-:W0:Y:S02]  /*8e00*/  MUFU.EX2 R32, R32 ;  /* 0x0000002000207308 */ /* 0x000e240000000800 */
[----:B0-----:R-:W-:-:S06]  /*8e10*/  FADD.FTZ R32, R32, 1 ;  /* 0x3f80000020207421 */ /* 0x001fcc0000010000 */
[----:B------:R-:W0:Y:S02]  /*8e20*/  MUFU.RCP R32, R32 ;  /* 0x0000002000207308 */ /* 0x000e240000001000 */
[----:B0-----:R-:W-:-:S04]  /*8e30*/  FADD.FTZ R33, -R32, 1 ;  /* 0x3f80000020217421 */ /* 0x001fc80000010100 */
[----:B------:R-:W-:Y:S01]  /*8e40*/  FFMA.FTZ R33, R16, R33, 1 ;  /* 0x3f80000010217423 */ /* 0x000fe20000010021 */
[----:B------:R-:W-:Y:S01]  /*8e50*/  FFMA.FTZ R16, R45, R34, R5 ;  /* 0x000000222d107223 */ /* 0x000fe20000010005 */
[----:B--2---:R-:W-:-:S04]  /*8e60*/  FMUL.FTZ R32, R35, R32 ;  /* 0x0000002023207220 */ /* 0x004fc80000410000 */
        /* <DEDUP_REMOVED lines=9> */
.L_x_2957:
[----:B------:R-:W2:Y:S04]  /*8f00*/  LDL.LU R39, [R1+0x158] ;  /* 0x0001580001277983 */ /* 0x000ea80000300800 */
[----:B------:R-:W3:Y:S01]  /*8f10*/  LDL.LU R33, [R1+0x15c] ;  /* 0x00015c0001217983 */ /* 0x000ee20000300800 */
[----:B-----5:R-:W-:-:S04]  /*8f20*/  FMUL.FTZ R32, R35, R3 ;  /* 0x0000000323207220 */ /* 0x020fc80000410000 */
[----:B------:R-:W-:Y:S01]  /*8f30*/  FFMA.FTZ R17, R44, R32, R17 ;  /* 0x000000202c117223 */ /* 0x000fe20000010011 */
[----:B-1----:R-:W-:Y:S01]  /*8f40*/  FMUL.FTZ R44, R16, R34 ;  /* 0x00000022102c7220 */ /* 0x002fe20000410000 */
[----:B------:R-:W-:-:S03]  /*8f50*/  FADD.FTZ R19, R19, R32 ;  /* 0x0000002013137221 */ /* 0x000fc60000010000 */
[----:B------:R-:W-:Y:S01]  /*8f60*/  FFMA.FTZ R32, R45, R44, R17 ;  /* 0x0000002c2d207223 */ /* 0x000fe20000010011 */
[----:B------:R-:W-:Y:S01]  /*8f70*/  FADD.FTZ R44, R44, R19 ;  /* 0x000000132c2c7221 */ /* 0x000fe20000010000 */
[----:B--2---:R-:W-:Y:S01]  /*8f80*/  FADD.FTZ R17, R39, -UR6 ;  /* 0x8000000627117e21 */ /* 0x004fe20008010000 */
[----:B---3--:R-:W-:-:S03]  /*8f90*/  FADD.FTZ R19, R33, -UR6 ;  /* 0x8000000621137e21 */ /* 0x008fc60008010000 */
[----:B------:R-:W-:Y:S01]  /*8fa0*/  FMUL.FTZ R45, R17, UR26 ;  /* 0x0000001a112d7c20 */ /* 0x000fe20008410000 */
        /* <DEDUP_REMOVED lines=24> */
.L_x_2958:
[----:B------:R-:W-:Y:S04]  /*9130*/  STL [R1+0x218], R11 ;  /* 0x0002180b01007387 */ /* 0x000fe80000100800 */
[----:B------:R-:W-:Y:S04]  /*9140*/  STL [R1+0x214], R10 ;  /* 0x0002140a01007387 */ /* 0x000fe80000100800 */
[----:B------:R-:W-:Y:S04]  /*9150*/  STL [R1+0x210], R9 ;  /* 0x0002100901007387 */ /* 0x000fe80000100800 */
[----:B------:R-:W-:Y:S04]  /*9160*/  STL [R1+0x20c], R8 ;  /* 0x00020c0801007387 */ /* 0x000fe80000100800 */
[----:B------:R-:W-:Y:S04]  /*9170*/  STL [R1+0x208], R7 ;  /* 0x0002080701007387 */ /* 0x000fe80000100800 */
[----:B------:R-:W-:Y:S04]  /*9180*/  STL [R1+0x204], R6 ;  /* 0x0002040601007387 */ /* 0x000fe80000100800 */
[----:B------:R-:W-:Y:S04]  /*9190*/  STL [R1+0x200], R5 ;  /* 0x0002000501007387 */ /* 0x000fe80000100800 */
[----:B------:R1:W-:Y:S04]  /*91a0*/  STL [R1+0x1fc], R4 ;  /* 0x0001fc0401007387 */ /* 0x0003e80000100800 */
[----:B-1----:R-:W2:Y:S01]  /*91b0*/  LDL R4, [R1+0x14] ;  /* 0x0000140001047983 */ /* 0x002ea20000100800 */
[----:B------:R-:W-:Y:S01]  /*91c0*/  FMUL.FTZ R33, R17, R3 ;  /* 0x0000000311217220 */ /* 0x000fe20000410000 */
[----:B------:R-:W1:Y:S03]  /*91d0*/  S2R R7, SR_LANEID ;  /* 0x0000000000077919 */ /* 0x000e660000000000 */
[----:B------:R-:W-:Y:S01]  /*91e0*/  FFMA.FTZ R32, R45, R33, R32 ;  /* 0x000000212d207223 */ /* 0x000fe20000010020 */
[----:B0-----:R-:W-:Y:S01]  /*91f0*/  FMUL.FTZ R39, R19, R34 ;  /* 0x0000002213277220 */ /* 0x001fe20000410000 */
[----:B------:R-:W-:Y:S01]  /*9200*/  FADD.FTZ R33, R44, R33 ;  /* 0x000000212c217221 */ /* 0x000fe20000010000 */
[----:B------:R0:W-:Y:S03]  /*9210*/  STL [R1+0x1f8], R2 ;  /* 0x0001f80201007387 */ /* 0x0001e60000100800 */
[----:B------:R-:W-:Y:S01]  /*9220*/  FADD.FTZ R33, R39, R33 ;  /* 0x0000002127217221 */ /* 0x000fe20000010000 */
[----:B------:R-:W3:Y:S04]  /*9230*/  LDL.LU R11, [R1+0xc] ;  /* 0x00000c00010b7983 */ /* 0x000ee80000300800 */
[----:B------:R-:W3:Y:S04]  /*9240*/  LDL R10, [R1+0x30] ;  /* 0x00003000010a7983 */ /* 0x000ee80000100800 */
[----:B------:R-:W4:Y:S04]  /*9250*/  LDL.LU R9, [R1+0x18] ;  /* 0x0000180001097983 */ /* 0x000f280000300800 */
[----:B0-----:R-:W4:Y:S04]  /*9260*/  LDL R2, [R1+0x34] ;  /* 0x0000340001027983 */ /* 0x001f280000100800 */
[----:B------:R-:W3:Y:S04]  /*9270*/  LDL R8, [R1+0x2c] ;  /* 0x00002c0001087983 */ /* 0x000ee80000100800 */
[----:B------:R-:W3:Y:S01]  /*9280*/  LDL R6, [R1+0x28] ;  /* 0x0000280001067983 */ /* 0x000ee20000100800 */
[----:B-1----:R-:W-:-:S03]  /*9290*/  ISETP.GT.AND P0, PT, R7, 0x1e, PT ;  /* 0x0000001e0700780c */ /* 0x002fc60003f04270 */
[----:B------:R-:W3:Y:S01]  /*92a0*/  LDL R5, [R1+0x24] ;  /* 0x0000240001057983 */ /* 0x000ee20000100800 */
[----:B--2---:R-:W-:-:S03]  /*92b0*/  FFMA.FTZ R32, R4, R39, R32 ;  /* 0x0000002704207223 */ /* 0x004fc60000010020 */
[----:B------:R-:W0:Y:S04]  /*92c0*/  SHFL.DOWN PT, R39, R33, 0x1, 0x1f ;  /* 0x08201f0021277f89 */ /* 0x000e2800000e0000 */
[----:B------:R-:W1:Y:S02]  /*92d0*/  SHFL.DOWN PT, R44, R32, 0x1, 0x1f ;  /* 0x08201f00202c7f89 */ /* 0x000e6400000e0000 */
        /* <DEDUP_REMOVED lines=11> */
[----:B-1----:R-:W-:-:S02]  /*9390*/  @!P0 FADD.FTZ R32, R32, R44 ;  /* 0x0000002c20208221 */ /* 0x002fc40000010000 */
[----:B------:R-:W2:Y:S01]  /*93a0*/  LDL.LU R44, [R1+0x10] ;  /* 0x00001000012c7983 */ /* 0x000ea20000300800 */
[----:B------:R-:W-:-:S03]  /*93b0*/  ISETP.GT.AND P0, PT, R7, 0x17, PT ;  /* 0x000000170700780c */ /* 0x000fc60003f04270 */
[----:B------:R-:W0:Y:S04]  /*93c0*/  SHFL.DOWN PT, R39, R32, 0x8, 0x1f ;  /* 0x09001f0020277f89 */ /* 0x000e2800000e0000 */
[----:B------:R-:W1:Y:S06]  /*93d0*/  SHFL.DOWN PT, R45, R33, 0x8, 0x1f ;  /* 0x09001f00212d7f89 */ /* 0x000e6c00000e0000 */
[----:B0-----:R-:W-:-:S02]  /*93e0*/  @!P0 FADD.FTZ R32, R32, R39 ;  /* 0x0000002720208221 */ /* 0x001fc40000010000 */
[----:B------:R-:W3:Y:S01]  /*93f0*/  LDL.LU R39, [R1+0x8] ;  /* 0x0000080001277983 */ /* 0x000ee20000300800 */
[----:B-1----:R-:W-:Y:S01]  /*9400*/  @!P0 FADD.FTZ R33, R33, R45 ;  /* 0x0000002d21218221 */ /* 0x002fe20000010000 */
[----:B------:R-:W-:Y:S01]  /*9410*/  ISETP.GT.AND P0, PT, R7, 0xf, PT ;  /* 0x0000000f0700780c */ /* 0x000fe20003f04270 */
[----:B--2---:R-:W-:Y:S01]  /*9420*/  FADD.FTZ R44, R44, R37 ;  /* 0x000000252c2c7221 */ /* 0x004fe20000010000 */
[----:B----4-:R-:W-:-:S03]  /*9430*/  FFMA.FTZ R37, R2, R37, R9 ;  /* 0x0000002502257223 */ /* 0x010fc60000010009 */
[----:B------:R-:W-:Y:S01]  /*9440*/  FADD.FTZ R44, R44, R36 ;  /* 0x000000242c2c7221 */ /* 0x000fe20000010000 */
[----:B---3--:R-:W-:Y:S01]  /*9450*/  FFMA.FTZ R37, R6, R36, R37 ;  /* 0x0000002406257223 */ /* 0x008fe20000010025 */
[----:B------:R-:W-:Y:S01]  /*9460*/  FADD.FTZ R39, R39, R38 ;  /* 0x0000002627277221 */ /* 0x000fe20000010000 */
[----:B------:R-:W-:Y:S02]  /*9470*/  FFMA.FTZ R38, R10, R38, R11 ;  /* 0x000000260a267223 */ /* 0x000fe4000001000b */
[----:B------:R0:W5:Y:S01]  /*9480*/  LDL.LU R11, [R1+0x218] ;  /* 0x00021800010b7983 */ /* 0x0001620000300800 */
[----:B------:R-:W-:Y:S01]  /*9490*/  FADD.FTZ R39, R39, R18 ;  /* 0x0000001227277221 */ /* 0x000fe20000010000 */
[----:B------:R-:W-:Y:S02]  /*94a0*/  FFMA.FTZ R38, R8, R18, R38 ;  /* 0x0000001208267223 */ /* 0x000fe40000010026 */
[----:B------:R0:W5:Y:S04]  /*94b0*/  LDL.LU R10, [R1+0x214] ;  /* 0x00021400010a7983 */ /* 0x0001680000300800 */
[----:B------:R0:W5:Y:S01]  /*94c0*/  LDL.LU R9, [R1+0x210] ;  /* 0x0002100001097983 */ /* 0x0001620000300800 */
[----:B------:R-:W1:Y:S03]  /*94d0*/  S2UR UR7, SR_CgaCtaId ;  /* 0x00000000000779c3 */ /* 0x000e660000008800 */
[----:B------:R0:W5:Y:S04]  /*94e0*/  LDL.LU R8, [R1+0x20c] ;  /* 0x00020c0001087983 */ /* 0x0001680000300800 */
[----:B------:R-:W2:Y:S04]  /*94f0*/  LDL R18, [R1+0x1c] ;  /* 0x00001c0001127983 */ /* 0x000ea80000100800 */
[----:B------:R0:W5:Y:S04]  /*9500*/  LDL.LU R7, [R1+0x208] ;  /* 0x0002080001077983 */ /* 0x0001680000300800 */
[----:B------:R0:W5:Y:S04]  /*9510*/  LDL.LU R6, [R1+0x204] ;  /* 0x0002040001067983 */ /* 0x0001680000300800 */
[----:B------:R-:W3:Y:S04]  /*9520*/  LDL R36, [R1+0x20] ;  /* 0x0000200001247983 */ /* 0x000ee80000100800 */
[----:B------:R-:W4:Y:S01]  /*9530*/  SHFL.DOWN PT, R2, R32, 0x10, 0x1f ;  /* 0x0a001f0020027f89 */ /* 0x000f2200000e0000 */
[----:B------:R-:W-:Y:S01]  /*9540*/  FFMA.FTZ R38, R5, R35, R38 ;  /* 0x0000002305267223 */ /* 0x000fe20000010026 */
[----:B------:R-:W-:-:S02]  /*9550*/  FADD.FTZ R39, R39, R35 ;  /* 0x0000002327277221 */ /* 0x000fc40000010000 */
[----:B------:R0:W5:Y:S01]  /*9560*/  LDL.LU R5, [R1+0x200] ;  /* 0x0002000001057983 */ /* 0x0001620000300800 */
[----:B------:R-:W-:-:S03]  /*9570*/  FADD.FTZ R44, R44, R16 ;  /* 0x000000102c2c7221 */ /* 0x000fc60000010000 */
[----:B------:R-:W1:Y:S01]  /*9580*/  SHFL.DOWN PT, R45, R33, 0x10, 0x1f ;  /* 0x0a001f00212d7f89 */ /* 0x000e6200000e0000 */
[----:B----4-:R-:W-:Y:S01]  /*9590*/  @!P0 FADD.FTZ R32, R32, R2 ;  /* 0x0000000220208221 */ /* 0x010fe20000010000 */
[----:B------:R-:W4:Y:S01]  /*95a0*/  S2R R35, SR_LANEID ;  /* 0x0000000000237919 */ /* 0x000f220000000000 */
[----:B---3--:R-:W-:Y:S02]  /*95b0*/  FFMA.FTZ R37, R36, R16, R37 ;  /* 0x0000001024257223 */ /* 0x008fe40000010025 */
[----:B------:R-:W3:Y:S01]  /*95c0*/  LDL R36, [R1+0x1f4] ;  /* 0x0001f40001247983 */ /* 0x000ee20000100800 */
[----:B--2---:R-:W-:Y:S01]  /*95d0*/  FFMA.FTZ R16, R18, R17, R38 ;  /* 0x0000001112107223 */ /* 0x004fe20000010026 */
[----:B------:R-:W-:Y:S01]  /*95e0*/  FADD.FTZ R18, R39, R17 ;  /* 0x0000001127127221 */ /* 0x000fe20000010000 */
[----:B------:R-:W-:Y:S02]  /*95f0*/  FFMA.FTZ R17, R4, R19, R37 ;  /* 0x0000001304117223 */ /* 0x000fe40000010025 */
[----:B------:R0:W5:Y:S04]  /*9600*/  LDL.LU R4, [R1+0x1fc] ;  /* 0x0001fc0001047983 */ /* 0x0001680000300800 */
[----:B------:R0:W5:Y:S01]  /*9610*/  LDL.LU R2, [R1+0x1f8] ;  /* 0x0001f80001027983 */ /* 0x0001620000300800 */
[----:B------:R-:W-:-:S02]  /*9620*/  UMOV UR6, 0x400 ;  /* 0x0000040000067882 */ /* 0x000fc40000000000 */
[----:B------:R-:W-:Y:S01]  /*9630*/  UIADD3 UR5, UR6, 0xd0, URZ ;  /* 0x000000d006057890 */ /* 0x000fe2000fffe03f */
[----:B-1----:R-:W-:Y:S01]  /*9640*/  @!P0 FADD.FTZ R33, R33, R45 ;  /* 0x0000002d21218221 */ /* 0x002fe20000010000 */
[----:B----4-:R-:W-:Y:S02]  /*9650*/  ISETP.NE.AND P0, PT, R35, RZ, PT ;  /* 0x000000ff2300720c */ /* 0x010fe40003f05270 */
[----:B------:R-:W-:Y:S01]  /*9660*/  ULEA UR5, UR7, UR5, 0x18 ;  /* 0x0000000507057291 */ /* 0x000fe2000f8ec03f */
[----:B------:R-:W-:Y:S01]  /*9670*/  ISETP.NE.AND P2, PT, R0, RZ, PT ;  /* 0x000000ff0000720c */ /* 0x000fe20003f45270 */
[----:B------:R-:W-:-:S04]  /*9680*/  FADD.FTZ R19, R44, R19 ;  /* 0x000000132c137221 */ /* 0x000fc80000010000 */
[C---:B------:R-:W-:Y:S01]  /*9690*/  LEA R35, R0.reuse, UR5, 0x4 ;  /* 0x0000000500237c11 */ /* 0x040fe2000f8e20ff */
[----:B------:R-:W-:Y:S04]  /*96a0*/  BSSY B0, `(.L_x_2959) ;  /* 0x0000037000007945 */ /* 0x000fe80003800000 */
[----:B------:R0:W-:Y:S01]  /*96b0*/  STS.128 [R35], R16 ;  /* 0x0000001023007388 */ /* 0x0001e20000000c00 */
[----:B------:R-:W-:-:S03]  /*96c0*/  ISETP.GT.U32.AND P3, PT, R0, 0x4f, PT ;  /* 0x0000004f0000780c */ /* 0x000fc60003f64070 */
[----:B---3--:R0:W-:Y:S01]  /*96d0*/  @!P0 STS.64 [R36+0x18], R32 ;  /* 0x0000182024008388 */ /* 0x0081e20000000a00 */
[----:B------:R-:W-:Y:S06]  /*96e0*/  BAR.SYNC.DEFER_BLOCKING 0x0 ;  /* 0x0000000000007b1d */ /* 0x000fec0000010000 */
[----:B------:R-:W-:Y:S05]  /*96f0*/  @P2 BRA `(.L_x_2960) ;  /* 0x0000000000c42947 */ /* 0x000fea0003800000 */
[----:B------:R-:W-:-:S09]  /*9700*/  ULEA UR5, UR7, UR6, 0x18 ;  /* 0x0000000607057291 */ /* 0x000fd2000f8ec03f */
[----:B0-----:R-:W0:Y:S02]  /*9710*/  LDS.128 R36, [UR5+0x20] ;  /* 0x00002005ff247984 */ /* 0x001e240008000c00 */
        /* <DEDUP_REMOVED lines=47> */
.L_x_2960:
[----:B------:R-:W-:Y:S05]  /*9a10*/  BSYNC B0 ;  /* 0x0000000000007941 */ /* 0x000fea0003800000 */
.L_x_2959:
[----:B------:R-:W-:Y:S06]  /*9a20*/  BAR.SYNC.DEFER_BLOCKING 0x0 ;  /* 0x0000000000007b1d */ /* 0x000fec0000010000 */
[----:B------:R-:W-:Y:S04]  /*9a30*/  BSSY B0, `(.L_x_2961) ;  /* 0x0000025000007945 */ /* 0x000fe80003800000 */
[----:B------:R-:W-:Y:S05]  /*9a40*/  @P3 BRA `(.L_x_2962) ;  /* 0x00000000008c3947 */ /* 0x000fea0003800000 */
[----:B0-----:R-:W0:Y:S02]  /*9a50*/  LDS.128 R36, [R35+0x500] ;  /* 0x0005000023247984 */ /* 0x001e240000000c00 */
        /* <DEDUP_REMOVED lines=34> */
.L_x_2962:
[----:B------:R-:W-:Y:S05]  /*9c80*/  BSYNC B0 ;  /* 0x0000000000007941 */ /* 0x000fea0003800000 */
.L_x_2961:
[----:B0-----:R-:W0:Y:S01]  /*9c90*/  LDC.64 R36, c[0x0][0x268] ;  /* 0x00009a00ff247b82 */ /* 0x001e220000000a00 */
        /* <DEDUP_REMOVED lines=18> */
.L_x_2964:
[----:B------:R-:W-:Y:S05]  /*9dc0*/  BSYNC B0 ;  /* 0x0000000000007941 */ /* 0x000fea0003800000 */
.L_x_2963:
        /* <DEDUP_REMOVED lines=16> */
[----:B0-----:R-:W0:Y:S01]  /*9ed0*/  S2R R18, SR_LANEID ;  /* 0x0000000000127919 */ /* 0x001e220000000000 */
        /* <DEDUP_REMOVED lines=24> */
.L_x_2967:
[----:B------:R-:W-:Y:S02]  /*a060*/  MOV R16, UR18 ;  /* 0x0000001200107c02 */ /* 0x000fe40008000f00 */
[----:B------:R-:W-:-:S05]  /*a070*/  MOV R17, UR19 ;  /* 0x0000001300117c02 */ /* 0x000fca0008000f00 */
[----:B------:R-:W2:Y:S04]  /*a080*/  LDG.E.STRONG.GPU R16, desc[UR22][R16.64] ;  /* 0x0000001610107981 */ /* 0x000ea8000c1ef900 */
[----:B--2---:R-:W-:Y:S01]  /*a090*/  CCTL.IVALL ;  /* 0x00000000ff00798f */ /* 0x004fe20002000000 */
[----:B------:R-:W-:Y:S05]  /*a0a0*/  YIELD ;  /* 0x0000000000007946 */ /* 0x000fea0003800000 */
[----:B------:R-:W-:-:S13]  /*a0b0*/  ISETP.NE.AND P0, PT, R16, R18, PT ;  /* 0x000000121000720c */ /* 0x000fda0003f05270 */
[----:B------:R-:W-:Y:S05]  /*a0c0*/  @P0 BRA `(.L_x_2967) ;  /* 0xfffffffc00e40947 */ /* 0x000fea000383ffff */
.L_x_2966:
        /* <DEDUP_REMOVED lines=19> */
.L_x_2971:
[----:B0-----:R-:W0:Y:S02]  /*a200*/  S2R R16, SR_CTAID.X ;  /* 0x0000000000107919 */ /* 0x001e240000002500 */
        /* <DEDUP_REMOVED lines=151> */
[----:B------:R-:W3:Y:S05]  /*ab80*/  @!P4 LDG.E.64 R16, desc[UR22][R16.64] ;  /* 0x000000161010c981 */ /* 0x000eea000c1e1b00 */
        /* <DEDUP_REMOVED lines=12> */
.L_x_2970:
        /* <DEDUP_REMOVED lines=87> */
.L_x_2972:
[----:B------:R-:W-:-:S13]  /*b1c0*/  ISETP.NE.OR P0, PT, RZ, UR16, P0 ;  /* 0x00000010ff007c0c */ /* 0x000fda0008705670 */
[----:B------:R-:W-:Y:S05]  /*b1d0*/  @!P0 BRA `(.L_x_2968) ;  /* 0x0000000000b08947 */ /* 0x000fea0003800000 */
.L_x_2969:
[----:B0-----:R-:W0:Y:S02]  /*b1e0*/  S2R R16, SR_CTAID.X ;  /* 0x0000000000107919 */ /* 0x001e240000002500 */
        /* <DEDUP_REMOVED lines=43> */
.L_x_2968:
[----:B------:R-:W-:-:S06]  /*b4a0*/  ULOP3.LUT UP0, UR15, UR15, 0x3, URZ, 0xc0, !UPT ;  /* 0x000000030f0f7892 */ /* 0x000fcc000f80c03f */
[----:B------:R-:W-:-:S13]  /*b4b0*/  PLOP3.LUT P0, PT, PT, PT, UP0, 0x80, 0x0 ;  /* 0x000000000000781c */ /* 0x000fda0003f0f008 */
[----:B------:R-:W-:Y:S05]  /*b4c0*/  @!P0 BRA `(.L_x_2965) ;  /* 0x0000000000948947 */ /* 0x000fea0003800000 */
[----:B0-----:R-:W0:Y:S01]  /*b4d0*/  S2R R18, SR_CTAID.X ;  /* 0x0000000000127919 */ /* 0x001e220000002500 */
        /* <DEDUP_REMOVED lines=10> */
.L_x_2974:
[----:B------:R-:W-:Y:S05]  /*b580*/  BSYNC B0 ;  /* 0x0000000000007941 */ /* 0x000fea0003800000 */
.L_x_2973:
        /* <DEDUP_REMOVED lines=25> */
.L_x_2965:
        /* <DEDUP_REMOVED lines=32> */
.L_x_2975:
        /* <DEDUP_REMOVED lines=22> */
.L_x_2977:
[----:B------:R-:W-:Y:S05]  /*ba80*/  BSYNC B0 ;  /* 0x0000000000007941 */ /* 0x000fea0003800000 */
.L_x_2976:
[----:B------:R1:W5:Y:S04]  /*ba90*/  LDL R37, [R1+0x170] ;  /* 0x0001700001257983 */ /* 0x0003680000100800 */
[----:B------:R1:W5:Y:S04]  /*baa0*/  LDL R32, [R1] ;  /* 0x0000000001207983 */ /* 0x0003680000100800 */
[----:B------:R1:W5:Y:S04]  /*bab0*/  LDL R36, [R1+0x184] ;  /* 0x0001840001247983 */ /* 0x0003680000100800 */
[----:B------:R1:W5:Y:S02]  /*bac0*/  LDL R33, [R1+0x4] ;  /* 0x0000040001217983 */ /* 0x0003640000100800 */
[C---:B0----5:R-:W-:Y:S01]  /*bad0*/  IADD3 R19, R2.reuse, 0x8, RZ ;  /* 0x0000000802137810 */ /* 0x061fe20007ffe0ff */
[----:B------:R-:W-:Y:S01]  /*bae0*/  ULDC.64 UR6, c[0x0][0x290] ;  /* 0x0000a40000067ab9 */ /* 0x000fe20000000a00 */
[----:B------:R-:W-:-:S02]  /*baf0*/  IADD3 R35, R2, 0x8, RZ ;  /* 0x0000000802237810 */ /* 0x000fc40007ffe0ff */
        /* <DEDUP_REMOVED lines=16> */
[----:B------:R0:W-:Y:S02]  /*bc00*/  STL [R1], R32 ;  /* 0x0000002001007387 */ /* 0x0001e40000100800 */
        /* <DEDUP_REMOVED lines=8> */
.L_x_2978:
[----:B------:R-:W-:Y:S04]  /*bc90*/  BSSY B0, `(.L_x_2979) ;  /* 0x0000015000007945 */ /* 0x000fe80003800000 */
[----:B------:R-:W-:Y:S05]  /*bca0*/  @P0 BRA `(.L_x_2980) ;  /* 0x00000000004c0947 */ /* 0x000fea0003800000 */
[----:B------:R-:W-:Y:S01]  /*bcb0*/  MOV R16, UR5 ;  /* 0x0000000500107c02 */ /* 0x000fe20008000f00 */
[----:B------:R-:W-:Y:S01]  /*bcc0*/  ULDC.64 UR14, c[0x0][0x288] ;  /* 0x0000a200000e7ab9 */ /* 0x000fe20000000a00 */
[----:B------:R-:W-:-:S03]  /*bcd0*/  MOV R18, R30 ;  /* 0x0000001e00127202 */ /* 0x000fc60000000f00 */
[----:B------:R-:W-:-:S04]  /*bce0*/  FFMA.FTZ R16, R37, R16, UR13 ;  /* 0x0000000d25107e23 */ /* 0x000fc80008010010 */
[----:B0-----:R-:W-:Y:S01]  /*bcf0*/  FFMA.FTZ R32, R3, R32, -R16 ;  /* 0x0000002003207223 */ /* 0x001fe20000010810 */
[----:B------:R-:W-:-:S05]  /*bd00*/  MOV R16, UR5 ;  /* 0x0000000500107c02 */ /* 0x000fca0008000f00 */
[----:B------:R-:W-:-:S04]  /*bd10*/  FFMA.FTZ R16, R36, R16, UR13 ;  /* 0x0000000d24107e23 */ /* 0x000fc80008010010 */
        /* <DEDUP_REMOVED lines=12> */
.L_x_2980:
[----:B------:R-:W-:Y:S05]  /*bde0*/  BSYNC B0 ;  /* 0x0000000000007941 */ /* 0x000fea0003800000 */
.L_x_2979:
[----:B0-----:R0:W5:Y:S04]  /*bdf0*/  LDL R33, [R1+0x168] ;  /* 0x0001680001217983 */ /* 0x0011680000100800 */
[----:B-1----:R0:W5:Y:S01]  /*be00*/  LDL R19, [R1+0x178] ;  /* 0x0001780001137983 */ /* 0x0021620000100800 */
[C---:B------:R-:W-:Y:S02]  /*be10*/  IADD3 R32, R2.reuse, 0x10, RZ ;  /* 0x0000001002207810 */ /* 0x040fe40007ffe0ff */
[C---:B------:R-:W-:Y:S02]  /*be20*/  IADD3 R35, R2.reuse, 0x18, RZ ;  /* 0x0000001802237810 */ /* 0x040fe40007ffe0ff */
[C---:B------:R-:W-:Y:S02]  /*be30*/  IADD3 R37, R2.reuse, 0x18, RZ ;  /* 0x0000001802257810 */ /* 0x040fe40007ffe0ff */
[----:B------:R-:W-:-:S02]  /*be40*/  IADD3 R18, R2, 0x10, RZ ;  /* 0x0000001002127810 */ /* 0x000fc40007ffe0ff */
[----:B------:R-:W-:Y:S02]  /*be50*/  ISETP.GE.U32.AND P0, PT, R32, UR6, PT ;  /* 0x0000000620007c0c */ /* 0x000fe4000bf06070 */
[----:B------:R-:W-:Y:S02]  /*be60*/  ISETP.GE.U32.AND P3, PT, R35, UR6, PT ;  /* 0x0000000623007c0c */ /* 0x000fe4000bf66070 */
[----:B------:R-:W-:Y:S02]  /*be70*/  SHF.R.S32.HI R18, RZ, 0x1f, R18 ;  /* 0x0000001fff127819 */ /* 0x000fe40000011412 */
[----:B------:R-:W-:Y:S02]  /*be80*/  SHF.R.S32.HI R37, RZ, 0x1f, R37 ;  /* 0x0000001fff257819 */ /* 0x000fe40000011425 */
[C---:B------:R-:W-:Y:S02]  /*be90*/  IADD3 R39, R2.reuse, 0x20, RZ ;  /* 0x0000002002277810 */ /* 0x040fe40007ffe0ff */
[----:B------:R-:W-:-:S02]  /*bea0*/  IADD3 R36, R2, 0x28, RZ ;  /* 0x0000002802247810 */ /* 0x000fc40007ffe0ff */
[----:B------:R-:W-:Y:S02]  /*beb0*/  ISETP.GE.AND.EX P2, PT, R18, UR7, PT, P0 ;  /* 0x0000000712007c0c */ /* 0x000fe4000bf46300 */
[----:B------:R-:W-:Y:S02]  /*bec0*/  ISETP.GE.AND.EX P3, PT, R37, UR7, PT, P3 ;  /* 0x0000000725007c0c */ /* 0x000fe4000bf66330 */
[----:B------:R-:W-:Y:S02]  /*bed0*/  ISETP.GE.U32.AND P6, PT, R39, UR6, PT ;  /* 0x0000000627007c0c */ /* 0x000fe4000bfc6070 */
[----:B------:R-:W-:Y:S02]  /*bee0*/  ISETP.GE.U32.AND P0, PT, R36, UR6, PT ;  /* 0x0000000624007c0c */ /* 0x000fe4000bf06070 */
[C---:B------:R-:W-:Y:S02]  /*bef0*/  ISETP.GT.U32.OR P2, PT, R0.reuse, 0x27f, P2 ;  /* 0x0000027f0000780c */ /* 0x040fe40001744470 */
[----:B------:R-:W-:Y:S01]  /*bf00*/  ISETP.GT.U32.OR P3, PT, R0, 0x27f, P3 ;  /* 0x0000027f0000780c */ /* 0x000fe20001f64470 */
[----:B0-----:R-:W-:-:S12]  /*bf10*/  @!P5 BRA `(.L_x_2981) ;  /* 0x000000000048d947 */ /* 0x001fd80003800000 */
        /* <DEDUP_REMOVED lines=18> */
.L_x_2981:
        /* <DEDUP_REMOVED lines=21> */
.L_x_2983:
[----:B------:R-:W-:Y:S05]  /*c190*/  BSYNC B0 ;  /* 0x0000000000007941 */ /* 0x000fea0003800000 */
.L_x_2982:
[----:B------:R-:W-:Y:S05]  /*c1a0*/  @!P5 BRA `(.L_x_2984) ;  /* 0x000000000060d947 */ /* 0x000fea0003800000 */
[----:B0-----:R-:W2:Y:S04]  /*c1b0*/  LDL R16, [R1+0x16c] ;  /* 0x00016c0001107983 */ /* 0x001ea80000100800 */
[----:B------:R-:W3:Y:S04]  /*c1c0*/  LDL.LU R18, [R1+0x58] ;  /* 0x0000580001127983 */ /* 0x000ee80000300800 */
[----:B------:R-:W4:Y:S04]  /*c1d0*/  LDL R32, [R1+0x180] ;  /* 0x0001800001207983 */ /* 0x000f280000100800 */
[----:B-----5:R-:W4:Y:S01]  /*c1e0*/  LDL.LU R19, [R1+0x5c] ;  /* 0x00005c0001137983 */ /* 0x020f220000300800 */
        /* <DEDUP_REMOVED lines=20> */
.L_x_2984:
[----:B------:R-:W-:Y:S04]  /*c330*/  BSSY B0, `(.L_x_2985) ;  /* 0x0000019000007945 */ /* 0x000fe80003800000 */
[----:B------:R-:W-:Y:S05]  /*c340*/  @P3 BRA `(.L_x_2986) ;  /* 0x00000000005c3947 */ /* 0x000fea0003800000 */
[----:B------:R-:W2:Y:S01]  /*c350*/  LDL.LU R32, [R1+0x16c] ;  /* 0x00016c0001207983 */ /* 0x000ea20000300800 */
[----:B01----:R-:W-:Y:S01]  /*c360*/  MOV R16, UR5 ;  /* 0x0000000500107c02 */ /* 0x003fe20008000f00 */
[----:B------:R-:W-:Y:S02]  /*c370*/  ULDC.64 UR14, c[0x0][0x288] ;  /* 0x0000a200000e7ab9 */ /* 0x000fe40000000a00 */
[----:B-----5:R-:W3:Y:S04]  /*c380*/  LDL.LU R19, [R1+0x58] ;  /* 0x0000580001137983 */ /* 0x020ee80000300800 */
[----:B------:R-:W4:Y:S04]  /*c390*/  LDL.LU R18, [R1+0x180] ;  /* 0x0001800001127983 */ /* 0x000f280000300800 */
[----:B------:R-:W4:Y:S01]  /*c3a0*/  LDL.LU R17, [R1+0x5c] ;  /* 0x00005c0001117983 */ /* 0x000f220000300800 */
[----:B--2---:R-:W-:-:S04]  /*c3b0*/  FFMA.FTZ R16, R32, R16, UR13 ;  /* 0x0000000d20107e23 */ /* 0x004fc80008010010 */
[----:B---3--:R-:W-:Y:S01]  /*c3c0*/  FFMA.FTZ R32, R3, R19, -R16 ;  /* 0x0000001303207223 */ /* 0x008fe20000010810 */
[----:B------:R-:W-:Y:S02]  /*c3d0*/  MOV R16, UR5 ;  /* 0x0000000500107c02 */ /* 0x000fe40008000f00 */
[----:B------:R-:W-:-:S03]  /*c3e0*/  MOV R19, R29 ;  /* 0x0000001d00137202 */ /* 0x000fc60000000f00 */
        /* <DEDUP_REMOVED lines=13> */
.L_x_2986:
[----:B------:R-:W-:Y:S05]  /*c4c0*/  BSYNC B0 ;  /* 0x0000000000007941 */ /* 0x000fea0003800000 */
.L_x_2985:
[----:B------:R3:W5:Y:S04]  /*c4d0*/  LDL R40, [R1+0x174] ;  /* 0x0001740001287983 */ /* 0x0007680000100800 */
[----:B0-2--5:R3:W5:Y:S01]  /*c4e0*/  LDL R19, [R1+0x188] ;  /* 0x0001880001137983 */ /* 0x0257620000100800 */
[C---:B------:R-:W-:Y:S02]  /*c4f0*/  IADD3 R32, R2.reuse, 0x30, RZ ;  /* 0x0000003002207810 */ /* 0x040fe40007ffe0ff */
[C---:B------:R-:W-:Y:S02]  /*c500*/  IADD3 R33, R2.reuse, 0x30, RZ ;  /* 0x0000003002217810 */ /* 0x040fe40007ffe0ff */
[C---:B------:R-:W-:Y:S02]  /*c510*/  IADD3 R38, R2.reuse, 0x28, RZ ;  /* 0x0000002802267810 */ /* 0x040fe40007ffe0ff */
[----:B------:R-:W-:-:S02]  /*c520*/  IADD3 R18, R2, 0x20, RZ ;  /* 0x0000002002127810 */ /* 0x000fc40007ffe0ff */
[----:B------:R-:W-:Y:S02]  /*c530*/  ISETP.GE.U32.AND P2, PT, R32, UR6, PT ;  /* 0x0000000620007c0c */ /* 0x000fe4000bf46070 */
[----:B------:R-:W-:Y:S02]  /*c540*/  SHF.R.S32.HI R18, RZ, 0x1f, R18 ;  /* 0x0000001fff127819 */ /* 0x000fe40000011412 */
[----:B------:R-:W-:Y:S02]  /*c550*/  SHF.R.S32.HI R38, RZ, 0x1f, R38 ;  /* 0x0000001fff267819 */ /* 0x000fe40000011426 */
[----:B------:R-:W-:Y:S02]  /*c560*/  SHF.R.S32.HI R33, RZ, 0x1f, R33 ;  /* 0x0000001fff217819 */ /* 0x000fe40000011421 */
[C---:B------:R-:W-:Y:S02]  /*c570*/  IADD3 R37, R2.reuse, 0x38, RZ ;  /* 0x0000003802257810 */ /* 0x040fe40007ffe0ff */
[----:B------:R-:W-:-:S02]  /*c580*/  IADD3 R35, R2, 0x40, RZ ;  /* 0x0000004002237810 */ /* 0x000fc40007ffe0ff */
[----:B------:R-:W-:Y:S02]  /*c590*/  ISETP.GE.AND.EX P6, PT, R18, UR7, PT, P6 ;  /* 0x0000000712007c0c */ /* 0x000fe4000bfc6360 */
[----:B------:R-:W-:Y:S02]  /*c5a0*/  ISETP.GE.AND.EX P0, PT, R38, UR7, PT, P0 ;  /* 0x0000000726007c0c */ /* 0x000fe4000bf06300 */
[----:B------:R-:W-:Y:S02]  /*c5b0*/  ISETP.GE.AND.EX P2, PT, R33, UR7, PT, P2 ;  /* 0x0000000721007c0c */ /* 0x000fe4000bf46320 */
[----:B------:R-:W-:Y:S02]  /*c5c0*/  ISETP.GE.U32.AND P3, PT, R37, UR6, PT ;  /* 0x0000000625007c0c */ /* 0x000fe4000bf66070 */
[----:B------:R-:W-:Y:S02]  /*c5d0*/  ISETP.GE.U32.AND P4, PT, R35, UR6, PT ;  /* 0x0000000623007c0c */ /* 0x000fe4000bf86070 */
[----:B------:R-:W-:-:S02]  /*c5e0*/  ISETP.GT.U32.OR P6, PT, R0, 0x27f, P6 ;  /* 0x0000027f0000780c */ /* 0x000fc400037c4470 */
[C---:B------:R-:W-:Y:S02]  /*c5f0*/  ISETP.GT.U32.OR P0, PT, R0.reuse, 0x27f, P0 ;  /* 0x0000027f0000780c */ /* 0x040fe40000704470 */
[----:B------:R-:W-:Y:S01]  /*c600*/  ISETP.GT.U32.OR P2, PT, R0, 0x27f, P2 ;  /* 0x0000027f0000780c */ /* 0x000fe20001744470 */
[----:B---3--:R-:W-:-:S12]  /*c610*/  @!P5 BRA `(.L_x_2987) ;  /* 0x000000000048d947 */ /* 0x008fd80003800000 */
        /* <DEDUP_REMOVED lines=18> */
.L_x_2987:
[----:B------:R-:W-:Y:S04]  /*c740*/  BSSY B0, `(.L_x_2988) ;  /* 0x0000015000007945 */ /* 0x000fe80003800000 */
[----:B------:R-:W-:Y:S05]  /*c750*/  @P6 BRA `(.L_x_2989) ;  /* 0x00000000004c6947 */ /* 0x000fea0003800000 */
[----:B-1----:R-:W-:Y:S01]  /*c760*/  MOV R16, UR5 ;  /* 0x0000000500107c02 */ /* 0x002fe20008000f00 */
[----:B------:R-:W-:-:S04]  /*c770*/  ULDC.64 UR14, c[0x0][0x288] ;  /* 0x0000a200000e7ab9 */ /* 0x000fc80000000a00 */
[----:B------:R-:W-:-:S04]  /*c780*/  FFMA.FTZ R16, R40, R16, UR13 ;  /* 0x0000000d28107e23 */ /* 0x000fc80008010010 */
[----:B------:R-:W-:Y:S01]  /*c790*/  FFMA.FTZ R26, R3, R26, -R16 ;  /* 0x0000001a031a7223 */ /* 0x000fe20000010810 */
[----:B------:R-:W-:-:S05]  /*c7a0*/  MOV R16, UR5 ;  /* 0x0000000500107c02 */ /* 0x000fca0008000f00 */
[----:B-----5:R-:W-:Y:S01]  /*c7b0*/  FFMA.FTZ R16, R19, R16, UR13 ;  /* 0x0000000d13107e23 */ /* 0x020fe20008010010 */
        /* <DEDUP_REMOVED lines=13> */
.L_x_2989:
[----:B------:R-:W-:Y:S05]  /*c890*/  BSYNC B0 ;  /* 0x0000000000007941 */ /* 0x000fea0003800000 */
.L_x_2988:
        /* <DEDUP_REMOVED lines=21> */
.L_x_2990:
[----:B------:R-:W-:Y:S04]  /*c9f0*/  BSSY B0, `(.L_x_2991) ;  /* 0x0000017000007945 */ /* 0x000fe80003800000 */
[----:B------:R-:W-:Y:S05]  /*ca00*/  @P0 BRA `(.L_x_2992) ;  /* 0x0000000000540947 */ /* 0x000fea0003800000 */
[----:B0-----:R-:W2:Y:S01]  /*ca10*/  LDL.LU R18, [R1+0x17c] ;  /* 0x00017c0001127983 */ /* 0x001ea20000300800 */
[----:B-1----:R-:W-:Y:S01]  /*ca20*/  MOV R16, UR5 ;  /* 0x0000000500107c02 */ /* 0x002fe20008000f00 */
        /* <DEDUP_REMOVED lines=19> */
.L_x_2992:
[----:B------:R-:W-:Y:S05]  /*cb60*/  BSYNC B0 ;  /* 0x0000000000007941 */ /* 0x000fea0003800000 */
.L_x_2991:
        /* <DEDUP_REMOVED lines=21> */
.L_x_2993:
[----:B------:R-:W-:Y:S04]  /*ccc0*/  BSSY B0, `(.L_x_2994) ;  /* 0x0000017000007945 */ /* 0x000fe80003800000 */
[----:B------:R-:W-:Y:S05]  /*ccd0*/  @P2 BRA `(.L_x_2995) ;  /* 0x0000000000542947 */ /* 0x000fea0003800000 */
[----:B0-2---:R-:W2:Y:S01]  /*cce0*/  LDL.LU R18, [R1+0x40] ;  /* 0x0000400001127983 */ /* 0x005ea20000300800 */
        /* <DEDUP_REMOVED lines=20> */
.L_x_2995:
[----:B------:R-:W-:Y:S05]  /*ce30*/  BSYNC B0 ;  /* 0x0000000000007941 */ /* 0x000fea0003800000 */
.L_x_2994:
[----:B------:R4:W5:Y:S04]  /*ce40*/  LDL R22, [R1+0x50] ;  /* 0x0000500001167983 */ /* 0x0009680000100800 */
[----:B------:R4:W5:Y:S01]  /*ce50*/  LDL R23, [R1+0x190] ;  /* 0x0001900001177983 */ /* 0x0009620000100800 */
        /* <DEDUP_REMOVED lines=26> */
[C---:B0-23--:R-:W-:Y:S02]  /*d000*/  IADD3 R17, R2.reuse, 0x60, RZ ;  /* 0x0000006002117810 */ /* 0x04dfe40007ffe0ff */
[----:B-1----:R-:W-:Y:S01]  /*d010*/  IADD3 R16, R2, 0x68, RZ ;  /* 0x0000006802107810 */ /* 0x002fe20007ffe0ff */
        /* <DEDUP_REMOVED lines=19> */
.L_x_2996:
[----:B------:R-:W-:Y:S04]  /*d150*/  BSSY B0, `(.L_x_2997) ;  /* 0x0000015000007945 */ /* 0x000fe80003800000 */
[----:B------:R-:W-:Y:S05]  /*d160*/  @P3 BRA `(.L_x_2998) ;  /* 0x00000000004c3947 */ /* 0x000fea0003800000 */
[----:B------:R-:W-:Y:S01]  /*d170*/  MOV R18, UR5 ;  /* 0x0000000500127c02 */ /* 0x000fe20008000f00 */
[----:B------:R-:W-:-:S04]  /*d180*/  ULDC.64 UR14, c[0x0][0x288] ;  /* 0x0000a200000e7ab9 */ /* 0x000fc80000000a00 */
[----:B-----5:R-:W-:-:S04]  /*d190*/  FFMA.FTZ R18, R22, R18, UR13 ;  /* 0x0000000d16127e23 */ /* 0x020fc80008010012 */
[----:B------:R-:W-:Y:S01]  /*d1a0*/  FFMA.FTZ R22, R3, R20, -R18 ;  /* 0x0000001403167223 */ /* 0x000fe20000010812 */
[----:B------:R-:W-:Y:S02]  /*d1b0*/  MOV R18, UR5 ;  /* 0x0000000500127c02 */ /* 0x000fe40008000f00 */
[----:B------:R-:W-:-:S03]  /*d1c0*/  MOV R20, R30 ;  /* 0x0000001e00147202 */ /* 0x000fc60000000f00 */
[----:B------:R-:W-:-:S04]  /*d1d0*/  FFMA.FTZ R18, R23, R18, UR13 ;  /* 0x0000000d17127e23 */ /* 0x000fc80008010012 */
        /* <DEDUP_REMOVED lines=12> */
.L_x_2998:
[----:B------:R-:W-:Y:S05]  /*d2a0*/  BSYNC B0 ;  /* 0x0000000000007941 */ /* 0x000fea0003800000 */
.L_x_2997:
[----:B------:R-:W-:Y:S05]  /*d2b0*/  @!P5 BRA `(.L_x_2999) ;  /* 0x000000000050d947 */ /* 0x000fea0003800000 */
[----:B0-----:R-:W2:Y:S04]  /*d2c0*/  LDL R18, [R1+0x54] ;  /* 0x0000540001127983 */ /* 0x001ea80000100800 */
[----:B------:R-:W3:Y:S01]  /*d2d0*/  LDL R20, [R1+0x194] ;  /* 0x0001940001147983 */ /* 0x000ee20000100800 */
[----:B--2---:R-:W-:-:S04]  /*d2e0*/  FFMA.FTZ R18, R18, R3, R4 ;  /* 0x0000000312127223 */ /* 0x004fc80000010004 */
[----:B-----5:R-:W-:-:S06]  /*d2f0*/  FMUL.FTZ R19, R18, -1.4426950216293334961 ;  /* 0xbfb8aa3b12137820 */ /* 0x020fcc0000410000 */
        /* <DEDUP_REMOVED lines=16> */
.L_x_2999:
[----:B------:R-:W-:Y:S04]  /*d400*/  BSSY B0, `(.L_x_3000) ;  /* 0x0000017000007945 */ /* 0x000fe80003800000 */
[----:B------:R-:W-:Y:S05]  /*d410*/  @P4 BRA `(.L_x_3001) ;  /* 0x0000000000544947 */ /* 0x000fea0003800000 */
[----:B0-----:R-:W2:Y:S01]  /*d420*/  LDL.LU R20, [R1+0x54] ;  /* 0x0000540001147983 */ /* 0x001ea20000300800 */
[----:B------:R-:W-:Y:S01]  /*d430*/  MOV R18, UR5 ;  /* 0x0000000500127c02 */ /* 0x000fe20008000f00 */
[----:B------:R-:W-:Y:S02]  /*d440*/  ULDC.64 UR14, c[0x0][0x288] ;  /* 0x0000a200000e7ab9 */ /* 0x000fe40000000a00 */
[----:B-----5:R-:W3:Y:S02]  /*d450*/  LDL.LU R19, [R1+0x194] ;  /* 0x0001940001137983 */ /* 0x020ee40000300800 */
[----:B--2---:R-:W-:-:S04]  /*d460*/  FFMA.FTZ R18, R20, R18, UR13 ;  /* 0x0000000d14127e23 */ /* 0x004fc80008010012 */
[----:B------:R-:W-:Y:S01]  /*d470*/  FFMA.FTZ R20, R3, R14, -R18 ;  /* 0x0000000e03147223 */ /* 0x000fe20000010812 */
[----:B------:R-:W-:Y:S02]  /*d480*/  MOV R14, UR5 ;  /* 0x00000005000e7c02 */ /* 0x000fe40008000f00 */
[----:B------:R-:W-:-:S03]  /*d490*/  MOV R18, R30 ;  /* 0x0000001e00127202 */ /* 0x000fc60000000f00 */
[----:B---3--:R-:W-:Y:S01]  /*d4a0*/  FFMA.FTZ R14, R19, R14, UR13 ;  /* 0x0000000d130e7e23 */ /* 0x008fe2000801000e */
        /* <DEDUP_REMOVED lines=12> */
.L_x_3001:
[----:B------:R-:W-:Y:S05]  /*d570*/  BSYNC B0 ;  /* 0x0000000000007941 */ /* 0x000fea0003800000 */
.L_x_3000:
[----:B------:R-:W-:Y:S05]  /*d580*/  @!P5 BRA `(.L_x_3002) ;  /* 0x000000000050d947 */ /* 0x000fea0003800000 */
[----:B-1----:R-:W2:Y:S04]  /*d590*/  LDL R14, [R1+0x48] ;  /* 0x00004800010e7983 */ /* 0x002ea80000100800 */
        /* <DEDUP_REMOVED lines=19> */
.L_x_3002:
[----:B------:R-:W-:Y:S04]  /*d6d0*/  BSSY B0, `(.L_x_3003) ;  /* 0x0000017000007945 */ /* 0x000fe80003800000 */
[----:B------:R-:W-:Y:S05]  /*d6e0*/  @P6 BRA `(.L_x_3004) ;  /* 0x0000000000546947 */ /* 0x000fea0003800000 */
[----:B01----:R-:W2:Y:S01]  /*d6f0*/  LDL.LU R18, [R1+0x48] ;  /* 0x0000480001127983 */ /* 0x003ea20000300800 */
[----:B------:R-:W-:Y:S01]  /*d700*/  MOV R14, UR5 ;  /* 0x00000005000e7c02 */ /* 0x000fe20008000f00 */
[----:B------:R-:W-:Y:S02]  /*d710*/  ULDC.64 UR14, c[0x0][0x288] ;  /* 0x0000a200000e7ab9 */ /* 0x000fe40000000a00 */
[----:B------:R-:W3:Y:S02]  /*d720*/  LDL.LU R15, [R1+0x19c] ;  /* 0x00019c00010f7983 */ /* 0x000ee40000300800 */
[----:B--2---:R-:W-:-:S04]  /*d730*/  FFMA.FTZ R14, R18, R14, UR13 ;  /* 0x0000000d120e7e23 */ /* 0x004fc8000801000e */
[----:B------:R-:W-:Y:S01]  /*d740*/  FFMA.FTZ R18, R3, R12, -R14 ;  /* 0x0000000c03127223 */ /* 0x000fe2000001080e */
[----:B------:R-:W-:Y:S02]  /*d750*/  MOV R12, UR5 ;  /* 0x00000005000c7c02 */ /* 0x000fe40008000f00 */
[----:B------:R-:W-:-:S03]  /*d760*/  MOV R14, R30 ;  /* 0x0000001e000e7202 */ /* 0x000fc60000000f00 */
[----:B---3--:R-:W-:Y:S01]  /*d770*/  FFMA.FTZ R12, R15, R12, UR13 ;  /* 0x0000000d0f0c7e23 */ /* 0x008fe2000801000c */
        /* <DEDUP_REMOVED lines=12> */
.L_x_3004:
[----:B------:R-:W-:Y:S05]  /*d840*/  BSYNC B0 ;  /* 0x0000000000007941 */ /* 0x000fea0003800000 */
.L_x_3003:
[----:B------:R-:W-:Y:S05]  /*d850*/  @!P5 BRA `(.L_x_3005) ;  /* 0x000000000050d947 */ /* 0x000fea0003800000 */
[----:B--2---:R-:W2:Y:S04]  /*d860*/  LDL R12, [R1+0x4c] ;  /* 0x00004c00010c7983 */ /* 0x004ea80000100800 */
[----:B-1----:R-:W3:Y:S01]  /*d870*/  LDL R14, [R1+0x1a0] ;  /* 0x0001a000010e7983 */ /* 0x002ee20000100800 */
[----:B--2---:R-:W-:-:S04]  /*d880*/  FFMA.FTZ R12, R12, R3, R4 ;  /* 0x000000030c0c7223 */ /* 0x004fc80000010004 */
[----:B------:R-:W-:-:S06]  /*d890*/  FMUL.FTZ R13, R12, -1.4426950216293334961 ;  /* 0xbfb8aa3b0c0d7820 */ /* 0x000fcc0000410000 */
[----:B------:R-:W1:Y:S02]  /*d8a0*/  MUFU.EX2 R13, R13 ;  /* 0x0000000d000d7308 */ /* 0x000e640000000800 */
[----:B-1----:R-:W-:-:S06]  /*d8b0*/  FADD.FTZ R13, R13, 1 ;  /* 0x3f8000000d0d7421 */ /* 0x002fcc0000010000 */
[----:B------:R-:W1:Y:S02]  /*d8c0*/  MUFU.RCP R13, R13 ;  /* 0x0000000d000d7308 */ /* 0x000e640000001000 */
[----:B-1----:R-:W-:Y:S01]  /*d8d0*/  FMUL.FTZ R10, R10, R13 ;  /* 0x0000000d0a0a7220 */ /* 0x002fe20000410000 */
[----:B------:R-:W-:-:S04]  /*d8e0*/  FADD.FTZ R13, -R13, 1 ;  /* 0x3f8000000d0d7421 */ /* 0x000fc80000010100 */
[----:B------:R-:W-:Y:S01]  /*d8f0*/  FFMA.FTZ R13, R12, R13, 1 ;  /* 0x3f8000000c0d7423 */ /* 0x000fe2000001000d */
[----:B---3--:R-:W-:-:S03]  /*d900*/  FFMA.FTZ R12, R14, R34, R5 ;  /* 0x000000220e0c7223 */ /* 0x008fc60000010005 */
        /* <DEDUP_REMOVED lines=9> */
.L_x_3005:
[----:B------:R-:W-:Y:S04]  /*d9a0*/  BSSY B0, `(.L_x_3006) ;  /* 0x0000017000007945 */ /* 0x000fe80003800000 */
[----:B------:R-:W-:Y:S05]  /*d9b0*/  @P0 BRA `(.L_x_3007) ;  /* 0x0000000000540947 */ /* 0x000fea0003800000 */
[----:B-12---:R-:W2:Y:S01]  /*d9c0*/  LDL.LU R14, [R1+0x4c] ;  /* 0x00004c00010e7983 */ /* 0x006ea20000300800 */
        /* <DEDUP_REMOVED lines=20> */
.L_x_3007:
[----:B------:R-:W-:Y:S05]  /*db10*/  BSYNC B0 ;  /* 0x0000000000007941 */ /* 0x000fea0003800000 */
.L_x_3006:
[----:B------:R-:W-:Y:S05]  /*db20*/  @!P5 BRA `(.L_x_3008) ;  /* 0x000000000050d947 */ /* 0x000fea0003800000 */
[----:B---3--:R-:W3:Y:S04]  /*db30*/  LDL R10, [R1+0x198] ;  /* 0x00019800010a7983 */ /* 0x008ee80000100800 */
[----:B--2---:R-:W2:Y:S01]  /*db40*/  LDL R12, [R1+0x1a4] ;  /* 0x0001a400010c7983 */ /* 0x004ea20000100800 */
[----:B---3--:R-:W-:-:S04]  /*db50*/  FFMA.FTZ R10, R10, R3, R4 ;  /* 0x000000030a0a7223 */ /* 0x008fc80000010004 */
[----:B------:R-:W-:-:S06]  /*db60*/  FMUL.FTZ R11, R10, -1.4426950216293334961 ;  /* 0xbfb8aa3b0a0b7820 */ /* 0x000fcc0000410000 */
[----:B------:R-:W3:Y:S02]  /*db70*/  MUFU.EX2 R11, R11 ;  /* 0x0000000b000b7308 */ /* 0x000ee40000000800 */
[----:B---3--:R-:W-:-:S06]  /*db80*/  FADD.FTZ R11, R11, 1 ;  /* 0x3f8000000b0b7421 */ /* 0x008fcc0000010000 */
[----:B------:R-:W3:Y:S02]  /*db90*/  MUFU.RCP R11, R11 ;  /* 0x0000000b000b7308 */ /* 0x000ee40000001000 */
[----:B---3--:R-:W-:Y:S01]  /*dba0*/  FMUL.FTZ R8, R8, R11 ;  /* 0x0000000b08087220 */ /* 0x008fe20000410000 */
[----:B------:R-:W-:-:S04]  /*dbb0*/  FADD.FTZ R11, -R11, 1 ;  /* 0x3f8000000b0b7421 */ /* 0x000fc80000010100 */
[----:B------:R-:W-:Y:S01]  /*dbc0*/  FFMA.FTZ R11, R10, R11, 1 ;  /* 0x3f8000000a0b7423 */ /* 0x000fe2000001000b */
[----:B--2---:R-:W-:-:S03]  /*dbd0*/  FFMA.FTZ R10, R12, R34, R5 ;  /* 0x000000220c0a7223 */ /* 0x004fc60000010005 */
[----:B------:R-:W-:Y:S01]  /*dbe0*/  FMUL.FTZ R8, R8, R11 ;  /* 0x0000000b08087220 */ /* 0x000fe20000410000 */
[----:B------:R-:W-:-:S06]  /*dbf0*/  FMUL.FTZ R11, R10, -1.4426950216293334961 ;  /* 0xbfb8aa3b0a0b7820 */ /* 0x000fcc0000410000 */
[----:B------:R-:W2:Y:S02]  /*dc00*/  MUFU.EX2 R11, R11 ;  /* 0x0000000b000b7308 */ /* 0x000ea40000000800 */
[----:B--2---:R-:W-:-:S06]  /*dc10*/  FADD.FTZ R11, R11, 1 ;  /* 0x3f8000000b0b7421 */ /* 0x004fcc0000010000 */
[----:B------:R-:W2:Y:S02]  /*dc20*/  MUFU.RCP R11, R11 ;  /* 0x0000000b000b7308 */ /* 0x000ea40000001000 */
[----:B--2---:R-:W-:Y:S01]  /*dc30*/  FMUL.FTZ R9, R9, R11 ;  /* 0x0000000b09097220 */ /* 0x004fe20000410000 */
[----:B------:R-:W-:-:S04]  /*dc40*/  FADD.FTZ R11, -R11, 1 ;  /* 0x3f8000000b0b7421 */ /* 0x000fc80000010100 */
[----:B------:R-:W-:-:S04]  /*dc50*/  FFMA.FTZ R11, R10, R11, 1 ;  /* 0x3f8000000a0b7423 */ /* 0x000fc8000001000b */
[----:B------:R-:W-:-:S07]  /*dc60*/  FMUL.FTZ R9, R9, R11 ;  /* 0x0000000b09097220 */ /* 0x000fce0000410000 */
.L_x_3008:
[----:B------:R-:W-:Y:S04]  /*dc70*/  BSSY B0, `(.L_x_3009) ;  /* 0x0000017000007945 */ /* 0x000fe80003800000 */
[----:B------:R-:W-:Y:S05]  /*dc80*/  @P2 BRA `(.L_x_3010) ;  /* 0x0000000000542947 */ /* 0x000fea0003800000 */
[----:B--23--:R-:W2:Y:S01]  /*dc90*/  LDL.LU R12, [R1+0x198] ;  /* 0x00019800010c7983 */ /* 0x00cea20000300800 */
        /* <DEDUP_REMOVED lines=20> */
.L_x_3010:
[----:B------:R-:W-:Y:S05]  /*dde0*/  BSYNC B0 ;  /* 0x0000000000007941 */ /* 0x000fea0003800000 */
.L_x_3009:
[----:B------:R0:W5:Y:S04]  /*ddf0*/  LDL R26, [R1+0x64] ;  /* 0x00006400011a7983 */ /* 0x0001680000100800 */
[----:B------:R0:W5:Y:S04]  /*de00*/  LDL R24, [R1+0xb8] ;  /* 0x0000b80001187983 */ /* 0x0001680000100800 */
[----:B------:R0:W5:Y:S04]  /*de10*/  LDL R25, [R1+0x1a8] ;  /* 0x0001a80001197983 */ /* 0x0001680000100800 */
[----:B-----5:R0:W5:Y:S01]  /*de20*/  LDL R23, [R1+0xbc] ;  /* 0x0000bc0001177983 */ /* 0x0201620000100800 */
[----:B-12---:R-:W-:-:S02]  /*de30*/  IADD3 R15, R2, 0x70, RZ ;  /* 0x00000070020f7810 */ /* 0x006fc40007ffe0ff */
[C---:B----4-:R-:W-:Y:S02]  /*de40*/  IADD3 R8, R2.reuse, 0x78, RZ ;  /* 0x0000007802087810 */ /* 0x050fe40007ffe0ff */
[----:B------:R-:W-:Y:S02]  /*de50*/  IADD3 R9, R2, 0x80, RZ ;  /* 0x0000008002097810 */ /* 0x000fe40007ffe0ff */
[----:B------:R-:W-:Y:S02]  /*de60*/  ISETP.GE.U32.AND P6, PT, R17, UR6, PT ;  /* 0x0000000611007c0c */ /* 0x000fe4000bfc6070 */
[----:B------:R-:W-:Y:S02]  /*de70*/  ISETP.GE.U32.AND P0, PT, R16, UR6, PT ;  /* 0x0000000610007c0c */ /* 0x000fe4000bf06070 */
[----:B------:R-:W-:Y:S02]  /*de80*/  ISETP.GE.U32.AND P2, PT, R15, UR6, PT ;  /* 0x000000060f007c0c */ /* 0x000fe4000bf46070 */
[----:B------:R-:W-:-:S02]  /*de90*/  ISETP.GE.U32.AND P3, PT, R8, UR6, PT ;  /* 0x0000000608007c0c */ /* 0x000fc4000bf66070 */
[----:B------:R-:W-:Y:S02]  /*dea0*/  ISETP.GE.U32.AND P4, PT, R9, UR6, PT ;  /* 0x0000000609007c0c */ /* 0x000fe4000bf86070 */
[----:B---3--:R-:W-:Y:S02]  /*deb0*/  SHF.R.S32.HI R12, RZ, 0x1f, R17 ;  /* 0x0000001fff0c7819 */ /* 0x008fe40000011411 */
[----:B------:R-:W-:Y:S02]  /*dec0*/  SHF.R.S32.HI R22, RZ, 0x1f, R16 ;  /* 0x0000001fff167819 */ /* 0x000fe40000011410 */
[----:B0-----:R-:W-:Y:S02]  /*ded0*/  SHF.R.S32.HI R21, RZ, 0x1f, R15 ;  /* 0x0000001fff157819 */ /* 0x001fe4000001140f */
        /* <DEDUP_REMOVED lines=30> */
[----:B-1---5:R-:W-:Y:S01]  /*e0c0*/  FMUL.FTZ R13, R23, R19 ;  /* 0x00000013170d7220 */ /* 0x022fe20000410000 */
[----:B------:R-:W-:-:S04]  /*e0d0*/  FADD.FTZ R19, -R19, 1 ;  /* 0x3f80000013137421 */ /* 0x000fc80000010100 */
[----:B------:R-:W-:-:S04]  /*e0e0*/  FFMA.FTZ R19, R18, R19, 1 ;  /* 0x3f80000012137423 */ /* 0x000fc80000010013 */
[----:B------:R-:W-:-:S05]  /*e0f0*/  FMUL.FTZ R23, R13, R19 ;  /* 0x000000130d177220 */ /* 0x000fca0000410000 */
[----:B------:R0:W-:Y:S02]  /*e100*/  STL [R1+0xbc], R23 ;  /* 0x0000bc1701007387 */ /* 0x0001e40000100800 */
.L_x_3011:
[----:B------:R-:W-:Y:S04]  /*e110*/  BSSY B0, `(.L_x_3012) ;  /* 0x0000015000007945 */ /* 0x000fe80003800000 */
[----:B------:R-:W-:Y:S05]  /*e120*/  @P6 BRA `(.L_x_3013) ;  /* 0x00000000004c6947 */ /* 0x000fea0003800000 */
[----:B------:R-:W-:Y:S01]  /*e130*/  MOV R13, UR5 ;  /* 0x00000005000d7c02 */ /* 0x000fe20008000f00 */
[----:B------:R-:W-:Y:S01]  /*e140*/  ULDC.64 UR14, c[0x0][0x288] ;  /* 0x0000a200000e7ab9 */ /* 0x000fe20000000a00 */
[----:B------:R-:W-:Y:S01]  /*e150*/  MOV R18, R30 ;  /* 0x0000001e00127202 */ /* 0x000fe20000000f00 */
[----:B------:R-:W-:Y:S01]  /*e160*/  IMAD R12, R12, UR14, RZ ;  /* 0x0000000e0c0c7c24 */ /* 0x000fe2000f8e02ff */
[----:B------:R-:W-:Y:S01]  /*e170*/  MOV R19, R29 ;  /* 0x0000001d00137202 */ /* 0x000fe20000000f00 */
[----:B------:R-:W-:Y:S02]  /*e180*/  FFMA.FTZ R13, R26, R13, UR13 ;  /* 0x0000000d1a0d7e23 */ /* 0x000fe4000801000d */
[----:B------:R-:W-:Y:S02]  /*e190*/  IMAD R12, R17, UR15, R12 ;  /* 0x0000000f110c7c24 */ /* 0x000fe4000f8e020c */
[----:B0-----:R-:W-:Y:S01]  /*e1a0*/  FFMA.FTZ R24, R3, R24, -R13 ;  /* 0x0000001803187223 */ /* 0x001fe2000001080d */
[----:B------:R-:W-:Y:S01]  /*e1b0*/  MOV R13, UR5 ;  /* 0x00000005000d7c02 */ /* 0x000fe20008000f00 */
[----:B------:R-:W-:Y:S01]  /*e1c0*/  IMAD.WIDE.U32 R18, R17, UR14, R18 ;  /* 0x0000000e11127c25 */ /* 0x000fe2000f8e0012 */
[----:B------:R-:W-:-:S03]  /*e1d0*/  ULDC.64 UR14, c[0x0][0x210] ;  /* 0x00008400000e7ab9 */ /* 0x000fc60000000a00 */
[----:B------:R-:W-:-:S04]  /*e1e0*/  FFMA.FTZ R13, R25, R13, UR13 ;  /* 0x0000000d190d7e23 */ /* 0x000fc8000801000d */
[----:B-----5:R-:W-:Y:S01]  /*e1f0*/  FFMA.FTZ R23, R34, R23, -R13 ;  /* 0x0000001722177223 */ /* 0x020fe2000001080d */
[----:B------:R-:W-:Y:S02]  /*e200*/  IADD3 R13, R19, R12, RZ ;  /* 0x0000000c130d7210 */ /* 0x000fe40007ffe0ff */
[----:B------:R-:W-:Y:S01]  /*e210*/  LEA R12, P6, R18, UR14, 0x2 ;  /* 0x0000000e120c7c11 */ /* 0x000fe2000f8c10ff */
[----:B------:R-:W-:-:S03]  /*e220*/  FMUL.FTZ R19, R23, UR26 ;  /* 0x0000001a17137c20 */ /* 0x000fc60008410000 */
[----:B------:R-:W-:Y:S01]  /*e230*/  LEA.HI.X R13, R18, UR15, R13, 0x2, P6 ;  /* 0x0000000f120d7c11 */ /* 0x000fe2000b0f140d */
[----:B------:R-:W-:-:S05]  /*e240*/  FMUL.FTZ R18, R24, UR26 ;  /* 0x0000001a18127c20 */ /* 0x000fca0008410000 */
[----:B------:R1:W-:Y:S03]  /*e250*/  STG.E.64 desc[UR22][R12.64], R18 ;  /* 0x000000120c007986 */ /* 0x0003e6000c101b16 */
.L_x_3013:
[----:B------:R-:W-:Y:S05]  /*e260*/  BSYNC B0 ;  /* 0x0000000000007941 */ /* 0x000fea0003800000 */
.L_x_3012:
        /* <DEDUP_REMOVED lines=25> */
.L_x_3014:
[----:B------:R-:W-:Y:S04]  /*e400*/  BSSY B0, `(.L_x_3015) ;  /* 0x0000019000007945 */ /* 0x000fe80003800000 */
[----:B------:R-:W-:Y:S05]  /*e410*/  @P0 BRA `(.L_x_3016) ;  /* 0x00000000005c0947 */ /* 0x000fea0003800000 */
[----:B-1----:R-:W3:Y:S01]  /*e420*/  LDL.LU R19, [R1+0x68] ;  /* 0x0000680001137983 */ /* 0x002ee20000300800 */
[----:B--2---:R-:W-:Y:S01]  /*e430*/  MOV R12, UR5 ;  /* 0x00000005000c7c02 */ /* 0x004fe20008000f00 */
[----:B------:R-:W-:Y:S02]  /*e440*/  ULDC.64 UR14, c[0x0][0x288] ;  /* 0x0000a200000e7ab9 */ /* 0x000fe40000000a00 */
[----:B------:R-:W2:Y:S04]  /*e450*/  LDL.LU R18, [R1+0xd0] ;  /* 0x0000d00001127983 */ /* 0x000ea80000300800 */
[----:B------:R-:W4:Y:S04]  /*e460*/  LDL.LU R17, [R1+0x1ac] ;  /* 0x0001ac0001117983 */ /* 0x000f280000300800 */
[----:B------:R-:W4:Y:S01]  /*e470*/  LDL.LU R13, [R1+0xd4] ;  /* 0x0000d400010d7983 */ /* 0x000f220000300800 */
[----:B------:R-:W-:-:S04]  /*e480*/  IMAD R22, R22, UR14, RZ ;  /* 0x0000000e16167c24 */ /* 0x000fc8000f8e02ff */
[----:B------:R-:W-:Y:S02]  /*e490*/  IMAD R22, R16, UR15, R22 ;  /* 0x0000000f10167c24 */ /* 0x000fe4000f8e0216 */
[----:B---3--:R-:W-:-:S04]  /*e4a0*/  FFMA.FTZ R12, R19, R12, UR13 ;  /* 0x0000000d130c7e23 */ /* 0x008fc8000801000c */
[----:B--2---:R-:W-:Y:S01]  /*e4b0*/  FFMA.FTZ R19, R3, R18, -R12 ;  /* 0x0000001203137223 */ /* 0x004fe2000001080c */
[----:B------:R-:W-:-:S05]  /*e4c0*/  MOV R12, UR5 ;  /* 0x00000005000c7c02 */ /* 0x000fca0008000f00 */
[----:B----4-:R-:W-:-:S04]  /*e4d0*/  FFMA.FTZ R12, R17, R12, UR13 ;  /* 0x0000000d110c7e23 */ /* 0x010fc8000801000c */
[----:B------:R-:W-:Y:S01]  /*e4e0*/  FFMA.FTZ R18, R34, R13, -R12 ;  /* 0x0000000d22127223 */ /* 0x000fe2000001080c */
        /* <DEDUP_REMOVED lines=10> */
.L_x_3016:
[----:B------:R-:W-:Y:S05]  /*e590*/  BSYNC B0 ;  /* 0x0000000000007941 */ /* 0x000fea0003800000 */
.L_x_3015:
        /* <DEDUP_REMOVED lines=25> */
.L_x_3017:
[----:B------:R-:W-:Y:S04]  /*e730*/  BSSY B0, `(.L_x_3018) ;  /* 0x0000019000007945 */ /* 0x000fe80003800000 */
[----:B------:R-:W-:Y:S05]  /*e740*/  @P2 BRA `(.L_x_3019) ;  /* 0x00000000005c2947 */ /* 0x000fea0003800000 */
[----:B-1----:R-:W2:Y:S02]  /*e750*/  LDL.LU R18, [R1+0x6c] ;  /* 0x00006c0001127983 */ /* 0x002ea40000300800 */
[----:B--234-:R-:W-:Y:S01]  /*e760*/  MOV R12, UR5 ;  /* 0x00000005000c7c02 */ /* 0x01cfe20008000f00 */
        /* <DEDUP_REMOVED lines=21> */
.L_x_3019:
[----:B------:R-:W-:Y:S05]  /*e8c0*/  BSYNC B0 ;  /* 0x0000000000007941 */ /* 0x000fea0003800000 */
.L_x_3018:
[----:B------:R-:W-:Y:S05]  /*e8d0*/  @!P5 BRA `(.L_x_3020) ;  /* 0x000000000060d947 */ /* 0x000fea0003800000 */
[----:B-1234-:R-:W2:Y:S04]  /*e8e0*/  LDL R12, [R1+0x98] ;  /* 0x00009800010c7983 */ /* 0x01eea80000100800 */
        /* <DEDUP_REMOVED lines=17> */
[----:B------:R-:W1:Y:S02]  /*ea00*/  MUFU.RCP R13, R13 ;  /* 0x0000000d000d7308 */ /* 0x000e640000001000 */
[----:B-1----:R-:W-:Y:S01]  /*ea10*/  FMUL.FTZ R15, R16, R13 ;  /* 0x0000000d100f7220 */ /* 0x002fe20000410000 */
[----:B------:R-:W-:-:S04]  /*ea20*/  FADD.FTZ R13, -R13, 1 ;  /* 0x3f8000000d0d7421 */ /* 0x000fc80000010100 */
[----:B------:R-:W-:-:S04]  /*ea30*/  FFMA.FTZ R13, R12, R13, 1 ;  /* 0x3f8000000c0d7423 */ /* 0x000fc8000001000d */
[----:B------:R-:W-:-:S05]  /*ea40*/  FMUL.FTZ R12, R15, R13 ;  /* 0x0000000d0f0c7220 */ /* 0x000fca0000410000 */
[----:B------:R1:W-:Y:S02]  /*ea50*/  STL [R1+0xec], R12 ;  /* 0x0000ec0c01007387 */ /* 0x0003e40000100800 */
.L_x_3020:
[----:B------:R-:W-:Y:S04]  /*ea60*/  BSSY B0, `(.L_x_3021) ;  /* 0x0000019000007945 */ /* 0x000fe80003800000 */
[----:B------:R-:W-:Y:S05]  /*ea70*/  @P3 BRA `(.L_x_3022) ;  /* 0x00000000005c3947 */ /* 0x000fea0003800000 */
[----:B-1-3--:R-:W3:Y:S01]  /*ea80*/  LDL.LU R17, [R1+0x98] ;  /* 0x0000980001117983 */ /* 0x00aee20000300800 */
[----:B--2-4-:R-:W-:Y:S01]  /*ea90*/  MOV R12, UR5 ;  /* 0x00000005000c7c02 */ /* 0x014fe20008000f00 */
        /* <DEDUP_REMOVED lines=21> */
.L_x_3022:
[----:B------:R-:W-:Y:S05]  /*ebf0*/  BSYNC B0 ;  /* 0x0000000000007941 */ /* 0x000fea0003800000 */
.L_x_3021:
[----:B------:R-:W-:Y:S05]  /*ec00*/  @!P5 BRA `(.L_x_3023) ;  /* 0x000000000060d947 */ /* 0x000fea0003800000 */
[----:B------:R-:W2:Y:S04]  /*ec10*/  LDL R8, [R1+0x9c] ;  /* 0x00009c0001087983 */ /* 0x000ea80000100800 */
[----:B-1234-:R-:W2:Y:S04]  /*ec20*/  LDL.LU R12, [R1+0xb0] ;  /* 0x0000b000010c7983 */ /* 0x01eea80000300800 */
[----:B------:R-:W3:Y:S04]  /*ec30*/  LDL R15, [R1+0xcc] ;  /* 0x0000cc00010f7983 */ /* 0x000ee80000100800 */
[----:B------:R-:W4:Y:S01]  /*ec40*/  LDL.LU R13, [R1+0xb4] ;  /* 0x0000b400010d7983 */ /* 0x000f220000300800 */
[----:B------:R-:W-:-:S04]  /*ec50*/  FFMA.FTZ R8, R8, R3, R4 ;  /* 0x0000000308087223 */ /* 0x000fc80000010004 */
[----:B------:R-:W-:-:S06]  /*ec60*/  FMUL.FTZ R10, R8, -1.4426950216293334961 ;  /* 0xbfb8aa3b080a7820 */ /* 0x000fcc0000410000 */
[----:B------:R-:W1:Y:S02]  /*ec70*/  MUFU.EX2 R10, R10 ;  /* 0x0000000a000a7308 */ /* 0x000e640000000800 */
[----:B-1----:R-:W-:-:S06]  /*ec80*/  FADD.FTZ R10, R10, 1 ;  /* 0x3f8000000a0a7421 */ /* 0x002fcc0000010000 */
[----:B------:R-:W2:Y:S02]  /*ec90*/  MUFU.RCP R10, R10 ;  /* 0x0000000a000a7308 */ /* 0x000ea40000001000 */
[----:B--2---:R-:W-:Y:S01]  /*eca0*/  FMUL.FTZ R12, R12, R10 ;  /* 0x0000000a0c0c7220 */ /* 0x004fe20000410000 */
        /* <DEDUP_REMOVED lines=8> */
[----:B------:R-:W4:Y:S02]  /*ed30*/  MUFU.RCP R10, R10 ;  /* 0x0000000a000a7308 */ /* 0x000f240000001000 */
[----:B----4-:R-:W-:Y:S01]  /*ed40*/  FMUL.FTZ R12, R13, R10 ;  /* 0x0000000a0d0c7220 */ /* 0x010fe20000410000 */
[----:B------:R-:W-:-:S04]  /*ed50*/  FADD.FTZ R10, -R10, 1 ;  /* 0x3f8000000a0a7421 */ /* 0x000fc80000010100 */
[----:B------:R-:W-:-:S04]  /*ed60*/  FFMA.FTZ R10, R8, R10, 1 ;  /* 0x3f800000080a7423 */ /* 0x000fc8000001000a */
[----:B------:R-:W-:-:S05]  /*ed70*/  FMUL.FTZ R8, R12, R10 ;  /* 0x0000000a0c087220 */ /* 0x000fca0000410000 */
[----:B------:R1:W-:Y:S02]  /*ed80*/  STL [R1+0xb4], R8 ;  /* 0x0000b40801007387 */ /* 0x0003e40000100800 */
.L_x_3023:
[----:B------:R-:W-:Y:S04]  /*ed90*/  BSSY B0, `(.L_x_3024) ;  /* 0x0000019000007945 */ /* 0x000fe80003800000 */
[----:B------:R-:W-:Y:S05]  /*eda0*/  @P4 BRA `(.L_x_3025) ;  /* 0x00000000005c4947 */ /* 0x000fea0003800000 */
[----:B------:R-:W2:Y:S01]  /*edb0*/  LDL.LU R15, [R1+0x9c] ;  /* 0x00009c00010f7983 */ /* 0x000ea20000300800 */
[----:B-1----:R-:W-:Y:S01]  /*edc0*/  MOV R8, UR5 ;  /* 0x0000000500087c02 */ /* 0x002fe20008000f00 */
[----:B------:R-:W-:Y:S02]  /*edd0*/  ULDC.64 UR14, c[0x0][0x288] ;  /* 0x0000a200000e7ab9 */ /* 0x000fe40000000a00 */
[----:B--234-:R-:W2:Y:S04]  /*ede0*/  LDL.LU R12, [R1+0xb0] ;  /* 0x0000b000010c7983 */ /* 0x01cea80000300800 */
[----:B------:R-:W3:Y:S04]  /*edf0*/  LDL.LU R13, [R1+0xcc] ;  /* 0x0000cc00010d7983 */ /* 0x000ee80000300800 */
[----:B------:R-:W4:Y:S01]  /*ee00*/  LDL.LU R10, [R1+0xb4] ;  /* 0x0000b400010a7983 */ /* 0x000f220000300800 */
[----:B------:R-:W-:-:S04]  /*ee10*/  FFMA.FTZ R8, R15, R8, UR13 ;  /* 0x0000000d0f087e23 */ /* 0x000fc80008010008 */
[----:B--2---:R-:W-:Y:S01]  /*ee20*/  FFMA.FTZ R12, R3, R12, -R8 ;  /* 0x0000000c030c7223 */ /* 0x004fe20000010808 */
[----:B------:R-:W-:-:S05]  /*ee30*/  MOV R8, UR5 ;  /* 0x0000000500087c02 */ /* 0x000fca0008000f00 */
[----:B---3--:R-:W-:-:S04]  /*ee40*/  FFMA.FTZ R8, R13, R8, UR13 ;  /* 0x0000000d0d087e23 */ /* 0x008fc80008010008 */
[----:B----4-:R-:W-:Y:S01]  /*ee50*/  FFMA.FTZ R13, R34, R10, -R8 ;  /* 0x0000000a220d7223 */ /* 0x010fe20000010808 */
[----:B------:R-:W-:Y:S01]  /*ee60*/  IMAD R8, R11, UR14, RZ ;  /* 0x0000000e0b087c24 */ /* 0x000fe2000f8e02ff */
[----:B------:R-:W-:Y:S02]  /*ee70*/  MOV R10, R30 ;  /* 0x0000001e000a7202 */ /* 0x000fe40000000f00 */
[----:B------:R-:W-:Y:S01]  /*ee80*/  MOV R11, R29 ;  /* 0x0000001d000b7202 */ /* 0x000fe20000000f00 */
        /* <DEDUP_REMOVED lines=9> */
.L_x_3025:
[----:B------:R-:W-:Y:S05]  /*ef20*/  BSYNC B0 ;  /* 0x0000000000007941 */ /* 0x000fea0003800000 */
.L_x_3024:
[----:B------:R1:W5:Y:S04]  /*ef30*/  LDL R26, [R1+0xe4] ;  /* 0x0000e400011a7983 */ /* 0x0003680000100800 */
[----:B0----5:R0:W5:Y:S04]  /*ef40*/  LDL R23, [R1+0xf0] ;  /* 0x0000f00001177983 */ /* 0x0211680000100800 */
[----:B------:R0:W5:Y:S04]  /*ef50*/  LDL R25, [R1+0x1bc] ;  /* 0x0001bc0001197983 */ /* 0x0001680000100800 */
[----:B------:R0:W5:Y:S01]  /*ef60*/  LDL R24, [R1+0xf4] ;  /* 0x0000f40001187983 */ /* 0x0001620000100800 */
[----:B-1----:R-:W-:-:S02]  /*ef70*/  IADD3 R18, R2, 0x98, RZ ;  /* 0x0000009802127810 */ /* 0x002fc40007ffe0ff */
        /* <DEDUP_REMOVED lines=22> */
[C---:B--234-:R-:W-:Y:S02]  /*f0e0*/  IADD3 R12, R2.reuse, 0xb0, RZ ;  /* 0x000000b0020c7810 */ /* 0x05cfe40007ffe0ff */
[----:B------:R-:W-:Y:S01]  /*f0f0*/  IADD3 R13, R2, 0xb8, RZ ;  /* 0x000000b8020d7810 */ /* 0x000fe20007ffe0ff */
[----:B0-----:R-:W-:Y:S08]  /*f100*/  @!P5 BRA `(.L_x_3026) ;  /* 0x000000000050d947 */ /* 0x001ff00003800000 */
        /* <DEDUP_REMOVED lines=20> */
.L_x_3026:
        /* <DEDUP_REMOVED lines=8> */
[----:B0----5:R-:W-:Y:S01]  /*f2d0*/  FFMA.FTZ R23, R3, R23, -R16 ;  /* 0x0000001703177223 */ /* 0x021fe20000010810 */
        /* <DEDUP_REMOVED lines=12> */
.L_x_3028:
[----:B------:R-:W-:Y:S05]  /*f3a0*/  BSYNC B0 ;  /* 0x0000000000007941 */ /* 0x000fea0003800000 */
.L_x_3027:
        /* <DEDUP_REMOVED lines=25> */
.L_x_3029:
        /* <DEDUP_REMOVED lines=25> */
.L_x_3031:
[----:B------:R-:W-:Y:S05]  /*f6d0*/  BSYNC B0 ;  /* 0x0000000000007941 */ /* 0x000fea0003800000 */
.L_x_3030:
        /* <DEDUP_REMOVED lines=25> */
.L_x_3032:
        /* <DEDUP_REMOVED lines=8> */
[----:B------:R-:W-:Y:S01]  /*f8f0*/  FFMA.FTZ R14, R20, R14, UR13 ;  /* 0x0000000d140e7e23 */ /* 0x000fe2000801000e */
[----:B------:R-:W-:-:S03]  /*f900*/  IMAD R20, R19, UR14, RZ ;  /* 0x0000000e13147c24 */ /* 0x000fc6000f8e02ff */
[----:B--2---:R-:W-:Y:S01]  /*f910*/  FFMA.FTZ R16, R3, R16, -R14 ;  /* 0x0000001003107223 */ /* 0x004fe2000001080e */
[----:B------:R-:W-:Y:S01]  /*f920*/  MOV R14, UR5 ;  /* 0x00000005000e7c02 */ /* 0x000fe20008000f00 */
[----:B------:R-:W-:Y:S02]  /*f930*/  IMAD R20, R18, UR15, R20 ;  /* 0x0000000f12147c24 */ /* 0x000fe4000f8e0214 */
[----:B------:R-:W-:Y:S02]  /*f940*/  FMUL.FTZ R16, R16, UR26 ;  /* 0x0000001a10107c20 */ /* 0x000fe40008410000 */
[----:B---3--:R-:W-:-:S04]  /*f950*/  FFMA.FTZ R14, R17, R14, UR13 ;  /* 0x0000000d110e7e23 */ /* 0x008fc8000801000e */
[----:B----4-:R-:W-:Y:S01]  /*f960*/  FFMA.FTZ R17, R34, R15, -R14 ;  /* 0x0000000f22117223 */ /* 0x010fe2000001080e */
[----:B------:R-:W-:Y:S02]  /*f970*/  MOV R14, R30 ;  /* 0x0000001e000e7202 */ /* 0x000fe40000000f00 */
[----:B------:R-:W-:Y:S01]  /*f980*/  MOV R15, R29 ;  /* 0x0000001d000f7202 */ /* 0x000fe20000000f00 */
[----:B------:R-:W-:Y:S02]  /*f990*/  FMUL.FTZ R17, R17, UR26 ;  /* 0x0000001a11117c20 */ /* 0x000fe40008410000 */
[----:B------:R-:W-:Y:S01]  /*f9a0*/  IMAD.WIDE.U32 R18, R18, UR14, R14 ;  /* 0x0000000e12127c25 */ /* 0x000fe2000f8e000e */
[----:B------:R-:W-:-:S04]  /*f9b0*/  ULDC.64 UR14, c[0x0][0x210] ;  /* 0x00008400000e7ab9 */ /* 0x000fc80000000a00 */
[----:B------:R-:W-:Y:S02]  /*f9c0*/  IADD3 R20, R19, R20, RZ ;  /* 0x0000001413147210 */ /* 0x000fe40007ffe0ff */
[----:B------:R-:W-:-:S04]  /*f9d0*/  LEA R14, P0, R18, UR14, 0x2 ;  /* 0x0000000e120e7c11 */ /* 0x000fc8000f8010ff */
[----:B------:R-:W-:-:S05]  /*f9e0*/  LEA.HI.X R15, R18, UR15, R20, 0x2, P0 ;  /* 0x0000000f120f7c11 */ /* 0x000fca00080f1414 */
[----:B------:R1:W-:Y:S04]  /*f9f0*/  STG.E.64 desc[UR22][R14.64], R16 ;  /* 0x000000100e007986 */ /* 0x0003e8000c101b16 */
.L_x_3034:
[----:B------:R-:W-:Y:S05]  /*fa00*/  BSYNC B0 ;  /* 0x0000000000007941 */ /* 0x000fea0003800000 */
.L_x_3033:
        /* <DEDUP_REMOVED lines=25> */
.L_x_3035:
[----:B------:R-:W-:Y:S04]  /*fba0*/  BSSY B0, `(.L_x_3036) ;  /* 0x0000019000007945 */ /* 0x000fe80003800000 */
[----:B------:R-:W-:Y:S05]  /*fbb0*/  @P3 BRA `(.L_x_3037) ;  /* 0x00000000005c3947 */ /* 0x000fea0003800000 */
[----:B-1-3--:R-:W3:Y:S01]  /*fbc0*/  LDL.LU R15, [R1+0x134] ;  /* 0x00013400010f7983 */ /* 0x00aee20000300800 */
[----:B------:R-:W-:-:S03]  /*fbd0*/  ULDC.64 UR14, c[0x0][0x288] ;  /* 0x0000a200000e7ab9 */ /* 0x000fc60000000a00 */
[----:B--2-4-:R-:W2:Y:S04]  /*fbe0*/  LDL.LU R14, [R1+0x130] ;  /* 0x00013000010e7983 */ /* 0x014ea80000300800 */
[----:B------:R-:W4:Y:S04]  /*fbf0*/  LDL.LU R21, [R1+0x140] ;  /* 0x0001400001157983 */ /* 0x000f280000300800 */
[----:B------:R-:W4:Y:S01]  /*fc00*/  LDL.LU R20, [R1+0x144] ;  /* 0x0001440001147983 */ /* 0x000f220000300800 */
[----:B------:R-:W-:Y:S01]  /*fc10*/  MOV R19, UR5 ;  /* 0x0000000500137c02 */ /* 0x000fe20008000f00 */
[----:B------:R-:W-:Y:S01]  /*fc20*/  IMAD R10, R10, UR14, RZ ;  /* 0x0000000e0a0a7c24 */ /* 0x000fe2000f8e02ff */
[----:B------:R-:W-:-:S03]  /*fc30*/  MOV R18, UR5 ;  /* 0x0000000500127c02 */ /* 0x000fc60008000f00 */
[----:B------:R-:W-:Y:S02]  /*fc40*/  IMAD R10, R8, UR15, R10 ;  /* 0x0000000f080a7c24 */ /* 0x000fe4000f8e020a */
[----:B---3--:R-:W-:Y:S01]  /*fc50*/  FFMA.FTZ R19, R15, R19, UR13 ;  /* 0x0000000d0f137e23 */ /* 0x008fe20008010013 */
[----:B------:R-:W-:Y:S01]  /*fc60*/  MOV R15, R29 ;  /* 0x0000001d000f7202 */ /* 0x000fe20000000f00 */
[----:B--2---:R-:W-:Y:S01]  /*fc70*/  FFMA.FTZ R18, R14, R18, UR13 ;  /* 0x0000000d0e127e23 */ /* 0x004fe20008010012 */
[----:B------:R-:W-:Y:S01]  /*fc80*/  MOV R14, R30 ;  /* 0x0000001e000e7202 */ /* 0x000fe20000000f00 */
[----:B----4-:R-:W-:-:S04]  /*fc90*/  FFMA.FTZ R19, R3, R21, -R19 ;  /* 0x0000001503137223 */ /* 0x010fc80000010813 */
        /* <DEDUP_REMOVED lines=9> */
.L_x_3037:
[----:B------:R-:W-:Y:S05]  /*fd30*/  BSYNC B0 ;  /* 0x0000000000007941 */ /* 0x000fea0003800000 */
.L_x_3036:
[----:B------:R-:W-:Y:S05]  /*fd40*/  @!P5 BRA `(.L_x_3038) ;  /* 0x000000000060d947 */ /* 0x000fea0003800000 */
[----:B------:R-:W2:Y:S04]  /*fd50*/  LDL R10, [R1+0x148] ;  /* 0x00014800010a7983 */ /* 0x000ea80000100800 */
[----:B------:R-:W2:Y:S04]  /*fd60*/  LDL R8, [R1+0x14c] ;  /* 0x00014c0001087983 */ /* 0x000ea80000100800 */
[----:B-1-3--:R-:W3:Y:S04]  /*fd70*/  LDL.LU R16, [R1+0x128] ;  /* 0x0001280001107983 */ /* 0x00aee80000300800 */
[----:B------:R-:W3:Y:S01]  /*fd80*/  LDL.LU R17, [R1+0x12c] ;  /* 0x00012c0001117983 */ /* 0x000ee20000300800 */
[----:B--2-4-:R-:W-:Y:S01]  /*fd90*/  FFMA.FTZ R14, R10, R3, R4 ;  /* 0x000000030a0e7223 */ /* 0x014fe20000010004 */
[----:B------:R-:W-:-:S03]  /*fda0*/  FFMA.FTZ R10, R8, R34, R5 ;  /* 0x00000022080a7223 */ /* 0x000fc60000010005 */
[----:B------:R-:W-:Y:S01]  /*fdb0*/  FMUL.FTZ R15, R14, -1.4426950216293334961 ;  /* 0xbfb8aa3b0e0f7820 */ /* 0x000fe20000410000 */
[----:B------:R-:W-:-:S05]  /*fdc0*/  FMUL.FTZ R8, R10, -1.4426950216293334961 ;  /* 0xbfb8aa3b0a087820 */ /* 0x000fca0000410000 */
[----:B------:R-:W1:Y:S08]  /*fdd0*/  MUFU.EX2 R15, R15 ;  /* 0x0000000f000f7308 */ /* 0x000e700000000800 */
[----:B------:R-:W2:Y:S01]  /*fde0*/  MUFU.EX2 R8, R8 ;  /* 0x0000000800087308 */ /* 0x000ea20000000800 */
[----:B-1----:R-:W-:-:S07]  /*fdf0*/  FADD.FTZ R15, R15, 1 ;  /* 0x3f8000000f0f7421 */ /* 0x002fce0000010000 */
[----:B------:R-:W3:Y:S01]  /*fe00*/  MUFU.RCP R15, R15 ;  /* 0x0000000f000f7308 */ /* 0x000ee20000001000 */
[----:B--2---:R-:W-:-:S07]  /*fe10*/  FADD.FTZ R8, R8, 1 ;  /* 0x3f80000008087421 */ /* 0x004fce0000010000 */
[----:B------:R-:W1:Y:S01]  /*fe20*/  MUFU.RCP R8, R8 ;  /* 0x0000000800087308 */ /* 0x000e620000001000 */
[----:B---3--:R-:W-:Y:S01]  /*fe30*/  FMUL.FTZ R16, R16, R15 ;  /* 0x0000000f10107220 */ /* 0x008fe20000410000 */
[----:B------:R-:W-:-:S04]  /*fe40*/  FADD.FTZ R15, -R15, 1 ;  /* 0x3f8000000f0f7421 */ /* 0x000fc80000010100 */
[----:B------:R-:W-:Y:S01]  /*fe50*/  FFMA.FTZ R15, R14, R15, 1 ;  /* 0x3f8000000e0f7423 */ /* 0x000fe2000001000f */
[----:B-1----:R-:W-:Y:S01]  /*fe60*/  FMUL.FTZ R17, R17, R8 ;  /* 0x0000000811117220 */ /* 0x002fe20000410000 */
[----:B------:R-:W-:-:S04]  /*fe70*/  FADD.FTZ R8, -R8, 1 ;  /* 0x3f80000008087421 */ /* 0x000fc80000010100 */
[----:B------:R-:W-:Y:S01]  /*fe80*/  FFMA.FTZ R8, R10, R8, 1 ;  /* 0x3f8000000a087423 */ /* 0x000fe20000010008 */
[----:B------:R-:W-:-:S03]  /*fe90*/  FMUL.FTZ R10, R16, R15 ;  /* 0x0000000f100a7220 */ /* 0x000fc60000410000 */
[----:B------:R-:W-:-:S05]  /*fea0*/  FMUL.FTZ R8, R17, R8 ;  /* 0x0000000811087220 */ /* 0x000fca0000410000 */
[----:B------:R1:W-:Y:S04]  /*feb0*/  STL [R1+0x12c], R8 ;  /* 0x00012c0801007387 */ /* 0x0003e80000100800 */
[----:B------:R1:W-:Y:S02]  /*fec0*/  STL [R1+0x128], R10 ;  /* 0x0001280a01007387 */ /* 0x0003e40000100800 */
.L_x_3038:
[----:B------:R-:W-:Y:S04]  /*fed0*/  BSSY B0, `(.L_x_3039) ;  /* 0x0000019000007945 */ /* 0x000fe80003800000 */
[----:B------:R-:W-:Y:S05]  /*fee0*/  @P4 BRA `(.L_x_3040) ;  /* 0x00000000005c4947 */ /* 0x000fea0003800000 */
[----:B-1----:R-:W2:Y:S01]  /*fef0*/  LDL.LU R10, [R1+0x148] ;  /* 0x00014800010a7983 */ /* 0x002ea20000300800 */
[----:B---3--:R-:W-:Y:S01]  /*ff00*/  MOV R15, UR5 ;  /* 0x00000005000f7c02 */ /* 0x008fe20008000f00 */
[----:B------:R-:W-:Y:S02]  /*ff10*/  ULDC.64 UR14, c[0x0][0x288] ;  /* 0x0000a200000e7ab9 */ /* 0x000fe40000000a00 */
[----:B------:R-:W3:Y:S04]  /*ff20*/  LDL.LU R18, [R1+0x14c] ;  /* 0x00014c0001127983 */ /* 0x000ee80000300800 */
[----:B------:R-:W3:Y:S04]  /*ff30*/  LDL.LU R17, [R1+0x128] ;  /* 0x0001280001117983 */ /* 0x000ee80000300800 */
[----:B------:R-:W3:Y:S01]  /*ff40*/  LDL.LU R16, [R1+0x12c] ;  /* 0x00012c0001107983 */ /* 0x000ee20000300800 */
[----:B--2-4-:R-:W-:Y:S01]  /*ff50*/  IMAD R14, R11, UR14, RZ ;  /* 0x0000000e0b0e7c24 */ /* 0x014fe2000f8e02ff */
[----:B------:R-:W-:-:S02]  /*ff60*/  MOV R11, R29 ;  /* 0x0000001d000b7202 */ /* 0x000fc40000000f00 */
[----:B------:R-:W-:Y:S01]  /*ff70*/  MOV R8, UR5 ;  /* 0x0000000500087c02 */ /* 0x000fe20008000f00 */
[----:B------:R-:W-:Y:S02]  /*ff80*/  IMAD R14, R9, UR15, R14 ;  /* 0x0000000f090e7c24 */ /* 0x000fe4000f8e020e */
[----:B------:R-:W-:Y:S01]  /*ff90*/  FFMA.FTZ R15, R10, R15, UR13 ;  /* 0x0000000d0a0f7e23 */ /* 0x000fe2000801000f */
[----:B------:R-:W-:-:S05]  /*ffa0*/  MOV R10, R30 ;  /* 0x0000001e000a7202 */ /* 0x000fca0000000f00 */
[----:B------:R-:W-:-:S04]  /*ffb0*/  IMAD.WIDE.U32 R10, R9, UR14, R10 ;  /* 0x0000000e090a7c25 */ /* 0x000fc8000f8e000a */
[----:B---3--:R-:W-:Y:S01]  /*ffc0*/  FFMA.FTZ R9, R18, R8, UR13 ;  /* 0x0000000d12097e23 */ /* 0x008fe20008010008 */
        /* <DEDUP_REMOVED lines=9> */
.L_x_3040:
[----:B------:R-:W-:Y:S05]  /*10060*/  BSYNC B0 ;  /* 0x0000000000007941 */ /* 0x000fea0003800000 */
.L_x_3039:
[----:B------:R0:W5:Y:S04]  /*10070*/  LDL R32, [R1+0xfc] ;  /* 0x0000fc0001207983 */ /* 0x0001680000100800 */
[----:B------:R0:W5:Y:S04]  /*10080*/  LDL R27, [R1+0x1b0] ;  /* 0x0001b000011b7983 */ /* 0x0001680000100800 */
[----:B------:R2:W5:Y:S04]  /*10090*/  LDL R26, [R1+0x80] ;  /* 0x00008000011a7983 */ /* 0x0005680000100800 */
[----:B0----5:R2:W5:Y:S01]  /*100a0*/  LDL R24, [R1+0x84] ;  /* 0x0000840001187983 */ /* 0x0215620000100800 */
        /* <DEDUP_REMOVED lines=28> */
[C---:B------:R-:W-:Y:S02]  /*10270*/  IADD3 R11, R2.reuse, 0xd8, RZ ;  /* 0x000000d8020b7810 */ /* 0x040fe40007ffe0ff */
[----:B------:R-:W-:Y:S01]  /*10280*/  IADD3 R20, R2, 0xe0, RZ ;  /* 0x000000e002147810 */ /* 0x000fe20007ffe0ff */
[----:B--2---:R-:W-:Y:S08]  /*10290*/  @!P5 BRA `(.L_x_3041) ;  /* 0x000000000050d947 */ /* 0x004ff00003800000 */
[----:B---3--:R-:W-:Y:S01]  /*102a0*/  FFMA.FTZ R15, R27, R34, R5 ;  /* 0x000000221b0f7223 */ /* 0x008fe20000010005 */
[----:B----4-:R-:W-:-:S03]  /*102b0*/  FFMA.FTZ R14, R32, R3, R4 ;  /* 0x00000003200e7223 */ /* 0x010fc60000010004 */
        /* <DEDUP_REMOVED lines=18> */
.L_x_3041:
[----:B------:R-:W-:Y:S04]  /*103e0*/  BSSY B0, `(.L_x_3042) ;  /* 0x0000015000007945 */ /* 0x000fe80003800000 */
[----:B------:R-:W-:Y:S05]  /*103f0*/  @P6 BRA `(.L_x_3043) ;  /* 0x00000000004c6947 */ /* 0x000fea0003800000 */
[----:B------:R-:W-:Y:S01]  /*10400*/  ULDC.64 UR14, c[0x0][0x288] ;  /* 0x0000a200000e7ab9 */ /* 0x000fe20000000a00 */
[----:B---34-:R-:W-:Y:S01]  /*10410*/  MOV R14, R30 ;  /* 0x0000001e000e7202 */ /* 0x018fe20000000f00 */
        /* <DEDUP_REMOVED lines=9> */
[----:B------:R-:W-:Y:S02]  /*104b0*/  LEA R16, P6, R14, UR14, 0x2 ;  /* 0x0000000e0e107c11 */ /* 0x000fe4000f8c10ff */
[----:B------:R-:W-:Y:S01]  /*104c0*/  FFMA.FTZ R18, R3, R26, -R18 ;  /* 0x0000001a03127223 */ /* 0x000fe20000010812 */
[----:B------:R-:W-:Y:S01]  /*104d0*/  IADD3 R17, R15, R17, RZ ;  /* 0x000000110f117210 */ /* 0x000fe20007ffe0ff */
[----:B-----5:R-:W-:Y:S02]  /*104e0*/  FFMA.FTZ R12, R34, R24, -R12 ;  /* 0x00000018220c7223 */ /* 0x020fe4000001080c */
[----:B------:R-:W-:Y:S01]  /*104f0*/  FMUL.FTZ R18, R18, UR26 ;  /* 0x0000001a12127c20 */ /* 0x000fe20008410000 */
[----:B------:R-:W-:Y:S01]  /*10500*/  LEA.HI.X R17, R14, UR15, R17, 0x2, P6 ;  /* 0x0000000f0e117c11 */ /* 0x000fe2000b0f1411 */
[----:B------:R-:W-:-:S05]  /*10510*/  FMUL.FTZ R19, R12, UR26 ;  /* 0x0000001a0c137c20 */ /* 0x000fca0008410000 */
[----:B------:R1:W-:Y:S02]  /*10520*/  STG.E.64 desc[UR22][R16.64], R18 ;  /* 0x0000001210007986 */ /* 0x0003e4000c101b16 */
.L_x_3043:
[----:B------:R-:W-:Y:S05]  /*10530*/  BSYNC B0 ;  /* 0x0000000000007941 */ /* 0x000fea0003800000 */
.L_x_3042:
[----:B------:R-:W-:Y:S05]  /*10540*/  @!P5 BRA `(.L_x_3044) ;  /* 0x000000000060d947 */ /* 0x000fea0003800000 */
[----:B---34-:R-:W2:Y:S04]  /*10550*/  LDL R14, [R1+0x154] ;  /* 0x00015400010e7983 */ /* 0x018ea80000100800 */
[----:B------:R-:W3:Y:S04]  /*10560*/  LDL R12, [R1+0x150] ;  /* 0x00015000010c7983 */ /* 0x000ee80000100800 */
[----:B0----5:R-:W4:Y:S04]  /*10570*/  LDL.LU R24, [R1+0xa0] ;  /* 0x0000a00001187983 */ /* 0x021f280000300800 */
[----:B-1----:R-:W4:Y:S01]  /*10580*/  LDL.LU R19, [R1+0xa4] ;  /* 0x0000a40001137983 */ /* 0x002f220000300800 */
[----:B--2---:R-:W-:Y:S01]  /*10590*/  FFMA.FTZ R14, R14, R34, R5 ;  /* 0x000000220e0e7223 */ /* 0x004fe20000010005 */
[----:B---3--:R-:W-:-:S03]  /*105a0*/  FFMA.FTZ R12, R12, R3, R4 ;  /* 0x000000030c0c7223 */ /* 0x008fc60000010004 */
[----:B------:R-:W-:Y:S01]  /*105b0*/  FMUL.FTZ R16, R14, -1.4426950216293334961 ;  /* 0xbfb8aa3b0e107820 */ /* 0x000fe20000410000 */
        /* <DEDUP_REMOVED lines=17> */
.L_x_3044:
[----:B------:R-:W-:Y:S04]  /*106d0*/  BSSY B0, `(.L_x_3045) ;  /* 0x0000019000007945 */ /* 0x000fe80003800000 */
[----:B------:R-:W-:Y:S05]  /*106e0*/  @P0 BRA `(.L_x_3046) ;  /* 0x00000000005c0947 */ /* 0x000fea0003800000 */
[----:B--234-:R-:W2:Y:S01]  /*106f0*/  LDL.LU R14, [R1+0x150] ;  /* 0x00015000010e7983 */ /* 0x01cea20000300800 */
[----:B-1----:R-:W-:Y:S01]  /*10700*/  MOV R17, UR5 ;  /* 0x0000000500117c02 */ /* 0x002fe20008000f00 */
[----:B------:R-:W-:Y:S02]  /*10710*/  ULDC.64 UR14, c[0x0][0x288] ;  /* 0x0000a200000e7ab9 */ /* 0x000fe40000000a00 */
[----:B0----5:R-:W3:Y:S04]  /*10720*/  LDL.LU R24, [R1+0x154] ;  /* 0x0001540001187983 */ /* 0x021ee80000300800 */
        /* <DEDUP_REMOVED lines=19> */
.L_x_3046:
[----:B------:R-:W-:Y:S05]  /*10860*/  BSYNC B0 ;  /* 0x0000000000007941 */ /* 0x000fea0003800000 */
.L_x_3045:
[----:B------:R-:W-:Y:S05]  /*10870*/  @!P5 BRA `(.L_x_3047) ;  /* 0x000000000060d947 */ /* 0x000fea0003800000 */
[----:B0-----:R-:W3:Y:S04]  /*10880*/  LDL R13, [R1+0x1b4] ;  /* 0x0001b400010d7983 */ /* 0x001ee80000100800 */
[----:B--2---:R-:W2:Y:S04]  /*10890*/  LDL R12, [R1+0x138] ;  /* 0x00013800010c7983 */ /* 0x004ea80000100800 */
[----:B-1----:R-:W4:Y:S04]  /*108a0*/  LDL.LU R19, [R1+0x78] ;  /* 0x0000780001137983 */ /* 0x002f280000300800 */
[----:B------:R-:W4:Y:S01]  /*108b0*/  LDL.LU R18, [R1+0x7c] ;  /* 0x00007c0001127983 */ /* 0x000f220000300800 */
[----:B---3--:R-:W-:Y:S01]  /*108c0*/  FFMA.FTZ R13, R13, R34, R5 ;  /* 0x000000220d0d7223 */ /* 0x008fe20000010005 */
[----:B--2---:R-:W-:-:S03]  /*108d0*/  FFMA.FTZ R12, R12, R3, R4 ;  /* 0x000000030c0c7223 */ /* 0x004fc60000010004 */
[----:B------:R-:W-:Y:S01]  /*108e0*/  FMUL.FTZ R15, R13, -1.4426950216293334961 ;  /* 0xbfb8aa3b0d0f7820 */ /* 0x000fe20000410000 */
[----:B----4-:R-:W-:-:S05]  /*108f0*/  FMUL.FTZ R14, R12, -1.4426950216293334961 ;  /* 0xbfb8aa3b0c0e7820 */ /* 0x010fca0000410000 */
        /* <DEDUP_REMOVED lines=16> */
.L_x_3047:
[----:B------:R-:W-:Y:S04]  /*10a00*/  BSSY B0, `(.L_x_3048) ;  /* 0x0000019000007945 */ /* 0x000fe80003800000 */
[----:B------:R-:W-:Y:S05]  /*10a10*/  @P2 BRA `(.L_x_3049) ;  /* 0x00000000005c2947 */ /* 0x000fea0003800000 */
[----:B0-2---:R-:W2:Y:S01]  /*10a20*/  LDL.LU R12, [R1+0x138] ;  /* 0x00013800010c7983 */ /* 0x005ea20000300800 */
[----:B-1-3--:R-:W-:Y:S01]  /*10a30*/  MOV R16, UR5 ;  /* 0x0000000500107c02 */ /* 0x00afe20008000f00 */
[----:B------:R-:W-:Y:S02]  /*10a40*/  ULDC.64 UR14, c[0x0][0x288] ;  /* 0x0000a200000e7ab9 */ /* 0x000fe40000000a00 */
[----:B------:R-:W3:Y:S04]  /*10a50*/  LDL.LU R19, [R1+0x1b4] ;  /* 0x0001b40001137983 */ /* 0x000ee80000300800 */
[----:B------:R-:W3:Y:S04]  /*10a60*/  LDL.LU R18, [R1+0x78] ;  /* 0x0000780001127983 */ /* 0x000ee80000300800 */
[----:B------:R-:W3:Y:S01]  /*10a70*/  LDL.LU R17, [R1+0x7c] ;  /* 0x00007c0001117983 */ /* 0x000ee20000300800 */
[----:B------:R-:W-:Y:S01]  /*10a80*/  MOV R13, R29 ;  /* 0x0000001d000d7202 */ /* 0x000fe20000000f00 */
[----:B------:R-:W-:Y:S01]  /*10a90*/  IMAD R15, R23, UR14, RZ ;  /* 0x0000000e170f7c24 */ /* 0x000fe2000f8e02ff */
[----:B----4-:R-:W-:-:S03]  /*10aa0*/  MOV R14, UR5 ;  /* 0x00000005000e7c02 */ /* 0x010fc60008000f00 */
[----:B------:R-:W-:Y:S02]  /*10ab0*/  IMAD R15, R8, UR15, R15 ;  /* 0x0000000f080f7c24 */ /* 0x000fe4000f8e020f */
[----:B--2---:R-:W-:Y:S01]  /*10ac0*/  FFMA.FTZ R16, R12, R16, UR13 ;  /* 0x0000000d0c107e23 */ /* 0x004fe20008010010 */
        /* <DEDUP_REMOVED lines=12> */
.L_x_3049:
[----:B------:R-:W-:Y:S05]  /*10b90*/  BSYNC B0 ;  /* 0x0000000000007941 */ /* 0x000fea0003800000 */
.L_x_3048:
[----:B------:R-:W-:Y:S05]  /*10ba0*/  @!P5 BRA `(.L_x_3050) ;  /* 0x000000000060d947 */ /* 0x000fea0003800000 */
[----:B0-2---:R-:W2:Y:S04]  /*10bb0*/  LDL R12, [R1+0x13c] ;  /* 0x00013c00010c7983 */ /* 0x005ea80000100800 */
[----:B------:R-:W4:Y:S04]  /*10bc0*/  LDL R8, [R1+0xf8] ;  /* 0x0000f80001087983 */ /* 0x000f280000100800 */
[----:B-1----:R-:W4:Y:S04]  /*10bd0*/  LDL.LU R18, [R1+0x110] ;  /* 0x0001100001127983 */ /* 0x002f280000300800 */
[----:B---3--:R-:W3:Y:S01]  /*10be0*/  LDL.LU R17, [R1+0x114] ;  /* 0x0001140001117983 */ /* 0x008ee20000300800 */
[----:B--2---:R-:W-:Y:S01]  /*10bf0*/  FFMA.FTZ R12, R12, R34, R5 ;  /* 0x000000220c0c7223 */ /* 0x004fe20000010005 */
[----:B----4-:R-:W-:-:S03]  /*10c00*/  FFMA.FTZ R8, R8, R3, R4 ;  /* 0x0000000308087223 */ /* 0x010fc60000010004 */
        /* <DEDUP_REMOVED lines=9> */
[----:B---3--:R-:W-:-:S03]  /*10ca0*/  FMUL.FTZ R14, R17, R14 ;  /* 0x0000000e110e7220 */ /* 0x008fc60000410000 */
        /* <DEDUP_REMOVED lines=8> */
.L_x_3050:
[----:B------:R-:W-:Y:S04]  /*10d30*/  BSSY B0, `(.L_x_3051) ;  /* 0x0000019000007945 */ /* 0x000fe80003800000 */
[----:B------:R-:W-:Y:S05]  /*10d40*/  @P3 BRA `(.L_x_3052) ;  /* 0x00000000005c3947 */ /* 0x000fea0003800000 */
[----:B0-2---:R-:W2:Y:S01]  /*10d50*/  LDL.LU R12, [R1+0xf8] ;  /* 0x0000f800010c7983 */ /* 0x005ea20000300800 */
[----:B---3--:R-:W-:Y:S01]  /*10d60*/  MOV R15, UR5 ;  /* 0x00000005000f7c02 */ /* 0x008fe20008000f00 */
[----:B------:R-:W-:Y:S02]  /*10d70*/  ULDC.64 UR14, c[0x0][0x288] ;  /* 0x0000a200000e7ab9 */ /* 0x000fe40000000a00 */
[----:B-1----:R-:W3:Y:S04]  /*10d80*/  LDL.LU R18, [R1+0x13c] ;  /* 0x00013c0001127983 */ /* 0x002ee80000300800 */
[----:B------:R-:W3:Y:S04]  /*10d90*/  LDL.LU R17, [R1+0x110] ;  /* 0x0001100001117983 */ /* 0x000ee80000300800 */
[----:B------:R-:W3:Y:S01]  /*10da0*/  LDL.LU R16, [R1+0x114] ;  /* 0x0001140001107983 */ /* 0x000ee20000300800 */
[----:B------:R-:W-:Y:S01]  /*10db0*/  MOV R13, R29 ;  /* 0x0000001d000d7202 */ /* 0x000fe20000000f00 */
[----:B----4-:R-:W-:Y:S01]  /*10dc0*/  IMAD R14, R22, UR14, RZ ;  /* 0x0000000e160e7c24 */ /* 0x010fe2000f8e02ff */
[----:B------:R-:W-:-:S03]  /*10dd0*/  MOV R8, UR5 ;  /* 0x0000000500087c02 */ /* 0x000fc60008000f00 */
        /* <DEDUP_REMOVED lines=14> */
.L_x_3052:
[----:B------:R-:W-:Y:S05]  /*10ec0*/  BSYNC B0 ;  /* 0x0000000000007941 */ /* 0x000fea0003800000 */
.L_x_3051:
[----:B------:R-:W-:Y:S05]  /*10ed0*/  @!P5 BRA `(.L_x_3053) ;  /* 0x000000000060d947 */ /* 0x000fea0003800000 */
[----:B0-----:R-:W2:Y:S04]  /*10ee0*/  LDL R9, [R1+0xe0] ;  /* 0x0000e00001097983 */ /* 0x001ea80000100800 */
[----:B------:R-:W4:Y:S04]  /*10ef0*/  LDL R8, [R1+0x60] ;  /* 0x0000600001087983 */ /* 0x000f280000100800 */
[----:B-1-3--:R-:W3:Y:S04]  /*10f00*/  LDL.LU R17, [R1+0xc0] ;  /* 0x0000c00001117983 */ /* 0x00aee80000300800 */
[----:B------:R-:W3:Y:S01]  /*10f10*/  LDL.LU R16, [R1+0xc4] ;  /* 0x0000c40001107983 */ /* 0x000ee20000300800 */
        /* <DEDUP_REMOVED lines=20> */
.L_x_3053:
[----:B------:R-:W-:Y:S04]  /*11060*/  BSSY B0, `(.L_x_3054) ;  /* 0x0000019000007945 */ /* 0x000fe80003800000 */
[----:B------:R-:W-:Y:S05]  /*11070*/  @P4 BRA `(.L_x_3055) ;  /* 0x00000000005c4947 */ /* 0x000fea0003800000 */
[----:B0-----:R-:W2:Y:S02]  /*11080*/  LDL.LU R8, [R1+0x60] ;  /* 0x0000600001087983 */ /* 0x001ea40000300800 */
[----:B--234-:R-:W-:Y:S01]  /*11090*/  MOV R14, UR5 ;  /* 0x00000005000e7c02 */ /* 0x01cfe20008000f00 */
[----:B------:R-:W-:Y:S01]  /*110a0*/  ULDC.64 UR14, c[0x0][0x288] ;  /* 0x0000a200000e7ab9 */ /* 0x000fe20000000a00 */
[----:B-1----:R-:W2:Y:S04]  /*110b0*/  LDL.LU R17, [R1+0xe0] ;  /* 0x0000e00001117983 */ /* 0x002ea80000300800 */
[----:B------:R-:W3:Y:S04]  /*110c0*/  LDL.LU R16, [R1+0xc0] ;  /* 0x0000c00001107983 */ /* 0x000ee80000300800 */
[----:B------:R-:W4:Y:S01]  /*110d0*/  LDL.LU R15, [R1+0xc4] ;  /* 0x0000c400010f7983 */ /* 0x000f220000300800 */
[----:B------:R-:W-:Y:S01]  /*110e0*/  MOV R9, R29 ;  /* 0x0000001d00097202 */ /* 0x000fe20000000f00 */
[----:B------:R-:W-:Y:S01]  /*110f0*/  IMAD R13, R21, UR14, RZ ;  /* 0x0000000e150d7c24 */ /* 0x000fe2000f8e02ff */
[----:B------:R-:W-:-:S03]  /*11100*/  MOV R12, UR5 ;  /* 0x00000005000c7c02 */ /* 0x000fc60008000f00 */
[----:B------:R-:W-:Y:S02]  /*11110*/  IMAD R13, R10, UR15, R13 ;  /* 0x0000000f0a0d7c24 */ /* 0x000fe4000f8e020d */
[----:B------:R-:W-:Y:S01]  /*11120*/  FFMA.FTZ R14, R8, R14, UR13 ;  /* 0x0000000d080e7e23 */ /* 0x000fe2000801000e */
[----:B------:R-:W-:-:S05]  /*11130*/  MOV R8, R30 ;  /* 0x0000001e00087202 */ /* 0x000fca0000000f00 */
[----:B------:R-:W-:-:S04]  /*11140*/  IMAD.WIDE.U32 R8, R10, UR14, R8 ;  /* 0x0000000e0a087c25 */ /* 0x000fc8000f8e0008 */
[----:B--2---:R-:W-:Y:S01]  /*11150*/  FFMA.FTZ R10, R17, R12, UR13 ;  /* 0x0000000d110a7e23 */ /* 0x004fe2000801000c */
[----:B------:R-:W-:Y:S01]  /*11160*/  ULDC.64 UR14, c[0x0][0x210] ;  /* 0x00008400000e7ab9 */ /* 0x000fe20000000a00 */
[----:B---3--:R-:W-:Y:S01]  /*11170*/  FFMA.FTZ R14, R3, R16, -R14 ;  /* 0x00000010030e7223 */ /* 0x008fe2000001080e */
[----:B------:R-:W-:Y:S01]  /*11180*/  LEA R12, P0, R8, UR14, 0x2 ;  /* 0x0000000e080c7c11 */ /* 0x000fe2000f8010ff */
[----:B----4-:R-:W-:Y:S01]  /*11190*/  FFMA.FTZ R10, R34, R15, -R10 ;  /* 0x0000000f220a7223 */ /* 0x010fe2000001080a */
[----:B------:R-:W-:Y:S01]  /*111a0*/  IADD3 R13, R9, R13, RZ ;  /* 0x0000000d090d7210 */ /* 0x000fe20007ffe0ff */
[----:B------:R-:W-:Y:S02]  /*111b0*/  FMUL.FTZ R14, R14, UR26 ;  /* 0x0000001a0e0e7c20 */ /* 0x000fe40008410000 */
[----:B------:R-:W-:Y:S01]  /*111c0*/  FMUL.FTZ R15, R10, UR26 ;  /* 0x0000001a0a0f7c20 */ /* 0x000fe20008410000 */
[----:B------:R-:W-:-:S05]  /*111d0*/  LEA.HI.X R13, R8, UR15, R13, 0x2, P0 ;  /* 0x0000000f080d7c11 */ /* 0x000fca00080f140d */
[----:B------:R0:W-:Y:S02]  /*111e0*/  STG.E.64 desc[UR22][R12.64], R14 ;  /* 0x0000000e0c007986 */ /* 0x0001e4000c101b16 */
.L_x_3055:
[----:B------:R-:W-:Y:S05]  /*111f0*/  BSYNC B0 ;  /* 0x0000000000007941 */ /* 0x000fea0003800000 */
.L_x_3054:
[----:B0-----:R0:W5:Y:S04]  /*11200*/  LDL R26, [R1+0x38] ;  /* 0x00003800011a7983 */ /* 0x0011680000100800 */
[----:B------:R0:W5:Y:S04]  /*11210*/  LDL R25, [R1+0x3c] ;  /* 0x00003c0001197983 */ /* 0x0001680000100800 */
[----:B-----5:R0:W5:Y:S04]  /*11220*/  LDL R24, [R1+0xa8] ;  /* 0x0000a80001187983 */ /* 0x0201680000100800 */
[----:B-1----:R0:W5:Y:S01]  /*11230*/  LDL R18, [R1+0xac] ;  /* 0x0000ac0001127983 */ /* 0x0021620000100800 */
[----:B------:R-:W-:-:S02]  /*11240*/  IADD3 R8, R2, 0xe8, RZ ;  /* 0x000000e802087810 */ /* 0x000fc40007ffe0ff */
[C---:B------:R-:W-:Y:S02]  /*11250*/  IADD3 R9, R2.reuse, 0xf0, RZ ;  /* 0x000000f002097810 */ /* 0x040fe40007ffe0ff */
[C---:B---3--:R-:W-:Y:S02]  /*11260*/  IADD3 R16, R2.reuse, 0xf8, RZ ;  /* 0x000000f802107810 */ /* 0x048fe40007ffe0ff */
        /* <DEDUP_REMOVED lines=26> */
[----:B--2---:R-:W-:Y:S01]  /*11410*/  FFMA.FTZ R12, R25, R34, R5 ;  /* 0x00000022190c7223 */ /* 0x004fe20000010005 */
        /* <DEDUP_REMOVED lines=10> */
[----:B-----5:R-:W-:-:S03]  /*114c0*/  FMUL.FTZ R14, R18, R14 ;  /* 0x0000000e120e7220 */ /* 0x020fc60000410000 */
        /* <DEDUP_REMOVED lines=8> */
.L_x_3056:
[----:B------:R-:W-:Y:S04]  /*11550*/  BSSY B0, `(.L_x_3057) ;  /* 0x0000015000007945 */ /* 0x000fe80003800000 */
[----:B------:R-:W-:Y:S05]  /*11560*/  @P6 BRA `(.L_x_3058) ;  /* 0x00000000004c6947 */ /* 0x000fea0003800000 */
[----:B------:R-:W-:Y:S01]  /*11570*/  ULDC.64 UR6, c[0x0][0x288] ;  /* 0x0000a20000067ab9 */ /* 0x000fe20000000a00 */
[----:B------:R-:W-:Y:S01]  /*11580*/  MOV R15, UR5 ;  /* 0x00000005000f7c02 */ /* 0x000fe20008000f00 */
[----:B--2-4-:R-:W-:Y:S01]  /*11590*/  IMAD R14, R27, UR6, RZ ;  /* 0x000000061b0e7c24 */ /* 0x014fe2000f8e02ff */
        /* <DEDUP_REMOVED lines=9> */
[----:B------:R-:W-:Y:S02]  /*11630*/  LEA R10, P6, R12, UR6, 0x2 ;  /* 0x000000060c0a7c11 */ /* 0x000fe4000f8c10ff */
[----:B------:R-:W-:Y:S01]  /*11640*/  FFMA.FTZ R17, R34, R18, -R11 ;  /* 0x0000001222117223 */ /* 0x000fe2000001080b */
[----:B------:R-:W-:Y:S01]  /*11650*/  IADD3 R13, R13, R14, RZ ;  /* 0x0000000e0d0d7210 */ /* 0x000fe20007ffe0ff */
[----:B------:R-:W-:Y:S02]  /*11660*/  FMUL.FTZ R14, R15, UR26 ;  /* 0x0000001a0f0e7c20 */ /* 0x000fe40008410000 */
[----:B------:R-:W-:Y:S01]  /*11670*/  FMUL.FTZ R15, R17, UR26 ;  /* 0x0000001a110f7c20 */ /* 0x000fe20008410000 */
[----:B------:R-:W-:-:S05]  /*11680*/  LEA.HI.X R11, R12, UR7, R13, 0x2, P6 ;  /* 0x000000070c0b7c11 */ /* 0x000fca000b0f140d */
[----:B------:R1:W-:Y:S02]  /*11690*/  STG.E.64 desc[UR22][R10.64], R14 ;  /* 0x0000000e0a007986 */ /* 0x0003e4000c101b16 */
.L_x_3058:
[----:B------:R-:W-:Y:S05]  /*116a0*/  BSYNC B0 ;  /* 0x0000000000007941 */ /* 0x000fea0003800000 */
.L_x_3057:
[----:B------:R-:W-:Y:S05]  /*116b0*/  @!P5 BRA `(.L_x_3059) ;  /* 0x000000000060d947 */ /* 0x000fea0003800000 */
[----:B-1----:R-:W3:Y:S04]  /*116c0*/  LDL R11, [R1+0x34] ;  /* 0x00003400010b7983 */ /* 0x002ee80000100800 */
[----:B------:R-:W2:Y:S04]  /*116d0*/  LDL R10, [R1+0x30] ;  /* 0x00003000010a7983 */ /* 0x000ea80000100800 */
[----:B0----5:R-:W4:Y:S04]  /*116e0*/  LDL.LU R18, [R1+0x90] ;  /* 0x0000900001127983 */ /* 0x021f280000300800 */
[----:B------:R-:W4:Y:S01]  /*116f0*/  LDL.LU R17, [R1+0x94] ;  /* 0x0000940001117983 */ /* 0x000f220000300800 */
[----:B---3--:R-:W-:Y:S01]  /*11700*/  FFMA.FTZ R11, R11, R34, R5 ;  /* 0x000000220b0b7223 */ /* 0x008fe20000010005 */
[----:B--2---:R-:W-:-:S03]  /*11710*/  FFMA.FTZ R10, R10, R3, R4 ;  /* 0x000000030a0a7223 */ /* 0x004fc60000010004 */
        /* <DEDUP_REMOVED lines=18> */
.L_x_3059:
[----:B------:R-:W-:Y:S04]  /*11840*/  BSSY B0, `(.L_x_3060) ;  /* 0x0000019000007945 */ /* 0x000fe80003800000 */
[----:B------:R-:W-:Y:S05]  /*11850*/  @P0 BRA `(.L_x_3061) ;  /* 0x00000000005c0947 */ /* 0x000fea0003800000 */
[----:B-1-3--:R-:W3:Y:S01]  /*11860*/  LDL.LU R10, [R1+0x30] ;  /* 0x00003000010a7983 */ /* 0x00aee20000300800 */
[----:B--2-4-:R-:W-:Y:S01]  /*11870*/  MOV R14, UR5 ;  /* 0x00000005000e7c02 */ /* 0x014fe20008000f00 */
[----:B------:R-:W-:Y:S02]  /*11880*/  ULDC.64 UR6, c[0x0][0x288] ;  /* 0x0000a20000067ab9 */ /* 0x000fe40000000a00 */
[----:B------:R-:W2:Y:S04]  /*11890*/  LDL.LU R15, [R1+0x34] ;  /* 0x00003400010f7983 */ /* 0x000ea80000300800 */
[----:B0----5:R-:W4:Y:S04]  /*118a0*/  LDL.LU R18, [R1+0x90] ;  /* 0x0000900001127983 */ /* 0x021f280000300800 */
[----:B------:R-:W4:Y:S01]  /*118b0*/  LDL.LU R17, [R1+0x94] ;  /* 0x0000940001117983 */ /* 0x000f220000300800 */
[----:B------:R-:W-:Y:S01]  /*118c0*/  MOV R11, R29 ;  /* 0x0000001d000b7202 */ /* 0x000fe20000000f00 */
[----:B------:R-:W-:Y:S01]  /*118d0*/  IMAD R13, R23, UR6, RZ ;  /* 0x00000006170d7c24 */ /* 0x000fe2000f8e02ff */
[----:B------:R-:W-:-:S03]  /*118e0*/  MOV R12, UR5 ;  /* 0x00000005000c7c02 */ /* 0x000fc60008000f00 */
[----:B------:R-:W-:Y:S02]  /*118f0*/  IMAD R13, R20, UR7, R13 ;  /* 0x00000007140d7c24 */ /* 0x000fe4000f8e020d */
[----:B---3--:R-:W-:Y:S01]  /*11900*/  FFMA.FTZ R14, R10, R14, UR13 ;  /* 0x0000000d0a0e7e23 */ /* 0x008fe2000801000e */
[----:B------:R-:W-:Y:S01]  /*11910*/  MOV R10, R30 ;  /* 0x0000001e000a7202 */ /* 0x000fe20000000f00 */
[----:B--2---:R-:W-:-:S04]  /*11920*/  FFMA.FTZ R15, R15, R12, UR13 ;  /* 0x0000000d0f0f7e23 */ /* 0x004fc8000801000c */
        /* <DEDUP_REMOVED lines=10> */
.L_x_3061:
[----:B------:R-:W-:Y:S05]  /*119d0*/  BSYNC B0 ;  /* 0x0000000000007941 */ /* 0x000fea0003800000 */
.L_x_3060:
[----:B------:R-:W-:Y:S05]  /*119e0*/  @!P5 BRA `(.L_x_3062) ;  /* 0x000000000060d947 */ /* 0x000fea0003800000 */
[----:B-1-3--:R-:W3:Y:S04]  /*119f0*/  LDL R11, [R1+0x28] ;  /* 0x00002800010b7983 */ /* 0x00aee80000100800 */
        /* <DEDUP_REMOVED lines=23> */
.L_x_3062:
[----:B------:R-:W-:Y:S04]  /*11b70*/  BSSY B0, `(.L_x_3063) ;  /* 0x0000019000007945 */ /* 0x000fe80003800000 */
[----:B------:R-:W-:Y:S05]  /*11b80*/  @P2 BRA `(.L_x_3064) ;  /* 0x00000000005c2947 */ /* 0x000fea0003800000 */
[----:B01-3--:R-:W3:Y:S01]  /*11b90*/  LDL.LU R10, [R1+0x2c] ;  /* 0x00002c00010a7983 */ /* 0x00bee20000300800 */
[----:B--2-4-:R-:W-:Y:S01]  /*11ba0*/  MOV R14, UR5 ;  /* 0x00000005000e7c02 */ /* 0x014fe20008000f00 */
[----:B------:R-:W-:Y:S02]  /*11bb0*/  ULDC.64 UR6, c[0x0][0x288] ;  /* 0x0000a20000067ab9 */ /* 0x000fe40000000a00 */
[----:B-----5:R-:W2:Y:S04]  /*11bc0*/  LDL.LU R18, [R1+0x28] ;  /* 0x0000280001127983 */ /* 0x020ea80000300800 */
[----:B------:R-:W4:Y:S04]  /*11bd0*/  LDL.LU R17, [R1+0x88] ;  /* 0x0000880001117983 */ /* 0x000f280000300800 */
[----:B------:R-:W4:Y:S01]  /*11be0*/  LDL.LU R15, [R1+0x8c] ;  /* 0x00008c00010f7983 */ /* 0x000f220000300800 */
[----:B------:R-:W-:Y:S01]  /*11bf0*/  MOV R11, R29 ;  /* 0x0000001d000b7202 */ /* 0x000fe20000000f00 */
[----:B------:R-:W-:Y:S01]  /*11c00*/  IMAD R13, R19, UR6, RZ ;  /* 0x00000006130d7c24 */ /* 0x000fe2000f8e02ff */
[----:B------:R-:W-:-:S03]  /*11c10*/  MOV R12, UR5 ;  /* 0x00000005000c7c02 */ /* 0x000fc60008000f00 */
[----:B------:R-:W-:Y:S02]  /*11c20*/  IMAD R13, R8, UR7, R13 ;  /* 0x00000007080d7c24 */ /* 0x000fe4000f8e020d */
[----:B---3--:R-:W-:Y:S01]  /*11c30*/  FFMA.FTZ R14, R10, R14, UR13 ;  /* 0x0000000d0a0e7e23 */ /* 0x008fe2000801000e */
[----:B------:R-:W-:-:S05]  /*11c40*/  MOV R10, R30 ;  /* 0x0000001e000a7202 */ /* 0x000fca0000000f00 */
[----:B------:R-:W-:-:S04]  /*11c50*/  IMAD.WIDE.U32 R10, R8, UR6, R10 ;  /* 0x00000006080a7c25 */ /* 0x000fc8000f8e000a */
[----:B--2---:R-:W-:Y:S01]  /*11c60*/  FFMA.FTZ R8, R18, R12, UR13 ;  /* 0x0000000d12087e23 */ /* 0x004fe2000801000c */
        /* <DEDUP_REMOVED lines=9> */
.L_x_3064:
[----:B------:R-:W-:Y:S05]  /*11d00*/  BSYNC B0 ;  /* 0x0000000000007941 */ /* 0x000fea0003800000 */
.L_x_3063:
[----:B------:R-:W-:Y:S05]  /*11d10*/  @!P5 BRA `(.L_x_3065) ;  /* 0x000000000060d947 */ /* 0x000fea0003800000 */
[----:B------:R-:W2:Y:S04]  /*11d20*/  LDL R8, [R1+0x20] ;  /* 0x0000200001087983 */ /* 0x000ea80000100800 */
[----:B01-3--:R-:W3:Y:S04]  /*11d30*/  LDL R10, [R1+0x24] ;  /* 0x00002400010a7983 */ /* 0x00bee80000100800 */
[----:B------:R-:W4:Y:S04]  /*11d40*/  LDL.LU R17, [R1+0x70] ;  /* 0x0000700001117983 */ /* 0x000f280000300800 */
[----:B-----5:R-:W4:Y:S01]  /*11d50*/  LDL.LU R18, [R1+0x74] ;  /* 0x0000740001127983 */ /* 0x020f220000300800 */
[----:B--2---:R-:W-:Y:S01]  /*11d60*/  FFMA.FTZ R8, R8, R34, R5 ;  /* 0x0000002208087223 */ /* 0x004fe20000010005 */
[----:B---3--:R-:W-:-:S03]  /*11d70*/  FFMA.FTZ R10, R10, R3, R4 ;  /* 0x000000030a0a7223 */ /* 0x008fc60000010004 */
[----:B----4-:R-:W-:Y:S01]  /*11d80*/  FMUL.FTZ R14, R8, -1.4426950216293334961 ;  /* 0xbfb8aa3b080e7820 */ /* 0x010fe20000410000 */
        /* <DEDUP_REMOVED lines=17> */
.L_x_3065:
[----:B------:R-:W-:Y:S04]  /*11ea0*/  BSSY B0, `(.L_x_3066) ;  /* 0x0000019000007945 */ /* 0x000fe80003800000 */
[----:B------:R-:W-:Y:S05]  /*11eb0*/  @P3 BRA `(.L_x_3067) ;  /* 0x00000000005c3947 */ /* 0x000fea0003800000 */
[----:B01-3--:R-:W3:Y:S01]  /*11ec0*/  LDL.LU R10, [R1+0x24] ;  /* 0x00002400010a7983 */ /* 0x00bee20000300800 */
[----:B--2---:R-:W-:Y:S01]  /*11ed0*/  MOV R12, UR5 ;  /* 0x00000005000c7c02 */ /* 0x004fe20008000f00 */
[----:B------:R-:W-:Y:S02]  /*11ee0*/  ULDC.64 UR6, c[0x0][0x288] ;  /* 0x0000a20000067ab9 */ /* 0x000fe40000000a00 */
[----:B-----5:R-:W2:Y:S04]  /*11ef0*/  LDL.LU R18, [R1+0x20] ;  /* 0x0000200001127983 */ /* 0x020ea80000300800 */
[----:B------:R-:W2:Y:S04]  /*11f00*/  LDL.LU R17, [R1+0x70] ;  /* 0x0000700001117983 */ /* 0x000ea80000300800 */
[----:B------:R-:W2:Y:S01]  /*11f10*/  LDL.LU R15, [R1+0x74] ;  /* 0x00007400010f7983 */ /* 0x000ea20000300800 */
[----:B------:R-:W-:Y:S01]  /*11f20*/  MOV R11, R29 ;  /* 0x0000001d000b7202 */ /* 0x000fe20000000f00 */
[----:B----4-:R-:W-:Y:S01]  /*11f30*/  IMAD R14, R22, UR6, RZ ;  /* 0x00000006160e7c24 */ /* 0x010fe2000f8e02ff */
[----:B------:R-:W-:-:S03]  /*11f40*/  MOV R8, UR5 ;  /* 0x0000000500087c02 */ /* 0x000fc60008000f00 */
[----:B------:R-:W-:Y:S02]  /*11f50*/  IMAD R13, R9, UR7, R14 ;  /* 0x00000007090d7c24 */ /* 0x000fe4000f8e020e */
[----:B---3--:R-:W-:Y:S01]  /*11f60*/  FFMA.FTZ R12, R10, R12, UR13 ;  /* 0x0000000d0a0c7e23 */ /* 0x008fe2000801000c */
[----:B------:R-:W-:-:S05]  /*11f70*/  MOV R10, R30 ;  /* 0x0000001e000a7202 */ /* 0x000fca0000000f00 */
[----:B------:R-:W-:-:S04]  /*11f80*/  IMAD.WIDE.U32 R10, R9, UR6, R10 ;  /* 0x00000006090a7c25 */ /* 0x000fc8000f8e000a */
[----:B--2---:R-:W-:Y:S01]  /*11f90*/  FFMA.FTZ R9, R18, R8, UR13 ;  /* 0x0000000d12097e23 */ /* 0x004fe20008010008 */
[----:B------:R-:W-:Y:S01]  /*11fa0*/  ULDC.64 UR6, c[0x0][0x210] ;  /* 0x0000840000067ab9 */ /* 0x000fe20000000a00 */
[----:B------:R-:W-:Y:S01]  /*11fb0*/  FFMA.FTZ R12, R3, R17, -R12 ;  /* 0x00000011030c7223 */ /* 0x000fe2000001080c */
[----:B------:R-:W-:Y:S01]  /*11fc0*/  IADD3 R11, R11, R13, RZ ;  /* 0x0000000d0b0b7210 */ /* 0x000fe20007ffe0ff */
[----:B------:R-:W-:Y:S01]  /*11fd0*/  FFMA.FTZ R13, R34, R15, -R9 ;  /* 0x0000000f220d7223 */ /* 0x000fe20000010809 */
[----:B------:R-:W-:Y:S01]  /*11fe0*/  LEA R8, P0, R10, UR6, 0x2 ;  /* 0x000000060a087c11 */ /* 0x000fe2000f8010ff */
[----:B------:R-:W-:Y:S02]  /*11ff0*/  FMUL.FTZ R12, R12, UR26 ;  /* 0x0000001a0c0c7c20 */ /* 0x000fe40008410000 */
[----:B------:R-:W-:Y:S01]  /*12000*/  FMUL.FTZ R13, R13, UR26 ;  /* 0x0000001a0d0d7c20 */ /* 0x000fe20008410000 */
[----:B------:R-:W-:-:S05]  /*12010*/  LEA.HI.X R9, R10, UR7, R11, 0x2, P0 ;  /* 0x000000070a097c11 */ /* 0x000fca00080f140b */
[----:B------:R0:W-:Y:S04]  /*12020*/  STG.E.64 desc[UR22][R8.64], R12 ;  /* 0x0000000c08007986 */ /* 0x0001e8000c101b16 */
.L_x_3067:
[----:B------:R-:W-:Y:S05]  /*12030*/  BSYNC B0 ;  /* 0x0000000000007941 */ /* 0x000fea0003800000 */
.L_x_3066:
[----:B------:R-:W-:Y:S05]  /*12040*/  @!P5 BRA `(.L_x_3068) ;  /* 0x000000000050d947 */ /* 0x000fea0003800000 */
[----:B0-----:R-:W2:Y:S04]  /*12050*/  LDL R8, [R1+0x1c] ;  /* 0x00001c0001087983 */ /* 0x001ea80000100800 */
[----:B------:R-:W3:Y:S01]  /*12060*/  LDL R9, [R1+0x14] ;  /* 0x0000140001097983 */ /* 0x000ee20000100800 */
[----:B--2---:R-:W-:Y:S01]  /*12070*/  FFMA.FTZ R4, R8, R3, R4 ;  /* 0x0000000308047223 */ /* 0x004fe20000010004 */
[----:B---3--:R-:W-:-:S03]  /*12080*/  FFMA.FTZ R5, R9, R34, R5 ;  /* 0x0000002209057223 */ /* 0x008fc60000010005 */
[----:B------:R-:W-:Y:S01]  /*12090*/  FMUL.FTZ R8, R4, -1.4426950216293334961 ;  /* 0xbfb8aa3b04087820 */ /* 0x000fe20000410000 */
[----:B-1----:R-:W-:-:S05]  /*120a0*/  FMUL.FTZ R10, R5, -1.4426950216293334961 ;  /* 0xbfb8aa3b050a7820 */ /* 0x002fca0000410000 */
[----:B------:R-:W0:Y:S08]  /*120b0*/  MUFU.EX2 R8, R8 ;  /* 0x0000000800087308 */ /* 0x000e300000000800 */
[----:B------:R-:W1:Y:S01]  /*120c0*/  MUFU.EX2 R10, R10 ;  /* 0x0000000a000a7308 */ /* 0x000e620000000800 */
[----:B0-----:R-:W-:-:S07]  /*120d0*/  FADD.FTZ R9, R8, 1 ;  /* 0x3f80000008097421 */ /* 0x001fce0000010000 */
[----:B------:R-:W0:Y:S01]  /*120e0*/  MUFU.RCP R9, R9 ;  /* 0x0000000900097308 */ /* 0x000e220000001000 */
[----:B-1----:R-:W-:-:S07]  /*120f0*/  FADD.FTZ R11, R10, 1 ;  /* 0x3f8000000a0b7421 */ /* 0x002fce0000010000 */
[----:B------:R-:W4:Y:S01]  /*12100*/  MUFU.RCP R12, R11 ;  /* 0x0000000b000c7308 */ /* 0x000f220000001000 */
[----:B0-----:R-:W-:Y:S01]  /*12110*/  FADD.FTZ R13, -R9, 1 ;  /* 0x3f800000090d7421 */ /* 0x001fe20000010100 */
[----:B------:R-:W-:-:S03]  /*12120*/  FMUL.FTZ R6, R6, R9 ;  /* 0x0000000906067220 */ /* 0x000fc60000410000 */
[----:B------:R-:W-:Y:S01]  /*12130*/  FFMA.FTZ R13, R4, R13, 1 ;  /* 0x3f800000040d7423 */ /* 0x000fe2000001000d */
[----:B----4-:R-:W-:Y:S01]  /*12140*/  FADD.FTZ R14, -R12, 1 ;  /* 0x3f8000000c0e7421 */ /* 0x010fe20000010100 */
[----:B------:R-:W-:Y:S02]  /*12150*/  FMUL.FTZ R7, R7, R12 ;  /* 0x0000000c07077220 */ /* 0x000fe40000410000 */
[----:B------:R-:W-:Y:S01]  /*12160*/  FMUL.FTZ R6, R6, R13 ;  /* 0x0000000d06067220 */ /* 0x000fe20000410000 */
[----:B------:R-:W-:-:S04]  /*12170*/  FFMA.FTZ R14, R5, R14, 1 ;  /* 0x3f800000050e7423 */ /* 0x000fc8000001000e */
[----:B------:R-:W-:-:S07]  /*12180*/  FMUL.FTZ R7, R7, R14 ;  /* 0x0000000e07077220 */ /* 0x000fce0000410000 */
.L_x_3068:
[----:B------:R-:W-:Y:S04]  /*12190*/  BSSY B0, `(.L_x_3069) ;  /* 0x0000016000007945 */ /* 0x000fe80003800000 */
[----:B------:R-:W-:Y:S05]  /*121a0*/  @P4 BRA `(.L_x_3070) ;  /* 0x0000000000504947 */ /* 0x000fea0003800000 */
[----:B0-----:R-:W2:Y:S01]  /*121b0*/  LDL.LU R9, [R1+0x1c] ;  /* 0x00001c0001097983 */ /* 0x001ea20000300800 */
[----:B------:R-:W-:Y:S01]  /*121c0*/  MOV R4, UR5 ;  /* 0x0000000500047c02 */ /* 0x000fe20008000f00 */
[----:B------:R-:W-:Y:S02]  /*121d0*/  ULDC.64 UR6, c[0x0][0x288] ;  /* 0x0000a20000067ab9 */ /* 0x000fe40000000a00 */
[----:B-1-3--:R-:W3:Y:S01]  /*121e0*/  LDL.LU R10, [R1+0x14] ;  /* 0x00001400010a7983 */ /* 0x00aee20000300800 */
[----:B------:R-:W-:Y:S01]  /*121f0*/  MOV R28, R30 ;  /* 0x0000001e001c7202 */ /* 0x000fe20000000f00 */
[----:B------:R-:W-:Y:S01]  /*12200*/  IMAD R5, R21, UR6, RZ ;  /* 0x0000000615057c24 */ /* 0x000fe2000f8e02ff */
[----:B------:R-:W-:-:S03]  /*12210*/  MOV R8, UR5 ;  /* 0x0000000500087c02 */ /* 0x000fc60008000f00 */
[----:B------:R-:W-:-:S04]  /*12220*/  IMAD.WIDE.U32 R28, R16, UR6, R28 ;  /* 0x00000006101c7c25 */ /* 0x000fc8000f8e001c */
[----:B--2---:R-:W-:Y:S01]  /*12230*/  FFMA.FTZ R4, R9, R4, UR13 ;  /* 0x0000000d09047e23 */ /* 0x004fe20008010004 */
[----:B------:R-:W-:Y:S01]  /*12240*/  IMAD R9, R16, UR7, R5 ;  /* 0x0000000710097c24 */ /* 0x000fe2000f8e0205 */
[----:B------:R-:W-:Y:S01]  /*12250*/  ULDC.64 UR6, c[0x0][0x210] ;  /* 0x0000840000067ab9 */ /* 0x000fe20000000a00 */
[----:B---3--:R-:W-:Y:S01]  /*12260*/  FFMA.FTZ R5, R10, R8, UR13 ;  /* 0x0000000d0a057e23 */ /* 0x008fe20008010008 */
[----:B------:R-:W-:Y:S01]  /*12270*/  FFMA.FTZ R3, R3, R6, -R4 ;  /* 0x0000000603037223 */ /* 0x000fe20000010804 */
[----:B------:R-:W-:Y:S02]  /*12280*/  LEA R4, P0, R28, UR6, 0x2 ;  /* 0x000000061c047c11 */ /* 0x000fe4000f8010ff */
[----:B------:R-:W-:Y:S01]  /*12290*/  IADD3 R9, R29, R9, RZ ;  /* 0x000000091d097210 */ /* 0x000fe20007ffe0ff */
[----:B------:R-:W-:Y:S01]  /*122a0*/  FFMA.FTZ R7, R34, R7, -R5 ;  /* 0x0000000722077223 */ /* 0x000fe20000010805 */
[----:B------:R-:W-:Y:S02]  /*122b0*/  FMUL.FTZ R6, R3, UR26 ;  /* 0x0000001a03067c20 */ /* 0x000fe40008410000 */
[----:B------:R-:W-:Y:S01]  /*122c0*/  LEA.HI.X R5, R28, UR7, R9, 0x2, P0 ;  /* 0x000000071c057c11 */ /* 0x000fe200080f1409 */
[----:B------:R-:W-:-:S05]  /*122d0*/  FMUL.FTZ R7, R7, UR26 ;  /* 0x0000001a07077c20 */ /* 0x000fca0008410000 */
[----:B------:R0:W-:Y:S02]  /*122e0*/  STG.E.64 desc[UR22][R4.64], R6 ;  /* 0x0000000604007986 */ /* 0x0001e4000c101b16 */
.L_x_3070:
[----:B------:R-:W-:Y:S05]  /*122f0*/  BSYNC B0 ;  /* 0x0000000000007941 */ /* 0x000fea0003800000 */
.L_x_3069:
        /* <DEDUP_REMOVED lines=9> */
.L_x_2924:
        /* <DEDUP_REMOVED lines=19> */
.L_x_3073:
[----:B------:R-:W-:Y:S05]  /*124c0*/  BSYNC B0 ;  /* 0x0000000000007941 */ /* 0x000fea0003800000 */
.L_x_3072:
        /* <DEDUP_REMOVED lines=11> */
.L_x_3075:
[----:B------:R-:W2:Y:S04]  /*12580*/  LDG.E.STRONG.GPU R5, desc[UR22][R2.64] ;  /* 0x0000001602057981 */ /* 0x000ea8000c1ef900 */
[----:B--2---:R-:W-:Y:S01]  /*12590*/  CCTL.IVALL ;  /* 0x00000000ff00798f */ /* 0x004fe20002000000 */
[----:B------:R-:W-:Y:S05]  /*125a0*/  YIELD ;  /* 0x0000000000007946 */ /* 0x000fea0003800000 */
[----:B------:R-:W-:-:S13]  /*125b0*/  ISETP.NE.AND P0, PT, R5, R4, PT ;  /* 0x000000040500720c */ /* 0x000fda0003f05270 */
[----:B------:R-:W-:Y:S05]  /*125c0*/  @P0 BRA `(.L_x_3075) ;  /* 0xfffffffc00ec0947 */ /* 0x000fea000383ffff */
.L_x_3074:
[----:B------:R-:W-:Y:S05]  /*125d0*/  WARPSYNC.ALL ;  /* 0x0000000000007948 */ /* 0x000fea0003800000 */
[----:B------:R-:W0:Y:S01]  /*125e0*/  LDC.64 R2, c[0x0][0x288] ;  /* 0x0000a200ff027b82 */ /* 0x000e220000000a00 */
[----:B---3--:R-:W-:-:S07]  /*125f0*/  SHF.R.S32.HI R10, RZ, 0x1f, R0 ;  /* 0x0000001fff0a7819 */ /* 0x008fce0000011400 */
        /* <DEDUP_REMOVED lines=22> */
.L_x_3076:
[----:B------:R-:W-:-:S04]  /*12760*/  LEA R12, P0, R0, UR4, 0x2 ;  /* 0x00000004000c7c11 */ /* 0x000fc8000f8010ff */
[----:B------:R-:W-:Y:S02]  /*12770*/  LEA.HI.X R13, R0, UR5, R13, 0x2, P0 ;  /* 0x00000005000d7c11 */ /* 0x000fe400080f140d */
[-C--:B----4-:R-:W-:Y:S02]  /*12780*/  LEA R14, P0, R25, R12.reuse, 0x2 ;  /* 0x0000000c190e7211 */ /* 0x090fe400078010ff */
[-C--:B-----5:R-:W-:Y:S01]  /*12790*/  LEA R18, P2, R27, R12.reuse, 0x2 ;  /* 0x0000000c1b127211 */ /* 0x0a0fe200078410ff */
[----:B--2---:R2:W3:Y:S01]  /*127a0*/  LDG.E R3, desc[UR22][R12.64] ;  /* 0x000000160c037981 */ /* 0x0044e2000c1e1900 */
[----:B------:R-:W-:Y:S02]  /*127b0*/  LEA R16, P1, R2, R12, 0x2 ;  /* 0x0000000c02107211 */ /* 0x000fe400078210ff */
[C---:B------:R-:W-:Y:S02]  /*127c0*/  IADD3.X R15, R13.reuse, R31, RZ, P0, !PT ;  /* 0x0000001f0d0f7210 */ /* 0x040fe400007fe4ff */
        /* <DEDUP_REMOVED lines=11> */
[----:B------:R-:W-:Y:S02]  /*12880*/  ISETP.GT.AND.EX P0, PT, R20, R13, PT, P0 ;  /* 0x0000000d1400720c */ /* 0x000fe40003f04300 */
[----:B---3--:R-:W-:Y:S02]  /*12890*/  F2FP.BF16.F32.PACK_AB R3, R14, R3 ;  /* 0x000000030e03723e */ /* 0x008fe400000010ff */
[----:B----4-:R-:W-:-:S03]  /*128a0*/  F2FP.BF16.F32.PACK_AB R21, R19, R16 ;  /* 0x000000101315723e */ /* 0x010fc600000010ff */
[----:B------:R2:W-:Y:S04]  /*128b0*/  STG.E desc[UR22][R8.64], R3 ;  /* 0x0000000308007986 */ /* 0x0005e8000c101916 */
[----:B------:R2:W-:Y:S02]  /*128c0*/  STG.E desc[UR22][R10.64], R21 ;  /* 0x000000150a007986 */ /* 0x0005e4000c101916 */
[----:B------:R-:W-:Y:S05]  /*128d0*/  @P0 BRA `(.L_x_3076) ;  /* 0xfffffffc00a00947 */ /* 0x000fea000383ffff */
[----:B------:R-:W-:Y:S05]  /*128e0*/  EXIT ;  /* 0x000000000000794d */ /* 0x000fea0003800000 */
.L_x_3077:
        /* <DEDUP_REMOVED lines=9> */
.L_x_5600:


//--------------------- .text._Z35group_norm_nhwc_bwd_one_pass_kernelI11Fp32IOBf16WLi512ELi160ELi640EEv26Group_norm_nhwc_bwd_params --------------------------
	.section	.text._Z35group_norm_nhwc_bwd_one_pass_kernelI11Fp32IOBf16WLi512ELi160ELi640EEv26Group_norm_nhwc_bwd_params,"ax",@progbits
	.align	128
        .global         _Z35group_norm_nhwc_bwd_one_pass_kernelI11Fp32IOBf16WLi512ELi160ELi640EEv26Group_norm_nhwc_bwd_params
        .type           _Z35group_norm_nhwc_bwd_one_pass_kernelI11Fp32IOBf16WLi512ELi160ELi640EEv26Group_norm_nhwc_bwd_params,@function
        .size           _Z35group_norm_nhwc_bwd_one_pass_kernelI11Fp32IOBf16WLi512ELi160ELi640EEv26Group_norm_nhwc_bwd_params,(.L_x_5601 - _Z35group_norm_nhwc_bwd_one_pass_kernelI11Fp32IOBf16WLi512ELi160ELi640EEv26Group_norm_nhwc_bwd_params)
        .other          _Z35group_norm_nhwc_bwd_one_pass_kernelI11Fp32IOBf16WLi512ELi160ELi640EEv26Group_norm_nhwc_bwd_params,@"STO_CUDA_ENTRY STV_DEFAULT"
_Z35group_norm_nhwc_bwd_one_pass_kernelI11Fp32IOBf16WLi512ELi160ELi640EEv26Group_norm_nhwc_bwd_params:
.text._Z35group_norm_nhwc_bwd_one_pass_kernelI11Fp32IOBf16WLi512ELi160ELi640EEv26Group_norm_nhwc_bwd_params:
        /* <DEDUP_REMOVED lines=32> */
.L_x_3168:
[----:B------:R-:W2:Y:S01]  /*0200*/  LDL R7, [R1+0x810] ;  /* 0x0008100001077983 */ /* 0x000ea20000100800 */
[----:B------:R-:W-:-:S03]  /*0210*/  ULDC UR12, c[0x0][0x2a0] ;  /* 0x0000a800000c7ab9 */ /* 0x000fc60000000800 */
[----:B------:R-:W3:Y:S01]  /*0220*/  LDL R8, [R1+0x814] ;  /* 0x0008140001087983 */ /* 0x000ee20000100800 */
[----:B------:R-:W-:Y:S01]  /*0230*/  MOV R2, UR12 ;  /* 0x0000000c00027c02 */ /* 0x000fe20008000f00 */
[----:B------:R-:W-:Y:S01]  /*0240*/  UMOV UR6, URZ ;  /* 0x0000003f00067c82 */ /* 0x000fe20008000000 */
[----:B------:R-:W-:Y:S01]  /*0250*/  IABS R6, UR5 ;  /* 0x0000000500067c13 */ /* 0x000fe20008000000 */
[----:B------:R-:W-:Y:S01]  /*0260*/  UISETP.GE.AND UP4, UPT, UR5, URZ, UPT ;  /* 0x0000003f0500728c */ /* 0x000fe2000bf86270 */
[----:B------:R-:W-:Y:S01]  /*0270*/  IABS R2, R2 ;  /* 0x0000000200027213 */ /* 0x000fe20000000000 */
[----:B------:R-:W-:Y:S01]  /*0280*/  ULDC.64 UR18, c[0x0][0x290] ;  /* 0x0000a40000127ab9 */ /* 0x000fe20000000a00 */
[----:B------:R-:W-:Y:S01]  /*0290*/  R2UR UR9, R6 ;  /* 0x00000000060972ca */ /* 0x000fe200000e0000 */
[----:B------:R-:W-:Y:S01]  /*02a0*/  UISETP.NE.AND UP0, UPT, UR12, URZ, UPT ;  /* 0x0000003f0c00728c */ /* 0x000fe2000bf05270 */
[----:B------:R-:W-:Y:S02]  /*02b0*/  R2UR UR16, R2 ;  /* 0x00000000021072ca */ /* 0x000fe400000e0000 */
[----:B------:R-:W-:-:S02]  /*02c0*/  SHF.R.S32.HI R15, RZ, 0x1f, R4 ;  /* 0x0000001fff0f7819 */ /* 0x000fc40000011404 */
[C---:B------:R-:W-:Y:S02]  /*02d0*/  ISETP.GE.U32.AND P1, PT, R4.reuse, UR18, PT ;  /* 0x0000001204007c0c */ /* 0x040fe4000bf26070 */
[C---:B------:R-:W-:Y:S02]  /*02e0*/  IADD3 R9, R4.reuse, 0x8, RZ ;  /* 0x0000000804097810 */ /* 0x040fe40007ffe0ff */
[----:B------:R-:W-:Y:S02]  /*02f0*/  IADD3 R31, R4, 0x10, RZ ;  /* 0x00000010041f7810 */ /* 0x000fe40007ffe0ff */
[----:B------:R-:W-:Y:S02]  /*0300*/  SHF.R.S32.HI R17, RZ, 0x1f, R9 ;  /* 0x0000001fff117819 */ /* 0x000fe40000011409 */
[----:B-1----:R-:W-:Y:S01]  /*0310*/  LOP3.LUT R0, R0, 0xfdffffff, RZ, 0xc0, !PT ;  /* 0xfdffffff00007812 */ /* 0x002fe200078ec0ff */
[----:B0-----:R-:W0:Y:S01]  /*0320*/  I2F.RP R2, UR16 ;  /* 0x0000001000027d06 */ /* 0x001e220008209400 */
[----:B------:R-:W-:-:S02]  /*0330*/  IADD3 R33, R4, 0x18, RZ ;  /* 0x0000001804217810 */ /* 0x000fc40007ffe0ff */
[----:B------:R-:W-:Y:S02]  /*0340*/  IADD3 R24, R4, 0x20, RZ ;  /* 0x0000002004187810 */ /* 0x000fe40007ffe0ff */
[----:B------:R-:W-:Y:S02]  /*0350*/  SHF.R.S32.HI R25, RZ, 0x1f, R33 ;  /* 0x0000001fff197819 */ /* 0x000fe40000011421 */
[----:B------:R-:W-:Y:S02]  /*0360*/  ISETP.GE.U32.AND P2, PT, R24, UR18, PT ;  /* 0x0000001218007c0c */ /* 0x000fe4000bf46070 */
[----:B------:R-:W-:Y:S02]  /*0370*/  SHF.R.S32.HI R30, RZ, 0x1f, R24 ;  /* 0x0000001fff1e7819 */ /* 0x000fe40000011418 */
[C---:B------:R-:W-:Y:S02]  /*0380*/  IADD3 R39, R4.reuse, 0x30, RZ ;  /* 0x0000003004277810 */ /* 0x040fe40007ffe0ff */
[----:B------:R-:W-:Y:S01]  /*0390*/  IADD3 R43, R4, 0x38, RZ ;  /* 0x00000038042b7810 */ /* 0x000fe20007ffe0ff */
[----:B0-----:R-:W0:Y:S01]  /*03a0*/  MUFU.RCP R2, R2 ;  /* 0x0000000200027308 */ /* 0x001e220000001000 */
[----:B------:R-:W-:-:S02]  /*03b0*/  LOP3.LUT R5, R5, 0x7fffffff, RZ, 0xc0, !PT ;  /* 0x7fffffff05057812 */ /* 0x000fc400078ec0ff */
[----:B------:R-:W-:Y:S02]  /*03c0*/  SHF.R.S32.HI R41, RZ, 0x1f, R43 ;  /* 0x0000001fff297819 */ /* 0x000fe4000001142b */
        /* <DEDUP_REMOVED lines=26> */
[----:B------:R-:W-:-:S04]  /*0570*/  USEL UR7, UR8, UR7, !UP0 ;  /* 0x0000000708077287 */ /* 0x000fc8000c000000 */
        /* <DEDUP_REMOVED lines=8> */
[----:B------:R-:W-:Y:S02]  /*0600*/  IADD3 R6, P1, R8, UR12, RZ ;  /* 0x0000000c08067c10 */ /* 0x000fe4000ff3e0ff */
[----:B------:R-:W-:-:S03]  /*0610*/  MOV R8, UR12 ;  /* 0x0000000c00087c02 */ /* 0x000fc60008000f00 */
        /* <DEDUP_REMOVED lines=8> */
[----:B------:R-:W-:-:S02]  /*06a0*/  LOP3.LUT R0, R0, 0xfeffffff, RZ, 0xc0, !PT ;  /* 0xfeffffff00007812 */ /* 0x000fc400078ec0ff */
[----:B------:R-:W-:Y:S02]  /*06b0*/  ISETP.GE.U32.AND P1, PT, R33, UR18, PT ;  /* 0x0000001221007c0c */ /* 0x000fe4000bf26070 */
[----:B------:R-:W-:Y:S01]  /*06c0*/  @P6 LOP3.LUT R0, R0, 0x1000000, RZ, 0xfc, !PT ;  /* 0x0100000000006812 */ /* 0x000fe200078efcff */
[----:B------:R-:W2:Y:S01]  /*06d0*/  @!P3 LDC.64 R12, c[0x0][0x230] ;  /* 0x00008c00ff0cbb82 */ /* 0x000ea20000000a00 */
[----:B------:R-:W-:Y:S02]  /*06e0*/  ISETP.GE.OR.EX P4, PT, R25, UR19, P0, P1 ;  /* 0x0000001319007c0c */ /* 0x000fe40008786710 */
[----:B------:R-:W-:Y:S01]  /*06f0*/  IADD3 R29, R7, UR6, RZ ;  /* 0x00000006071d7c10 */ /* 0x000fe2000fffe0ff */
[----:B0-----:R-:W-:Y:S01]  /*0700*/  @!P3 IMAD R15, R15, R10, RZ ;  /* 0x0000000a0f0fb224 */ /* 0x001fe200078e02ff */
[----:B------:R-:W-:-:S03]  /*0710*/  LOP3.LUT R0, R0, 0xff7fffff, RZ, 0xc0, !PT ;  /* 0xff7fffff00007812 */ /* 0x000fc600078ec0ff */
[----:B------:R-:W0:Y:S01]  /*0720*/  @!P3 LDC.64 R20, c[0x0][0x228] ;  /* 0x00008a00ff14bb82 */ /* 0x000e220000000a00 */
[----:B------:R-:W-:Y:S01]  /*0730*/  @!P3 MOV R28, R6 ;  /* 0x00000006001cb202 */ /* 0x000fe20000000f00 */
[----:B------:R-:W-:Y:S01]  /*0740*/  @!P3 IMAD R15, R4, R11, R15 ;  /* 0x0000000b040fb224 */ /* 0x000fe200078e020f */
[----:B------:R-:W-:-:S05]  /*0750*/  @P5 LOP3.LUT R0, R0, 0x800000, RZ, 0xfc, !PT ;  /* 0x0080000000005812 */ /* 0x000fca00078efcff */
[----:B------:R-:W3:Y:S01]  /*0760*/  @!P6 LDC.64 R18, c[0x0][0x230] ;  /* 0x00008c00ff12eb82 */ /* 0x000ee20000000a00 */
[----:B------:R-:W-:Y:S01]  /*0770*/  @!P3 IMAD.WIDE.U32 R10, R4, R10, R28 ;  /* 0x0000000a040ab225 */ /* 0x000fe200078e001c */
[----:B------:R-:W-:Y:S01]  /*0780*/  LOP3.LUT R0, R0, 0xffbfffff, RZ, 0xc0, !PT ;  /* 0xffbfffff00007812 */ /* 0x000fe200078ec0ff */
[----:B------:R-:W-:Y:S01]  /*0790*/  STL [R1+0x840], R4 ;  /* 0x0008400401007387 */ /* 0x000fe20000100800 */
[----:B------:R-:W-:Y:S01]  /*07a0*/  ULDC.64 UR6, c[0x0][0x248] ;  /* 0x0000920000067ab9 */ /* 0x000fe20000000a00 */
[----:B-1----:R-:W-:Y:S01]  /*07b0*/  @!P6 IMAD R16, R17, R2, RZ ;  /* 0x000000021110e224 */ /* 0x002fe200078e02ff */
[----:B------:R-:W-:Y:S02]  /*07c0*/  @!P3 IADD3 R11, R11, R15, RZ ;  /* 0x0000000f0b0bb210 */ /* 0x000fe40007ffe0ff */
[----:B------:R-:W-:Y:S01]  /*07d0*/  @!P3 SHF.L.U32 R17, R10, 0x2, RZ ;  /* 0x000000020a11b819 */ /* 0x000fe200000006ff */
[----:B------:R-:W1:Y:S01]  /*07e0*/  @!P5 LDC.64 R26, c[0x0][0x288] ;  /* 0x0000a200ff1adb82 */ /* 0x000e620000000a00 */
[----:B------:R-:W-:Y:S01]  /*07f0*/  @P4 LOP3.LUT R0, R0, 0x400000, RZ, 0xfc, !PT ;  /* 0x0040000000004812 */ /* 0x000fe200078efcff */
[----:B------:R-:W-:Y:S01]  /*0800*/  @!P6 IMAD R35, R9, R3, R16 ;  /* 0x000000030923e224 */ /* 0x000fe200078e0210 */
[----:B------:R-:W-:-:S02]  /*0810*/  @!P3 SHF.L.U64.HI R32, R10, 0x2, R11 ;  /* 0x000000020a20b819 */ /* 0x000fc4000001020b */
[----:B--2---:R-:W-:Y:S02]  /*0820*/  @!P3 IADD3 R12, P1, R17, R12, RZ ;  /* 0x0000000c110cb210 */ /* 0x004fe40007f3e0ff */
[----:B------:R-:W-:Y:S01]  /*0830*/  ISETP.GE.OR.EX P3, PT, R30, UR19, P0, P2 ;  /* 0x000000131e007c0c */ /* 0x000fe20008766720 */
[----:B------:R-:W2:Y:S01]  /*0840*/  @!P6 LDC.64 R14, c[0x0][0x228] ;  /* 0x00008a00ff0eeb82 */ /* 0x000ea20000000a00 */
[C---:B------:R-:W-:Y:S02]  /*0850*/  LOP3.LUT P2, RZ, R0.reuse, 0x2000000, RZ, 0xc0, !PT ;  /* 0x0200000000ff7812 */ /* 0x040fe4000784c0ff */
[----:B------:R-:W-:Y:S02]  /*0860*/  @!P6 MOV R10, R6 ;  /* 0x00000006000ae202 */ /* 0x000fe40000000f00 */
[----:B------:R-:W-:Y:S02]  /*0870*/  @!P6 MOV R11, R29 ;  /* 0x0000001d000be202 */ /* 0x000fe40000000f00 */
[----:B------:R-:W-:Y:S01]  /*0880*/  LOP3.LUT R0, R0, 0xffdfffff, RZ, 0xc0, !PT ;  /* 0xffdfffff00007812 */ /* 0x000fe200078ec0ff */
[----:B------:R-:W4:Y:S01]  /*0890*/  @!P4 LDC.64 R22, c[0x0][0x288] ;  /* 0x0000a200ff16cb82 */ /* 0x000f220000000a00 */
[----:B------:R-:W-:-:S03]  /*08a0*/  @!P6 IMAD.WIDE.U32 R2, R9, R2, R10 ;  /* 0x000000020902e225 */ /* 0x000fc600078e000a */
[----:B------:R-:W-:Y:S02]  /*08b0*/  @P3 LOP3.LUT R0, R0, 0x200000, RZ, 0xfc, !PT ;  /* 0x0020000000003812 */ /* 0x000fe400078efcff */
[----:B------:R-:W-:Y:S02]  /*08c0*/  @!P2 IADD3.X R13, R32, R13, RZ, P1, !PT ;  /* 0x0000000d200da210 */ /* 0x000fe40000ffe4ff */
[----:B0-----:R-:W-:Y:S01]  /*08d0*/  @!P2 IADD3 R20, P1, R17, R20, RZ ;  /* 0x000000141114a210 */ /* 0x001fe20007f3e0ff */
[----:B-1----:R-:W-:Y:S01]  /*08e0*/  @!P5 IMAD R8, R8, R26, RZ ;  /* 0x0000001a0808d224 */ /* 0x002fe200078e02ff */
[----:B------:R-:W-:Y:S01]  /*08f0*/  @!P6 IADD3 R3, R3, R35, RZ ;  /* 0x000000230303e210 */ /* 0x000fe20007ffe0ff */
[----:B------:R-:W0:Y:S01]  /*0900*/  @!P5 LDC.64 R16, c[0x0][0x230] ;  /* 0x00008c00ff10db82 */ /* 0x000e220000000a00 */
[----:B------:R-:W-:Y:S01]  /*0910*/  @!P6 SHF.L.U32 R9, R2, 0x2, RZ ;  /* 0x000000020209e819 */ /* 0x000fe200000006ff */
[----:B------:R-:W-:Y:S01]  /*0920*/  @!P5 IMAD R35, R31, R27, R8 ;  /* 0x0000001b1f23d224 */ /* 0x000fe200078e0208 */
[----:B------:R-:W-:Y:S01]  /*0930*/  @!P2 IADD3.X R21, R32, R21, RZ, P1, !PT ;  /* 0x000000152015a210 */ /* 0x000fe20000ffe4ff */
[----:B------:R-:W-:Y:S01]  /*0940*/  STL.64 [R1+0x940], R12 ;  /* 0x0009400c01007387 */ /* 0x000fe20000100a00 */
[----:B------:R-:W-:-:S02]  /*0950*/  @!P6 SHF.L.U64.HI R32, R2, 0x2, R3 ;  /* 0x000000020220e819 */ /* 0x000fc40000010203 */
[C---:B---3--:R-:W-:Y:S01]  /*0960*/  @!P6 IADD3 R18, P1, R9.reuse, R18, RZ ;  /* 0x000000120912e210 */ /* 0x048fe20007f3e0ff */
[----:B------:R-:W1:Y:S01]  /*0970*/  @!P5 LDC.64 R2, c[0x0][0x228] ;  /* 0x00008a00ff02db82 */ /* 0x000e620000000a00 */
[----:B------:R-:W-:Y:S01]  /*0980*/  @!P5 MOV R8, R6 ;  /* 0x000000060008d202 */ /* 0x000fe20000000f00 */
[----:B------:R-:W-:Y:S01]  /*0990*/  STL.64 [R1+0x938], R20 ;  /* 0x0009381401007387 */ /* 0x000fe20000100a00 */
[C---:B------:R-:W-:Y:S02]  /*09a0*/  @!P6 IADD3.X R19, R32.reuse, R19, RZ, P1, !PT ;  /* 0x000000132013e210 */ /* 0x040fe40000ffe4ff */
[----:B--2---:R-:W-:Y:S01]  /*09b0*/  @!P6 IADD3 R14, P1, R9, R14, RZ ;  /* 0x0000000e090ee210 */ /* 0x004fe20007f3e0ff */
[----:B----4-:R-:W-:Y:S01]  /*09c0*/  @!P4 IMAD R34, R25, R22, RZ ;  /* 0x000000161922c224 */ /* 0x010fe200078e02ff */
[----:B------:R-:W-:Y:S01]  /*09d0*/  @!P5 MOV R9, R29 ;  /* 0x0000001d0009d202 */ /* 0x000fe20000000f00 */
[----:B------:R-:W2:Y:S01]  /*09e0*/  @!P3 LDC.64 R10, c[0x0][0x288] ;  /* 0x0000a200ff0abb82 */ /* 0x000ea20000000a00 */
[----:B------:R-:W-:Y:S01]  /*09f0*/  @!P6 IADD3.X R15, R32, R15, RZ, P1, !PT ;  /* 0x0000000f200fe210 */ /* 0x000fe20000ffe4ff */
[----:B------:R-:W-:Y:S01]  /*0a00*/  STL.64 [R1+0x930], R18 ;  /* 0x0009301201007387 */ /* 0x000fe20000100a00 */
[----:B------:R-:W-:Y:S01]  /*0a10*/  LOP3.LUT R0, R0, 0xffefffff, RZ, 0xc0, !PT ;  /* 0xffefffff00007812 */ /* 0x000fe200078ec0ff */
[----:B------:R-:W-:-:S02]  /*0a20*/  @!P5 IMAD.WIDE.U32 R26, R31, R26, R8 ;  /* 0x0000001a1f1ad225 */ /* 0x000fc400078e0008 */
[----:B------:R-:W-:Y:S02]  /*0a30*/  STL.64 [R1+0x948], R14 ;  /* 0x0009480e01007387 */ /* 0x000fe40000100a00 */
[----:B------:R-:W3:Y:S01]  /*0a40*/  @!P4 LDC.64 R8, c[0x0][0x230] ;  /* 0x00008c00ff08cb82 */ /* 0x000ee20000000a00 */
[----:B------:R-:W-:Y:S01]  /*0a50*/  @!P5 IADD3 R27, R27, R35, RZ ;  /* 0x000000231b1bd210 */ /* 0x000fe20007ffe0ff */
[----:B------:R-:W-:Y:S01]  /*0a60*/  @!P4 IMAD R31, R33, R23, R34 ;  /* 0x00000017211fc224 */ /* 0x000fe200078e0222 */
[C---:B------:R-:W-:Y:S02]  /*0a70*/  @!P5 SHF.L.U32 R32, R26.reuse, 0x2, RZ ;  /* 0x000000021a20d819 */ /* 0x040fe400000006ff */
[----:B------:R-:W-:Y:S02]  /*0a80*/  @!P5 SHF.L.U64.HI R25, R26, 0x2, R27 ;  /* 0x000000021a19d819 */ /* 0x000fe4000001021b */
[----:B------:R-:W-:Y:S01]  /*0a90*/  @!P4 MOV R26, R6 ;  /* 0x00000006001ac202 */ /* 0x000fe20000000f00 */
[----:B------:R-:W4:Y:S01]  /*0aa0*/  @!P4 LDC.64 R36, c[0x0][0x228] ;  /* 0x00008a00ff24cb82 */ /* 0x000f220000000a00 */
[----:B------:R-:W-:-:S02]  /*0ab0*/  @!P4 MOV R27, R29 ;  /* 0x0000001d001bc202 */ /* 0x000fc40000000f00 */
[----:B0-----:R-:W-:Y:S01]  /*0ac0*/  @!P5 IADD3 R16, P1, R32, R16, RZ ;  /* 0x000000102010d210 */ /* 0x001fe20007f3e0ff */
[----:B------:R-:W-:-:S03]  /*0ad0*/  @!P4 IMAD.WIDE.U32 R22, R33, R22, R26 ;  /* 0x000000162116c225 */ /* 0x000fc600078e001a */
[----:B------:R-:W-:Y:S01]  /*0ae0*/  @!P5 IADD3.X R17, R25, R17, RZ, P1, !PT ;  /* 0x000000111911d210 */ /* 0x000fe20000ffe4ff */
[----:B------:R-:W0:Y:S01]  /*0af0*/  @!P3 LDC.64 R34, c[0x0][0x230] ;  /* 0x00008c00ff22bb82 */ /* 0x000e220000000a00 */
[----:B-1----:R-:W-:Y:S01]  /*0b00*/  @!P5 IADD3 R2, P1, R32, R2, RZ ;  /* 0x000000022002d210 */ /* 0x002fe20007f3e0ff */
[----:B--2---:R-:W-:Y:S01]  /*0b10*/  @!P3 IMAD R30, R30, R10, RZ ;  /* 0x0000000a1e1eb224 */ /* 0x004fe200078e02ff */
[----:B------:R-:W-:Y:S01]  /*0b20*/  @!P4 IADD3 R31, R23, R31, RZ ;  /* 0x0000001f171fc210 */ /* 0x000fe20007ffe0ff */
[----:B------:R-:W-:Y:S01]  /*0b30*/  STL.64 [R1+0x950], R16 ;  /* 0x0009501001007387 */ /* 0x000fe20000100a00 */
[----:B------:R-:W-:Y:S01]  /*0b40*/  @!P5 IADD3.X R3, R25, R3, RZ, P1, !PT ;  /* 0x000000031903d210 */ /* 0x000fe20000ffe4ff */
[----:B------:R-:W-:Y:S01]  /*0b50*/  @!P3 IMAD R11, R24, R11, R30 ;  /* 0x0000000b180bb224 */ /* 0x000fe200078e021e */
[C---:B------:R-:W-:Y:S01]  /*0b60*/  @!P4 SHF.L.U32 R25, R22.reuse, 0x2, RZ ;  /* 0x000000021619c819 */ /* 0x040fe200000006ff */
[----:B------:R-:W1:Y:S01]  /*0b70*/  @!P3 LDC.64 R32, c[0x0][0x228] ;  /* 0x00008a00ff20bb82 */ /* 0x000e620000000a00 */
[----:B------:R-:W-:Y:S01]  /*0b80*/  @!P4 SHF.L.U64.HI R26, R22, 0x2, R31 ;  /* 0x00000002161ac819 */ /* 0x000fe2000001021f */
[----:B------:R2:W-:Y:S01]  /*0b90*/  STL.64 [R1+0x958], R2 ;  /* 0x0009580201007387 */ /* 0x0005e20000100a00 */
[----:B------:R-:W-:-:S02]  /*0ba0*/  @!P3 MOV R22, R6 ;  /* 0x000000060016b202 */ /* 0x000fc40000000f00 */
        /* <DEDUP_REMOVED lines=24> */
[----:B------:R-:W3:Y:S01]  /*0d30*/  @!P2 LDC.64 R26, c[0x0][0x228] ;  /* 0x00008a00ff1aab82 */ /* 0x000ee20000000a00 */
        /* <DEDUP_REMOVED lines=12> */
[----:B---3--:R-:W-:-:S03]  /*0e00*/  @!P2 IADD3 R26, P1, R11, R26, RZ ;  /* 0x0000001a0b1aa210 */ /* 0x008fc60007f3e0ff */
        /* <DEDUP_REMOVED lines=19> */
[----:B------:R-:W-:Y:S01]  /*0f40*/  @!P2 IADD3.X R25, R10, R25, RZ, P1, !PT ;  /* 0x000000190a19a210 */ /* 0x000fe20000ffe4ff */
[----:B------:R-:W-:Y:S04]  /*0f50*/  STL.64 [R1+0x820], R28 ;  /* 0x0008201c01007387 */ /* 0x000fe80000100a00 */
[----:B------:R-:W-:Y:S04]  /*0f60*/  STL.64 [R1+0x830], R6 ;  /* 0x0008300601007387 */ /* 0x000fe80000100a00 */
[----:B------:R-:W-:Y:S01]  /*0f70*/  STL [R1+0x900], R25 ;  /* 0x0009001901007387 */ /* 0x000fe20000100800 */
        /* <DEDUP_REMOVED lines=19> */
[----:B------:R-:W-:Y:S02]  /*10b0*/  IADD3 R42, R4, 0x40, RZ ;  /* 0x00000040042a7810 */ /* 0x000fe40007ffe0ff */
[----:B------:R-:W-:-:S02]  /*10c0*/  @!P2 IADD3.X R45, R38, R11, RZ, P1, !PT ;  /* 0x0000000b262da210 */ /* 0x000fc40000ffe4ff */
[----:B------:R-:W2:Y:S01]  /*10d0*/  @!P2 LDC.64 R10, c[0x0][0x228] ;  /* 0x00008a00ff0aab82 */ /* 0x000ea20000000a00 */
[----:B------:R-:W-:Y:S02]  /*10e0*/  SHF.R.S32.HI R40, RZ, 0x1f, R42 ;  /* 0x0000001fff287819 */ /* 0x000fe4000001142a */
[----:B------:R-:W-:Y:S01]  /*10f0*/  @!P2 STL.64 [R1+0x410], R44 ;  /* 0x0004102c0100a387 */ /* 0x000fe20000100a00 */
[----:B--2---:R-:W-:-:S04]  /*1100*/  @!P2 IADD3 R2, P1, R39, R10, RZ ;  /* 0x0000000a2702a210 */ /* 0x004fc80007f3e0ff */
        /* <DEDUP_REMOVED lines=1143> */
[----:B------:R-:W-:Y:S01]  /*5880*/  @!P2 STL.64 [R1+0x500], R2 ;  /* 0x000500020100a387 */ /* 0x000fe20000100a00 */
[----:B0-----:R-:W-:-:S04]  /*5890*/  @!P2 IADD3 R34, P1, R39, R10, RZ ;  /* 0x0000000a2722a210 */ /* 0x001fc80007f3e0ff */
[----:B------:R-:W-:Y:S02]  /*58a0*/  @!P2 IADD3.X R35, R38, R11, RZ, P1, !PT ;  /* 0x0000000b2623a210 */ /* 0x000fe40000ffe4ff */
[----:B------:R-:W-:-:S04]  /*58b0*/  ISETP.GE.U32.AND P1, PT, R43, UR18, PT ;  /* 0x000000122b007c0c */ /* 0x000fc8000bf26070 */
[----:B------:R-:W-:-:S13]  /*58c0*/  ISETP.GE.OR.EX P1, PT, R40, UR19, P0, P1 ;  /* 0x0000001328007c0c */ /* 0x000fda0008726710 */
[----:B------:R-:W0:Y:S01]  /*58d0*/  @!P1 LDC.64 R38, c[0x0][0x288] ;  /* 0x0000a200ff269b82 */ /* 0x000e220000000a00 */
[----:B------:R-:W-:Y:S01]  /*58e0*/  @!P1 MOV R41, R29 ;  /* 0x0000001d00299202 */ /* 0x000fe20000000f00 */
[----:B------:R1:W-:Y:S01]  /*58f0*/  STL [R1+0x8c0], R5 ;  /* 0x0008c00501007387 */ /* 0x0003e20000100800 */
[----:B------:R-:W-:-:S05]  /*5900*/  @P1 LOP3.LUT R0, R0, 0x8000000, RZ, 0xfc, !PT ;  /* 0x0800000000001812 */ /* 0x000fca00078efcff */
[----:B------:R-:W2:Y:S01]  /*5910*/  @!P1 LDC.64 R10, c[0x0][0x230] ;  /* 0x00008c00ff0a9b82 */ /* 0x000ea20000000a00 */
        /* <DEDUP_REMOVED lines=11> */
[----:B------:R-:W0:Y:S02]  /*59d0*/  @!P1 LDC.64 R10, c[0x0][0x228] ;  /* 0x00008a00ff0a9b82 */ /* 0x000e240000000a00 */
[----:B0-----:R-:W-:-:S04]  /*59e0*/  @!P1 IADD3 R30, P2, R39, R10, RZ ;  /* 0x0000000a271e9210 */ /* 0x001fc80007f5e0ff */
[----:B------:R-:W-:Y:S02]  /*59f0*/  @!P1 IADD3.X R31, R38, R11, RZ, P2, !PT ;  /* 0x0000000b261f9210 */ /* 0x000fe400017fe4ff */
[----:B------:R-:W-:Y:S02]  /*5a00*/  ISETP.GE.U32.AND P2, PT, R43, UR18, PT ;  /* 0x000000122b007c0c */ /* 0x000fe4000bf46070 */
[----:B-1----:R-:W-:Y:S02]  /*5a10*/  MOV R5, R45 ;  /* 0x0000002d00057202 */ /* 0x002fe40000000f00 */
[----:B------:R-:W-:Y:S02]  /*5a20*/  ISETP.GE.OR.EX P2, PT, R40, UR19, P0, P2 ;  /* 0x0000001328007c0c */ /* 0x000fe40008746720 */
[C---:B------:R-:W-:Y:S02]  /*5a30*/  LOP3.LUT P1, RZ, R0.reuse, 0x2000000, RZ, 0xc0, !PT ;  /* 0x0200000000ff7812 */ /* 0x040fe4000782c0ff */
[----:B------:R-:W-:-:S09]  /*5a40*/  LOP3.LUT R0, R0, 0xefffffff, RZ, 0xc0, !PT ;  /* 0xefffffff00007812 */ /* 0x000fd200078ec0ff */
[----:B------:R-:W0:Y:S01]  /*5a50*/  @!P2 LDC.64 R38, c[0x0][0x288] ;  /* 0x0000a200ff26ab82 */ /* 0x000e220000000a00 */
[----:B------:R-:W-:Y:S02]  /*5a60*/  @!P2 MOV R41, R29 ;  /* 0x0000001d0029a202 */ /* 0x000fe40000000f00 */
[----:B------:R-:W-:Y:S02]  /*5a70*/  @P2 LOP3.LUT R0, R0, 0x10000000, RZ, 0xfc, !PT ;  /* 0x1000000000002812 */ /* 0x000fe400078efcff */
[----:B------:R-:W-:Y:S02]  /*5a80*/  MOV R28, R14 ;  /* 0x0000000e001c7202 */ /* 0x000fe40000000f00 */
        /* <DEDUP_REMOVED lines=52> */
[----:B------:R-:W0:Y:S02]  /*5dd0*/  @!P4 LDC.64 R10, c[0x0][0x228] ;  /* 0x00008a00ff0acb82 */ /* 0x000e240000000a00 */
[----:B------:R-:W-:Y:S02]  /*5de0*/  MOV R43, R3 ;  /* 0x00000003002b7202 */ /* 0x000fe40000000f00 */
[----:B0-----:R-:W-:-:S04]  /*5df0*/  @!P4 IADD3 R18, P5, R39, R10, RZ ;  /* 0x0000000a2712c210 */ /* 0x001fc80007fbe0ff */
        /* <DEDUP_REMOVED lines=10> */
[----:B------:R-:W-:Y:S01]  /*5ea0*/  @!P5 IMAD.WIDE.U32 R38, R42, R10, R38 ;  /* 0x0000000a2a26d225 */ /* 0x000fe200078e0026 */
[----:B------:R-:W-:Y:S02]  /*5eb0*/  MOV R42, R2 ;  /* 0x00000002002a7202 */ /* 0x000fe40000000f00 */
[----:B------:R-:W-:Y:S01]  /*5ec0*/  MOV R7, R17 ;  /* 0x0000001100077202 */ /* 0x000fe20000000f00 */
[----:B------:R-:W2:Y:S01]  /*5ed0*/  LDL.LU.64 R2, [R1+0x958] ;  /* 0x0009580001027983 */ /* 0x000ea20000300a00 */
[----:B------:R-:W-:Y:S02]  /*5ee0*/  @!P5 IADD3 R11, R39, R11, RZ ;  /* 0x0000000b270bd210 */ /* 0x000fe40007ffe0ff */
[C---:B------:R-:W-:Y:S02]  /*5ef0*/  @!P5 SHF.L.U32 R39, R38.reuse, 0x2, RZ ;  /* 0x000000022627d819 */ /* 0x040fe400000006ff */
[----:B------:R-:W-:Y:S02]  /*5f00*/  @!P5 SHF.L.U64.HI R38, R38, 0x2, R11 ;  /* 0x000000022626d819 */ /* 0x000fe4000001020b */
[----:B------:R-:W0:Y:S01]  /*5f10*/  @!P5 LDC.64 R10, c[0x0][0x228] ;  /* 0x00008a00ff0adb82 */ /* 0x000e220000000a00 */
[----:B-1----:R-:W-:-:S04]  /*5f20*/  @!P5 IADD3 R40, P6, R39, R40, RZ ;  /* 0x000000282728d210 */ /* 0x002fc80007fde0ff */
[----:B------:R-:W-:-:S05]  /*5f30*/  @!P5 IADD3.X R41, R38, R41, RZ, P6, !PT ;  /* 0x000000292629d210 */ /* 0x000fca00037fe4ff */
[----:B------:R0:W-:Y:S02]  /*5f40*/  STL.64 [R1+0x828], R40 ;  /* 0x0008282801007387 */ /* 0x0001e40000100a00 */
[----:B0-----:R-:W-:-:S04]  /*5f50*/  @!P5 IADD3 R40, P6, R39, R10, RZ ;  /* 0x0000000a2728d210 */ /* 0x001fc80007fde0ff */
[----:B------:R-:W-:-:S05]  /*5f60*/  @!P5 IADD3.X R41, R38, R11, RZ, P6, !PT ;  /* 0x0000000b2629d210 */ /* 0x000fca00037fe4ff */
[----:B------:R0:W-:Y:S02]  /*5f70*/  @!P5 STL.64 [R1+0x498], R40 ;  /* 0x000498280100d387 */ /* 0x0001e40000100a00 */
[----:B0-----:R-:W-:Y:S02]  /*5f80*/  MOV R40, R42 ;  /* 0x0000002a00287202 */ /* 0x001fe40000000f00 */
[----:B------:R-:W-:Y:S02]  /*5f90*/  IADD3 R42, R4, 0x1f8, RZ ;  /* 0x000001f8042a7810 */ /* 0x000fe40007ffe0ff */
[----:B------:R-:W-:Y:S02]  /*5fa0*/  MOV R4, R44 ;  /* 0x0000002c00047202 */ /* 0x000fe40000000f00 */
[----:B------:R-:W-:Y:S02]  /*5fb0*/  SHF.R.S32.HI R38, RZ, 0x1f, R42 ;  /* 0x0000001fff267819 */ /* 0x000fe4000001142a */
[----:B------:R-:W-:-:S02]  /*5fc0*/  ISETP.GE.U32.AND P6, PT, R42, UR18, PT ;  /* 0x000000122a007c0c */ /* 0x000fc4000bfc6070 */
[----:B------:R-:W-:Y:S02]  /*5fd0*/  MOV R41, R43 ;  /* 0x0000002b00297202 */ /* 0x000fe40000000f00 */
[----:B------:R-:W-:-:S13]  /*5fe0*/  ISETP.GE.OR.EX P6, PT, R38, UR19, P0, P6 ;  /* 0x0000001326007c0c */ /* 0x000fda00087c6760 */
[----:B------:R-:W0:Y:S01]  /*5ff0*/  @!P6 LDC.64 R10, c[0x0][0x288] ;  /* 0x0000a200ff0aeb82 */ /* 0x000e220000000a00 */
[----:B------:R-:W-:-:S07]  /*6000*/  @!P6 MOV R39, R29 ;  /* 0x0000001d0027e202 */ /* 0x000fce0000000f00 */
[----:B------:R-:W1:Y:S01]  /*6010*/  @!P6 LDC.64 R44, c[0x0][0x230] ;  /* 0x00008c00ff2ceb82 */ /* 0x000e620000000a00 */
[----:B0-----:R-:W-:-:S04]  /*6020*/  @!P6 IMAD R38, R38, R10, RZ ;  /* 0x0000000a2626e224 */ /* 0x001fc800078e02ff */
[C---:B------:R-:W-:Y:S01]  /*6030*/  @!P6 IMAD R11, R42.reuse, R11, R38 ;  /* 0x0000000b2a0be224 */ /* 0x040fe200078e0226 */
[----:B------:R-:W-:Y:S02]  /*6040*/  @!P6 MOV R38, R6 ;  /* 0x000000060026e202 */ /* 0x000fe40000000f00 */
[----:B------:R-:W-:Y:S02]  /*6050*/  MOV R29, R15 ;  /* 0x0000000f001d7202 */ /* 0x000fe40000000f00 */
[----:B------:R-:W-:Y:S01]  /*6060*/  MOV R43, R13 ;  /* 0x0000000d002b7202 */ /* 0x000fe20000000f00 */
[----:B------:R-:W-:Y:S01]  /*6070*/  @!P6 IMAD.WIDE.U32 R38, R42, R10, R38 ;  /* 0x0000000a2a26e225 */ /* 0x000fe200078e0026 */
[----:B------:R-:W3:Y:S01]  /*6080*/  LDL.LU.64 R14, [R1+0x948] ;  /* 0x00094800010e7983 */ /* 0x000ee20000300a00 */
[----:B------:R-:W-:-:S03]  /*6090*/  MOV R6, R16 ;  /* 0x0000001000067202 */ /* 0x000fc60000000f00 */
[----:B------:R-:W-:Y:S01]  /*60a0*/  @!P6 IADD3 R11, R39, R11, RZ ;  /* 0x0000000b270be210 */ /* 0x000fe20007ffe0ff */
[----:B------:R-:W4:Y:S01]  /*60b0*/  LDL.LU.64 R16, [R1+0x950] ;  /* 0x0009500001107983 */ /* 0x000f220000300a00 */
[C---:B------:R-:W-:Y:S02]  /*60c0*/  @!P6 SHF.L.U32 R39, R38.reuse, 0x2, RZ ;  /* 0x000000022627e819 */ /* 0x040fe400000006ff */
[----:B------:R-:W-:Y:S02]  /*60d0*/  @!P6 SHF.L.U64.HI R38, R38, 0x2, R11 ;  /* 0x000000022626e819 */ /* 0x000fe4000001020b */
[----:B------:R-:W0:Y:S01]  /*60e0*/  @!P6 LDC.64 R10, c[0x0][0x228] ;  /* 0x00008a00ff0aeb82 */ /* 0x000e220000000a00 */
[----:B-1----:R-:W-:-:S04]  /*60f0*/  @!P6 IADD3 R44, P2, R39, R44, RZ ;  /* 0x0000002c272ce210 */ /* 0x002fc80007f5e0ff */
[----:B------:R-:W-:-:S05]  /*6100*/  @!P6 IADD3.X R45, R38, R45, RZ, P2, !PT ;  /* 0x0000002d262de210 */ /* 0x000fca00017fe4ff */
[----:B------:R1:W-:Y:S01]  /*6110*/  STL.64 [R1+0x838], R44 ;  /* 0x0008382c01007387 */ /* 0x0003e20000100a00 */
[----:B------:R-:W-:-:S03]  /*6120*/  MOV R42, R12 ;  /* 0x0000000c002a7202 */ /* 0x000fc60000000f00 */
[----:B------:R-:W2:Y:S01]  /*6130*/  LDL.LU.64 R12, [R1+0x940] ;  /* 0x00094000010c7983 */ /* 0x000ea20000300a00 */
[----:B-1----:R-:W-:Y:S02]  /*6140*/  MOV R44, R28 ;  /* 0x0000001c002c7202 */ /* 0x002fe40000000f00 */
[----:B0-----:R-:W-:Y:S02]  /*6150*/  @!P6 IADD3 R28, P2, R39, R10, RZ ;  /* 0x0000000a271ce210 */ /* 0x001fe40007f5e0ff */
[----:B------:R-:W-:Y:S02]  /*6160*/  MOV R45, R29 ;  /* 0x0000001d002d7202 */ /* 0x000fe40000000f00 */
[----:B------:R-:W-:-:S05]  /*6170*/  @!P6 IADD3.X R29, R38, R11, RZ, P2, !PT ;  /* 0x0000000b261de210 */ /* 0x000fca00017fe4ff */
[----:B------:R0:W-:Y:S02]  /*6180*/  STL.64 [R1+0x848], R28 ;  /* 0x0008481c01007387 */ /* 0x0001e40000100a00 */
[----:B0-----:R-:W-:Y:S02]  /*6190*/  MOV R28, R20 ;  /* 0x00000014001c7202 */ /* 0x001fe40000000f00 */
[----:B------:R-:W-:Y:S02]  /*61a0*/  MOV R29, R21 ;  /* 0x00000015001d7202 */ /* 0x000fe40000000f00 */
[----:B------:R-:W3:Y:S01]  /*61b0*/  LDL.LU.64 R20, [R1+0x938] ;  /* 0x0009380001147983 */ /* 0x000ee20000300a00 */
[----:B------:R-:W-:Y:S02]  /*61c0*/  CS2R R10, SRZ ;  /* 0x00000000000a7805 */ /* 0x000fe4000001ff00 */
[----:B------:R-:W-:Y:S02]  /*61d0*/  MOV R38, R18 ;  /* 0x0000001200267202 */ /* 0x000fe40000000f00 */
[----:B------:R-:W-:-:S02]  /*61e0*/  MOV R39, R19 ;  /* 0x0000001300277202 */ /* 0x000fc40000000f00 */
[----:B------:R-:W4:Y:S04]  /*61f0*/  LDL.LU.64 R18, [R1+0x930] ;  /* 0x0009300001127983 */ /* 0x000f280000300a00 */
[----:B--2---:R0:W2:Y:S02]  /*6200*/  @!P1 LDG.E.64 R10, desc[UR10][R12.64] ;  /* 0x0000000a0c0a9981 */ /* 0x0040a4000c1e1b00 */
[----:B0-----:R-:W-:-:S06]  /*6210*/  CS2R R12, SRZ ;  /* 0x00000000000c7805 */ /* 0x001fcc000001ff00 */
[----:B---3--:R0:W3:Y:S02]  /*6220*/  @!P1 LDG.E.64 R12, desc[UR10][R20.64] ;  /* 0x0000000a140c9981 */ /* 0x0080e4000c1e1b00 */
[----:B0-----:R-:W-:Y:S02]  /*6230*/  MOV R20, R42 ;  /* 0x0000002a00147202 */ /* 0x001fe40000000f00 */
[----:B------:R-:W-:Y:S02]  /*6240*/  MOV R21, R43 ;  /* 0x0000002b00157202 */ /* 0x000fe40000000f00 */
[----:B------:R-:W-:Y:S02]  /*6250*/  CS2R R42, SRZ ;  /* 0x00000000002a7805 */ /* 0x000fe4000001ff00 */
[----:B---3--:R-:W-:Y:S02]  /*6260*/  @!P1 MOV R42, R12 ;  /* 0x0000000c002a9202 */ /* 0x008fe40000000f00 */
[----:B------:R-:W-:-:S05]  /*6270*/  @!P1 MOV R43, R13 ;  /* 0x0000000d002b9202 */ /* 0x000fca0000000f00 */
[----:B------:R0:W-:Y:S02]  /*6280*/  STL.64 [R1+0x850], R42 ;  /* 0x0008502a01007387 */ /* 0x0001e40000100a00 */
[----:B0-----:R-:W-:Y:S02]  /*6290*/  MOV R42, R20 ;  /* 0x00000014002a7202 */ /* 0x001fe40000000f00 */
[----:B------:R-:W-:Y:S02]  /*62a0*/  MOV R43, R21 ;  /* 0x00000015002b7202 */ /* 0x000fe40000000f00 */
[----:B------:R-:W-:-:S06]  /*62b0*/  CS2R R20, SRZ ;  /* 0x0000000000147805 */ /* 0x000fcc000001ff00 */
[----:B----4-:R0:W3:Y:S02]  /*62c0*/  @!P3 LDG.E.64 R20, desc[UR10][R18.64] ;  /* 0x0000000a1214b981 */ /* 0x0100e4000c1e1b00 */
[----:B0-----:R-:W-:-:S06]  /*62d0*/  CS2R R18, SRZ ;  /* 0x0000000000127805 */ /* 0x001fcc000001ff00 */
[----:B------:R0:W4:Y:S01]  /*62e0*/  @!P3 LDG.E.64 R18, desc[UR10][R14.64] ;  /* 0x0000000a0e12b981 */ /* 0x000122000c1e1b00 */
[----:B------:R-:W-:Y:S02]  /*62f0*/  LOP3.LUT P2, RZ, R0, 0x800000, RZ, 0xc0, !PT ;  /* 0x0080000000ff7812 */ /* 0x000fe4000784c0ff */
[----:B0-----:R-:W-:Y:S02]  /*6300*/  CS2R R14, SRZ ;  /* 0x00000000000e7805 */ /* 0x001fe4000001ff00 */
[----:B----4-:R-:W-:Y:S02]  /*6310*/  @!P3 MOV R15, R18 ;  /* 0x00000012000fb202 */ /* 0x010fe40000000f00 */
[----:B------:R-:W-:-:S03]  /*6320*/  @!P3 MOV R14, R19 ;  /* 0x00000013000eb202 */ /* 0x000fc60000000f00 */
[----:B------:R-:W-:Y:S04]  /*6330*/  STL [R1+0x47c], R15 ;  /* 0x00047c0f01007387 */ /* 0x000fe80000100800 */
[----:B------:R0:W-:Y:S02]  /*6340*/  STL [R1+0x478], R14 ;  /* 0x0004780e01007387 */ /* 0x0001e40000100800 */
[----:B0-----:R-:W-:-:S06]  /*6350*/  CS2R R14, SRZ ;  /* 0x00000000000e7805 */ /* 0x001fcc000001ff00 */
[----:B------:R0:W4:Y:S02]  /*6360*/  @!P2 LDG.E.64 R14, desc[UR10][R16.64] ;  /* 0x0000000a100ea981 */ /* 0x000124000c1e1b00 */
[----:B0-----:R-:W-:-:S06]  /*6370*/  CS2R R16, SRZ ;  /* 0x0000000000107805 */ /* 0x001fcc000001ff00 */
[----:B------:R0:W3:Y:S01]  /*6380*/  @!P2 LDG.E.64 R16, desc[UR10][R2.64] ;  /* 0x0000000a0210a981 */ /* 0x0000e2000c1e1b00 */
[----:B------:R-:W-:-:S06]  /*6390*/  HFMA2.MMA R25, -RZ, RZ, 0, 0 ;  /* 0x00000000ff197435 */ /* 0x000fcc00000001ff */
[----:B--2---:R-:W-:-:S05]  /*63a0*/  @!P1 MOV R25, R10 ;  /* 0x0000000a00199202 */ /* 0x004fca0000000f00 */
[----:B------:R1:W-:Y:S01]  /*63b0*/  STL [R1+0x60c], R25 ;  /* 0x00060c1901007387 */ /* 0x0003e20000100800 */
[----:B0-----:R-:W-:Y:S01]  /*63c0*/  CS2R R2, SRZ ;  /* 0x0000000000027805 */ /* 0x001fe2000001ff00 */
[----:B-1----:R-:W-:-:S06]  /*63d0*/  HFMA2.MMA R25, -RZ, RZ, 0, 0 ;  /* 0x00000000ff197435 */ /* 0x002fcc00000001ff */
[----:B------:R-:W-:Y:S02]  /*63e0*/  @!P1 MOV R25, R11 ;  /* 0x0000000b00199202 */ /* 0x000fe40000000f00 */
[----:B------:R-:W-:Y:S02]  /*63f0*/  LOP3.LUT P1, RZ, R0, 0x400000, RZ, 0xc0, !PT ;  /* 0x0040000000ff7812 */ /* 0x000fe4000782c0ff */
[----:B---3--:R-:W-:Y:S02]  /*6400*/  @!P2 MOV R3, R16 ;  /* 0x000000100003a202 */ /* 0x008fe40000000f00 */
[----:B------:R-:W-:-:S03]  /*6410*/  @!P2 MOV R2, R17 ;  /* 0x000000110002a202 */ /* 0x000fc60000000f00 */
[----:B------:R-:W-:Y:S04]  /*6420*/  STL [R1+0x484], R3 ;  /* 0x0004840301007387 */ /* 0x000fe80000100800 */
[----:B------:R0:W-:Y:S02]  /*6430*/  STL [R1+0x480], R2 ;  /* 0x0004800201007387 */ /* 0x0001e40000100800 */
[----:B0-----:R-:W-:-:S06]  /*6440*/  CS2R R2, SRZ ;  /* 0x0000000000027805 */ /* 0x001fcc000001ff00 */
[----:B------:R0:W2:Y:S02]  /*6450*/  @!P1 LDG.E.64 R2, desc[UR10][R8.64] ;  /* 0x0000000a08029981 */ /* 0x0000a4000c1e1b00 */
[----:B0-----:R-:W-:-:S06]  /*6460*/  CS2R R8, SRZ ;  /* 0x0000000000087805 */ /* 0x001fcc000001ff00 */
[----:B------:R0:W3:Y:S04]  /*6470*/  @!P1 LDG.E.64 R8, desc[UR10][R36.64] ;  /* 0x0000000a24089981 */ /* 0x0000e8000c1e1b00 */
[----:B------:R1:W-:Y:S01]  /*6480*/  STL.64 [R1+0x10], R10 ;  /* 0x0000100a01007387 */ /* 0x0003e20000100a00 */
[----:B0-----:R-:W-:Y:S02]  /*6490*/  MOV R36, R32 ;  /* 0x0000002000247202 */ /* 0x001fe40000000f00 */
[----:B------:R-:W-:Y:S02]  /*64a0*/  MOV R37, R33 ;  /* 0x0000002100257202 */ /* 0x000fe40000000f00 */
[----:B------:R-:W4:Y:S01]  /*64b0*/  LDL.LU.64 R32, [R1+0x928] ;  /* 0x0009280001207983 */ /* 0x000f220000300a00 */
[----:B-1----:R-:W-:-:S02]  /*64c0*/  MOV R10, R36 ;  /* 0x00000024000a7202 */ /* 0x002fc40000000f00 */
[----:B------:R-:W-:Y:S02]  /*64d0*/  MOV R11, R37 ;  /* 0x00000025000b7202 */ /* 0x000fe40000000f00 */
[----:B------:R-:W-:Y:S02]  /*64e0*/  MOV R36, R42 ;  /* 0x0000002a00247202 */ /* 0x000fe40000000f00 */
[----:B------:R-:W-:Y:S02]  /*64f0*/  MOV R37, R43 ;  /* 0x0000002b00257202 */ /* 0x000fe40000000f00 */
[----:B------:R-:W-:Y:S02]  /*6500*/  MOV R42, R40 ;  /* 0x00000028002a7202 */ /* 0x000fe40000000f00 */
[----:B------:R-:W-:Y:S02]  /*6510*/  MOV R43, R41 ;  /* 0x00000029002b7202 */ /* 0x000fe40000000f00 */
[----:B------:R-:W-:-:S02]  /*6520*/  MOV R40, R34 ;  /* 0x0000002200287202 */ /* 0x000fc40000000f00 */
[----:B------:R-:W-:Y:S02]  /*6530*/  MOV R41, R35 ;  /* 0x0000002300297202 */ /* 0x000fe40000000f00 */
[----:B------:R-:W-:Y:S02]  /*6540*/  CS2R R34, SRZ ;  /* 0x0000000000227805 */ /* 0x000fe4000001ff00 */
        /* <DEDUP_REMOVED lines=22> */
[----:B------:R0:W-:Y:S02]  /*66b0*/  STL.64 [R1+0x18], R20 ;  /* 0x0000181401007387 */ /* 0x0001e40000100a00 */
[----:B0-----:R-:W-:Y:S02]  /*66c0*/  MOV R20, R30 ;  /* 0x0000001e00147202 */ /* 0x001fe40000000f00 */
[----:B------:R-:W-:Y:S02]  /*66d0*/  MOV R21, R31 ;  /* 0x0000001f00157202 */ /* 0x000fe40000000f00 */
[----:B------:R-:W-:-:S02]  /*66e0*/  CS2R R30, SRZ ;  /* 0x00000000001e7805 */ /* 0x000fc4000001ff00 */
        /* <DEDUP_REMOVED lines=13> */
[----:B------:R0:W-:Y:S01]  /*67c0*/  STL.64 [R1+0x218], R18 ;  /* 0x0002181201007387 */ /* 0x0001e20000100a00 */
[----:B------:R-:W-:Y:S02]  /*67d0*/  MOV R32, R26 ;  /* 0x0000001a00207202 */ /* 0x000fe40000000f00 */
[----:B0-----:R-:W-:Y:S02]  /*67e0*/  CS2R R18, SRZ ;  /* 0x0000000000127805 */ /* 0x001fe4000001ff00 */
[----:B------:R-:W-:Y:S02]  /*67f0*/  MOV R33, R27 ;  /* 0x0000001b00217202 */ /* 0x000fe40000000f00 */
[----:B------:R-:W3:Y:S05]  /*6800*/  LDL.LU.64 R26, [R1+0x918] ;  /* 0x00091800011a7983 */ /* 0x000eea0000300a00 */
[----:B--2---:R0:W2:Y:S04]  /*6810*/  @!P2 LDG.E.64 R18, desc[UR10][R30.64] ;  /* 0x0000000a1e12a981 */ /* 0x0040a8000c1e1b00 */
        /* <DEDUP_REMOVED lines=12> */
[----:B------:R1:W-:Y:S01]  /*68e0*/  STL [R1+0x474], R25 ;  /* 0x0004741901007387 */ /* 0x0003e20000100800 */
[----:B0-----:R-:W-:Y:S02]  /*68f0*/  MOV R30, R20 ;  /* 0x00000014001e7202 */ /* 0x001fe40000000f00 */
[----:B------:R-:W-:Y:S02]  /*6900*/  MOV R31, R21 ;  /* 0x00000015001f7202 */ /* 0x000fe40000000f00 */
[----:B------:R-:W-:Y:S01]  /*6910*/  CS2R R20, SRZ ;  /* 0x0000000000147805 */ /* 0x000fe2000001ff00 */
[----:B-1----:R-:W-:-:S05]  /*6920*/  HFMA2.MMA R25, -RZ, RZ, 0, 0 ;  /* 0x00000000ff197435 */ /* 0x002fca00000001ff */
[----:B---3--:R0:W3:Y:S02]  /*6930*/  @!P2 LDG.E.64 R20, desc[UR10][R26.64] ;  /* 0x0000000a1a14a981 */ /* 0x0080e4000c1e1b00 */
[----:B0-----:R-:W-:Y:S02]  /*6940*/  MOV R26, R22 ;  /* 0x00000016001a7202 */ /* 0x001fe40000000f00 */
[----:B------:R-:W-:Y:S02]  /*6950*/  MOV R27, R23 ;  /* 0x00000017001b7202 */ /* 0x000fe40000000f00 */
[----:B------:R-:W4:Y:S01]  /*6960*/  LDL.LU.64 R22, [R1+0x908] ;  /* 0x0009080001167983 */ /* 0x000f220000300a00 */
[----:B--2---:R-:W-:-:S05]  /*6970*/  @!P2 MOV R25, R18 ;  /* 0x000000120019a202 */ /* 0x004fca0000000f00 */
[----:B------:R0:W-:Y:S02]  /*6980*/  STL [R1+0x74c], R25 ;  /* 0x00074c1901007387 */ /* 0x0001e40000100800 */
[----:B0-----:R-:W-:-:S06]  /*6990*/  HFMA2.MMA R25, -RZ, RZ, 0, 0 ;  /* 0x00000000ff197435 */ /* 0x001fcc00000001ff */
[----:B------:R-:W-:-:S05]  /*69a0*/  @!P2 MOV R25, R19 ;  /* 0x000000130019a202 */ /* 0x000fca0000000f00 */
[----:B------:R0:W-:Y:S04]  /*69b0*/  STL [R1+0x768], R25 ;  /* 0x0007681901007387 */ /* 0x0001e80000100800 */
[----:B0-----:R-:W2:Y:S01]  /*69c0*/  LDL.LU R25, [R1+0x900] ;  /* 0x0009000001197983 */ /* 0x001ea20000300800 */
[----:B------:R-:W-:-:S03]  /*69d0*/  LOP3.LUT P1, RZ, R0, 0x80000, RZ, 0xc0, !PT ;  /* 0x0008000000ff7812 */ /* 0x000fc6000782c0ff */
[----:B------:R0:W-:Y:S04]  /*69e0*/  STL.64 [R1+0x220], R16 ;  /* 0x0002201001007387 */ /* 0x0001e80000100a00 */
[----:B------:R1:W-:Y:S01]  /*69f0*/  STL.64 [R1+0x20], R14 ;  /* 0x0000200e01007387 */ /* 0x0003e20000100a00 */
[----:B0-----:R-:W-:-:S03]  /*6a00*/  CS2R R16, SRZ ;  /* 0x0000000000107805 */ /* 0x001fc6000001ff00 */
[----:B------:R0:W-:Y:S01]  /*6a10*/  STL.64 [R1+0x8f8], R18 ;  /* 0x0008f81201007387 */ /* 0x0001e20000100a00 */
[----:B-1----:R-:W-:-:S03]  /*6a20*/  CS2R R14, SRZ ;  /* 0x00000000000e7805 */ /* 0x002fc6000001ff00 */
[----:B0-----:R-:W2:Y:S01]  /*6a30*/  LDL.LU.64 R18, [R1+0x4e0] ;  /* 0x0004e00001127983 */ /* 0x001ea20000300a00 */
[----:B---3--:R-:W-:Y:S02]  /*6a40*/  @!P2 MOV R15, R20 ;  /* 0x00000014000fa202 */ /* 0x008fe40000000f00 */
[----:B------:R-:W-:-:S03]  /*6a50*/  @!P2 MOV R14, R21 ;  /* 0x00000015000ea202 */ /* 0x000fc60000000f00 */
[----:B------:R-:W-:Y:S04]  /*6a60*/  STL [R1+0x4b0], R15 ;  /* 0x0004b00f01007387 */ /* 0x000fe80000100800 */
[----:B------:R0:W-:Y:S04]  /*6a70*/  STL [R1+0x494], R14 ;  /* 0x0004940e01007387 */ /* 0x0001e80000100800 */
[----:B----4-:R-:W3:Y:S01]  /*6a80*/  @!P1 LDG.E.64 R16, desc[UR10][R22.64] ;  /* 0x0000000a16109981 */ /* 0x010ee2000c1e1b00 */
[----:B0-----:R-:W-:-:S06]  /*6a90*/  CS2R R14, SRZ ;  /* 0x00000000000e7805 */ /* 0x001fcc000001ff00 */
[----:B--2---:R-:W2:Y:S04]  /*6aa0*/  @!P1 LDG.E.64 R14, desc[UR10][R24.64] ;  /* 0x0000000a180e9981 */ /* 0x004ea8000c1e1b00 */
[----:B------:R-:W4:Y:S01]  /*6ab0*/  LDL.LU.64 R24, [R1+0x410] ;  /* 0x0004100001187983 */ /* 0x000f220000300a00 */
[----:B------:R-:W-:-:S03]  /*6ac0*/  LOP3.LUT P3, RZ, R0, 0x40000, RZ, 0xc0, !PT ;  /* 0x0004000000ff7812 */ /* 0x000fc6000786c0ff */
[----:B------:R0:W-:Y:S04]  /*6ad0*/  STL.64 [R1+0x228], R8 ;  /* 0x0002280801007387 */ /* 0x0001e80000100a00 */
[----:B------:R1:W-:Y:S01]  /*6ae0*/  STL.64 [R1+0x28], R2 ;  /* 0x0000280201007387 */ /* 0x0003e20000100a00 */
[----:B0-----:R-:W-:Y:S02]  /*6af0*/  CS2R R8, SRZ ;  /* 0x0000000000087805 */ /* 0x001fe4000001ff00 */
[----:B-1----:R-:W-:-:S04]  /*6b00*/  CS2R R2, SRZ ;  /* 0x0000000000027805 */ /* 0x002fc8000001ff00 */
[----:B------:R-:W2:Y:S04]  /*6b10*/  @!P3 LDG.E.64 R8, desc[UR10][R18.64] ;  /* 0x0000000a1208b981 */ /* 0x000ea8000c1e1b00 */
[----:B------:R-:W2:Y:S01]  /*6b20*/  LDL.LU.64 R18, [R1+0x4f8] ;  /* 0x0004f80001127983 */ /* 0x000ea20000300a00 */
[----:B---3--:R-:W-:Y:S02]  /*6b30*/  @!P1 MOV R3, R16 ;  /* 0x0000001000039202 */ /* 0x008fe40000000f00 */
[----:B------:R-:W-:-:S03]  /*6b40*/  @!P1 MOV R2, R17 ;  /* 0x0000001100029202 */ /* 0x000fc60000000f00 */
[----:B------:R-:W-:Y:S04]  /*6b50*/  STL [R1+0x4c8], R3 ;  /* 0x0004c80301007387 */ /* 0x000fe80000100800 */
[----:B------:R0:W-:Y:S02]  /*6b60*/  STL [R1+0x4b4], R2 ;  /* 0x0004b40201007387 */ /* 0x0001e40000100800 */
[----:B0-----:R-:W-:-:S06]  /*6b70*/  CS2R R2, SRZ ;  /* 0x0000000000027805 */ /* 0x001fcc000001ff00 */
[----:B----4-:R-:W3:Y:S04]  /*6b80*/  @!P3 LDG.E.64 R2, desc[UR10][R24.64] ;  /* 0x0000000a1802b981 */ /* 0x010ee8000c1e1b00 */
[----:B------:R-:W4:Y:S01]  /*6b90*/  LDL.LU.64 R24, [R1+0x7f8] ;  /* 0x0007f80001187983 */ /* 0x000f220000300a00 */
[----:B------:R-:W-:-:S03]  /*6ba0*/  LOP3.LUT P2, RZ, R0, 0x20000, RZ, 0xc0, !PT ;  /* 0x0002000000ff7812 */ /* 0x000fc6000784c0ff */
[----:B------:R0:W-:Y:S04]  /*6bb0*/  STL.64 [R1+0x30], R10 ;  /* 0x0000300a01007387 */ /* 0x0001e80000100a00 */
[----:B------:R1:W-:Y:S01]  /*6bc0*/  STL.64 [R1+0x230], R12 ;  /* 0x0002300c01007387 */ /* 0x0003e20000100a00 */
[----:B0-----:R-:W-:Y:S02]  /*6bd0*/  CS2R R10, SRZ ;  /* 0x00000000000a7805 */ /* 0x001fe4000001ff00 */
[----:B--2---:R-:W-:Y:S02]  /*6be0*/  @!P3 MOV R11, R8 ;  /* 0x00000008000bb202 */ /* 0x004fe40000000f00 */
[----:B------:R-:W-:Y:S02]  /*6bf0*/  @!P3 MOV R10, R9 ;  /* 0x00000009000ab202 */ /* 0x000fe40000000f00 */
[----:B-1----:R-:W-:Y:S01]  /*6c00*/  CS2R R12, SRZ ;  /* 0x00000000000c7805 */ /* 0x002fe2000001ff00 */
[----:B------:R-:W-:Y:S04]  /*6c10*/  STL [R1+0x4e0], R11 ;  /* 0x0004e00b01007387 */ /* 0x000fe80000100800 */
[----:B------:R0:W-:Y:S04]  /*6c20*/  STL [R1+0x4cc], R10 ;  /* 0x0004cc0a01007387 */ /* 0x0001e80000100800 */
[----:B------:R1:W2:Y:S01]  /*6c30*/  @!P2 LDG.E.64 R12, desc[UR10][R18.64] ;  /* 0x0000000a120ca981 */ /* 0x0002a2000c1e1b00 */
[----:B0-----:R-:W-:-:S03]  /*6c40*/  CS2R R10, SRZ ;  /* 0x00000000000a7805 */ /* 0x001fc6000001ff00 */
[----:B------:R-:W3:Y:S01]  /*6c50*/  LDL.LU.64 R18, [R1+0x8f8] ;  /* 0x0008f80001127983 */ /* 0x000ee20000300a00 */
[----:B------:R-:W-:Y:S02]  /*6c60*/  CS2R R22, SRZ ;  /* 0x0000000000167805 */ /* 0x000fe4000001ff00 */
[----:B------:R-:W-:Y:S02]  /*6c70*/  @!P1 MOV R23, R14 ;  /* 0x0000000e00179202 */ /* 0x000fe40000000f00 */
[----:B------:R-:W-:-:S03]  /*6c80*/  @!P1 MOV R22, R15 ;  /* 0x0000000f00169202 */ /* 0x000fc60000000f00 */
[----:B------:R-:W-:Y:S04]  /*6c90*/  STL [R1+0x76c], R23 ;  /* 0x00076c1701007387 */ /* 0x000fe80000100800 */
[----:B------:R0:W-:Y:S04]  /*6ca0*/  STL [R1+0x798], R22 ;  /* 0x0007981601007387 */ /* 0x0001e80000100800 */
[----:B0-----:R-:W2:Y:S04]  /*6cb0*/  LDL.LU.64 R22, [R1+0x808] ;  /* 0x0008080001167983 */ /* 0x001ea80000300a00 */
[----:B----4-:R-:W4:Y:S01]  /*6cc0*/  @!P2 LDG.E.64 R10, desc[UR10][R24.64] ;  /* 0x0000000a180aa981 */ /* 0x010f22000c1e1b00 */
[----:B------:R-:W-:-:S03]  /*6cd0*/  LOP3.LUT P1, RZ, R0, 0x10000, RZ, 0xc0, !PT ;  /* 0x0001000000ff7812 */ /* 0x000fc6000782c0ff */
[----:B------:R-:W4:Y:S04]  /*6ce0*/  LDL.LU.64 R24, [R1+0x510] ;  /* 0x0005100001187983 */ /* 0x000f280000300a00 */
[----:B---3--:R1:W-:Y:S02]  /*6cf0*/  STL.64 [R1+0x38], R18 ;  /* 0x0000381201007387 */ /* 0x0083e40000100a00 */
[----:B-1----:R-:W-:Y:S02]  /*6d00*/  CS2R R18, SRZ ;  /* 0x0000000000127805 */ /* 0x002fe4000001ff00 */
[----:B--2---:R-:W-:-:S05]  /*6d10*/  @!P2 MOV R18, R12 ;  /* 0x0000000c0012a202 */ /* 0x004fca0000000f00 */
[----:B------:R-:W-:Y:S01]  /*6d20*/  STL [R1+0x4f8], R18 ;  /* 0x0004f81201007387 */ /* 0x000fe20000100800 */
[----:B----4-:R-:W-:-:S05]  /*6d30*/  @!P2 MOV R19, R11 ;  /* 0x0000000b0013a202 */ /* 0x010fca0000000f00 */
        /* <DEDUP_REMOVED lines=20> */
[----:B0-----:R-:W-:-:S03]  /*6e80*/  HFMA2.MMA R16, -RZ, RZ, 0, 0 ;  /* 0x00000000ff107435 */ /* 0x001fc600000001ff */
[----:B------:R-:W3:Y:S03]  /*6e90*/  LDL.LU.64 R24, [R1+0x528] ;  /* 0x0005280001187983 */ /* 0x000ee60000300a00 */
[----:B--2---:R-:W-:-:S05]  /*6ea0*/  @!P1 MOV R16, R18 ;  /* 0x0000001200109202 */ /* 0x004fca0000000f00 */
[----:B------:R0:W-:Y:S02]  /*6eb0*/  STL [R1+0x7fc], R16 ;  /* 0x0007fc1001007387 */ /* 0x0001e40000100800 */
[----:B0-----:R-:W-:-:S06]  /*6ec0*/  HFMA2.MMA R16, -RZ, RZ, 0, 0 ;  /* 0x00000000ff107435 */ /* 0x001fcc00000001ff */
[----:B------:R-:W-:-:S05]  /*6ed0*/  @!P1 MOV R16, R19 ;  /* 0x0000001300109202 */ /* 0x000fca0000000f00 */
[----:B------:R0:W-:Y:S04]  /*6ee0*/  STL [R1+0x808], R16 ;  /* 0x0008081001007387 */ /* 0x0001e80000100800 */
[----:B0-----:R-:W2:Y:S01]  /*6ef0*/  LDL.LU R16, [R1+0x8f0] ;  /* 0x0008f00001107983 */ /* 0x001ea20000300800 */
[----:B------:R-:W-:-:S03]  /*6f00*/  LOP3.LUT P3, RZ, R0, 0x8000, RZ, 0xc0, !PT ;  /* 0x0000800000ff7812 */ /* 0x000fc6000786c0ff */
[----:B------:R0:W-:Y:S02]  /*6f10*/  STL.64 [R1+0x40], R14 ;  /* 0x0000400e01007387 */ /* 0x0001e40000100a00 */
[----:B0-----:R-:W-:Y:S02]  /*6f20*/  CS2R R14, SRZ ;  /* 0x00000000000e7805 */ /* 0x001fe4000001ff00 */
[----:B----4-:R-:W-:Y:S02]  /*6f30*/  @!P1 MOV R15, R20 ;  /* 0x00000014000f9202 */ /* 0x010fe40000000f00 */
[----:B------:R-:W-:-:S03]  /*6f40*/  @!P1 MOV R14, R21 ;  /* 0x00000015000e9202 */ /* 0x000fc60000000f00 */
[----:B------:R-:W-:Y:S04]  /*6f50*/  STL [R1+0x510], R15 ;  /* 0x0005100f01007387 */ /* 0x000fe80000100800 */
[----:B------:R0:W-:Y:S02]  /*6f60*/  STL [R1+0x4fc], R14 ;  /* 0x0004fc0e01007387 */ /* 0x0001e40000100800 */
[----:B0-----:R-:W-:-:S06]  /*6f70*/  CS2R R14, SRZ ;  /* 0x00000000000e7805 */ /* 0x001fcc000001ff00 */
[----:B---3--:R-:W3:Y:S04]  /*6f80*/  @!P3 LDG.E.64 R14, desc[UR10][R22.64] ;  /* 0x0000000a160eb981 */ /* 0x008ee8000c1e1b00 */
[----:B------:R-:W4:Y:S04]  /*6f90*/  LDL.LU.64 R22, [R1+0x7f0] ;  /* 0x0007f00001167983 */ /* 0x000f280000300a00 */
[----:B--2---:R0:W-:Y:S02]  /*6fa0*/  STL.64 [R1+0x240], R16 ;  /* 0x0002401001007387 */ /* 0x0041e40000100a00 */
[----:B0-----:R-:W-:-:S06]  /*6fb0*/  CS2R R16, SRZ ;  /* 0x0000000000107805 */ /* 0x001fcc000001ff00 */
[----:B------:R-:W2:Y:S04]  /*6fc0*/  @!P3 LDG.E.64 R16, desc[UR10][R24.64] ;  /* 0x0000000a1810b981 */ /* 0x000ea8000c1e1b00 */
[----:B------:R-:W4:Y:S04]  /*6fd0*/  LDL.LU.64 R24, [R1+0x540] ;  /* 0x0005400001187983 */ /* 0x000f280000300a00 */
[----:B------:R0:W-:Y:S01]  /*6fe0*/  STL.64 [R1+0x8e8], R18 ;  /* 0x0008e81201007387 */ /* 0x0001e20000100a00 */
[----:B------:R-:W-:Y:S01]  /*6ff0*/  LOP3.LUT P2, RZ, R0, 0x4000, RZ, 0xc0, !PT ;  /* 0x0000400000ff7812 */ /* 0x000fe2000784c0ff */
[----:B0-----:R-:W-:-:S02]  /*7000*/  HFMA2.MMA R18, -RZ, RZ, 0, 0 ;  /* 0x00000000ff127435 */ /* 0x001fc400000001ff */
[----:B------:R0:W-:Y:S04]  /*7010*/  STL.64 [R1+0x248], R8 ;  /* 0x0002480801007387 */ /* 0x0001e80000100a00 */
[----:B------:R1:W-:Y:S01]  /*7020*/  STL.64 [R1+0x48], R2 ;  /* 0x0000480201007387 */ /* 0x0003e20000100a00 */
[----:B0-----:R-:W-:Y:S02]  /*7030*/  CS2R R8, SRZ ;  /* 0x0000000000087805 */ /* 0x001fe4000001ff00 */
[----:B-1----:R-:W-:Y:S02]  /*7040*/  CS2R R2, SRZ ;  /* 0x0000000000027805 */ /* 0x002fe4000001ff00 */
[----:B---3--:R-:W-:-:S05]  /*7050*/  @!P3 MOV R18, R14 ;  /* 0x0000000e0012b202 */ /* 0x008fca0000000f00 */
[----:B------:R0:W-:Y:S02]  /*7060*/  STL [R1+0x800], R18 ;  /* 0x0008001201007387 */ /* 0x0001e40000100800 */
[----:B0-----:R-:W-:-:S06]  /*7070*/  HFMA2.MMA R18, -RZ, RZ, 0, 0 ;  /* 0x00000000ff127435 */ /* 0x001fcc00000001ff */
[----:B------:R-:W-:-:S05]  /*7080*/  @!P3 MOV R18, R15 ;  /* 0x0000000f0012b202 */ /* 0x000fca0000000f00 */
[----:B------:R0:W-:Y:S04]  /*7090*/  STL [R1+0x804], R18 ;  /* 0x0008041201007387 */ /* 0x0001e80000100800 */
[----:B0-----:R-:W3:Y:S01]  /*70a0*/  LDL.LU.64 R18, [R1+0x558] ;  /* 0x0005580001127983 */ /* 0x001ee20000300a00 */
[----:B--2---:R-:W-:Y:S02]  /*70b0*/  @!P3 MOV R3, R16 ;  /* 0x000000100003b202 */ /* 0x004fe40000000f00 */
[----:B------:R-:W-:-:S03]  /*70c0*/  @!P3 MOV R2, R17 ;  /* 0x000000110002b202 */ /* 0x000fc60000000f00 */
[----:B------:R-:W-:Y:S04]  /*70d0*/  STL [R1+0x528], R3 ;  /* 0x0005280301007387 */ /* 0x000fe80000100800 */
[----:B----4-:R-:W2:Y:S04]  /*70e0*/  @!P2 LDG.E.64 R8, desc[UR10][R24.64] ;  /* 0x0000000a1808a981 */ /* 0x010ea8000c1e1b00 */
[----:B------:R0:W-:Y:S01]  /*70f0*/  STL [R1+0x514], R2 ;  /* 0x0005140201007387 */ /* 0x0001e20000100800 */
[----:B------:R-:W-:-:S03]  /*7100*/  LOP3.LUT P1, RZ, R0, 0x2000, RZ, 0xc0, !PT ;  /* 0x0000200000ff7812 */ /* 0x000fc6000782c0ff */
[----:B------:R1:W-:Y:S04]  /*7110*/  STL.64 [R1+0x50], R10 ;  /* 0x0000500a01007387 */ /* 0x0003e80000100a00 */
[----:B------:R4:W-:Y:S01]  /*7120*/  STL.64 [R1+0x250], R12 ;  /* 0x0002500c01007387 */ /* 0x0009e20000100a00 */
[----:B0-----:R-:W-:-:S03]  /*7130*/  CS2R R2, SRZ ;  /* 0x0000000000027805 */ /* 0x001fc6000001ff00 */
[----:B------:R-:W2:Y:S04]  /*7140*/  LDL.LU.64 R24, [R1+0x7e0] ;  /* 0x0007e00001187983 */ /* 0x000ea80000300a00 */
[----:B------:R-:W2:Y:S04]  /*7150*/  @!P2 LDG.E.64 R2, desc[UR10][R22.64] ;  /* 0x0000000a1602a981 */ /* 0x000ea8000c1e1b00 */
[----:B------:R-:W2:Y:S01]  /*7160*/  LDL.LU.64 R22, [R1+0x7e8] ;  /* 0x0007e80001167983 */ /* 0x000ea20000300a00 */
[----:B-1----:R-:W-:Y:S02]  /*7170*/  CS2R R10, SRZ ;  /* 0x00000000000a7805 */ /* 0x002fe4000001ff00 */
[----:B----4-:R-:W-:-:S06]  /*7180*/  CS2R R12, SRZ ;  /* 0x00000000000c7805 */ /* 0x010fcc000001ff00 */
[----:B---3--:R0:W3:Y:S04]  /*7190*/  @!P1 LDG.E.64 R12, desc[UR10][R18.64] ;  /* 0x0000000a120c9981 */ /* 0x0080e8000c1e1b00 */
[----:B------:R-:W4:Y:S01]  /*71a0*/  LDL.LU.64 R18, [R1+0x8e8] ;  /* 0x0008e80001127983 */ /* 0x000f220000300a00 */
[----:B--2---:R-:W-:Y:S02]  /*71b0*/  @!P2 MOV R11, R8 ;  /* 0x00000008000ba202 */ /* 0x004fe40000000f00 */
[----:B------:R-:W-:-:S03]  /*71c0*/  @!P2 MOV R10, R9 ;  /* 0x00000009000aa202 */ /* 0x000fc60000000f00 */
[----:B------:R-:W-:Y:S04]  /*71d0*/  STL [R1+0x540], R11 ;  /* 0x0005400b01007387 */ /* 0x000fe80000100800 */
[----:B------:R1:W-:Y:S02]  /*71e0*/  STL [R1+0x52c], R10 ;  /* 0x00052c0a01007387 */ /* 0x0003e40000100800 */
[----:B-1----:R-:W-:-:S06]  /*71f0*/  CS2R R10, SRZ ;  /* 0x00000000000a7805 */ /* 0x002fcc000001ff00 */
[----:B------:R-:W2:Y:S01]  /*7200*/  @!P1 LDG.E.64 R10, desc[UR10][R22.64] ;  /* 0x0000000a160a9981 */ /* 0x000ea2000c1e1b00 */
[----:B------:R-:W-:-:S03]  /*7210*/  LOP3.LUT P3, RZ, R0, 0x1000, RZ, 0xc0, !PT ;  /* 0x0000100000ff7812 */ /* 0x000fc6000786c0ff */
[----:B------:R-:W2:Y:S04]  /*7220*/  LDL.LU.64 R22, [R1+0x570] ;  /* 0x0005700001167983 */ /* 0x000ea80000300a00 */
[----:B----4-:R0:W-:Y:S02]  /*7230*/  STL.64 [R1+0x58], R18 ;  /* 0x0000581201007387 */ /* 0x0101e40000100a00 */
[----:B0-----:R-:W-:Y:S01]  /*7240*/  HFMA2.MMA R19, -RZ, RZ, 0, 0 ;  /* 0x00000000ff137435 */ /* 0x001fe200000001ff */
[----:B------:R-:W-:Y:S02]  /*7250*/  MOV R18, RZ ;  /* 0x000000ff00127202 */ /* 0x000fe40000000f00 */
[----:B---3--:R-:W-:-:S05]  /*7260*/  @!P1 MOV R18, R12 ;  /* 0x0000000c00129202 */ /* 0x008fca0000000f00 */
[----:B------:R-:W-:Y:S01]  /*7270*/  STL [R1+0x558], R18 ;  /* 0x0005581201007387 */ /* 0x000fe20000100800 */
[----:B--2---:R-:W-:-:S05]  /*7280*/  @!P1 MOV R19, R11 ;  /* 0x0000000b00139202 */ /* 0x004fca0000000f00 */
        /* <DEDUP_REMOVED lines=17> */
[----:B------:R0:W-:Y:S01]  /*73a0*/  STL [R1+0x544], R16 ;  /* 0x0005441001007387 */ /* 0x0001e20000100800 */
[----:B------:R-:W-:-:S06]  /*73b0*/  CS2R R20, SRZ ;  /* 0x0000000000147805 */ /* 0x000fcc000001ff00 */
        /* <DEDUP_REMOVED lines=12> */
[----:B------:R0:W-:Y:S04]  /*7480*/  STL.64 [R1+0x8d8], R18 ;  /* 0x0008d81201007387 */ /* 0x0001e80000100a00 */
[----:B0-----:R-:W2:Y:S01]  /*7490*/  LDL.LU.64 R18, [R1+0x5a0] ;  /* 0x0005a00001127983 */ /* 0x001ea20000300a00 */
        /* <DEDUP_REMOVED lines=9> */
[----:B------:R0:W2:Y:S02]  /*7530*/  @!P2 LDG.E.64 R16, desc[UR10][R22.64] ;  /* 0x0000000a1610a981 */ /* 0x0000a4000c1e1b00 */
[----:B0-----:R-:W-:Y:S02]  /*7540*/  HFMA2.MMA R22, -RZ, RZ, 0, 0 ;  /* 0x00000000ff167435 */ /* 0x001fe400000001ff */
[----:B------:R0:W-:Y:S01]  /*7550*/  STL.64 [R1+0x68], R2 ;  /* 0x0000680201007387 */ /* 0x0001e20000100a00 */
[----:B------:R-:W-:Y:S02]  /*7560*/  LOP3.LUT P1, RZ, R0, 0x400, RZ, 0xc0, !PT ;  /* 0x0000040000ff7812 */ /* 0x000fe4000782c0ff */
[----:B0-----:R-:W-:Y:S02]  /*7570*/  CS2R R2, SRZ ;  /* 0x0000000000027805 */ /* 0x001fe4000001ff00 */
[----:B---3--:R-:W-:-:S05]  /*7580*/  @!P2 MOV R22, R14 ;  /* 0x0000000e0016a202 */ /* 0x008fca0000000f00 */
[----:B------:R0:W-:Y:S02]  /*7590*/  STL [R1+0x7d8], R22 ;  /* 0x0007d81601007387 */ /* 0x0001e40000100800 */
[----:B0-----:R-:W-:-:S06]  /*75a0*/  HFMA2.MMA R22, -RZ, RZ, 0, 0 ;  /* 0x00000000ff167435 */ /* 0x001fcc00000001ff */
[----:B------:R-:W-:-:S05]  /*75b0*/  @!P2 MOV R22, R15 ;  /* 0x0000000f0016a202 */ /* 0x000fca0000000f00 */
[----:B------:R0:W-:Y:S02]  /*75c0*/  STL [R1+0x7dc], R22 ;  /* 0x0007dc1601007387 */ /* 0x0001e40000100800 */
[----:B0-----:R-:W-:-:S06]  /*75d0*/  CS2R R22, SRZ ;  /* 0x0000000000167805 */ /* 0x001fcc000001ff00 */
[----:B------:R-:W3:Y:S04]  /*75e0*/  @!P1 LDG.E.64 R22, desc[UR10][R18.64] ;  /* 0x0000000a12169981 */ /* 0x000ee8000c1e1b00 */
[----:B------:R-:W3:Y:S01]  /*75f0*/  LDL.LU.64 R18, [R1+0x5b8] ;  /* 0x0005b80001127983 */ /* 0x000ee20000300a00 */
[----:B--2---:R-:W-:Y:S02]  /*7600*/  @!P2 MOV R3, R16 ;  /* 0x000000100003a202 */ /* 0x004fe40000000f00 */
[----:B------:R-:W-:-:S03]  /*7610*/  @!P2 MOV R2, R17 ;  /* 0x000000110002a202 */ /* 0x000fc60000000f00 */
[----:B------:R-:W-:Y:S04]  /*7620*/  STL [R1+0x588], R3 ;  /* 0x0005880301007387 */ /* 0x000fe80000100800 */
[----:B------:R0:W-:Y:S02]  /*7630*/  STL [R1+0x574], R2 ;  /* 0x0005740201007387 */ /* 0x0001e40000100800 */
[----:B0-----:R-:W-:-:S06]  /*7640*/  CS2R R2, SRZ ;  /* 0x0000000000027805 */ /* 0x001fcc000001ff00 */
[----:B----4-:R-:W2:Y:S04]  /*7650*/  @!P1 LDG.E.64 R2, desc[UR10][R24.64] ;  /* 0x0000000a18029981 */ /* 0x010ea8000c1e1b00 */
[----:B------:R-:W4:Y:S01]  /*7660*/  LDL.LU.64 R24, [R1+0x7c0] ;  /* 0x0007c00001187983 */ /* 0x000f220000300a00 */
[----:B------:R-:W-:-:S03]  /*7670*/  LOP3.LUT P3, RZ, R0, 0x200, RZ, 0xc0, !PT ;  /* 0x0000020000ff7812 */ /* 0x000fc6000786c0ff */
[----:B------:R0:W-:Y:S04]  /*7680*/  STL.64 [R1+0x70], R10 ;  /* 0x0000700a01007387 */ /* 0x0001e80000100a00 */
[----:B------:R1:W-:Y:S01]  /*7690*/  STL.64 [R1+0x270], R12 ;  /* 0x0002700c01007387 */ /* 0x0003e20000100a00 */
[----:B0-----:R-:W-:Y:S01]  /*76a0*/  HFMA2.MMA R10, -RZ, RZ, 0, 0 ;  /* 0x00000000ff0a7435 */ /* 0x001fe200000001ff */
[----:B-1----:R-:W-:Y:S02]  /*76b0*/  CS2R R12, SRZ ;  /* 0x00000000000c7805 */ /* 0x002fe4000001ff00 */
[----:B------:R0:W-:Y:S02]  /*76c0*/  STL.64 [R1+0x268], R8 ;  /* 0x0002680801007387 */ /* 0x0001e40000100a00 */
[----:B0-----:R-:W-:-:S02]  /*76d0*/  CS2R R8, SRZ ;  /* 0x0000000000087805 */ /* 0x001fc4000001ff00 */
[----:B---3--:R-:W-:Y:S01]  /*76e0*/  @!P1 MOV R9, R22 ;  /* 0x0000001600099202 */ /* 0x008fe20000000f00 */
[----:B------:R0:W3:Y:S04]  /*76f0*/  @!P3 LDG.E.64 R12, desc[UR10][R18.64] ;  /* 0x0000000a120cb981 */ /* 0x0000e8000c1e1b00 */
[----:B------:R-:W3:Y:S04]  /*7700*/  LDL.LU.64 R18, [R1+0x8d8] ;  /* 0x0008d80001127983 */ /* 0x000ee80000300a00 */
[----:B------:R-:W-:Y:S01]  /*7710*/  STL [R1+0x5a0], R9 ;  /* 0x0005a00901007387 */ /* 0x000fe20000100800 */
[----:B--2---:R-:W-:-:S05]  /*7720*/  @!P1 MOV R10, R3 ;  /* 0x00000003000a9202 */ /* 0x004fca0000000f00 */
[----:B------:R1:W-:Y:S01]  /*7730*/  STL [R1+0x7d4], R10 ;  /* 0x0007d40a01007387 */ /* 0x0003e20000100800 */
[----:B------:R-:W-:Y:S02]  /*7740*/  @!P1 MOV R8, R2 ;  /* 0x0000000200089202 */ /* 0x000fe40000000f00 */
[----:B-1----:R-:W-:-:S03]  /*7750*/  CS2R R10, SRZ ;  /* 0x00000000000a7805 */ /* 0x002fc6000001ff00 */
[----:B------:R1:W-:Y:S04]  /*7760*/  STL [R1+0x7d0], R8 ;  /* 0x0007d00801007387 */ /* 0x0003e80000100800 */
[----:B----4-:R-:W2:Y:S01]  /*7770*/  @!P3 LDG.E.64 R10, desc[UR10][R24.64] ;  /* 0x0000000a180ab981 */ /* 0x010ea2000c1e1b00 */
[----:B-1----:R-:W-:Y:S02]  /*7780*/  MOV R8, RZ ;  /* 0x000000ff00087202 */ /* 0x002fe40000000f00 */
[----:B------:R-:W-:Y:S01]  /*7790*/  @!P1 MOV R8, R23 ;  /* 0x0000001700089202 */ /* 0x000fe20000000f00 */
[----:B------:R-:W4:Y:S04]  /*77a0*/  LDL.LU.64 R24, [R1+0x5c8] ;  /* 0x0005c80001187983 */ /* 0x000f280000300a00 */
[----:B------:R1:W-:Y:S04]  /*77b0*/  STL [R1+0x58c], R8 ;  /* 0x00058c0801007387 */ /* 0x0003e80000100800 */
[----:B-1----:R-:W4:Y:S01]  /*77c0*/  LDL.LU.64 R8, [R1+0x7b8] ;  /* 0x0007b80001087983 */ /* 0x002f220000300a00 */
[----:B------:R-:W-:-:S03]  /*77d0*/  LOP3.LUT P2, RZ, R0, 0x100, RZ, 0xc0, !PT ;  /* 0x0000010000ff7812 */ /* 0x000fc6000784c0ff */
[----:B------:R1:W-:Y:S02]  /*77e0*/  STL.64 [R1+0x278], R20 ;  /* 0x0002781401007387 */ /* 0x0003e40000100a00 */
[----:B-1----:R-:W-:Y:S02]  /*77f0*/  CS2R R20, SRZ ;  /* 0x0000000000147805 */ /* 0x002fe4000001ff00 */
[----:B---3--:R0:W-:Y:S02]  /*7800*/  STL.64 [R1+0x78], R18 ;  /* 0x0000781201007387 */ /* 0x0081e40000100a00 */
[----:B0-----:R-:W-:Y:S02]  /*7810*/  CS2R R18, SRZ ;  /* 0x0000000000127805 */ /* 0x001fe4000001ff00 */
[----:B------:R-:W-:-:S05]  /*7820*/  @!P3 MOV R18, R12 ;  /* 0x0000000c0012b202 */ /* 0x000fca0000000f00 */
[----:B------:R-:W-:Y:S01]  /*7830*/  STL [R1+0x5b8], R18 ;  /* 0x0005b81201007387 */ /* 0x000fe20000100800 */
[----:B--2---:R-:W-:-:S05]  /*7840*/  @!P3 MOV R19, R11 ;  /* 0x0000000b0013b202 */ /* 0x004fca0000000f00 */
[----:B------:R0:W-:Y:S04]  /*7850*/  STL [R1+0x7c4], R19 ;  /* 0x0007c41301007387 */ /* 0x0001e80000100800 */
[----:B----4-:R1:W2:Y:S01]  /*7860*/  @!P2 LDG.E.64 R20, desc[UR10][R24.64] ;  /* 0x0000000a1814a981 */ /* 0x0102a2000c1e1b00 */
[----:B0-----:R-:W-:-:S06]  /*7870*/  CS2R R18, SRZ ;  /* 0x0000000000127805 */ /* 0x001fcc000001ff00 */
[----:B------:R-:W3:Y:S04]  /*7880*/  @!P2 LDG.E.64 R18, desc[UR10][R8.64] ;  /* 0x0000000a0812a981 */ /* 0x000ee8000c1e1b00 */
[----:B------:R-:W4:Y:S04]  /*7890*/  LDL.LU.64 R8, [R1+0x7b0] ;  /* 0x0007b00001087983 */ /* 0x000f280000300a00 */
[----:B------:R0:W-:Y:S02]  /*78a0*/  STL [R1+0x8d0], R16 ;  /* 0x0008d01001007387 */ /* 0x0001e40000100800 */
[----:B0-----:R-:W-:-:S06]  /*78b0*/  HFMA2.MMA R16, -RZ, RZ, 0, 0 ;  /* 0x00000000ff107435 */ /* 0x001fcc00000001ff */
[----:B------:R-:W-:-:S05]  /*78c0*/  @!P3 MOV R16, R10 ;  /* 0x0000000a0010b202 */ /* 0x000fca0000000f00 */
[----:B------:R0:W-:Y:S01]  /*78d0*/  STL [R1+0x7c0], R16 ;  /* 0x0007c01001007387 */ /* 0x0001e20000100800 */
[----:B-1----:R-:W-:Y:S02]  /*78e0*/  CS2R R24, SRZ ;  /* 0x0000000000187805 */ /* 0x002fe4000001ff00 */
[----:B------:R-:W-:Y:S01]  /*78f0*/  LOP3.LUT P1, RZ, R0, 0x80, RZ, 0xc0, !PT ;  /* 0x0000008000ff7812 */ /* 0x000fe2000782c0ff */
[----:B0-----:R-:W-:-:S06]  /*7900*/  HFMA2.MMA R16, -RZ, RZ, 0, 0 ;  /* 0x00000000ff107435 */ /* 0x001fcc00000001ff */
[----:B------:R-:W-:Y:S01]  /*7910*/  @!P3 MOV R16, R13 ;  /* 0x0000000d0010b202 */ /* 0x000fe20000000f00 */
[----:B------:R0:W-:Y:S04]  /*7920*/  STL.64 [R1+0x80], R14 ;  /* 0x0000800e01007387 */ /* 0x0001e80000100a00 */
[----:B------:R1:W-:Y:S04]  /*7930*/  STL [R1+0x5a4], R16 ;  /* 0x0005a41001007387 */ /* 0x0003e80000100800 */
[----:B0-----:R-:W4:Y:S01]  /*7940*/  LDL.LU.64 R14, [R1+0x5e0] ;  /* 0x0005e000010e7983 */ /* 0x001f220000300a00 */
[----:B-1----:R-:W-:Y:S01]  /*7950*/  HFMA2.MMA R16, -RZ, RZ, 0, 0 ;  /* 0x00000000ff107435 */ /* 0x002fe200000001ff */
[----:B--2---:R-:W-:-:S02]  /*7960*/  @!P2 MOV R25, R20 ;  /* 0x000000140019a202 */ /* 0x004fc40000000f00 */
[----:B------:R-:W-:-:S03]  /*7970*/  @!P2 MOV R24, R21 ;  /* 0x000000150018a202 */ /* 0x000fc60000000f00 */
[----:B------:R-:W-:Y:S04]  /*7980*/  STL [R1+0x5c8], R25 ;  /* 0x0005c81901007387 */ /* 0x000fe80000100800 */
[----:B------:R0:W-:Y:S01]  /*7990*/  STL [R1+0x5bc], R24 ;  /* 0x0005bc1801007387 */ /* 0x0001e20000100800 */
[----:B---3--:R-:W-:Y:S02]  /*79a0*/  @!P2 MOV R16, R18 ;  /* 0x000000120010a202 */ /* 0x008fe40000000f00 */
[----:B0-----:R-:W-:-:S03]  /*79b0*/  CS2R R24, SRZ ;  /* 0x0000000000187805 */ /* 0x001fc6000001ff00 */
[----:B------:R0:W-:Y:S04]  /*79c0*/  STL [R1+0x7b8], R16 ;  /* 0x0007b81001007387 */ /* 0x0001e80000100800 */
[----:B----4-:R1:W2:Y:S01]  /*79d0*/  @!P1 LDG.E.64 R24, desc[UR10][R8.64] ;  /* 0x0000000a08189981 */ /* 0x0102a2000c1e1b00 */
[----:B0-----:R-:W-:-:S06]  /*79e0*/  HFMA2.MMA R16, -RZ, RZ, 0, 0 ;  /* 0x00000000ff107435 */ /* 0x001fcc00000001ff */
[----:B------:R-:W-:-:S05]  /*79f0*/  @!P2 MOV R16, R19 ;  /* 0x000000130010a202 */ /* 0x000fca0000000f00 */
[----:B------:R0:W-:Y:S04]  /*7a00*/  STL [R1+0x7bc], R16 ;  /* 0x0007bc1001007387 */ /* 0x0001e80000100800 */
[----:B0-----:R-:W3:Y:S01]  /*7a10*/  LDL.LU R16, [R1+0x8d0] ;  /* 0x0008d00001107983 */ /* 0x001ee20000300800 */
[----:B-1----:R-:W-:-:S03]  /*7a20*/  CS2R R8, SRZ ;  /* 0x0000000000087805 */ /* 0x002fc6000001ff00 */
[----:B------:R0:W-:Y:S04]  /*7a30*/  STL.64 [R1+0x8c8], R18 ;  /* 0x0008c81201007387 */ /* 0x0001e80000100a00 */
[----:B------:R-:W-:Y:S04]  /*7a40*/  STL [R1+0x8c4], R20 ;  /* 0x0008c41401007387 */ /* 0x000fe80000100800 */
[----:B0-----:R-:W4:Y:S04]  /*7a50*/  LDL.LU.64 R18, [R1+0x5f0] ;  /* 0x0005f00001127983 */ /* 0x001f280000300a00 */
[----:B------:R0:W4:Y:S02]  /*7a60*/  @!P1 LDG.E.64 R8, desc[UR10][R14.64] ;  /* 0x0000000a0e089981 */ /* 0x000124000c1e1b00 */
[----:B0-----:R-:W-:Y:S01]  /*7a70*/  HFMA2.MMA R14, -RZ, RZ, 0, 0 ;  /* 0x00000000ff0e7435 */ /* 0x001fe200000001ff */
[----:B------:R-:W-:-:S05]  /*7a80*/  MOV R15, R5 ;  /* 0x00000005000f7202 */ /* 0x000fca0000000f00 */
[----:B--2---:R-:W-:-:S05]  /*7a90*/  @!P1 MOV R14, R24 ;  /* 0x00000018000e9202 */ /* 0x004fca0000000f00 */
[----:B------:R0:W-:Y:S02]  /*7aa0*/  STL [R1+0x7b0], R14 ;  /* 0x0007b00e01007387 */ /* 0x0001e40000100800 */
[----:B0-----:R-:W-:-:S06]  /*7ab0*/  HFMA2.MMA R14, -RZ, RZ, 0, 0 ;  /* 0x00000000ff0e7435 */ /* 0x001fcc00000001ff */
[----:B------:R-:W-:Y:S01]  /*7ac0*/  @!P1 MOV R14, R25 ;  /* 0x00000019000e9202 */ /* 0x000fe20000000f00 */
[----:B---3--:R0:W-:Y:S04]  /*7ad0*/  STL.64 [R1+0x280], R16 ;  /* 0x0002801001007387 */ /* 0x0081e80000100a00 */
[----:B0-----:R-:W2:Y:S04]  /*7ae0*/  LDL.LU.64 R16, [R1+0x7a8] ;  /* 0x0007a80001107983 */ /* 0x001ea80000300a00 */
[----:B------:R0:W-:Y:S02]  /*7af0*/  STL [R1+0x7b4], R14 ;  /* 0x0007b40e01007387 */ /* 0x0001e40000100800 */
[----:B0-----:R-:W-:-:S02]  /*7b00*/  MOV R14, R4 ;  /* 0x00000004000e7202 */ /* 0x001fc40000000f00 */
[----:B------:R-:W3:Y:S01]  /*7b10*/  LDL.LU.64 R4, [R1+0x7a0] ;  /* 0x0007a00001047983 */ /* 0x000ee20000300a00 */
[C---:B------:R-:W-:Y:S02]  /*7b20*/  LOP3.LUT P2, RZ, R0.reuse, 0x20, RZ, 0xc0, !PT ;  /* 0x0000002000ff7812 */ /* 0x040fe4000784c0ff */
[----:B------:R-:W-:Y:S01]  /*7b30*/  LOP3.LUT P3, RZ, R0, 0x40, RZ, 0xc0, !PT ;  /* 0x0000004000ff7812 */ /* 0x000fe2000786c0ff */
[----:B------:R0:W-:Y:S04]  /*7b40*/  STL.64 [R1+0x290], R12 ;  /* 0x0002900c01007387 */ /* 0x0001e80000100a00 */
[----:B------:R1:W-:Y:S01]  /*7b50*/  STL.64 [R1+0x288], R22 ;  /* 0x0002881601007387 */ /* 0x0003e20000100a00 */
[----:B0-----:R-:W-:Y:S02]  /*7b60*/  CS2R R12, SRZ ;  /* 0x00000000000c7805 */ /* 0x001fe4000001ff00 */
[----:B-1----:R-:W-:Y:S01]  /*7b70*/  CS2R R22, SRZ ;  /* 0x0000000000167805 */ /* 0x002fe2000001ff00 */
[----:B------:R0:W-:Y:S02]  /*7b80*/  STL.64 [R1+0x88], R2 ;  /* 0x0000880201007387 */ /* 0x0001e40000100a00 */
[----:B0-----:R-:W-:-:S02]  /*7b90*/  CS2R R2, SRZ ;  /* 0x0000000000027805 */ /* 0x001fc4000001ff00 */
[----:B----4-:R-:W-:Y:S02]  /*7ba0*/  @!P1 MOV R3, R8 ;  /* 0x0000000800039202 */ /* 0x010fe40000000f00 */
[----:B------:R-:W-:-:S03]  /*7bb0*/  @!P1 MOV R2, R9 ;  /* 0x0000000900029202 */ /* 0x000fc60000000f00 */
[----:B------:R-:W-:Y:S04]  /*7bc0*/  STL [R1+0x5e0], R3 ;  /* 0x0005e00301007387 */ /* 0x000fe80000100800 */
[----:B------:R0:W-:Y:S02]  /*7bd0*/  STL [R1+0x5cc], R2 ;  /* 0x0005cc0201007387 */ /* 0x0001e40000100800 */
[----:B0-----:R-:W-:-:S06]  /*7be0*/  CS2R R2, SRZ ;  /* 0x0000000000027805 */ /* 0x001fcc000001ff00 */
[----:B------:R-:W4:Y:S04]  /*7bf0*/  @!P3 LDG.E.64 R2, desc[UR10][R18.64] ;  /* 0x0000000a1202b981 */ /* 0x000f28000c1e1b00 */
[----:B------:R-:W4:Y:S04]  /*7c00*/  LDL.LU.64 R18, [R1+0x790] ;  /* 0x0007900001127983 */ /* 0x000f280000300a00 */
[----:B--2---:R0:W2:Y:S04]  /*7c10*/  @!P3 LDG.E.64 R22, desc[UR10][R16.64] ;  /* 0x0000000a1016b981 */ /* 0x0040a8000c1e1b00 */
[----:B---3--:R-:W3:Y:S01]  /*7c20*/  @!P2 LDG.E.64 R12, desc[UR10][R4.64] ;  /* 0x0000000a040ca981 */ /* 0x008ee2000c1e1b00 */
[----:B------:R-:W-:-:S02]  /*7c30*/  HFMA2.MMA R20, -RZ, RZ, 0, 0 ;  /* 0x00000000ff147435 */ /* 0x000fc400000001ff */
[----:B0-----:R-:W-:Y:S01]  /*7c40*/  HFMA2.MMA R16, -RZ, RZ, 0, 0 ;  /* 0x00000000ff107435 */ /* 0x001fe200000001ff */
[----:B------:R0:W-:Y:S01]  /*7c50*/  STL.64 [R1+0x90], R10 ;  /* 0x0000900a01007387 */ /* 0x0001e20000100a00 */
[----:B------:R-:W-:-:S03]  /*7c60*/  MOV R17, R15 ;  /* 0x0000000f00117202 */ /* 0x000fc60000000f00 */
[----:B------:R-:W3:Y:S01]  /*7c70*/  LDL.LU.64 R4, [R1+0x468] ;  /* 0x0004680001047983 */ /* 0x000ee20000300a00 */
[----:B0-----:R-:W-:Y:S02]  /*7c80*/  CS2R R10, SRZ ;  /* 0x00000000000a7805 */ /* 0x001fe4000001ff00 */
[----:B----4-:R-:W-:Y:S02]  /*7c90*/  @!P3 MOV R11, R2 ;  /* 0x00000002000bb202 */ /* 0x010fe40000000f00 */
[----:B------:R-:W-:-:S03]  /*7ca0*/  @!P3 MOV R10, R3 ;  /* 0x00000003000ab202 */ /* 0x000fc60000000f00 */
[----:B------:R-:W-:Y:S04]  /*7cb0*/  STL [R1+0x5f0], R11 ;  /* 0x0005f00b01007387 */ /* 0x000fe80000100800 */
[----:B------:R0:W-:Y:S02]  /*7cc0*/  STL [R1+0x5e4], R10 ;  /* 0x0005e40a01007387 */ /* 0x0001e40000100800 */
[----:B0-----:R-:W-:-:S06]  /*7cd0*/  CS2R R10, SRZ ;  /* 0x00000000000a7805 */ /* 0x001fcc000001ff00 */
[----:B------:R0:W4:Y:S04]  /*7ce0*/  @!P2 LDG.E.64 R10, desc[UR10][R18.64] ;  /* 0x0000000a120aa981 */ /* 0x000128000c1e1b00 */
[----:B------:R-:W4:Y:S01]  /*7cf0*/  LDL.LU.64 R18, [R1+0x8c8] ;  /* 0x0008c80001127983 */ /* 0x000f220000300a00 */
[----:B--2---:R-:W-:Y:S02]  /*7d00*/  @!P3 MOV R16, R22 ;  /* 0x000000160010b202 */ /* 0x004fe40000000f00 */
[----:B---3--:R-:W-:-:S05]  /*7d10*/  @!P2 MOV R20, R12 ;  /* 0x0000000c0014a202 */ /* 0x008fca0000000f00 */
[----:B------:R1:W-:Y:S04]  /*7d20*/  STL [R1+0x790], R20 ;  /* 0x0007901401007387 */ /* 0x0003e80000100800 */
[----:B------:R2:W-:Y:S01]  /*7d30*/  STL [R1+0x7a8], R16 ;  /* 0x0007a81001007387 */ /* 0x0005e20000100800 */
[----:B-1----:R-:W-:Y:S02]  /*7d40*/  HFMA2.MMA R20, -RZ, RZ, 0, 0 ;  /* 0x00000000ff147435 */ /* 0x002fe400000001ff */
[----:B--2---:R-:W-:-:S04]  /*7d50*/  HFMA2.MMA R16, -RZ, RZ, 0, 0 ;  /* 0x00000000ff107435 */ /* 0x004fc800000001ff */
[----:B------:R-:W-:-:S05]  /*7d60*/  @!P2 MOV R20, R13 ;  /* 0x0000000d0014a202 */ /* 0x000fca0000000f00 */
[----:B------:R1:W-:Y:S01]  /*7d70*/  STL [R1+0x794], R20 ;  /* 0x0007941401007387 */ /* 0x0003e20000100800 */
[----:B------:R-:W-:-:S03]  /*7d80*/  @!P3 MOV R16, R23 ;  /* 0x000000170010b202 */ /* 0x000fc60000000f00 */
[----:B-1----:R-:W2:Y:S04]  /*7d90*/  LDL.LU R20, [R1+0x8c4] ;  /* 0x0008c40001147983 */ /* 0x002ea80000300800 */
[----:B------:R1:W-:Y:S02]  /*7da0*/  STL [R1+0x7ac], R16 ;  /* 0x0007ac1001007387 */ /* 0x0003e40000100800 */
[----:B-1----:R-:W-:Y:S02]  /*7db0*/  MOV R16, R14 ;  /* 0x0000000e00107202 */ /* 0x002fe40000000f00 */
[----:B------:R-:W3:Y:S01]  /*7dc0*/  LDL.LU.64 R14, [R1+0x788] ;  /* 0x00078800010e7983 */ /* 0x000ee20000300a00 */
[----:B------:R-:W-:-:S03]  /*7dd0*/  LOP3.LUT P1, RZ, R0, 0x10, RZ, 0xc0, !PT ;  /* 0x0000001000ff7812 */ /* 0x000fc6000782c0ff */
[----:B------:R1:W-:Y:S04]  /*7de0*/  STL.64 [R1+0x2a0], R8 ;  /* 0x0002a00801007387 */ /* 0x0003e80000100a00 */
[----:B-1----:R-:W3:Y:S04]  /*7df0*/  LDL.LU.64 R8, [R1+0x460] ;  /* 0x0004600001087983 */ /* 0x002ee80000300a00 */
[----:B----4-:R0:W-:Y:S02]  /*7e00*/  STL.64 [R1+0x98], R18 ;  /* 0x0000981201007387 */ /* 0x0101e40000100a00 */
[----:B0-----:R-:W-:-:S02]  /*7e10*/  CS2R R18, SRZ ;  /* 0x0000000000127805 */ /* 0x001fc4000001ff00 */
[----:B------:R-:W-:Y:S02]  /*7e20*/  @!P2 MOV R19, R10 ;  /* 0x0000000a0013a202 */ /* 0x000fe40000000f00 */
[----:B------:R-:W-:-:S03]  /*7e30*/  @!P2 MOV R18, R11 ;  /* 0x0000000b0012a202 */ /* 0x000fc60000000f00 */
[----:B------:R-:W-:Y:S04]  /*7e40*/  STL [R1+0x608], R19 ;  /* 0x0006081301007387 */ /* 0x000fe80000100800 */
[----:B------:R0:W-:Y:S04]  /*7e50*/  STL [R1+0x5f4], R18 ;  /* 0x0005f41201007387 */ /* 0x0001e80000100800 */
[----:B0-----:R-:W4:Y:S04]  /*7e60*/  LDL.LU.64 R18, [R1+0x780] ;  /* 0x0007800001127983 */ /* 0x001f280000300a00 */
[----:B--2---:R0:W-:Y:S02]  /*7e70*/  STL.64 [R1+0x298], R20 ;  /* 0x0002981401007387 */ /* 0x0041e40000100a00 */
[----:B0-----:R-:W-:-:S02]  /*7e80*/  MOV R20, R16 ;  /* 0x0000001000147202 */ /* 0x001fc40000000f00 */
[----:B------:R-:W-:Y:S02]  /*7e90*/  MOV R21, R17 ;  /* 0x0000001100157202 */ /* 0x000fe40000000f00 */
[----:B------:R-:W-:-:S06]  /*7ea0*/  CS2R R16, SRZ ;  /* 0x0000000000107805 */ /* 0x000fcc000001ff00 */
[----:B---3--:R0:W2:Y:S02]  /*7eb0*/  @!P1 LDG.E.64 R16, desc[UR10][R14.64] ;  /* 0x0000000a0e109981 */ /* 0x0080a4000c1e1b00 */
[----:B0-----:R-:W-:-:S06]  /*7ec0*/  CS2R R14, SRZ ;  /* 0x00000000000e7805 */ /* 0x001fcc000001ff00 */
[----:B------:R-:W3:Y:S01]  /*7ed0*/  @!P1 LDG.E.64 R14, desc[UR10][R4.64] ;  /* 0x0000000a040e9981 */ /* 0x000ee2000c1e1b00 */
[----:B------:R-:W-:-:S03]  /*7ee0*/  LOP3.LUT P3, RZ, R0, 0x8, RZ, 0xc0, !PT ;  /* 0x0000000800ff7812 */ /* 0x000fc6000786c0ff */
[----:B------:R0:W-:Y:S04]  /*7ef0*/  STL.64 [R1+0xa0], R24 ;  /* 0x0000a01801007387 */ /* 0x0001e80000100a00 */
[----:B------:R1:W-:Y:S01]  /*7f00*/  STL.64 [R1+0x2a8], R2 ;  /* 0x0002a80201007387 */ /* 0x0003e20000100a00 */
[----:B------:R-:W-:-:S03]  /*7f10*/  LOP3.LUT P2, RZ, R0, 0x4, RZ, 0xc0, !PT ;  /* 0x0000000400ff7812 */ /* 0x000fc6000784c0ff */
[----:B------:R-:W-:Y:S01]  /*7f20*/  STL [R1+0x898], R0 ;  /* 0x0008980001007387 */ /* 0x000fe20000100800 */
[----:B0-----:R-:W-:-:S03]  /*7f30*/  CS2R R24, SRZ ;  /* 0x0000000000187805 */ /* 0x001fc6000001ff00 */
[----:B------:R0:W-:Y:S04]  /*7f40*/  STL.64 [R1+0xb0], R12 ;  /* 0x0000b00c01007387 */ /* 0x0001e80000100a00 */
[----:B-1----:R-:W4:Y:S04]  /*7f50*/  LDL.LU.64 R2, [R1+0x778] ;  /* 0x0007780001027983 */ /* 0x002f280000300a00 */
[----:B------:R1:W-:Y:S04]  /*7f60*/  STL.64 [R1+0xa8], R22 ;  /* 0x0000a81601007387 */ /* 0x0003e80000100a00 */
[----:B------:R-:W4:Y:S01]  /*7f70*/  LDL.LU R5, [R1+0x8c0] ;  /* 0x0008c00001057983 */ /* 0x000f220000300800 */
[----:B--2---:R-:W-:-:S02]  /*7f80*/  @!P1 MOV R25, R17 ;  /* 0x0000001100199202 */ /* 0x004fc40000000f00 */
[----:B---3--:R-:W-:-:S03]  /*7f90*/  @!P1 MOV R24, R14 ;  /* 0x0000000e00189202 */ /* 0x008fc60000000f00 */
[----:B------:R2:W-:Y:S04]  /*7fa0*/  STL [R1+0x78c], R25 ;  /* 0x00078c1901007387 */ /* 0x0005e80000100800 */
[----:B------:R3:W-:Y:S01]  /*7fb0*/  STL [R1+0x470], R24 ;  /* 0x0004701801007387 */ /* 0x0007e20000100800 */
[----:B------:R-:W-:Y:S02]  /*7fc0*/  HFMA2.MMA R4, -RZ, RZ, 0, 0 ;  /* 0x00000000ff047435 */ /* 0x000fe400000001ff */
[----:B0-----:R-:W-:Y:S01]  /*7fd0*/  HFMA2.MMA R12, -RZ, RZ, 0, 0 ;  /* 0x00000000ff0c7435 */ /* 0x001fe200000001ff */
[----:B-1----:R-:W4:Y:S01]  /*7fe0*/  LDL.LU.64 R22, [R1+0x458] ;  /* 0x0004580001167983 */ /* 0x002f220000300a00 */
[----:B--2---:R-:W-:Y:S02]  /*7ff0*/  MOV R25, R21 ;  /* 0x0000001500197202 */ /* 0x004fe40000000f00 */
[----:B---3--:R-:W-:-:S02]  /*8000*/  MOV R24, R20 ;  /* 0x0000001400187202 */ /* 0x008fc40000000f00 */
[----:B------:R-:W-:-:S06]  /*8010*/  CS2R R20, SRZ ;  /* 0x0000000000147805 */ /* 0x000fcc000001ff00 */
[----:B----4-:R0:W2:Y:S02]  /*8020*/  @!P3 LDG.E.64 R20, desc[UR10][R18.64] ;  /* 0x0000000a1214b981 */ /* 0x0100a4000c1e1b00 */
[----:B0-----:R-:W-:-:S06]  /*8030*/  CS2R R18, SRZ ;  /* 0x0000000000127805 */ /* 0x001fcc000001ff00 */
[----:B------:R0:W3:Y:S02]  /*8040*/  @!P3 LDG.E.64 R18, desc[UR10][R8.64] ;  /* 0x0000000a0812b981 */ /* 0x0000e4000c1e1b00 */
[----:B0-----:R-:W-:Y:S02]  /*8050*/  CS2R R8, SRZ ;  /* 0x0000000000087805 */ /* 0x001fe4000001ff00 */
[----:B------:R-:W-:Y:S02]  /*8060*/  @!P1 MOV R4, R16 ;  /* 0x0000001000049202 */ /* 0x000fe40000000f00 */
[----:B--2---:R-:W-:-:S05]  /*8070*/  @!P3 MOV R9, R21 ;  /* 0x000000150009b202 */ /* 0x004fca0000000f00 */
[----:B------:R-:W-:Y:S01]  /*8080*/  STL [R1+0x784], R9 ;  /* 0x0007840901007387 */ /* 0x000fe20000100800 */
[----:B---3--:R-:W-:-:S05]  /*8090*/  @!P3 MOV R8, R18 ;  /* 0x000000120008b202 */ /* 0x008fca0000000f00 */
[----:B------:R0:W-:Y:S02]  /*80a0*/  STL [R1+0x464], R8 ;  /* 0x0004640801007387 */ /* 0x0001e40000100800 */
[----:B0-----:R-:W-:-:S06]  /*80b0*/  CS2R R8, SRZ ;  /* 0x0000000000087805 */ /* 0x001fcc000001ff00 */
[----:B------:R-:W2:Y:S04]  /*80c0*/  @!P2 LDG.E.64 R8, desc[UR10][R2.64] ;  /* 0x0000000a0208a981 */ /* 0x000ea8000c1e1b00 */
        /* <DEDUP_REMOVED lines=8> */
[----:B0-----:R-:W-:-:S06]  /*8150*/  HFMA2.MMA R4, -RZ, RZ, 0, 0 ;  /* 0x00000000ff047435 */ /* 0x001fcc00000001ff */
[----:B------:R-:W-:Y:S02]  /*8160*/  @!P3 MOV R4, R19 ;  /* 0x000000130004b202 */ /* 0x000fe40000000f00 */
[----:B------:R-:W-:Y:S01]  /*8170*/  LOP3.LUT P3, RZ, R0, 0x1, RZ, 0xc0, !PT ;  /* 0x0000000100ff7812 */ /* 0x000fe2000786c0ff */
[----:B------:R-:W-:-:S06]  /*8180*/  HFMA2.MMA R0, -RZ, RZ, 0, 0 ;  /* 0x00000000ff007435 */ /* 0x000fcc00000001ff */
[----:B--2---:R-:W-:Y:S01]  /*8190*/  @!P2 MOV R0, R8 ;  /* 0x000000080000a202 */ /* 0x004fe20000000f00 */
[----:B------:R0:W-:Y:S01]  /*81a0*/  STL.64 [R1+0x8b8], R8 ;  /* 0x0008b80801007387 */ /* 0x0001e20000100a00 */
[----:B------:R-:W-:-:S03]  /*81b0*/  @!P2 MOV R12, R9 ;  /* 0x00000009000ca202 */ /* 0x000fc60000000f00 */
[----:B0-----:R-:W2:Y:S04]  /*81c0*/  LDL.LU.64 R8, [R1+0x770] ;  /* 0x0007700001087983 */ /* 0x001ea80000300a00 */
[----:B------:R0:W-:Y:S02]  /*81d0*/  STL [R1+0x77c], R12 ;  /* 0x00077c0c01007387 */ /* 0x0001e40000100800 */
[----:B0-----:R-:W-:Y:S02]  /*81e0*/  CS2R R12, SRZ ;  /* 0x00000000000c7805 */ /* 0x001fe4000001ff00 */
[----:B------:R-:W-:-:S06]  /*81f0*/  CS2R R2, SRZ ;  /* 0x0000000000027805 */ /* 0x000fcc000001ff00 */
[----:B------:R-:W3:Y:S04]  /*8200*/  @!P2 LDG.E.64 R2, desc[UR10][R22.64] ;  /* 0x0000000a1602a981 */ /* 0x000ee8000c1e1b00 */
[----:B------:R-:W4:Y:S04]  /*8210*/  LDL.LU.64 R22, [R1+0x450] ;  /* 0x0004500001167983 */ /* 0x000f280000300a00 */
[----:B--2---:R-:W2:Y:S04]  /*8220*/  @!P1 LDG.E.64 R12, desc[UR10][R8.64] ;  /* 0x0000000a080c9981 */ /* 0x004ea8000c1e1b00 */
[----:B------:R-:W2:Y:S04]  /*8230*/  LDL.LU.64 R8, [R1+0x760] ;  /* 0x0007600001087983 */ /* 0x000ea80000300a00 */
[----:B------:R0:W-:Y:S02]  /*8240*/  STL.64 [R1+0xb8], R16 ;  /* 0x0000b81001007387 */ /* 0x0001e40000100a00 */
[----:B0-----:R-:W-:-:S02]  /*8250*/  HFMA2.MMA R16, -RZ, RZ, 0, 0 ;  /* 0x00000000ff107435 */ /* 0x001fc400000001ff */
[----:B------:R0:W-:Y:S02]  /*8260*/  STL [R1+0x778], R0 ;  /* 0x0007780001007387 */ /* 0x0001e40000100800 */
[----:B0-----:R-:W-:-:S06]  /*8270*/  HFMA2.MMA R0, -RZ, RZ, 0, 0 ;  /* 0x00000000ff007435 */ /* 0x001fcc00000001ff */
[----:B---3--:R-:W-:-:S05]  /*8280*/  @!P2 MOV R0, R3 ;  /* 0x000000030000a202 */ /* 0x008fca0000000f00 */
[----:B------:R0:W-:Y:S02]  /*8290*/  STL [R1+0x45c], R0 ;  /* 0x00045c0001007387 */ /* 0x0001e40000100800 */
[----:B0-----:R-:W-:Y:S02]  /*82a0*/  HFMA2.MMA R0, -RZ, RZ, 0, 0 ;  /* 0x00000000ff007435 */ /* 0x001fe400000001ff */
[----:B------:R0:W-:Y:S02]  /*82b0*/  STL.64 [R1+0x2b0], R10 ;  /* 0x0002b00a01007387 */ /* 0x0001e40000100a00 */
[----:B0-----:R-:W-:-:S06]  /*82c0*/  CS2R R10, SRZ ;  /* 0x00000000000a7805 */ /* 0x001fcc000001ff00 */
[----:B----4-:R-:W3:Y:S04]  /*82d0*/  @!P1 LDG.E.64 R10, desc[UR10][R22.64] ;  /* 0x0000000a160a9981 */ /* 0x010ee8000c1e1b00 */
[----:B------:R-:W4:Y:S01]  /*82e0*/  LDL.LU.64 R22, [R1+0x448] ;  /* 0x0004480001167983 */ /* 0x000f220000300a00 */
[----:B--2---:R-:W-:-:S05]  /*82f0*/  @!P1 MOV R16, R13 ;  /* 0x0000000d00109202 */ /* 0x004fca0000000f00 */
[----:B------:R0:W-:Y:S02]  /*8300*/  STL [R1+0x774], R16 ;  /* 0x0007741001007387 */ /* 0x0001e40000100800 */
[----:B0-----:R-:W-:-:S06]  /*8310*/  CS2R R16, SRZ ;  /* 0x0000000000107805 */ /* 0x001fcc000001ff00 */
[----:B------:R-:W2:Y:S01]  /*8320*/  @!P3 LDG.E.64 R16, desc[UR10][R8.64] ;  /* 0x0000000a0810b981 */ /* 0x000ea2000c1e1b00 */
[----:B------:R-:W-:-:S03]  /*8330*/  @!P1 MOV R0, R12 ;  /* 0x0000000c00009202 */ /* 0x000fc60000000f00 */
[----:B------:R-:W3:Y:S04]  /*8340*/  LDL.LU.64 R8, [R1+0x440] ;  /* 0x0004400001087983 */ /* 0x000ee80000300a00 */
[----:B------:R0:W-:Y:S04]  /*8350*/  STL.64 [R1+0x8b0], R12 ;  /* 0x0008b00c01007387 */ /* 0x0001e80000100a00 */
[----:B0-----:R-:W3:Y:S04]  /*8360*/  LDL.LU.64 R12, [R1+0x758] ;  /* 0x00075800010c7983 */ /* 0x001ee80000300a00 */
[----:B------:R0:W-:Y:S04]  /*8370*/  STL [R1+0x460], R4 ;  /* 0x0004600401007387 */ /* 0x0001e80000100800 */
[----:B------:R1:W-:Y:S01]  /*8380*/  STL.64 [R1+0xc0], R20 ;  /* 0x0000c01401007387 */ /* 0x0003e20000100a00 */
[----:B0-----:R-:W-:-:S02]  /*8390*/  MOV R4, RZ ;  /* 0x000000ff00047202 */ /* 0x001fc40000000f00 */
[----:B------:R-:W-:Y:S02]  /*83a0*/  @!P2 MOV R4, R2 ;  /* 0x000000020004a202 */ /* 0x000fe40000000f00 */
[----:B------:R-:W-:Y:S01]  /*83b0*/  LOP3.LUT P2, RZ, R5, 0x80000000, RZ, 0xc0, !PT ;  /* 0x8000000005ff7812 */ /* 0x000fe2000784c0ff */
[----:B-1----:R-:W-:Y:S01]  /*83c0*/  HFMA2.MMA R20, -RZ, RZ, 0, 0 ;  /* 0x00000000ff147435 */ /* 0x002fe200000001ff */
[----:B------:R0:W-:Y:S02]  /*83d0*/  STL.64 [R1+0x2c0], R18 ;  /* 0x0002c01201007387 */ /* 0x0001e40000100a00 */
[----:B0-----:R-:W-:Y:S02]  /*83e0*/  CS2R R18, SRZ ;  /* 0x0000000000127805 */ /* 0x001fe4000001ff00 */
[----:B------:R0:W-:Y:S02]  /*83f0*/  STL.64 [R1+0x2b8], R14 ;  /* 0x0002b80e01007387 */ /* 0x0001e40000100a00 */
[----:B0-----:R-:W-:-:S06]  /*8400*/  CS2R R14, SRZ ;  /* 0x00000000000e7805 */ /* 0x001fcc000001ff00 */
[----:B----4-:R-:W4:Y:S04]  /*8410*/  @!P3 LDG.E.64 R14, desc[UR10][R22.64] ;  /* 0x0000000a160eb981 */ /* 0x010f28000c1e1b00 */
[----:B------:R-:W4:Y:S01]  /*8420*/  LDL.LU.64 R22, [R1+0x750] ;  /* 0x0007500001167983 */ /* 0x000f220000300a00 */
[----:B--2---:R-:W-:-:S05]  /*8430*/  @!P3 MOV R20, R17 ;  /* 0x000000110014b202 */ /* 0x004fca0000000f00 */
[----:B------:R0:W-:Y:S04]  /*8440*/  STL [R1+0x764], R20 ;  /* 0x0007641401007387 */ /* 0x0001e80000100800 */
[----:B---3--:R1:W2:Y:S01]  /*8450*/  @!P2 LDG.E.64 R18, desc[UR10][R8.64] ;  /* 0x0000000a0812a981 */ /* 0x0082a2000c1e1b00 */
[----:B0-----:R-:W-:-:S03]  /*8460*/  CS2R R20, SRZ ;  /* 0x0000000000147805 */ /* 0x001fc6000001ff00 */
[----:B------:R-:W3:Y:S04]  /*8470*/  LDL.LU.64 R8, [R1+0x8b8] ;  /* 0x0008b80001087983 */ /* 0x000ee80000300a00 */
[----:B------:R-:W4:Y:S04]  /*8480*/  @!P2 LDG.E.64 R20, desc[UR10][R12.64] ;  /* 0x0000000a0c14a981 */ /* 0x000f28000c1e1b00 */
[----:B------:R-:W2:Y:S04]  /*8490*/  LDL.LU.64 R12, [R1+0x438] ;  /* 0x00043800010c7983 */ /* 0x000ea80000300a00 */
[----:B------:R0:W-:Y:S04]  /*84a0*/  STL [R1+0x770], R0 ;  /* 0x0007700001007387 */ /* 0x0001e80000100800 */
[----:B------:R1:W-:Y:S01]  /*84b0*/  STL [R1+0x468], R4 ;  /* 0x0004680401007387 */ /* 0x0003e20000100800 */
[----:B0-----:R-:W-:Y:S01]  /*84c0*/  HFMA2.MMA R0, -RZ, RZ, 0, 0 ;  /* 0x00000000ff007435 */ /* 0x001fe200000001ff */
[----:B-1----:R-:W-:-:S02]  /*84d0*/  MOV R4, RZ ;  /* 0x000000ff00047202 */ /* 0x002fc40000000f00 */
[----:B------:R-:W-:-:S03]  /*84e0*/  @!P1 MOV R4, R10 ;  /* 0x0000000a00049202 */ /* 0x000fc60000000f00 */
[----:B------:R-:W-:Y:S02]  /*84f0*/  @!P1 MOV R0, R11 ;  /* 0x0000000b00009202 */ /* 0x000fe40000000f00 */
[----:B------:R-:W-:Y:S01]  /*8500*/  LOP3.LUT P1, RZ, R5, 0x40000000, RZ, 0xc0, !PT ;  /* 0x4000000005ff7812 */ /* 0x000fe2000782c0ff */
[----:B------:R0:W-:Y:S02]  /*8510*/  STL.64 [R1+0x2c8], R2 ;  /* 0x0002c80201007387 */ /* 0x0001e40000100a00 */
[----:B0-----:R-:W-:Y:S02]  /*8520*/  CS2R R2, SRZ ;  /* 0x0000000000027805 */ /* 0x001fe4000001ff00 */
[----:B------:R0:W-:Y:S04]  /*8530*/  STL.64 [R1+0x2d0], R10 ;  /* 0x0002d00a01007387 */ /* 0x0001e80000100a00 */
[----:B0-----:R-:W4:Y:S04]  /*8540*/  LDL.LU.64 R10, [R1+0x428] ;  /* 0x00042800010a7983 */ /* 0x001f280000300a00 */
[----:B---3--:R0:W-:Y:S02]  /*8550*/  STL.64 [R1+0xc8], R8 ;  /* 0x0000c80801007387 */ /* 0x0081e40000100a00 */
[----:B0-----:R-:W-:-:S02]  /*8560*/  HFMA2.MMA R8, -RZ, RZ, 0, 0 ;  /* 0x00000000ff087435 */ /* 0x001fc400000001ff */
[----:B--2---:R0:W2:Y:S04]  /*8570*/  @!P1 LDG.E.64 R2, desc[UR10][R12.64] ;  /* 0x0000000a0c029981 */ /* 0x0040a8000c1e1b00 */
[----:B----4-:R-:W-:-:S05]  /*8580*/  @!P2 MOV R8, R21 ;  /* 0x000000150008a202 */ /* 0x010fca0000000f00 */
[----:B------:R1:W-:Y:S04]  /*8590*/  STL [R1+0x75c], R8 ;  /* 0x00075c0801007387 */ /* 0x0003e80000100800 */
[----:B------:R-:W3:Y:S01]  /*85a0*/  LDL.LU.64 R12, [R1+0x8b0] ;  /* 0x0008b000010c7983 */ /* 0x000ee20000300a00 */
[----:B-1----:R-:W-:-:S06]  /*85b0*/  CS2R R8, SRZ ;  /* 0x0000000000087805 */ /* 0x002fcc000001ff00 */
[----:B------:R-:W4:Y:S04]  /*85c0*/  @!P1 LDG.E.64 R8, desc[UR10][R22.64] ;  /* 0x0000000a16089981 */ /* 0x000f28000c1e1b00 */
[----:B------:R1:W-:Y:S04]  /*85d0*/  STL [R1+0x450], R0 ;  /* 0x0004500001007387 */ /* 0x0003e80000100800 */
[----:B------:R0:W-:Y:S04]  /*85e0*/  STL [R1+0x454], R4 ;  /* 0x0004540401007387 */ /* 0x0001e80000100800 */
[----:B------:R-:W-:Y:S01]  /*85f0*/  STL.64 [R1+0xd8], R16 ;  /* 0x0000d81001007387 */ /* 0x000fe20000100a00 */
[----:B-1----:R-:W-:-:S03]  /*8600*/  HFMA2.MMA R0, -RZ, RZ, 0, 0 ;  /* 0x00000000ff007435 */ /* 0x002fc600000001ff */
[----:B------:R-:W2:Y:S03]  /*8610*/  LDL.LU.64 R22, [R1+0x420] ;  /* 0x0004200001167983 */ /* 0x000ea60000300a00 */
[----:B------:R-:W-:-:S05]  /*8620*/  @!P3 MOV R0, R16 ;  /* 0x000000100000b202 */ /* 0x000fca0000000f00 */
[----:B------:R1:W-:Y:S01]  /*8630*/  STL [R1+0x760], R0 ;  /* 0x0007600001007387 */ /* 0x0003e20000100800 */
[----:B0-----:R-:W-:Y:S02]  /*8640*/  MOV R4, RZ ;  /* 0x000000ff00047202 */ /* 0x001fe40000000f00 */
[----:B------:R-:W-:Y:S01]  /*8650*/  @!P3 MOV R4, R14 ;  /* 0x0000000e0004b202 */ /* 0x000fe20000000f00 */
[----:B-1----:R-:W-:-:S06]  /*8660*/  HFMA2.MMA R0, -RZ, RZ, 0, 0 ;  /* 0x00000000ff007435 */ /* 0x002fcc00000001ff */
[----:B------:R-:W-:Y:S02]  /*8670*/  @!P3 MOV R0, R15 ;  /* 0x0000000f0000b202 */ /* 0x000fe40000000f00 */
[----:B------:R-:W-:Y:S01]  /*8680*/  LOP3.LUT P3, RZ, R5, 0x20000000, RZ, 0xc0, !PT ;  /* 0x2000000005ff7812 */ /* 0x000fe2000786c0ff */
[----:B---3--:R0:W-:Y:S02]  /*8690*/  STL.64 [R1+0xd0], R12 ;  /* 0x0000d00c01007387 */ /* 0x0081e40000100a00 */
[----:B0-----:R-:W-:-:S06]  /*86a0*/  HFMA2.MMA R12, -RZ, RZ, 0, 0 ;  /* 0x00000000ff0c7435 */ /* 0x001fcc00000001ff */
[----:B----4-:R-:W-:-:S05]  /*86b0*/  @!P1 MOV R12, R9 ;  /* 0x00000009000c9202 */ /* 0x010fca0000000f00 */
[----:B------:R0:W-:Y:S02]  /*86c0*/  STL [R1+0x754], R12 ;  /* 0x0007540c01007387 */ /* 0x0001e40000100800 */
[----:B0-----:R-:W-:-:S06]  /*86d0*/  CS2R R12, SRZ ;  /* 0x00000000000c7805 */ /* 0x001fcc000001ff00 */
[----:B------:R-:W3:Y:S04]  /*86e0*/  @!P3 LDG.E.64 R12, desc[UR10][R10.64] ;  /* 0x0000000a0a0cb981 */ /* 0x000ee8000c1e1b00 */
        /* <DEDUP_REMOVED lines=11> */
[----:B--2---:R-:W-:Y:S01]  /*87a0*/  @!P1 MOV R0, R3 ;  /* 0x0000000300009202 */ /* 0x004fe20000000f00 */
[----:B------:R-:W-:-:S04]  /*87b0*/  HFMA2.MMA R16, -RZ, RZ, 0, 0 ;  /* 0x00000000ff107435 */ /* 0x000fc800000001ff */
[----:B------:R0:W-:Y:S02]  /*87c0*/  STL [R1+0x43c], R0 ;  /* 0x00043c0001007387 */ /* 0x0001e40000100800 */
[----:B0-----:R-:W-:-:S06]  /*87d0*/  HFMA2.MMA R0, -RZ, RZ, 0, 0 ;  /* 0x00000000ff007435 */ /* 0x001fcc00000001ff */
[----:B---3--:R-:W-:Y:S01]  /*87e0*/  @!P3 MOV R0, R12 ;  /* 0x0000000c0000b202 */ /* 0x008fe20000000f00 */
[----:B------:R0:W-:Y:S01]  /*87f0*/  STL.64 [R1+0x8a8], R12 ;  /* 0x0008a80c01007387 */ /* 0x0001e20000100a00 */
[----:B------:R-:W-:-:S03]  /*8800*/  @!P3 MOV R16, R13 ;  /* 0x0000000d0010b202 */ /* 0x000fc60000000f00 */
[----:B0-----:R-:W2:Y:S04]  /*8810*/  LDL.LU.64 R12, [R1+0x740] ;  /* 0x00074000010c7983 */ /* 0x001ea80000300a00 */
[----:B------:R0:W-:Y:S02]  /*8820*/  STL [R1+0x458], R4 ;  /* 0x0004580401007387 */ /* 0x0001e40000100800 */
[----:B0-----:R-:W-:Y:S02]  /*8830*/  MOV R4, RZ ;  /* 0x000000ff00047202 */ /* 0x001fe40000000f00 */
[----:B------:R-:W-:Y:S02]  /*8840*/  @!P2 MOV R4, R18 ;  /* 0x000000120004a202 */ /* 0x000fe40000000f00 */
[----:B------:R-:W-:Y:S01]  /*8850*/  LOP3.LUT P2, RZ, R5, 0x10000000, RZ, 0xc0, !PT ;  /* 0x1000000005ff7812 */ /* 0x000fe2000784c0ff */
[----:B------:R0:W-:Y:S01]  /*8860*/  STL [R1+0x7a4], R16 ;  /* 0x0007a41001007387 */ /* 0x0001e20000100800 */
[----:B------:R-:W-:-:S06]  /*8870*/  CS2R R10, SRZ ;  /* 0x00000000000a7805 */ /* 0x000fcc000001ff00 */
[----:B------:R-:W3:Y:S01]  /*8880*/  @!P3 LDG.E.64 R10, desc[UR10][R22.64] ;  /* 0x0000000a160ab981 */ /* 0x000ee2000c1e1b00 */
[----:B0-----:R-:W-:-:S03]  /*8890*/  CS2R R16, SRZ ;  /* 0x0000000000107805 */ /* 0x001fc6000001ff00 */
[----:B------:R-:W4:Y:S04]  /*88a0*/  LDL.LU.64 R22, [R1+0x738] ;  /* 0x0007380001167983 */ /* 0x000f280000300a00 */
[----:B--2---:R-:W2:Y:S04]  /*88b0*/  @!P2 LDG.E.64 R16, desc[UR10][R12.64] ;  /* 0x0000000a0c10a981 */ /* 0x004ea8000c1e1b00 */
[----:B------:R-:W2:Y:S04]  /*88c0*/  LDL.LU.64 R12, [R1+0x730] ;  /* 0x00073000010c7983 */ /* 0x000ea80000300a00 */
[----:B------:R0:W-:Y:S02]  /*88d0*/  STL [R1+0x444], R4 ;  /* 0x0004440401007387 */ /* 0x0001e40000100800 */
[----:B0-----:R-:W-:-:S02]  /*88e0*/  MOV R4, RZ ;  /* 0x000000ff00047202 */ /* 0x001fc40000000f00 */
[----:B------:R-:W-:Y:S02]  /*88f0*/  @!P1 MOV R4, R2 ;  /* 0x0000000200049202 */ /* 0x000fe40000000f00 */
[----:B------:R-:W-:Y:S01]  /*8900*/  LOP3.LUT P1, RZ, R5, 0x8000000, RZ, 0xc0, !PT ;  /* 0x0800000005ff7812 */ /* 0x000fe2000782c0ff */
[----:B------:R0:W-:Y:S04]  /*8910*/  STL.64 [R1+0x2e0], R18 ;  /* 0x0002e01201007387 */ /* 0x0001e80000100a00 */
[----:B------:R1:W-:Y:S01]  /*8920*/  STL [R1+0x7a0], R0 ;  /* 0x0007a00001007387 */ /* 0x0003e20000100800 */
[----:B0-----:R-:W-:Y:S01]  /*8930*/  CS2R R18, SRZ ;  /* 0x0000000000127805 */ /* 0x001fe2000001ff00 */
[----:B-1----:R-:W-:Y:S02]  /*8940*/  HFMA2.MMA R0, -RZ, RZ, 0, 0 ;  /* 0x00000000ff007435 */ /* 0x002fe400000001ff */
[----:B------:R0:W-:Y:S04]  /*8950*/  STL.64 [R1+0x2d8], R14 ;  /* 0x0002d80e01007387 */ /* 0x0001e80000100a00 */
[----:B---3--:R-:W-:Y:S01]  /*8960*/  @!P3 MOV R0, R11 ;  /* 0x0000000b0000b202 */ /* 0x008fe20000000f00 */
[----:B------:R1:W-:Y:S04]  /*8970*/  STL.64 [R1+0xe0], R20 ;  /* 0x0000e01401007387 */ /* 0x0003e80000100a00 */
[----:B------:R3:W-:Y:S01]  /*8980*/  STL [R1+0x424], R0 ;  /* 0x0004240001007387 */ /* 0x0007e20000100800 */
[----:B0-----:R-:W-:Y:S01]  /*8990*/  CS2R R14, SRZ ;  /* 0x00000000000e7805 */ /* 0x001fe2000001ff00 */
[----:B-1----:R-:W-:-:S05]  /*89a0*/  HFMA2.MMA R20, -RZ, RZ, 0, 0 ;  /* 0x00000000ff147435 */ /* 0x002fca00000001ff */
[----:B----4-:R-:W4:Y:S01]  /*89b0*/  @!P2 LDG.E.64 R14, desc[UR10][R22.64] ;  /* 0x0000000a160ea981 */ /* 0x010f22000c1e1b00 */
[----:B---3--:R-:W-:-:S03]  /*89c0*/  HFMA2.MMA R0, -RZ, RZ, 0, 0 ;  /* 0x00000000ff007435 */ /* 0x008fc600000001ff */
[----:B------:R-:W3:Y:S04]  /*89d0*/  LDL.LU.64 R22, [R1+0x418] ;  /* 0x0004180001167983 */ /* 0x000ee80000300a00 */
[----:B--2---:R-:W2:Y:S01]  /*89e0*/  @!P1 LDG.E.64 R18, desc[UR10][R12.64] ;  /* 0x0000000a0c129981 */ /* 0x004ea2000c1e1b00 */
[----:B------:R-:W-:Y:S02]  /*89f0*/  @!P2 MOV R0, R16 ;  /* 0x000000100000a202 */ /* 0x000fe40000000f00 */
[----:B------:R-:W-:Y:S01]  /*8a00*/  @!P2 MOV R20, R17 ;  /* 0x000000110014a202 */ /* 0x000fe20000000f00 */
[----:B------:R-:W4:Y:S04]  /*8a10*/  LDL.LU.64 R12, [R1+0x720] ;  /* 0x00072000010c7983 */ /* 0x000f280000300a00 */
[----:B------:R0:W-:Y:S04]  /*8a20*/  STL.64 [R1+0x8a0], R16 ;  /* 0x0008a01001007387 */ /* 0x0001e80000100a00 */
[----:B0-----:R-:W4:Y:S04]  /*8a30*/  LDL.LU.64 R16, [R1+0x728] ;  /* 0x0007280001107983 */ /* 0x001f280000300a00 */
[----:B------:R0:W-:Y:S04]  /*8a40*/  STL.64 [R1+0xe8], R8 ;  /* 0x0000e80801007387 */ /* 0x0001e80000100a00 */
[----:B------:R1:W-:Y:S01]  /*8a50*/  STL [R1+0x448], R4 ;  /* 0x0004480401007387 */ /* 0x0003e20000100800 */
[----:B0-----:R-:W-:Y:S01]  /*8a60*/  HFMA2.MMA R8, -RZ, RZ, 0, 0 ;  /* 0x00000000ff087435 */ /* 0x001fe200000001ff */
[----:B-1----:R-:W-:-:S02]  /*8a70*/  MOV R4, RZ ;  /* 0x000000ff00047202 */ /* 0x002fc40000000f00 */
[----:B------:R-:W-:Y:S02]  /*8a80*/  @!P3 MOV R4, R10 ;  /* 0x0000000a0004b202 */ /* 0x000fe40000000f00 */
[----:B------:R-:W-:Y:S01]  /*8a90*/  LOP3.LUT P3, RZ, R5, 0x4000000, RZ, 0xc0, !PT ;  /* 0x0400000005ff7812 */ /* 0x000fe2000786c0ff */
[----:B------:R0:W-:Y:S04]  /*8aa0*/  STL [R1+0x73c], R20 ;  /* 0x00073c1401007387 */ /* 0x0001e80000100800 */
[----:B------:R1:W-:Y:S01]  /*8ab0*/  STL.64 [R1+0x2e8], R2 ;  /* 0x0002e80201007387 */ /* 0x0003e20000100a00 */
[----:B0-----:R-:W-:Y:S02]  /*8ac0*/  CS2R R20, SRZ ;  /* 0x0000000000147805 */ /* 0x001fe4000001ff00 */
[----:B-1----:R-:W-:-:S04]  /*8ad0*/  CS2R R2, SRZ ;  /* 0x0000000000027805 */ /* 0x002fc8000001ff00 */
[----:B---3--:R-:W3:Y:S04]  /*8ae0*/  @!P1 LDG.E.64 R20, desc[UR10][R22.64] ;  /* 0x0000000a16149981 */ /* 0x008ee8000c1e1b00 */
[----:B------:R-:W3:Y:S01]  /*8af0*/  LDL.LU.64 R22, [R1+0x718] ;  /* 0x0007180001167983 */ /* 0x000ee20000300a00 */
[----:B--2---:R-:W-:-:S05]  /*8b00*/  @!P1 MOV R8, R19 ;  /* 0x0000001300089202 */ /* 0x004fca0000000f00 */
[----:B------:R0:W-:Y:S02]  /*8b10*/  STL [R1+0x734], R8 ;  /* 0x0007340801007387 */ /* 0x0001e40000100800 */
[----:B0-----:R-:W-:-:S06]  /*8b20*/  CS2R R8, SRZ ;  /* 0x0000000000087805 */ /* 0x001fcc000001ff00 */
[----:B----4-:R0:W2:Y:S04]  /*8b30*/  @!P3 LDG.E.64 R8, desc[UR10][R12.64] ;  /* 0x0000000a0c08b981 */ /* 0x0100a8000c1e1b00 */
[----:B------:R-:W4:Y:S04]  /*8b40*/  @!P3 LDG.E.64 R2, desc[UR10][R16.64] ;  /* 0x0000000a1002b981 */ /* 0x000f28000c1e1b00 */
[----:B------:R-:W2:Y:S04]  /*8b50*/  LDL.LU.64 R12, [R1+0x8a8] ;  /* 0x0008a800010c7983 */ /* 0x000ea80000300a00 */
[----:B------:R-:W4:Y:S04]  /*8b60*/  LDL.LU.64 R16, [R1+0x708] ;  /* 0x0007080001107983 */ /* 0x000f280000300a00 */
[----:B------:R1:W-:Y:S04]  /*8b70*/  STL [R1+0x738], R0 ;  /* 0x0007380001007387 */ /* 0x0003e80000100800 */
[----:B------:R0:W-:Y:S01]  /*8b80*/  STL [R1+0x428], R4 ;  /* 0x0004280401007387 */ /* 0x0001e20000100800 */
[----:B-1----:R-:W-:Y:S01]  /*8b90*/  HFMA2.MMA R0, -RZ, RZ, 0, 0 ;  /* 0x00000000ff007435 */ /* 0x002fe200000001ff */
[----:B0-----:R-:W-:-:S02]  /*8ba0*/  MOV R4, RZ ;  /* 0x000000ff00047202 */ /* 0x001fc40000000f00 */
[----:B------:R-:W-:-:S03]  /*8bb0*/  @!P2 MOV R4, R14 ;  /* 0x0000000e0004a202 */ /* 0x000fc60000000f00 */
[----:B------:R-:W-:Y:S02]  /*8bc0*/  @!P2 MOV R0, R15 ;  /* 0x0000000f0000a202 */ /* 0x000fe40000000f00 */
[----:B------:R-:W-:Y:S01]  /*8bd0*/  LOP3.LUT P2, RZ, R5, 0x2000000, RZ, 0xc0, !PT ;  /* 0x0200000005ff7812 */ /* 0x000fe2000784c0ff */
[----:B------:R0:W-:Y:S02]  /*8be0*/  STL.64 [R1+0x2f0], R10 ;  /* 0x0002f00a01007387 */ /* 0x0001e40000100a00 */
[----:B0-----:R-:W-:-:S10]  /*8bf0*/  CS2R R10, SRZ ;  /* 0x00000000000a7805 */ /* 0x001fd4000001ff00 */
[----:B---3--:R-:W3:Y:S04]  /*8c00*/  @!P2 LDG.E.64 R10, desc[UR10][R22.64] ;  /* 0x0000000a160aa981 */ /* 0x008ee8000c1e1b00 */
[----:B--2---:R0:W-:Y:S04]  /*8c10*/  STL.64 [R1+0xf0], R12 ;  /* 0x0000f00c01007387 */ /* 0x0041e80000100a00 */
[----:B------:R-:W-:Y:S04]  /*8c20*/  STL [R1+0x89c], R14 ;  /* 0x00089c0e01007387 */ /* 0x000fe80000100800 */
[----:B------:R-:W-:Y:S01]  /*8c30*/  STL [R1+0x420], R0 ;  /* 0x0004200001007387 */ /* 0x000fe20000100800 */
[----:B0-----:R-:W-:-:S03]  /*8c40*/  HFMA2.MMA R12, -RZ, RZ, 0, 0 ;  /* 0x00000000ff0c7435 */ /* 0x001fc600000001ff */
[----:B------:R-:W-:Y:S04]  /*8c50*/  STL [R1+0x438], R4 ;  /* 0x0004380401007387 */ /* 0x000fe80000100800 */
[----:B------:R-:W2:Y:S01]  /*8c60*/  LDL.LU.64 R22, [R1+0x6f8] ;  /* 0x0006f80001167983 */ /* 0x000ea20000300a00 */
[----:B----4-:R-:W-:-:S05]  /*8c70*/  @!P3 MOV R12, R3 ;  /* 0x00000003000cb202 */ /* 0x010fca0000000f00 */
[----:B------:R0:W-:Y:S02]  /*8c80*/  STL [R1+0x724], R12 ;  /* 0x0007240c01007387 */ /* 0x0001e40000100800 */
[----:B0-----:R-:W-:-:S06]  /*8c90*/  CS2R R12, SRZ ;  /* 0x00000000000c7805 */ /* 0x001fcc000001ff00 */
[----:B------:R-:W4:Y:S04]  /*8ca0*/  @!P2 LDG.E.64 R12, desc[UR10][R16.64] ;  /* 0x0000000a100ca981 */ /* 0x000f28000c1e1b00 */
[----:B------:R-:W2:Y:S01]  /*8cb0*/  LDL.LU.64 R16, [R1+0x8a0] ;  /* 0x0008a00001107983 */ /* 0x000ea20000300a00 */
[----:B------:R-:W-:-:S06]  /*8cc0*/  HFMA2.MMA R14, -RZ, RZ, 0, 0 ;  /* 0x00000000ff0e7435 */ /* 0x000fcc00000001ff */
[----:B---3--:R-:W-:-:S05]  /*8cd0*/  @!P2 MOV R14, R11 ;  /* 0x0000000b000ea202 */ /* 0x008fca0000000f00 */
[----:B------:R0:W-:Y:S04]  /*8ce0*/  STL [R1+0x718], R14 ;  /* 0x0007180e01007387 */ /* 0x0001e80000100800 */
[----:B0-----:R-:W3:Y:S01]  /*8cf0*/  LDL.LU R14, [R1+0x89c] ;  /* 0x00089c00010e7983 */ /* 0x001ee20000300800 */
[----:B------:R-:W-:-:S03]  /*8d00*/  HFMA2.MMA R0, -RZ, RZ, 0, 0 ;  /* 0x00000000ff007435 */ /* 0x000fc600000001ff */
[----:B--2---:R0:W-:Y:S04]  /*8d10*/  STL.64 [R1+0xf8], R16 ;  /* 0x0000f81001007387 */ /* 0x0041e80000100a00 */
[----:B0-----:R-:W2:Y:S01]  /*8d20*/  LDL.LU.64 R16, [R1+0x700] ;  /* 0x0007000001107983 */ /* 0x001ea20000300a00 */
[----:B------:R-:W-:-:S05]  /*8d30*/  @!P1 MOV R0, R18 ;  /* 0x0000001200009202 */ /* 0x000fca0000000f00 */
[----:B------:R0:W-:Y:S01]  /*8d40*/  STL [R1+0x730], R0 ;  /* 0x0007300001007387 */ /* 0x0001e20000100800 */
[----:B------:R-:W-:Y:S02]  /*8d50*/  MOV R4, RZ ;  /* 0x000000ff00047202 */ /* 0x000fe40000000f00 */
[----:B------:R-:W-:Y:S01]  /*8d60*/  @!P1 MOV R4, R20 ;  /* 0x0000001400049202 */ /* 0x000fe20000000f00 */
[----:B0-----:R-:W-:-:S06]  /*8d70*/  HFMA2.MMA R0, -RZ, RZ, 0, 0 ;  /* 0x00000000ff007435 */ /* 0x001fcc00000001ff */
[----:B------:R-:W-:Y:S02]  /*8d80*/  @!P1 MOV R0, R21 ;  /* 0x0000001500009202 */ /* 0x000fe40000000f00 */
[----:B------:R-:W-:Y:S01]  /*8d90*/  LOP3.LUT P1, RZ, R5, 0x1000000, RZ, 0xc0, !PT ;  /* 0x0100000005ff7812 */ /* 0x000fe2000782c0ff */
[----:B---3--:R0:W-:Y:S02]  /*8da0*/  STL.64 [R1+0x2f8], R14 ;  /* 0x0002f80e01007387 */ /* 0x0081e40000100a00 */
[----:B0-----:R-:W-:-:S10]  /*8db0*/  CS2R R14, SRZ ;  /* 0x00000000000e7805 */ /* 0x001fd4000001ff00 */
[----:B--2---:R0:W2:Y:S04]  /*8dc0*/  @!P1 LDG.E.64 R14, desc[UR10][R16.64] ;  /* 0x0000000a100e9981 */ /* 0x0040a8000c1e1b00 */
[----:B------:R1:W-:Y:S02]  /*8dd0*/  STL [R1+0x418], R4 ;  /* 0x0004180401007387 */ /* 0x0003e40000100800 */
[----:B-1----:R-:W-:Y:S02]  /*8de0*/  MOV R4, RZ ;  /* 0x000000ff00047202 */ /* 0x002fe40000000f00 */
[----:B------:R-:W-:Y:S02]  /*8df0*/  @!P3 MOV R4, R8 ;  /* 0x000000080004b202 */ /* 0x000fe40000000f00 */
[----:B0-----:R-:W-:-:S03]  /*8e00*/  CS2R R16, SRZ ;  /* 0x0000000000107805 */ /* 0x001fc6000001ff00 */
[----:B------:R0:W-:Y:S04]  /*8e10*/  STL [R1+0x41c], R4 ;  /* 0x00041c0401007387 */ /* 0x0001e80000100800 */
[----:B------:R-:W3:Y:S01]  /*8e20*/  @!P1 LDG.E.64 R16, desc[UR10][R22.64] ;  /* 0x0000000a16109981 */ /* 0x000ee2000c1e1b00 */
[----:B0-----:R-:W-:-:S03]  /*8e30*/  HFMA2.MMA R4, -RZ, RZ, 0, 0 ;  /* 0x00000000ff047435 */ /* 0x001fc600000001ff */
[----:B------:R-:W3:Y:S03]  /*8e40*/  LDL.LU.64 R22, [R1+0x6e8] ;  /* 0x0006e80001167983 */ /* 0x000ee60000300a00 */
[----:B----4-:R-:W-:-:S05]  /*8e50*/  @!P2 MOV R4, R13 ;  /* 0x0000000d0004a202 */ /* 0x010fca0000000f00 */
[----:B------:R0:W-:Y:S04]  /*8e60*/  STL [R1+0x708], R4 ;  /* 0x0007080401007387 */ /* 0x0001e80000100800 */
[----:B------:R1:W-:Y:S01]  /*8e70*/  STL.64 [R1+0x100], R18 ;  /* 0x0001001201007387 */ /* 0x0003e20000100a00 */
[----:B0-----:R-:W-:Y:S01]  /*8e80*/  HFMA2.MMA R4, -RZ, RZ, 0, 0 ;  /* 0x00000000ff047435 */ /* 0x001fe200000001ff */
[----:B-1----:R-:W-:-:S05]  /*8e90*/  CS2R R18, SRZ ;  /* 0x0000000000127805 */ /* 0x002fca000001ff00 */
[----:B--2---:R-:W-:Y:S01]  /*8ea0*/  @!P1 MOV R4, R14 ;  /* 0x0000000e00049202 */ /* 0x004fe20000000f00 */
[----:B------:R0:W-:Y:S01]  /*8eb0*/  STL.64 [R1+0x890], R14 ;  /* 0x0008900e01007387 */ /* 0x0001e20000100a00 */
[----:B------:R-:W-:-:S03]  /*8ec0*/  @!P1 MOV R19, R15 ;  /* 0x0000000f00139202 */ /* 0x000fc60000000f00 */
[----:B0-----:R-:W2:Y:S04]  /*8ed0*/  LDL.LU.64 R14, [R1+0x6f0] ;  /* 0x0006f000010e7983 */ /* 0x001ea80000300a00 */
        /* <DEDUP_REMOVED lines=8> */
[----:B---3--:R-:W-:Y:S02]  /*8f60*/  @!P1 MOV R18, R16 ;  /* 0x0000001000129202 */ /* 0x008fe40000000f00 */
[----:B0-----:R-:W-:Y:S01]  /*8f70*/  CS2R R20, SRZ ;  /* 0x0000000000147805 */ /* 0x001fe2000001ff00 */
[----:B------:R-:W-:Y:S08]  /*8f80*/  STL [R1+0x704], R19 ;  /* 0x0007041301007387 */ /* 0x000ff00000100800 */
[----:B------:R-:W3:Y:S04]  /*8f90*/  @!P3 LDG.E.64 R20, desc[UR10][R22.64] ;  /* 0x0000000a1614b981 */ /* 0x000ee8000c1e1b00 */
[----:B------:R0:W-:Y:S04]  /*8fa0*/  STL [R1+0x6f8], R18 ;  /* 0x0006f81201007387 */ /* 0x0001e80000100800 */
[----:B------:R-:W4:Y:S01]  /*8fb0*/  LDL.LU.64 R22, [R1+0x6d8] ;  /* 0x0006d80001167983 */ /* 0x000f220000300a00 */
[----:B0-----:R-:W-:-:S06]  /*8fc0*/  CS2R R18, SRZ ;  /* 0x0000000000127805 */ /* 0x001fcc000001ff00 */
[----:B--2---:R-:W2:Y:S04]  /*8fd0*/  @!P3 LDG.E.64 R18, desc[UR10][R14.64] ;  /* 0x0000000a0e12b981 */ /* 0x004ea8000c1e1b00 */
[----:B------:R-:W2:Y:S04]  /*8fe0*/  LDL.LU.64 R14, [R1+0x6e0] ;  /* 0x0006e000010e7983 */ /* 0x000ea80000300a00 */
[----:B------:R0:W-:Y:S02]  /*8ff0*/  STL [R1+0x410], R0 ;  /* 0x0004100001007387 */ /* 0x0001e40000100800 */
[----:B0-----:R-:W-:-:S02]  /*9000*/  HFMA2.MMA R0, -RZ, RZ, 0, 0 ;  /* 0x00000000ff007435 */ /* 0x001fc400000001ff */
[----:B------:R0:W-:Y:S04]  /*9010*/  STL [R1+0x700], R4 ;  /* 0x0007000401007387 */ /* 0x0001e80000100800 */
[----:B------:R-:W-:Y:S01]  /*9020*/  @!P2 MOV R0, R10 ;  /* 0x0000000a0000a202 */ /* 0x000fe20000000f00 */
[----:B------:R1:W-:Y:S01]  /*9030*/  STL.64 [R1+0x108], R2 ;  /* 0x0001080201007387 */ /* 0x0003e20000100a00 */
[----:B0-----:R-:W-:-:S03]  /*9040*/  HFMA2.MMA R4, -RZ, RZ, 0, 0 ;  /* 0x00000000ff047435 */ /* 0x001fc600000001ff */
[----:B------:R0:W-:Y:S03]  /*9050*/  STL [R1+0x70c], R0 ;  /* 0x00070c0001007387 */ /* 0x0001e60000100800 */
[----:B------:R-:W-:Y:S02]  /*9060*/  @!P1 MOV R4, R17 ;  /* 0x0000001100049202 */ /* 0x000fe40000000f00 */
[----:B-1----:R-:W-:Y:S02]  /*9070*/  CS2R R2, SRZ ;  /* 0x0000000000027805 */ /* 0x002fe4000001ff00 */
[----:B0-----:R-:W-:Y:S02]  /*9080*/  MOV R0, RZ ;  /* 0x000000ff00007202 */ /* 0x001fe40000000f00 */
[----:B------:R-:W-:Y:S02]  /*9090*/  @!P2 MOV R0, R12 ;  /* 0x0000000c0000a202 */ /* 0x000fe40000000f00 */
[----:B------:R-:W-:Y:S01]  /*90a0*/  LOP3.LUT P2, RZ, R5, 0x400000, RZ, 0xc0, !PT ;  /* 0x0040000005ff7812 */ /* 0x000fe2000784c0ff */
[----:B------:R0:W-:Y:S04]  /*90b0*/  STL [R1+0x6fc], R4 ;  /* 0x0006fc0401007387 */ /* 0x0001e80000100800 */
[----:B------:R1:W-:Y:S01]  /*90c0*/  STL.64 [R1+0x308], R8 ;  /* 0x0003080801007387 */ /* 0x0003e20000100a00 */
[----:B---3--:R-:W-:-:S02]  /*90d0*/  @!P3 MOV R3, R20 ;  /* 0x000000140003b202 */ /* 0x008fc40000000f00 */
[----:B------:R-:W-:Y:S01]  /*90e0*/  @!P3 MOV R2, R21 ;  /* 0x000000150002b202 */ /* 0x000fe20000000f00 */
[----:B0-----:R-:W-:Y:S02]  /*90f0*/  HFMA2.MMA R4, -RZ, RZ, 0, 0 ;  /* 0x00000000ff047435 */ /* 0x001fe400000001ff */
[----:B------:R-:W-:Y:S01]  /*9100*/  STL [R1+0x6e8], R3 ;  /* 0x0006e80301007387 */ /* 0x000fe20000100800 */
[----:B-1----:R-:W-:-:S03]  /*9110*/  CS2R R8, SRZ ;  /* 0x0000000000087805 */ /* 0x002fc6000001ff00 */
[----:B------:R0:W-:Y:S04]  /*9120*/  STL [R1+0x6ec], R2 ;  /* 0x0006ec0201007387 */ /* 0x0001e80000100800 */
[----:B----4-:R-:W3:Y:S01]  /*9130*/  @!P2 LDG.E.64 R8, desc[UR10][R22.64] ;  /* 0x0000000a1608a981 */ /* 0x010ee2000c1e1b00 */
[----:B0-----:R-:W-:-:S03]  /*9140*/  CS2R R2, SRZ ;  /* 0x0000000000027805 */ /* 0x001fc6000001ff00 */
[----:B--2---:R-:W-:Y:S01]  /*9150*/  STL.64 [R1+0x888], R18 ;  /* 0x0008881201007387 */ /* 0x004fe20000100a00 */
[----:B------:R-:W-:Y:S02]  /*9160*/  @!P3 MOV R4, R18 ;  /* 0x000000120004b202 */ /* 0x000fe40000000f00 */
[----:B------:R-:W-:Y:S01]  /*9170*/  LOP3.LUT P1, RZ, R5, 0x200000, RZ, 0xc0, !PT ;  /* 0x0020000005ff7812 */ /* 0x000fe2000782c0ff */
[----:B------:R-:W-:Y:S04]  /*9180*/  STL.64 [R1+0x110], R10 ;  /* 0x0001100a01007387 */ /* 0x000fe80000100a00 */
[----:B------:R-:W-:Y:S04]  /*9190*/  STL.64 [R1+0x310], R12 ;  /* 0x0003100c01007387 */ /* 0x000fe80000100a00 */
[----:B------:R-:W2:Y:S04]  /*91a0*/  @!P2 LDG.E.64 R2, desc[UR10][R14.64] ;  /* 0x0000000a0e02a981 */ /* 0x000ea8000c1e1b00 */
[----:B------:R0:W-:Y:S04]  /*91b0*/  STL [R1+0x6f0], R4 ;  /* 0x0006f00401007387 */ /* 0x0001e80000100800 */
[----:B------:R-:W4:Y:S04]  /*91c0*/  LDL.LU.64 R22, [R1+0x6b8] ;  /* 0x0006b80001167983 */ /* 0x000f280000300a00 */
[----:B------:R-:W4:Y:S01]  /*91d0*/  LDL.LU.64 R14, [R1+0x6c0] ;  /* 0x0006c000010e7983 */ /* 0x000f220000300a00 */
[----:B0-----:R-:W-:-:S06]  /*91e0*/  HFMA2.MMA R4, -RZ, RZ, 0, 0 ;  /* 0x00000000ff047435 */ /* 0x001fcc00000001ff */
[----:B------:R-:W-:Y:S02]  /*91f0*/  @!P3 MOV R4, R19 ;  /* 0x000000130004b202 */ /* 0x000fe40000000f00 */
[----:B------:R-:W4:Y:S01]  /*9200*/  LDL.LU.64 R18, [R1+0x6c8] ;  /* 0x0006c80001127983 */ /* 0x000f220000300a00 */
[----:B------:R-:W-:Y:S02]  /*9210*/  CS2R R10, SRZ ;  /* 0x00000000000a7805 */ /* 0x000fe4000001ff00 */
[----:B------:R-:W-:Y:S02]  /*9220*/  CS2R R12, SRZ ;  /* 0x00000000000c7805 */ /* 0x000fe4000001ff00 */
[----:B---3--:R-:W-:-:S05]  /*9230*/  @!P2 MOV R10, R8 ;  /* 0x00000008000aa202 */ /* 0x008fca0000000f00 */
[----:B------:R-:W-:Y:S01]  /*9240*/  STL [R1+0x6d8], R10 ;  /* 0x0006d80a01007387 */ /* 0x000fe20000100800 */
[----:B--2---:R-:W-:-:S05]  /*9250*/  @!P2 MOV R11, R3 ;  /* 0x00000003000ba202 */ /* 0x004fca0000000f00 */
[----:B------:R0:W-:Y:S04]  /*9260*/  STL [R1+0x6e4], R11 ;  /* 0x0006e40b01007387 */ /* 0x0001e80000100800 */
[----:B----4-:R1:W2:Y:S01]  /*9270*/  @!P1 LDG.E.64 R12, desc[UR10][R14.64] ;  /* 0x0000000a0e0c9981 */ /* 0x0102a2000c1e1b00 */
[----:B0-----:R-:W-:-:S03]  /*9280*/  CS2R R10, SRZ ;  /* 0x00000000000a7805 */ /* 0x001fc6000001ff00 */
[----:B------:R-:W3:Y:S04]  /*9290*/  LDL.LU.64 R14, [R1+0x890] ;  /* 0x00089000010e7983 */ /* 0x000ee80000300a00 */
[----:B------:R-:W4:Y:S04]  /*92a0*/  @!P1 LDG.E.64 R10, desc[UR10][R18.64] ;  /* 0x0000000a120a9981 */ /* 0x000f28000c1e1b00 */
[----:B------:R-:W2:Y:S01]  /*92b0*/  LDL.LU.64 R18, [R1+0x6b0] ;  /* 0x0006b00001127983 */ /* 0x000ea20000300a00 */
[----:B------:R-:W-:-:S03]  /*92c0*/  LOP3.LUT P3, RZ, R5, 0x100000, RZ, 0xc0, !PT ;  /* 0x0010000005ff7812 */ /* 0x000fc6000786c0ff */
[----:B------:R0:W-:Y:S02]  /*92d0*/  STL.64 [R1+0x318], R16 ;  /* 0x0003181001007387 */ /* 0x0001e40000100a00 */
[----:B0-----:R-:W-:Y:S02]  /*92e0*/  CS2R R16, SRZ ;  /* 0x0000000000107805 */ /* 0x001fe4000001ff00 */
[----:B------:R0:W-:Y:S04]  /*92f0*/  STL.64 [R1+0x320], R20 ;  /* 0x0003201401007387 */ /* 0x0001e80000100a00 */
[----:B0-----:R-:W2:Y:S04]  /*9300*/  LDL.LU.64 R20, [R1+0x6a8] ;  /* 0x0006a80001147983 */ /* 0x001ea80000300a00 */
[----:B---3--:R1:W-:Y:S02]  /*9310*/  STL.64 [R1+0x118], R14 ;  /* 0x0001180e01007387 */ /* 0x0083e40000100a00 */
[----:B-1----:R-:W-:-:S02]  /*9320*/  CS2R R14, SRZ ;  /* 0x00000000000e7805 */ /* 0x002fc4000001ff00 */
[----:B----4-:R-:W-:Y:S01]  /*9330*/  @!P1 MOV R15, R11 ;  /* 0x0000000b000f9202 */ /* 0x010fe20000000f00 */
        /* <DEDUP_REMOVED lines=39> */
[----:B------:R-:W4:Y:S03]  /*95b0*/  LDL.LU.64 R22, [R1+0x690] ;  /* 0x0006900001167983 */ /* 0x000f260000300a00 */
[----:B--2---:R-:W-:-:S05]  /*95c0*/  @!P2 MOV R4, R18 ;  /* 0x000000120004a202 */ /* 0x004fca0000000f00 */
[----:B------:R0:W-:Y:S04]  /*95d0*/  STL [R1+0x6a8], R4 ;  /* 0x0006a80401007387 */ /* 0x0001e80000100800 */
[----:B------:R1:W-:Y:S01]  /*95e0*/  STL.64 [R1+0x880], R18 ;  /* 0x0008801201007387 */ /* 0x0003e20000100a00 */
[----:B0-----:R-:W-:-:S06]  /*95f0*/  HFMA2.MMA R4, -RZ, RZ, 0, 0 ;  /* 0x00000000ff047435 */ /* 0x001fcc00000001ff */
[----:B------:R-:W-:Y:S02]  /*9600*/  @!P2 MOV R4, R19 ;  /* 0x000000130004a202 */ /* 0x000fe40000000f00 */
[----:B-1----:R-:W2:Y:S01]  /*9610*/  LDL.LU.64 R18, [R1+0x698] ;  /* 0x0006980001127983 */ /* 0x002ea20000300a00 */
[----:B------:R-:W-:-:S03]  /*9620*/  LOP3.LUT P1, RZ, R5, 0x40000, RZ, 0xc0, !PT ;  /* 0x0004000005ff7812 */ /* 0x000fc6000782c0ff */
[----:B------:R0:W-:Y:S04]  /*9630*/  STL.64 [R1+0x128], R2 ;  /* 0x0001280201007387 */ /* 0x0001e80000100a00 */
[----:B------:R1:W-:Y:S01]  /*9640*/  STL.64 [R1+0x328], R8 ;  /* 0x0003280801007387 */ /* 0x0003e20000100a00 */
[----:B0-----:R-:W-:Y:S02]  /*9650*/  CS2R R2, SRZ ;  /* 0x0000000000027805 */ /* 0x001fe4000001ff00 */
[----:B-1----:R-:W-:Y:S02]  /*9660*/  CS2R R8, SRZ ;  /* 0x0000000000087805 */ /* 0x002fe4000001ff00 */
[----:B---3--:R-:W-:Y:S02]  /*9670*/  @!P2 MOV R3, R20 ;  /* 0x000000140003a202 */ /* 0x008fe40000000f00 */
[----:B------:R-:W-:-:S03]  /*9680*/  @!P2 MOV R2, R21 ;  /* 0x000000150002a202 */ /* 0x000fc60000000f00 */
[----:B------:R-:W-:Y:S04]  /*9690*/  STL [R1+0x6a0], R3 ;  /* 0x0006a00301007387 */ /* 0x000fe80000100800 */
        /* <DEDUP_REMOVED lines=8> */
[----:B------:R1:W-:Y:S01]  /*9720*/  STL.64 [R1+0x330], R12 ;  /* 0x0003300c01007387 */ /* 0x0003e20000100a00 */
[----:B0-----:R-:W-:Y:S02]  /*9730*/  CS2R R10, SRZ ;  /* 0x00000000000a7805 */ /* 0x001fe4000001ff00 */
[----:B-1----:R-:W-:Y:S01]  /*9740*/  CS2R R12, SRZ ;  /* 0x00000000000c7805 */ /* 0x002fe2000001ff00 */
[----:B------:R0:W-:Y:S02]  /*9750*/  STL [R1+0x6ac], R4 ;  /* 0x0006ac0401007387 */ /* 0x0001e40000100800 */
[----:B0-----:R-:W-:Y:S01]  /*9760*/  HFMA2.MMA R4, -RZ, RZ, 0, 0 ;  /* 0x00000000ff047435 */ /* 0x001fe200000001ff */
[----:B---3--:R-:W-:-:S05]  /*9770*/  @!P1 MOV R10, R8 ;  /* 0x00000008000a9202 */ /* 0x008fca0000000f00 */
[----:B------:R-:W-:Y:S04]  /*9780*/  STL [R1+0x690], R10 ;  /* 0x0006900a01007387 */ /* 0x000fe80000100800 */
[----:B----4-:R-:W3:Y:S01]  /*9790*/  @!P3 LDG.E.64 R12, desc[UR10][R22.64] ;  /* 0x0000000a160cb981 */ /* 0x010ee2000c1e1b00 */
[----:B------:R-:W-:-:S03]  /*97a0*/  LOP3.LUT P2, RZ, R5, 0x10000, RZ, 0xc0, !PT ;  /* 0x0001000005ff7812 */ /* 0x000fc6000784c0ff */
[----:B------:R-:W-:Y:S04]  /*97b0*/  STL.64 [R1+0x138], R14 ;  /* 0x0001380e01007387 */ /* 0x000fe80000100a00 */
[----:B------:R-:W-:Y:S04]  /*97c0*/  STL.64 [R1+0x338], R16 ;  /* 0x0003381001007387 */ /* 0x000fe80000100a00 */
[----:B------:R-:W4:Y:S01]  /*97d0*/  LDL.LU.64 R22, [R1+0x660] ;  /* 0x0006600001167983 */ /* 0x000f220000300a00 */
        /* <DEDUP_REMOVED lines=8> */
[----:B------:R-:W-:Y:S02]  /*9860*/  CS2R R14, SRZ ;  /* 0x00000000000e7805 */ /* 0x000fe4000001ff00 */
[----:B---3--:R-:W-:-:S05]  /*9870*/  @!P3 MOV R14, R12 ;  /* 0x0000000c000eb202 */ /* 0x008fca0000000f00 */
[----:B------:R-:W-:Y:S01]  /*9880*/  STL [R1+0x678], R14 ;  /* 0x0006780e01007387 */ /* 0x000fe20000100800 */
[----:B--2---:R-:W-:-:S05]  /*9890*/  @!P3 MOV R15, R11 ;  /* 0x0000000b000fb202 */ /* 0x004fca0000000f00 */
[----:B------:R0:W-:Y:S02]  /*98a0*/  STL [R1+0x684], R15 ;  /* 0x0006840f01007387 */ /* 0x0001e40000100800 */
[----:B0-----:R-:W-:-:S06]  /*98b0*/  CS2R R14, SRZ ;  /* 0x00000000000e7805 */ /* 0x001fcc000001ff00 */
[----:B----4-:R-:W2:Y:S04]  /*98c0*/  @!P2 LDG.E.64 R14, desc[UR10][R2.64] ;  /* 0x0000000a020ea981 */ /* 0x010ea8000c1e1b00 */
[----:B------:R-:W3:Y:S01]  /*98d0*/  LDL.LU.64 R2, [R1+0x650] ;  /* 0x0006500001027983 */ /* 0x000ee20000300a00 */
[----:B------:R-:W-:-:S03]  /*98e0*/  CS2R R16, SRZ ;  /* 0x0000000000107805 */ /* 0x000fc6000001ff00 */
[----:B------:R0:W-:Y:S04]  /*98f0*/  STL [R1+0x698], R4 ;  /* 0x0006980401007387 */ /* 0x0001e80000100800 */
[----:B------:R1:W4:Y:S01]  /*9900*/  @!P2 LDG.E.64 R16, desc[UR10][R18.64] ;  /* 0x0000000a1210a981 */ /* 0x000322000c1e1b00 */
[----:B0-----:R-:W-:-:S03]  /*9910*/  HFMA2.MMA R4, -RZ, RZ, 0, 0 ;  /* 0x00000000ff047435 */ /* 0x001fc600000001ff */
[----:B------:R-:W2:Y:S03]  /*9920*/  LDL.LU.64 R18, [R1+0x880] ;  /* 0x0008800001127983 */ /* 0x000ea60000300a00 */
[----:B------:R-:W-:Y:S02]  /*9930*/  @!P1 MOV R4, R9 ;  /* 0x0000000900049202 */ /* 0x000fe40000000f00 */
[----:B------:R-:W-:Y:S01]  /*9940*/  LOP3.LUT P1, RZ, R5, 0x8000, RZ, 0xc0, !PT ;  /* 0x0000800005ff7812 */ /* 0x000fe2000782c0ff */
[----:B------:R0:W-:Y:S02]  /*9950*/  STL.64 [R1+0x340], R20 ;  /* 0x0003401401007387 */ /* 0x0001e40000100a00 */
[----:B0-----:R-:W-:Y:S02]  /*9960*/  CS2R R20, SRZ ;  /* 0x0000000000147805 */ /* 0x001fe4000001ff00 */
[----:B------:R0:W-:Y:S04]  /*9970*/  STL.64 [R1+0x348], R8 ;  /* 0x0003480801007387 */ /* 0x0001e80000100a00 */
[----:B0-----:R-:W4:Y:S04]  /*9980*/  LDL.LU.64 R8, [R1+0x648] ;  /* 0x0006480001087983 */ /* 0x001f280000300a00 */
[----:B---3--:R0:W3:Y:S04]  /*9990*/  @!P1 LDG.E.64 R20, desc[UR10][R2.64] ;  /* 0x0000000a02149981 */ /* 0x0080e8000c1e1b00 */
[----:B------:R-:W3:Y:S04]  /*99a0*/  LDL.LU.64 R2, [R1+0x878] ;  /* 0x0008780001027983 */ /* 0x000ee80000300a00 */
[----:B--2---:R1:W-:Y:S04]  /*99b0*/  STL.64 [R1+0x140], R18 ;  /* 0x0001401201007387 */ /* 0x0043e80000100a00 */
[----:B------:R2:W-:Y:S01]  /*99c0*/  STL [R1+0x694], R4 ;  /* 0x0006940401007387 */ /* 0x0005e20000100800 */
[----:B-1----:R-:W-:-:S02]  /*99d0*/  CS2R R18, SRZ ;  /* 0x0000000000127805 */ /* 0x002fc4000001ff00 */
[----:B------:R-:W-:Y:S02]  /*99e0*/  @!P2 MOV R19, R15 ;  /* 0x0000000f0013a202 */ /* 0x000fe40000000f00 */
[----:B----4-:R-:W-:Y:S01]  /*99f0*/  @!P2 MOV R18, R16 ;  /* 0x000000100012a202 */ /* 0x010fe20000000f00 */
[----:B--2---:R-:W-:Y:S02]  /*9a00*/  HFMA2.MMA R4, -RZ, RZ, 0, 0 ;  /* 0x00000000ff047435 */ /* 0x004fe400000001ff */
[----:B------:R-:W-:Y:S04]  /*9a10*/  STL [R1+0x674], R19 ;  /* 0x0006741301007387 */ /* 0x000fe80000100800 */
[----:B------:R1:W-:Y:S01]  /*9a20*/  STL [R1+0x668], R18 ;  /* 0x0006681201007387 */ /* 0x0003e20000100800 */
[----:B------:R-:W-:-:S02]  /*9a30*/  @!P3 MOV R4, R10 ;  /* 0x0000000a0004b202 */ /* 0x000fc40000000f00 */
[----:B-1----:R-:W-:-:S03]  /*9a40*/  CS2R R18, SRZ ;  /* 0x0000000000127805 */ /* 0x002fc6000001ff00 */
[----:B------:R1:W-:Y:S04]  /*9a50*/  STL [R1+0x680], R4 ;  /* 0x0006800401007387 */ /* 0x0003e80000100800 */
[----:B------:R-:W2:Y:S01]  /*9a60*/  @!P1 LDG.E.64 R18, desc[UR10][R22.64] ;  /* 0x0000000a16129981 */ /* 0x000ea2000c1e1b00 */
[----:B-1----:R-:W-:-:S03]  /*9a70*/  HFMA2.MMA R4, -RZ, RZ, 0, 0 ;  /* 0x00000000ff047435 */ /* 0x002fc600000001ff */
[----:B------:R-:W4:Y:S03]  /*9a80*/  LDL.LU.64 R22, [R1+0x640] ;  /* 0x0006400001167983 */ /* 0x000f260000300a00 */
[----:B------:R-:W-:Y:S02]  /*9a90*/  @!P3 MOV R4, R13 ;  /* 0x0000000d0004b202 */ /* 0x000fe40000000f00 */
[----:B------:R-:W-:Y:S01]  /*9aa0*/  LOP3.LUT P3, RZ, R5, 0x4000, RZ, 0xc0, !PT ;  /* 0x0000400005ff7812 */ /* 0x000fe2000786c0ff */
[----:B---3--:R0:W-:Y:S02]  /*9ab0*/  STL.64 [R1+0x148], R2 ;  /* 0x0001480201007387 */ /* 0x0081e40000100a00 */
[----:B0-----:R-:W-:Y:S02]  /*9ac0*/  CS2R R2, SRZ ;  /* 0x0000000000027805 */ /* 0x001fe4000001ff00 */
[----:B------:R-:W-:-:S02]  /*9ad0*/  @!P1 MOV R3, R20 ;  /* 0x0000001400039202 */ /* 0x000fc40000000f00 */
[----:B------:R-:W-:-:S03]  /*9ae0*/  @!P1 MOV R2, R21 ;  /* 0x0000001500029202 */ /* 0x000fc60000000f00 */
[----:B------:R-:W-:Y:S04]  /*9af0*/  STL [R1+0x650], R3 ;  /* 0x0006500301007387 */ /* 0x000fe80000100800 */
[----:B------:R0:W-:Y:S02]  /*9b00*/  STL [R1+0x654], R2 ;  /* 0x0006540201007387 */ /* 0x0001e40000100800 */
[----:B0-----:R-:W-:-:S06]  /*9b10*/  CS2R R2, SRZ ;  /* 0x0000000000027805 */ /* 0x001fcc000001ff00 */
[----:B------:R0:W3:Y:S04]  /*9b20*/  @!P3 LDG.E.64 R2, desc[UR10][R8.64] ;  /* 0x0000000a0802b981 */ /* 0x0000e8000c1e1b00 */
        /* <DEDUP_REMOVED lines=8> */
[----:B--2---:R-:W-:Y:S02]  /*9bb0*/  @!P1 MOV R4, R18 ;  /* 0x0000001200049202 */ /* 0x004fe40000000f00 */
[----:B0-----:R-:W-:-:S03]  /*9bc0*/  CS2R R8, SRZ ;  /* 0x0000000000087805 */ /* 0x001fc6000001ff00 */
[----:B------:R0:W-:Y:S04]  /*9bd0*/  STL [R1+0x660], R4 ;  /* 0x0006600401007387 */ /* 0x0001e80000100800 */
[----:B----4-:R-:W2:Y:S01]  /*9be0*/  @!P3 LDG.E.64 R8, desc[UR10][R22.64] ;  /* 0x0000000a1608b981 */ /* 0x010ea2000c1e1b00 */
[----:B0-----:R-:W-:-:S03]  /*9bf0*/  HFMA2.MMA R4, -RZ, RZ, 0, 0 ;  /* 0x00000000ff047435 */ /* 0x001fc600000001ff */
[----:B------:R0:W-:Y:S04]  /*9c00*/  STL.64 [R1+0x150], R10 ;  /* 0x0001500a01007387 */ /* 0x0001e80000100a00 */
[----:B------:R-:W4:Y:S01]  /*9c10*/  LDL.LU.64 R22, [R1+0x630] ;  /* 0x0006300001167983 */ /* 0x000f220000300a00 */
[----:B------:R-:W-:-:S05]  /*9c20*/  @!P1 MOV R4, R19 ;  /* 0x0000001300049202 */ /* 0x000fca0000000f00 */
[----:B------:R1:W-:Y:S01]  /*9c30*/  STL [R1+0x664], R4 ;  /* 0x0006640401007387 */ /* 0x0003e20000100800 */
[----:B0-----:R-:W-:Y:S01]  /*9c40*/  CS2R R10, SRZ ;  /* 0x00000000000a7805 */ /* 0x001fe2000001ff00 */
[----:B-1----:R-:W-:-:S06]  /*9c50*/  HFMA2.MMA R4, -RZ, RZ, 0, 0 ;  /* 0x00000000ff047435 */ /* 0x002fcc00000001ff */
[----:B---3--:R-:W-:Y:S01]  /*9c60*/  @!P3 MOV R4, R2 ;  /* 0x000000020004b202 */ /* 0x008fe20000000f00 */
[----:B------:R0:W-:Y:S01]  /*9c70*/  STL.64 [R1+0x870], R2 ;  /* 0x0008700201007387 */ /* 0x0001e20000100a00 */
[----:B------:R-:W-:-:S03]  /*9c80*/  @!P3 MOV R11, R3 ;  /* 0x00000003000bb202 */ /* 0x000fc60000000f00 */
[----:B0-----:R-:W3:Y:S01]  /*9c90*/  LDL.LU.64 R2, [R1+0x638] ;  /* 0x0006380001027983 */ /* 0x001ee20000300a00 */
[----:B------:R-:W-:-:S03]  /*9ca0*/  LOP3.LUT P2, RZ, R5, 0x2000, RZ, 0xc0, !PT ;  /* 0x0000200005ff7812 */ /* 0x000fc6000784c0ff */
[----:B------:R-:W-:Y:S04]  /*9cb0*/  STL [R1+0x64c], R11 ;  /* 0x00064c0b01007387 */ /* 0x000fe80000100800 */
[----:B------:R0:W-:Y:S02]  /*9cc0*/  STL.64 [R1+0x350], R12 ;  /* 0x0003500c01007387 */ /* 0x0001e40000100a00 */
[----:B0-----:R-:W-:Y:S02]  /*9cd0*/  CS2R R12, SRZ ;  /* 0x00000000000c7805 */ /* 0x001fe4000001ff00 */
[----:B--2---:R-:W-:-:S05]  /*9ce0*/  @!P3 MOV R10, R8 ;  /* 0x00000008000ab202 */ /* 0x004fca0000000f00 */
[----:B------:R0:W-:Y:S04]  /*9cf0*/  STL [R1+0x640], R10 ;  /* 0x0006400a01007387 */ /* 0x0001e80000100800 */
[----:B----4-:R-:W2:Y:S01]  /*9d00*/  @!P2 LDG.E.64 R12, desc[UR10][R22.64] ;  /* 0x0000000a160ca981 */ /* 0x010ea2000c1e1b00 */
[----:B0-----:R-:W-:-:S03]  /*9d10*/  CS2R R10, SRZ ;  /* 0x00000000000a7805 */ /* 0x001fc6000001ff00 */
[----:B------:R-:W4:Y:S04]  /*9d20*/  LDL.LU.64 R22, [R1+0x620] ;  /* 0x0006200001167983 */ /* 0x000f280000300a00 */
[----:B---3--:R-:W3:Y:S04]  /*9d30*/  @!P2 LDG.E.64 R10, desc[UR10][R2.64] ;  /* 0x0000000a020aa981 */ /* 0x008ee8000c1e1b00 */
[----:B------:R-:W3:Y:S01]  /*9d40*/  LDL.LU.64 R2, [R1+0x628] ;  /* 0x0006280001027983 */ /* 0x000ee20000300a00 */
        /* <DEDUP_REMOVED lines=10> */
[----:B--2---:R-:W-:-:S05]  /*9df0*/  @!P2 MOV R14, R12 ;  /* 0x0000000c000ea202 */ /* 0x004fca0000000f00 */
[----:B------:R-:W-:Y:S04]  /*9e00*/  STL [R1+0x630], R14 ;  /* 0x0006300e01007387 */ /* 0x000fe80000100800 */
[----:B----4-:R-:W2:Y:S01]  /*9e10*/  @!P1 LDG.E.64 R16, desc[UR10][R22.64] ;  /* 0x0000000a16109981 */ /* 0x010ea2000c1e1b00 */
[----:B---3--:R-:W-:-:S03]  /*9e20*/  @!P2 MOV R15, R11 ;  /* 0x0000000b000fa202 */ /* 0x008fc60000000f00 */
[----:B------:R0:W-:Y:S04]  /*9e30*/  STL.64 [R1+0x868], R10 ;  /* 0x0008680a01007387 */ /* 0x0001e80000100a00 */
[----:B------:R1:W-:Y:S01]  /*9e40*/  STL [R1+0x63c], R15 ;  /* 0x00063c0f01007387 */ /* 0x0003e20000100800 */
[----:B------:R-:W-:Y:S02]  /*9e50*/  @!P2 MOV R4, R10 ;  /* 0x0000000a0004a202 */ /* 0x000fe40000000f00 */
[----:B------:R-:W-:Y:S01]  /*9e60*/  LOP3.LUT P3, RZ, R5, 0x800, RZ, 0xc0, !PT ;  /* 0x0000080005ff7812 */ /* 0x000fe2000786c0ff */
[----:B------:R3:W-:Y:S04]  /*9e70*/  STL.64 [R1+0x360], R20 ;  /* 0x0003601401007387 */ /* 0x0007e80000100a00 */
[----:B0-----:R-:W4:Y:S01]  /*9e80*/  LDL.LU.64 R10, [R1+0x618] ;  /* 0x00061800010a7983 */ /* 0x001f220000300a00 */
[----:B-1----:R-:W-:-:S03]  /*9e90*/  CS2R R14, SRZ ;  /* 0x00000000000e7805 */ /* 0x002fc6000001ff00 */
        /* <DEDUP_REMOVED lines=10> */
[----:B------:R1:W2:Y:S01]  /*9f40*/  @!P3 LDG.E.64 R20, desc[UR10][R2.64] ;  /* 0x0000000a0214b981 */ /* 0x0002a2000c1e1b00 */
[----:B0-----:R-:W-:-:S03]  /*9f50*/  CS2R R18, SRZ ;  /* 0x0000000000127805 */ /* 0x001fc6000001ff00 */
[----:B------:R-:W3:Y:S04]  /*9f60*/  LDL.LU.64 R2, [R1+0x870] ;  /* 0x0008700001027983 */ /* 0x000ee80000300a00 */
[----:B------:R-:W4:Y:S04]  /*9f70*/  @!P3 LDG.E.64 R18, desc[UR10][R10.64] ;  /* 0x0000000a0a12b981 */ /* 0x000f28000c1e1b00 */
[----:B------:R-:W4:Y:S04]  /*9f80*/  LDL.LU.64 R10, [R1+0x5f8] ;  /* 0x0005f800010a7983 */ /* 0x000f280000300a00 */
[----:B------:R0:W-:Y:S02]  /*9f90*/  STL [R1+0x638], R4 ;  /* 0x0006380401007387 */ /* 0x0001e40000100800 */
[----:B0-----:R-:W-:-:S06]  /*9fa0*/  HFMA2.MMA R4, -RZ, RZ, 0, 0 ;  /* 0x00000000ff047435 */ /* 0x001fcc00000001ff */
[----:B------:R-:W-:Y:S02]  /*9fb0*/  @!P2 MOV R4, R13 ;  /* 0x0000000d0004a202 */ /* 0x000fe40000000f00 */
[----:B------:R-:W-:Y:S01]  /*9fc0*/  LOP3.LUT P2, RZ, R5, 0x400, RZ, 0xc0, !PT ;  /* 0x0000040005ff7812 */ /* 0x000fe2000784c0ff */
[----:B------:R0:W-:Y:S02]  /*9fd0*/  STL.64 [R1+0x368], R8 ;  /* 0x0003680801007387 */ /* 0x0001e40000100a00 */
[----:B0-----:R-:W-:Y:S02]  /*9fe0*/  CS2R R8, SRZ ;  /* 0x0000000000087805 */ /* 0x001fe4000001ff00 */
[----:B------:R0:W-:Y:S04]  /*9ff0*/  STL.64 [R1+0x370], R12 ;  /* 0x0003700c01007387 */ /* 0x0001e80000100a00 */
[----:B0-----:R-:W4:Y:S04]  /*a000*/  LDL.LU.64 R12, [R1+0x5e8] ;  /* 0x0005e800010c7983 */ /* 0x001f280000300a00 */
[----:B---3--:R1:W-:Y:S02]  /*a010*/  STL.64 [R1+0x168], R2 ;  /* 0x0001680201007387 */ /* 0x0083e40000100a00 */
[----:B-1----:R-:W-:-:S02]  /*a020*/  CS2R R2, SRZ ;  /* 0x0000000000027805 */ /* 0x002fc4000001ff00 */
[----:B--2---:R-:W-:Y:S01]  /*a030*/  @!P3 MOV R3, R20 ;  /* 0x000000140003b202 */ /* 0x004fe20000000f00 */
[----:B----4-:R0:W2:Y:S01]  /*a040*/  @!P2 LDG.E.64 R8, desc[UR10][R10.64] ;  /* 0x0000000a0a08a981 */ /* 0x0100a2000c1e1b00 */
        /* <DEDUP_REMOVED lines=46> */
[----:B------:R0:W-:Y:S04]  /*a330*/  STL [R1+0x5e8], R4 ;  /* 0x0005e80401007387 */ /* 0x0001e80000100800 */
[----:B------:R-:W-:Y:S04]  /*a340*/  STL [R1+0x5ec], R15 ;  /* 0x0005ec0f01007387 */ /* 0x000fe80000100800 */
[----:B------:R1:W-:Y:S01]  /*a350*/  STL.64 [R1+0x378], R16 ;  /* 0x0003781001007387 */ /* 0x0003e20000100a00 */
[----:B0-----:R-:W-:Y:S01]  /*a360*/  HFMA2.MMA R4, -RZ, RZ, 0, 0 ;  /* 0x00000000ff047435 */ /* 0x001fe200000001ff */
[----:B-1----:R-:W-:-:S02]  /*a370*/  CS2R R16, SRZ ;  /* 0x0000000000107805 */ /* 0x002fc4000001ff00 */
[----:B------:R0:W-:Y:S04]  /*a380*/  STL [R1+0x42c], R0 ;  /* 0x00042c0001007387 */ /* 0x0001e80000100800 */
[----:B0-----:R-:W2:Y:S01]  /*a390*/  LDL.LU R0, [R1+0x898] ;  /* 0x0008980001007983 */ /* 0x001ea20000300800 */
[----:B---3--:R-:W-:-:S05]  /*a3a0*/  @!P1 MOV R14, R12 ;  /* 0x0000000c000e9202 */ /* 0x008fca0000000f00 */
[----:B------:R0:W-:Y:S01]  /*a3b0*/  STL [R1+0x5d8], R14 ;  /* 0x0005d80e01007387 */ /* 0x0001e20000100800 */
[----:B------:R-:W-:-:S03]  /*a3c0*/  @!P1 MOV R4, R13 ;  /* 0x0000000d00049202 */ /* 0x000fc60000000f00 */
[----:B----4-:R-:W3:Y:S01]  /*a3d0*/  @!P3 LDG.E.64 R16, desc[UR10][R22.64] ;  /* 0x0000000a1610b981 */ /* 0x010ee2000c1e1b00 */
[----:B0-----:R-:W-:-:S03]  /*a3e0*/  CS2R R14, SRZ ;  /* 0x00000000000e7805 */ /* 0x001fc6000001ff00 */
[----:B------:R-:W-:Y:S04]  /*a3f0*/  STL [R1+0x5dc], R4 ;  /* 0x0005dc0401007387 */ /* 0x000fe80000100800 */
[----:B--2---:R-:W2:Y:S04]  /*a400*/  @!P3 LDG.E.64 R14, desc[UR10][R10.64] ;  /* 0x0000000a0a0eb981 */ /* 0x004ea8000c1e1b00 */
[----:B------:R-:W4:Y:S04]  /*a410*/  LDL.LU.64 R10, [R1+0x5a8] ;  /* 0x0005a800010a7983 */ /* 0x000f280000300a00 */
[----:B------:R-:W4:Y:S01]  /*a420*/  LDL.LU.64 R22, [R1+0x5b0] ;  /* 0x0005b00001167983 */ /* 0x000f220000300a00 */
[----:B------:R-:W-:-:S03]  /*a430*/  LOP3.LUT P2, RZ, R5, 0x80, RZ, 0xc0, !PT ;  /* 0x0000008005ff7812 */ /* 0x000fc6000784c0ff */
[----:B------:R0:W-:Y:S04]  /*a440*/  STL.64 [R1+0x180], R18 ;  /* 0x0001801201007387 */ /* 0x0001e80000100a00 */
[----:B------:R1:W-:Y:S01]  /*a450*/  STL.64 [R1+0x380], R20 ;  /* 0x0003801401007387 */ /* 0x0003e20000100a00 */
[----:B0-----:R-:W-:Y:S02]  /*a460*/  CS2R R18, SRZ ;  /* 0x0000000000127805 */ /* 0x001fe4000001ff00 */
[----:B-1----:R-:W-:Y:S01]  /*a470*/  CS2R R20, SRZ ;  /* 0x0000000000147805 */ /* 0x002fe2000001ff00 */
[----:B------:R-:W-:Y:S01]  /*a480*/  HFMA2.MMA R4, -RZ, RZ, 0, 0 ;  /* 0x00000000ff047435 */ /* 0x000fe200000001ff */
[----:B---3--:R-:W-:-:S05]  /*a490*/  @!P3 MOV R18, R16 ;  /* 0x000000100012b202 */ /* 0x008fca0000000f00 */
[----:B------:R-:W-:Y:S01]  /*a4a0*/  STL [R1+0x5c0], R18 ;  /* 0x0005c01201007387 */ /* 0x000fe20000100800 */
[----:B--2---:R-:W-:-:S05]  /*a4b0*/  @!P3 MOV R19, R15 ;  /* 0x0000000f0013b202 */ /* 0x004fca0000000f00 */
[----:B------:R0:W-:Y:S04]  /*a4c0*/  STL [R1+0x5d4], R19 ;  /* 0x0005d41301007387 */ /* 0x0001e80000100800 */
[----:B----4-:R1:W2:Y:S01]  /*a4d0*/  @!P2 LDG.E.64 R20, desc[UR10][R22.64] ;  /* 0x0000000a1614a981 */ /* 0x0102a2000c1e1b00 */
[----:B0-----:R-:W-:Y:S02]  /*a4e0*/  CS2R R18, SRZ ;  /* 0x0000000000127805 */ /* 0x001fe4000001ff00 */
[----:B------:R-:W-:-:S04]  /*a4f0*/  @!P3 MOV R4, R14 ;  /* 0x0000000e0004b202 */ /* 0x000fc80000000f00 */
[----:B------:R-:W3:Y:S04]  /*a500*/  @!P2 LDG.E.64 R18, desc[UR10][R10.64] ;  /* 0x0000000a0a12a981 */ /* 0x000ee8000c1e1b00 */
[----:B------:R0:W-:Y:S04]  /*a510*/  STL.64 [R1+0x858], R14 ;  /* 0x0008580e01007387 */ /* 0x0001e80000100a00 */
[----:B------:R-:W4:Y:S04]  /*a520*/  LDL.LU.64 R10, [R1+0x598] ;  /* 0x00059800010a7983 */ /* 0x000f280000300a00 */
[----:B0-----:R-:W3:Y:S01]  /*a530*/  LDL.LU.64 R14, [R1+0x590] ;  /* 0x00059000010e7983 */ /* 0x001ee20000300a00 */
[----:B------:R-:W-:-:S03]  /*a540*/  LOP3.LUT P1, RZ, R5, 0x40, RZ, 0xc0, !PT ;  /* 0x0000004005ff7812 */ /* 0x000fc6000782c0ff */
[----:B------:R0:W-:Y:S04]  /*a550*/  STL.64 [R1+0x188], R2 ;  /* 0x0001880201007387 */ /* 0x0001e80000100a00 */
[----:B------:R1:W-:Y:S01]  /*a560*/  STL.64 [R1+0x388], R8 ;  /* 0x0003880801007387 */ /* 0x0003e20000100a00 */
[----:B0-----:R-:W-:Y:S02]  /*a570*/  CS2R R2, SRZ ;  /* 0x0000000000027805 */ /* 0x001fe4000001ff00 */
[----:B-1----:R-:W-:Y:S02]  /*a580*/  CS2R R8, SRZ ;  /* 0x0000000000087805 */ /* 0x002fe4000001ff00 */
[----:B------:R-:W-:Y:S02]  /*a590*/  MOV R22, R24 ;  /* 0x0000001800167202 */ /* 0x000fe40000000f00 */
[----:B------:R-:W-:-:S02]  /*a5a0*/  MOV R23, R25 ;  /* 0x0000001900177202 */ /* 0x000fc40000000f00 */
[----:B------:R-:W-:Y:S02]  /*a5b0*/  MOV R24, R30 ;  /* 0x0000001e00187202 */ /* 0x000fe40000000f00 */
[----:B------:R-:W-:Y:S02]  /*a5c0*/  MOV R25, R31 ;  /* 0x0000001f00197202 */ /* 0x000fe40000000f00 */
[----:B------:R-:W-:Y:S02]  /*a5d0*/  MOV R30, R36 ;  /* 0x00000024001e7202 */ /* 0x000fe40000000f00 */
[----:B------:R-:W-:Y:S02]  /*a5e0*/  MOV R31, R37 ;  /* 0x00000025001f7202 */ /* 0x000fe40000000f00 */
[----:B------:R-:W3:Y:S01]  /*a5f0*/  LDL.LU.64 R36, [R1+0x578] ;  /* 0x0005780001247983 */ /* 0x000ee20000300a00 */
[----:B--2---:R-:W-:Y:S02]  /*a600*/  @!P2 MOV R3, R20 ;  /* 0x000000140003a202 */ /* 0x004fe40000000f00 */
[----:B------:R-:W-:-:S03]  /*a610*/  @!P2 MOV R2, R21 ;  /* 0x000000150002a202 */ /* 0x000fc60000000f00 */
[----:B------:R-:W-:Y:S04]  /*a620*/  STL [R1+0x5a8], R3 ;  /* 0x0005a80301007387 */ /* 0x000fe80000100800 */
[----:B------:R0:W-:Y:S04]  /*a630*/  STL [R1+0x5ac], R2 ;  /* 0x0005ac0201007387 */ /* 0x0001e80000100800 */
[----:B----4-:R1:W2:Y:S01]  /*a640*/  @!P1 LDG.E.64 R8, desc[UR10][R10.64] ;  /* 0x0000000a0a089981 */ /* 0x0102a2000c1e1b00 */
[----:B0-----:R-:W-:-:S06]  /*a650*/  CS2R R2, SRZ ;  /* 0x0000000000027805 */ /* 0x001fcc000001ff00 */
[----:B---3--:R-:W3:Y:S04]  /*a660*/  @!P1 LDG.E.64 R2, desc[UR10][R14.64] ;  /* 0x0000000a0e029981 */ /* 0x008ee8000c1e1b00 */
[----:B------:R-:W4:Y:S04]  /*a670*/  LDL.LU.64 R10, [R1+0x860] ;  /* 0x00086000010a7983 */ /* 0x000f280000300a00 */
[----:B------:R-:W2:Y:S04]  /*a680*/  LDL.LU.64 R14, [R1+0x580] ;  /* 0x00058000010e7983 */ /* 0x000ea80000300a00 */
[----:B------:R0:W-:Y:S02]  /*a690*/  STL [R1+0x5d0], R4 ;  /* 0x0005d00401007387 */ /* 0x0001e40000100800 */
[----:B0-----:R-:W-:-:S06]  /*a6a0*/  HFMA2.MMA R4, -RZ, RZ, 0, 0 ;  /* 0x00000000ff047435 */ /* 0x001fcc00000001ff */
[----:B------:R-:W-:Y:S02]  /*a6b0*/  @!P3 MOV R4, R17 ;  /* 0x000000110004b202 */ /* 0x000fe40000000f00 */
[----:B------:R-:W-:Y:S01]  /*a6c0*/  LOP3.LUT P3, RZ, R5, 0x20, RZ, 0xc0, !PT ;  /* 0x0000002005ff7812 */ /* 0x000fe2000786c0ff */
[----:B------:R0:W-:Y:S02]  /*a6d0*/  STL.64 [R1+0x390], R12 ;  /* 0x0003900c01007387 */ /* 0x0001e40000100a00 */
[----:B0-----:R-:W-:Y:S02]  /*a6e0*/  CS2R R12, SRZ ;  /* 0x00000000000c7805 */ /* 0x001fe4000001ff00 */
[----:B------:R0:W-:Y:S04]  /*a6f0*/  STL.64 [R1+0x398], R16 ;  /* 0x0003981001007387 */ /* 0x0001e80000100a00 */
[----:B0-----:R-:W3:Y:S04]  /*a700*/  LDL.LU.64 R16, [R1+0x560] ;  /* 0x0005600001107983 */ /* 0x001ee80000300a00 */
[----:B----4-:R1:W-:Y:S04]  /*a710*/  STL.64 [R1+0x190], R10 ;  /* 0x0001900a01007387 */ /* 0x0103e80000100a00 */
        /* <DEDUP_REMOVED lines=8> */
[----:B------:R0:W4:Y:S02]  /*a7a0*/  @!P3 LDG.E.64 R10, desc[UR10][R36.64] ;  /* 0x0000000a240ab981 */ /* 0x000124000c1e1b00 */
[----:B0-----:R-:W-:Y:S02]  /*a7b0*/  MOV R36, R42 ;  /* 0x0000002a00247202 */ /* 0x001fe40000000f00 */
[----:B------:R-:W-:Y:S02]  /*a7c0*/  MOV R37, R43 ;  /* 0x0000002b00257202 */ /* 0x000fe40000000f00 */
[----:B------:R-:W4:Y:S04]  /*a7d0*/  LDL.LU.64 R42, [R1+0x568] ;  /* 0x00056800012a7983 */ /* 0x000f280000300a00 */
[----:B------:R0:W-:Y:S02]  /*a7e0*/  STL [R1+0x5c4], R4 ;  /* 0x0005c40401007387 */ /* 0x0001e40000100800 */
[----:B0-----:R-:W-:-:S06]  /*a7f0*/  HFMA2.MMA R4, -RZ, RZ, 0, 0 ;  /* 0x00000000ff047435 */ /* 0x001fcc00000001ff */
[----:B------:R-:W-:-:S05]  /*a800*/  @!P2 MOV R4, R18 ;  /* 0x000000120004a202 */ /* 0x000fca0000000f00 */
[----:B------:R0:W-:Y:S02]  /*a810*/  STL [R1+0x5b0], R4 ;  /* 0x0005b00401007387 */ /* 0x0001e40000100800 */
[----:B0-----:R-:W-:-:S06]  /*a820*/  HFMA2.MMA R4, -RZ, RZ, 0, 0 ;  /* 0x00000000ff047435 */ /* 0x001fcc00000001ff */
[----:B------:R-:W-:Y:S02]  /*a830*/  @!P2 MOV R4, R19 ;  /* 0x000000130004a202 */ /* 0x000fe40000000f00 */
[----:B------:R-:W-:Y:S01]  /*a840*/  LOP3.LUT P2, RZ, R5, 0x10, RZ, 0xc0, !PT ;  /* 0x0000001005ff7812 */ /* 0x000fe2000784c0ff */
[----:B------:R0:W-:Y:S04]  /*a850*/  STL.64 [R1+0x3a0], R20 ;  /* 0x0003a01401007387 */ /* 0x0001e80000100a00 */
[----:B0-----:R-:W4:Y:S04]  /*a860*/  LDL.LU.64 R20, [R1+0x548] ;  /* 0x0005480001147983 */ /* 0x001f280000300a00 */
[----:B---3--:R0:W-:Y:S02]  /*a870*/  STL.64 [R1+0x198], R14 ;  /* 0x0001980e01007387 */ /* 0x0081e40000100a00 */
[----:B0-----:R-:W-:-:S02]  /*a880*/  CS2R R14, SRZ ;  /* 0x00000000000e7805 */ /* 0x001fc4000001ff00 */
[----:B--2---:R-:W-:-:S05]  /*a890*/  @!P3 MOV R14, R12 ;  /* 0x0000000c000eb202 */ /* 0x004fca0000000f00 */
[----:B------:R-:W-:Y:S01]  /*a8a0*/  STL [R1+0x578], R14 ;  /* 0x0005780e01007387 */ /* 0x000fe20000100800 */
[----:B----4-:R-:W-:-:S05]  /*a8b0*/  @!P3 MOV R15, R11 ;  /* 0x0000000b000fb202 */ /* 0x010fca0000000f00 */
[----:B------:R0:W-:Y:S02]  /*a8c0*/  STL [R1+0x584], R15 ;  /* 0x0005840f01007387 */ /* 0x0001e40000100800 */
[----:B0-----:R-:W-:-:S06]  /*a8d0*/  CS2R R14, SRZ ;  /* 0x00000000000e7805 */ /* 0x001fcc000001ff00 */
[----:B------:R0:W2:Y:S02]  /*a8e0*/  @!P2 LDG.E.64 R14, desc[UR10][R16.64] ;  /* 0x0000000a100ea981 */ /* 0x0000a4000c1e1b00 */
[----:B0-----:R-:W-:-:S06]  /*a8f0*/  CS2R R16, SRZ ;  /* 0x0000000000107805 */ /* 0x001fcc000001ff00 */
[----:B------:R-:W3:Y:S04]  /*a900*/  @!P2 LDG.E.64 R16, desc[UR10][R42.64] ;  /* 0x0000000a2a10a981 */ /* 0x000ee8000c1e1b00 */
[----:B------:R0:W-:Y:S04]  /*a910*/  STL [R1+0x5b4], R4 ;  /* 0x0005b40401007387 */ /* 0x0001e80000100800 */
[----:B------:R1:W-:Y:S04]  /*a920*/  STL.64 [R1+0x1a0], R18 ;  /* 0x0001a01201007387 */ /* 0x0003e80000100a00 */
[----:B------:R-:W-:Y:S01]  /*a930*/  STL.64 [R1+0x3a8], R8 ;  /* 0x0003a80801007387 */ /* 0x000fe20000100a00 */
[----:B0-----:R-:W-:-:S03]  /*a940*/  HFMA2.MMA R4, -RZ, RZ, 0, 0 ;  /* 0x00000000ff047435 */ /* 0x001fc600000001ff */
[----:B------:R-:W-:Y:S03]  /*a950*/  STL.64 [R1+0x1a8], R2 ;  /* 0x0001a80201007387 */ /* 0x000fe60000100a00 */
[----:B------:R-:W-:Y:S01]  /*a960*/  @!P1 MOV R4, R2 ;  /* 0x0000000200049202 */ /* 0x000fe20000000f00 */
[----:B------:R-:W-:Y:S04]  /*a970*/  STL.64 [R1+0x3b0], R12 ;  /* 0x0003b00c01007387 */ /* 0x000fe80000100a00 */
[----:B------:R0:W-:Y:S01]  /*a980*/  STL [R1+0x598], R4 ;  /* 0x0005980401007387 */ /* 0x0001e20000100800 */
[----:B-1----:R-:W-:-:S03]  /*a990*/  CS2R R18, SRZ ;  /* 0x0000000000127805 */ /* 0x002fc6000001ff00 */
[----:B------:R-:W-:Y:S01]  /*a9a0*/  STL.64 [R1+0x1b0], R10 ;  /* 0x0001b00a01007387 */ /* 0x000fe20000100a00 */
[----:B------:R-:W-:-:S03]  /*a9b0*/  UIMAD.WIDE UR6, UR5, 0x8, UR6 ;  /* 0x00000008050678a5 */ /* 0x000fc6000f8e0206 */
[----:B------:R-:W5:Y:S01]  /*a9c0*/  LDL.LU.64 R42, [R1+0x850] ;  /* 0x00085000012a7983 */ /* 0x000f620000300a00 */
        /* <DEDUP_REMOVED lines=14> */
[----:B------:R-:W-:Y:S04]  /*aab0*/  STL.64 [R1+0x3b8], R16 ;  /* 0x0003b81001007387 */ /* 0x000fe80000100a00 */
[----:B------:R-:W-:Y:S01]  /*aac0*/  STL.64 [R1+0x1b8], R14 ;  /* 0x0001b80e01007387 */ /* 0x000fe20000100a00 */
[----:B0-----:R-:W-:-:S03]  /*aad0*/  HFMA2.MMA R4, -RZ, RZ, 0, 0 ;  /* 0x00000000ff047435 */ /* 0x001fc600000001ff */
[----:B------:R-:W2:Y:S03]  /*aae0*/  LDL.LU.64 R28, [R1+0x848] ;  /* 0x00084800011c7983 */ /* 0x000ea60000300a00 */
[----:B------:R-:W-:-:S05]  /*aaf0*/  @!P3 MOV R4, R10 ;  /* 0x0000000a0004b202 */ /* 0x000fca0000000f00 */
[----:B------:R0:W-:Y:S02]  /*ab00*/  STL [R1+0x580], R4 ;  /* 0x0005800401007387 */ /* 0x0001e40000100800 */
[----:B0-----:R-:W-:-:S06]  /*ab10*/  HFMA2.MMA R4, -RZ, RZ, 0, 0 ;  /* 0x00000000ff047435 */ /* 0x001fcc00000001ff */
[----:B------:R-:W-:Y:S02]  /*ab20*/  @!P3 MOV R4, R13 ;  /* 0x0000000d0004b202 */ /* 0x000fe40000000f00 */
[----:B------:R-:W-:Y:S01]  /*ab30*/  LOP3.LUT P3, RZ, R5, 0x4, RZ, 0xc0, !PT ;  /* 0x0000000405ff7812 */ /* 0x000fe2000786c0ff */
[----:B------:R-:W2:Y:S01]  /*ab40*/  LDL.LU.64 R12, [R1+0x518] ;  /* 0x00051800010c7983 */ /* 0x000ea20000300a00 */
[----:B---3--:R-:W-:Y:S02]  /*ab50*/  @!P1 MOV R3, R20 ;  /* 0x0000001400039202 */ /* 0x008fe40000000f00 */
[----:B------:R-:W-:-:S03]  /*ab60*/  @!P1 MOV R2, R21 ;  /* 0x0000001500029202 */ /* 0x000fc60000000f00 */
[----:B------:R-:W-:Y:S04]  /*ab70*/  STL [R1+0x548], R3 ;  /* 0x0005480301007387 */ /* 0x000fe80000100800 */
[----:B------:R0:W-:Y:S02]  /*ab80*/  STL [R1+0x54c], R2 ;  /* 0x00054c0201007387 */ /* 0x0001e40000100800 */
[----:B0-----:R-:W-:-:S06]  /*ab90*/  CS2R R2, SRZ ;  /* 0x0000000000027805 */ /* 0x001fcc000001ff00 */
[----:B----4-:R0:W3:Y:S02]  /*aba0*/  @!P3 LDG.E.64 R2, desc[UR10][R8.64] ;  /* 0x0000000a0802b981 */ /* 0x0100e4000c1e1b00 */
[----:B0-----:R-:W-:-:S06]  /*abb0*/  CS2R R8, SRZ ;  /* 0x0000000000087805 */ /* 0x001fcc000001ff00 */
[----:B------:R-:W4:Y:S04]  /*abc0*/  @!P3 LDG.E.64 R8, desc[UR10][R44.64] ;  /* 0x0000000a2c08b981 */ /* 0x000f28000c1e1b00 */
[----:B------:R0:W-:Y:S01]  /*abd0*/  STL [R1+0x57c], R4 ;  /* 0x00057c0401007387 */ /* 0x0001e20000100800 */
[----:B------:R-:W-:-:S03]  /*abe0*/  CS2R R10, SRZ ;  /* 0x00000000000a7805 */ /* 0x000fc6000001ff00 */
[----:B--2---:R-:W-:Y:S04]  /*abf0*/  STL.64 [R1+0x1c0], R18 ;  /* 0x0001c01201007387 */ /* 0x004fe80000100a00 */
[----:B------:R-:W2:Y:S01]  /*ac00*/  LDL.LU.64 R44, [R1+0x838] ;  /* 0x00083800012c7983 */ /* 0x000ea20000300a00 */
[----:B0-----:R-:W-:-:S06]  /*ac10*/  HFMA2.MMA R4, -RZ, RZ, 0, 0 ;  /* 0x00000000ff047435 */ /* 0x001fcc00000001ff */
[----:B------:R-:W-:-:S05]  /*ac20*/  @!P2 MOV R4, R14 ;  /* 0x0000000e0004a202 */ /* 0x000fca0000000f00 */
[----:B------:R0:W-:Y:S02]  /*ac30*/  STL [R1+0x568], R4 ;  /* 0x0005680401007387 */ /* 0x0001e40000100800 */
[----:B0-----:R-:W-:-:S06]  /*ac40*/  HFMA2.MMA R4, -RZ, RZ, 0, 0 ;  /* 0x00000000ff047435 */ /* 0x001fcc00000001ff */
[----:B------:R-:W-:Y:S02]  /*ac50*/  @!P2 MOV R4, R17 ;  /* 0x000000110004a202 */ /* 0x000fe40000000f00 */
[----:B------:R-:W-:Y:S01]  /*ac60*/  LOP3.LUT P2, RZ, R5, 0x2, RZ, 0xc0, !PT ;  /* 0x0000000205ff7812 */ /* 0x000fe2000784c0ff */
[----:B------:R-:W2:Y:S01]  /*ac70*/  LDL.LU.64 R16, [R1+0x500] ;  /* 0x0005000001107983 */ /* 0x000ea20000300a00 */
[----:B---3--:R-:W-:-:S05]  /*ac80*/  @!P3 MOV R11, R3 ;  /* 0x00000003000bb202 */ /* 0x008fca0000000f00 */
[----:B------:R-:W-:Y:S01]  /*ac90*/  STL [R1+0x53c], R11 ;  /* 0x00053c0b01007387 */ /* 0x000fe20000100800 */
[----:B----4-:R-:W-:-:S05]  /*aca0*/  @!P3 MOV R10, R8 ;  /* 0x00000008000ab202 */ /* 0x010fca0000000f00 */
[----:B------:R0:W-:Y:S02]  /*acb0*/  STL [R1+0x530], R10 ;  /* 0x0005300a01007387 */ /* 0x0001e40000100800 */
[----:B0-----:R-:W-:-:S06]  /*acc0*/  CS2R R10, SRZ ;  /* 0x00000000000a7805 */ /* 0x001fcc000001ff00 */
[----:B------:R0:W3:Y:S02]  /*acd0*/  @!P2 LDG.E.64 R10, desc[UR10][R12.64] ;  /* 0x0000000a0c0aa981 */ /* 0x0000e4000c1e1b00 */
[----:B0-----:R-:W-:-:S06]  /*ace0*/  CS2R R12, SRZ ;  /* 0x00000000000c7805 */ /* 0x001fcc000001ff00 */
[----:B------:R-:W4:Y:S04]  /*acf0*/  @!P2 LDG.E.64 R12, desc[UR10][R6.64] ;  /* 0x0000000a060ca981 */ /* 0x000f28000c1e1b00 */
[----:B------:R0:W-:Y:S01]  /*ad00*/  STL [R1+0x564], R4 ;  /* 0x0005640401007387 */ /* 0x0001e20000100800 */
[----:B------:R-:W-:-:S03]  /*ad10*/  CS2R R14, SRZ ;  /* 0x00000000000e7805 */ /* 0x000fc6000001ff00 */
[----:B------:R-:W-:Y:S04]  /*ad20*/  STL.64 [R1+0x3c0], R20 ;  /* 0x0003c01401007387 */ /* 0x000fe80000100a00 */
[----:B------:R-:W5:Y:S01]  /*ad30*/  LDL.LU.64 R6, [R1+0x830] ;  /* 0x0008300001067983 */ /* 0x000f620000300a00 */
[----:B0-----:R-:W-:-:S06]  /*ad40*/  HFMA2.MMA R4, -RZ, RZ, 0, 0 ;  /* 0x00000000ff047435 */ /* 0x001fcc00000001ff */
[----:B------:R-:W-:-:S05]  /*ad50*/  @!P1 MOV R4, R18 ;  /* 0x0000001200049202 */ /* 0x000fca0000000f00 */
[----:B------:R0:W-:Y:S02]  /*ad60*/  STL [R1+0x550], R4 ;  /* 0x0005500401007387 */ /* 0x0001e40000100800 */
[----:B0-----:R-:W-:-:S06]  /*ad70*/  HFMA2.MMA R4, -RZ, RZ, 0, 0 ;  /* 0x00000000ff047435 */ /* 0x001fcc00000001ff */
[----:B------:R-:W-:Y:S02]  /*ad80*/  @!P1 MOV R4, R19 ;  /* 0x0000001300049202 */ /* 0x000fe40000000f00 */
[----:B------:R-:W-:Y:S02]  /*ad90*/  LOP3.LUT P1, RZ, R5, 0x1, RZ, 0xc0, !PT ;  /* 0x0000000105ff7812 */ /* 0x000fe4000782c0ff */
[----:B---3--:R-:W-:-:S05]  /*ada0*/  @!P2 MOV R15, R11 ;  /* 0x0000000b000fa202 */ /* 0x008fca0000000f00 */
[----:B------:R-:W-:Y:S01]  /*adb0*/  STL [R1+0x524], R15 ;  /* 0x0005240f01007387 */ /* 0x000fe20000100800 */
[----:B----4-:R-:W-:-:S05]  /*adc0*/  @!P2 MOV R14, R12 ;  /* 0x0000000c000ea202 */ /* 0x010fca0000000f00 */
[----:B------:R0:W-:Y:S02]  /*add0*/  STL [R1+0x518], R14 ;  /* 0x0005180e01007387 */ /* 0x0001e40000100800 */
[----:B0-----:R-:W-:-:S06]  /*ade0*/  CS2R R14, SRZ ;  /* 0x00000000000e7805 */ /* 0x001fcc000001ff00 */
[----:B--2---:R0:W2:Y:S02]  /*adf0*/  @!P1 LDG.E.64 R14, desc[UR10][R16.64] ;  /* 0x0000000a100e9981 */ /* 0x0040a4000c1e1b00 */
[----:B0-----:R-:W-:-:S06]  /*ae00*/  CS2R R16, SRZ ;  /* 0x0000000000107805 */ /* 0x001fcc000001ff00 */
[----:B------:R-:W3:Y:S04]  /*ae10*/  @!P1 LDG.E.64 R16, desc[UR10][R40.64] ;  /* 0x0000000a28109981 */ /* 0x000ee8000c1e1b00 */
[----:B------:R-:W4:Y:S01]  /*ae20*/  LDL.LU.64 R40, [R1+0x828] ;  /* 0x0008280001287983 */ /* 0x000f220000300a00 */
[----:B------:R-:W-:-:S06]  /*ae30*/  HFMA2.MMA R5, -RZ, RZ, 0, 0 ;  /* 0x00000000ff057435 */ /* 0x000fcc00000001ff */
        /* <DEDUP_REMOVED lines=12> */
[----:B------:R-:W-:Y:S02]  /*af00*/  CS2R R18, SRZ ;  /* 0x0000000000127805 */ /* 0x000fe4000001ff00 */
[C---:B------:R-:W-:Y:S02]  /*af10*/  LOP3.LUT P2, RZ, R0.reuse, 0x10000000, RZ, 0xc0, !PT ;  /* 0x1000000000ff7812 */ /* 0x040fe4000784c0ff */
[----:B------:R-:W-:Y:S02]  /*af20*/  LOP3.LUT P3, RZ, R0, 0x20000000, RZ, 0xc0, !PT ;  /* 0x2000000000ff7812 */ /* 0x000fe4000786c0ff */
[----:B--2---:R-:W-:-:S05]  /*af30*/  @!P1 MOV R5, R14 ;  /* 0x0000000e00059202 */ /* 0x004fca0000000f00 */
[----:B------:R0:W-:Y:S01]  /*af40*/  STL [R1+0x508], R5 ;  /* 0x0005080501007387 */ /* 0x0001e20000100800 */
[----:B------:R-:W-:Y:S01]  /*af50*/  @!P1 MOV R19, R15 ;  /* 0x0000000f00139202 */ /* 0x000fe20000000f00 */
[----:B0-----:R-:W-:Y:S01]  /*af60*/  HFMA2.MMA R5, -RZ, RZ, 0, 0 ;  /* 0x00000000ff057435 */ /* 0x001fe200000001ff */
[----:B---3--:R-:W-:-:S05]  /*af70*/  @!P1 MOV R18, R16 ;  /* 0x0000001000129202 */ /* 0x008fca0000000f00 */
[----:B------:R-:W-:Y:S02]  /*af80*/  @!P1 MOV R5, R17 ;  /* 0x0000001100059202 */ /* 0x000fe40000000f00 */
[----:B------:R-:W-:Y:S01]  /*af90*/  LOP3.LUT P1, RZ, R0, 0x8000000, RZ, 0xc0, !PT ;  /* 0x0800000000ff7812 */ /* 0x000fe2000782c0ff */
[----:B------:R-:W-:Y:S04]  /*afa0*/  STL [R1+0x50c], R19 ;  /* 0x00050c1301007387 */ /* 0x000fe80000100800 */
[----:B------:R0:W-:Y:S02]  /*afb0*/  STL [R1+0x500], R18 ;  /* 0x0005001201007387 */ /* 0x0001e40000100800 */
[----:B0-----:R-:W-:-:S06]  /*afc0*/  CS2R R18, SRZ ;  /* 0x0000000000127805 */ /* 0x001fcc000001ff00 */
[----:B------:R0:W2:Y:S02]  /*afd0*/  @!P1 LDG.E.64 R18, desc[UR10][R22.64] ;  /* 0x0000000a16129981 */ /* 0x0000a4000c1e1b00 */
[----:B0-----:R-:W-:-:S06]  /*afe0*/  CS2R R22, SRZ ;  /* 0x0000000000167805 */ /* 0x001fcc000001ff00 */
[----:B------:R0:W3:Y:S02]  /*aff0*/  @!P2 LDG.E.64 R22, desc[UR10][R26.64] ;  /* 0x0000000a1a16a981 */ /* 0x0000e4000c1e1b00 */
[----:B0-----:R-:W-:-:S06]  /*b000*/  CS2R R26, SRZ ;  /* 0x00000000001a7805 */ /* 0x001fcc000001ff00 */
[----:B------:R0:W3:Y:S02]  /*b010*/  @!P3 LDG.E.64 R26, desc[UR10][R32.64] ;  /* 0x0000000a201ab981 */ /* 0x0000e4000c1e1b00 */
[----:B0-----:R-:W-:-:S06]  /*b020*/  CS2R R32, SRZ ;  /* 0x0000000000207805 */ /* 0x001fcc000001ff00 */
[----:B------:R0:W3:Y:S02]  /*b030*/  @!P4 LDG.E.64 R32, desc[UR10][R36.64] ;  /* 0x0000000a2420c981 */ /* 0x0000e4000c1e1b00 */
[----:B0-----:R-:W-:-:S06]  /*b040*/  CS2R R36, SRZ ;  /* 0x0000000000247805 */ /* 0x001fcc000001ff00 */
[----:B----4-:R-:W4:Y:S04]  /*b050*/  @!P5 LDG.E.64 R36, desc[UR10][R40.64] ;  /* 0x0000000a2824d981 */ /* 0x010f28000c1e1b00 */
[----:B------:R-:W2:Y:S01]  /*b060*/  LDL.LU.64 R40, [R1+0x498] ;  /* 0x0004980001287983 */ /* 0x000ea20000300a00 */
[----:B------:R-:W-:-:S06]  /*b070*/  CS2R R20, SRZ ;  /* 0x0000000000147805 */ /* 0x000fcc000001ff00 */
        /* <DEDUP_REMOVED lines=8> */
[----:B--2---:R0:W2:Y:S02]  /*b100*/  @!P5 LDG.E.64 R38, desc[UR10][R40.64] ;  /* 0x0000000a2826d981 */ /* 0x0040a4000c1e1b00 */
[----:B0-----:R-:W-:-:S06]  /*b110*/  CS2R R40, SRZ ;  /* 0x0000000000287805 */ /* 0x001fcc000001ff00 */
[----:B------:R0:W2:Y:S02]  /*b120*/  @!P6 LDG.E.64 R40, desc[UR10][R44.64] ;  /* 0x0000000a2c28e981 */ /* 0x0000a4000c1e1b00 */
[----:B0-----:R-:W-:-:S06]  /*b130*/  CS2R R44, SRZ ;  /* 0x00000000002c7805 */ /* 0x001fcc000001ff00 */
[----:B------:R0:W2:Y:S02]  /*b140*/  @!P6 LDG.E.64 R44, desc[UR10][R28.64] ;  /* 0x0000000a1c2ce981 */ /* 0x0000a4000c1e1b00 */
[----:B0-----:R-:W-:Y:S02]  /*b150*/  MOV R28, UR6 ;  /* 0x00000006001c7c02 */ /* 0x001fe40008000f00 */
[----:B------:R-:W-:-:S06]  /*b160*/  MOV R29, UR7 ;  /* 0x00000007001d7c02 */ /* 0x000fcc0008000f00 */
[----:B------:R-:W2:Y:S04]  /*b170*/  LDG.E.64 R28, desc[UR10][R28.64] ;  /* 0x0000000a1c1c7981 */ /* 0x000ea8000c1e1b00 */
[----:B------:R-:W-:Y:S04]  /*b180*/  STL [R1+0x504], R5 ;  /* 0x0005040501007387 */ /* 0x000fe80000100800 */
[----:B------:R0:W-:Y:S04]  /*b190*/  STL [R1+0x554], R4 ;  /* 0x0005540401007387 */ /* 0x0001e80000100800 */
[----:B0-----:R0:W5:Y:S04]  /*b1a0*/  LDL.LU R4, [R1+0x840] ;  /* 0x0008400001047983 */ /* 0x0011680000300800 */
[----:B------:R1:W-:Y:S02]  /*b1b0*/  STL.64 [R1+0x1c8], R2 ;  /* 0x0001c80201007387 */ /* 0x0003e40000100a00 */
[----:B-1----:R-:W-:-:S02]  /*b1c0*/  CS2R R2, SRZ ;  /* 0x0000000000027805 */ /* 0x002fc4000001ff00 */
[----:B------:R-:W-:-:S05]  /*b1d0*/  @!P1 MOV R2, R19 ;  /* 0x0000001300029202 */ /* 0x000fca0000000f00 */
[----:B------:R1:W-:Y:S02]  /*b1e0*/  STL [R1+0x4d8], R2 ;  /* 0x0004d80201007387 */ /* 0x0003e40000100800 */
[----:B-1----:R-:W-:-:S06]  /*b1f0*/  HFMA2.MMA R2, -RZ, RZ, 0, 0 ;  /* 0x00000000ff027435 */ /* 0x002fcc00000001ff */
[----:B---3--:R-:W-:-:S05]  /*b200*/  @!P1 MOV R2, R20 ;  /* 0x0000001400029202 */ /* 0x008fca0000000f00 */
        /* <DEDUP_REMOVED lines=11> */
[----:B----4-:R-:W-:-:S05]  /*b2c0*/  @!P2 MOV R2, R24 ;  /* 0x000000180002a202 */ /* 0x010fca0000000f00 */
[----:B------:R1:W-:Y:S01]  /*b2d0*/  STL [R1+0x4ac], R2 ;  /* 0x0004ac0201007387 */ /* 0x0003e20000100800 */
[----:B--2---:R-:W-:Y:S02]  /*b2e0*/  MOV R0, R28 ;  /* 0x0000001c00007202 */ /* 0x004fe40000000f00 */
[----:B------:R-:W-:Y:S02]  /*b2f0*/  MOV R5, R29 ;  /* 0x0000001d00057202 */ /* 0x000fe40000000f00 */
[----:B------:R0:W5:Y:S01]  /*b300*/  LDL.LU.64 R28, [R1+0x820] ;  /* 0x00082000011c7983 */ /* 0x0001620000300a00 */
        /* <DEDUP_REMOVED lines=9> */
[----:B------:R-:W-:Y:S01]  /*b3a0*/  R2UR UR16, R0 ;  /* 0x00000000001072ca */ /* 0x000fe200000e0000 */
[----:B------:R-:W-:Y:S02]  /*b3b0*/  HFMA2.MMA R0, -RZ, RZ, 0, 0 ;  /* 0x00000000ff007435 */ /* 0x000fe400000001ff */
[----:B-1----:R-:W-:-:S04]  /*b3c0*/  HFMA2.MMA R2, -RZ, RZ, 0, 0 ;  /* 0x00000000ff027435 */ /* 0x002fc800000001ff */
[----:B------:R-:W-:Y:S02]  /*b3d0*/  @!P3 MOV R0, R30 ;  /* 0x0000001e0000b202 */ /* 0x000fe40000000f00 */
[----:B------:R-:W-:-:S03]  /*b3e0*/  @!P4 MOV R2, R33 ;  /* 0x000000210002c202 */ /* 0x000fc60000000f00 */
[----:B------:R1:W-:Y:S04]  /*b3f0*/  STL [R1+0x4a8], R0 ;  /* 0x0004a80001007387 */ /* 0x0003e80000100800 */
[----:B------:R2:W-:Y:S01]  /*b400*/  STL [R1+0x71c], R2 ;  /* 0x00071c0201007387 */ /* 0x0005e20000100800 */
[----:B-1----:R-:W-:Y:S02]  /*b410*/  HFMA2.MMA R0, -RZ, RZ, 0, 0 ;  /* 0x00000000ff007435 */ /* 0x002fe400000001ff */
[----:B--2---:R-:W-:-:S04]  /*b420*/  HFMA2.MMA R2, -RZ, RZ, 0, 0 ;  /* 0x00000000ff027435 */ /* 0x004fc800000001ff */
        /* <DEDUP_REMOVED lines=10> */
[----:B-1----:R-:W-:Y:S01]  /*b4d0*/  MOV R0, UR16 ;  /* 0x0000001000007c02 */ /* 0x002fe20008000f00 */
[----:B--2---:R-:W-:-:S04]  /*b4e0*/  HFMA2.MMA R2, -RZ, RZ, 0, 0 ;  /* 0x00000000ff027435 */ /* 0x004fc800000001ff */
[----:B------:R-:W-:Y:S02]  /*b4f0*/  FFMA.FTZ R0, -R0, UR16, R5 ;  /* 0x0000001000007c23 */ /* 0x000fe40008010105 */
[----:B------:R-:W-:Y:S02]  /*b500*/  @!P5 MOV R2, R36 ;  /* 0x000000240002d202 */ /* 0x000fe40000000f00 */
[----:B------:R-:W-:-:S03]  /*b510*/  @!P1 MOV R3, R18 ;  /* 0x0000001200039202 */ /* 0x000fc60000000f00 */
[----:B------:R1:W-:Y:S01]  /*b520*/  STL [R1+0x740], R2 ;  /* 0x0007400201007387 */ /* 0x0003e20000100800 */
[----:B------:R-:W-:Y:S01]  /*b530*/  FSETP.GTU.FTZ.AND P1, PT, R0, RZ, PT ;  /* 0x000000ff0000720b */ /* 0x000fe20003f3c000 */
[----:B-1----:R-:W-:-:S06]  /*b540*/  HFMA2.MMA R2, -RZ, RZ, 0, 0 ;  /* 0x00000000ff027435 */ /* 0x002fcc00000001ff */
[----:B------:R-:W-:-:S06]  /*b550*/  @!P5 MOV R2, R37 ;  /* 0x000000250002d202 */ /* 0x000fcc0000000f00 */
[----:B------:R-:W-:Y:S01]  /*b560*/  VOTEU.ANY UP0, P1 ;  /* 0x00000000003f7886 */ /* 0x000fe20000800100 */
[----:B------:R1:W-:Y:S01]  /*b570*/  STL [R1+0x72c], R2 ;  /* 0x00072c0201007387 */ /* 0x0003e20000100800 */
[----:B------:R-:W-:-:S03]  /*b580*/  PLOP3.LUT P1, PT, PT, PT, UP0, 0x80, 0x0 ;  /* 0x000000000000781c */ /* 0x000fc60003f2f008 */
[----:B------:R-:W-:Y:S01]  /*b590*/  @UP0 ULDC UR6, c[0x0][0x250] ;  /* 0x0000940000060ab9 */ /* 0x000fe20000000800 */
[----:B-1----:R-:W-:-:S06]  /*b5a0*/  HFMA2.MMA R2, -RZ, RZ, 0, 0 ;  /* 0x00000000ff027435 */ /* 0x002fcc00000001ff */
[----:B------:R-:W-:-:S05]  /*b5b0*/  @!P5 MOV R2, R38 ;  /* 0x000000260002d202 */ /* 0x000fca0000000f00 */
[----:B------:R1:W-:Y:S01]  /*b5c0*/  STL [R1+0x4a0], R2 ;  /* 0x0004a00201007387 */ /* 0x0003e20000100800 */
[----:B------:R-:W-:Y:S01]  /*b5d0*/  @P1 FADD.FTZ R0, R0, UR6 ;  /* 0x0000000600001e21 */ /* 0x000fe20008010000 */
[----:B-1----:R-:W-:-:S05]  /*b5e0*/  HFMA2.MMA R2, -RZ, RZ, 0, 0 ;  /* 0x00000000ff027435 */ /* 0x002fca00000001ff */
[----:B------:R-:W1:Y:S01]  /*b5f0*/  @P1 MUFU.RSQ R0, R0 ;  /* 0x0000000000001308 */ /* 0x000e620000001400 */
[----:B------:R-:W-:-:S05]  /*b600*/  @!P5 MOV R2, R39 ;  /* 0x000000270002d202 */ /* 0x000fca0000000f00 */
[----:B------:R2:W-:Y:S02]  /*b610*/  STL [R1+0x4b8], R2 ;  /* 0x0004b80201007387 */ /* 0x0005e40000100800 */
[----:B--2---:R-:W-:-:S06]  /*b620*/  HFMA2.MMA R2, -RZ, RZ, 0, 0 ;  /* 0x00000000ff027435 */ /* 0x004fcc00000001ff */
[----:B------:R-:W-:Y:S01]  /*b630*/  @!P6 MOV R2, R40 ;  /* 0x000000280002e202 */ /* 0x000fe20000000f00 */
[----:B------:R-:W-:Y:S04]  /*b640*/  STL.64 [R1+0x3c8], R8 ;  /* 0x0003c80801007387 */ /* 0x000fe80000100a00 */
[----:B------:R2:W-:Y:S04]  /*b650*/  STL [R1+0x80c], R2 ;  /* 0x00080c0201007387 */ /* 0x0005e80000100800 */
[----:B------:R-:W-:Y:S04]  /*b660*/  STL.64 [R1+0x1d0], R10 ;  /* 0x0001d00a01007387 */ /* 0x000fe80000100a00 */
[----:B------:R-:W-:Y:S01]  /*b670*/  STL.64 [R1+0x3d0], R12 ;  /* 0x0003d00c01007387 */ /* 0x000fe20000100a00 */
[----:B--2---:R-:W-:-:S03]  /*b680*/  HFMA2.MMA R2, -RZ, RZ, 0, 0 ;  /* 0x00000000ff027435 */ /* 0x004fc600000001ff */
        /* <DEDUP_REMOVED lines=14> */
[----:B-1----:R-:W-:Y:S01]  /*b770*/  @P1 R2UR UR6, R0 ;  /* 0x00000000000612ca */ /* 0x002fe200000e0000 */
[----:B------:R-:W-:Y:S01]  /*b780*/  HFMA2.MMA R0, -RZ, RZ, 0, 0 ;  /* 0x00000000ff007435 */ /* 0x000fe200000001ff */
[----:B------:R-:W-:Y:S01]  /*b790*/  @!P6 MOV R2, R41 ;  /* 0x000000290002e202 */ /* 0x000fe20000000f00 */
[----:B------:R-:W-:Y:S04]  /*b7a0*/  STL [R1+0x4dc], R3 ;  /* 0x0004dc0301007387 */ /* 0x000fe80000100800 */
[----:B------:R1:W-:Y:S01]  /*b7b0*/  STL [R1+0x744], R2 ;  /* 0x0007440201007387 */ /* 0x0003e20000100800 */
[----:B------:R-:W-:Y:S01]  /*b7c0*/  @!P6 MOV R0, R45 ;  /* 0x0000002d0000e202 */ /* 0x000fe20000000f00 */
[----:B------:R-:W-:Y:S01]  /*b7d0*/  UMOV UR12, 0x3f800000 ;  /* 0x3f800000000c7882 */ /* 0x000fe20000000000 */
[----:B------:R-:W-:Y:S01]  /*b7e0*/  BSSY B0, `(.L_x_3079) ;  /* 0x000001c000007945 */ /* 0x000fe20003800000 */
[----:B------:R-:W-:Y:S01]  /*b7f0*/  HFMA2.MMA R5, -RZ, RZ, 0, 0 ;  /* 0x00000000ff057435 */ /* 0x000fe200000001ff */
[----:B-1----:R-:W-:-:S02]  /*b800*/  CS2R R2, SRZ ;  /* 0x0000000000027805 */ /* 0x002fc4000001ff00 */
[----:B------:R-:W-:Y:S01]  /*b810*/  @!P6 MOV R2, R44 ;  /* 0x0000002c0002e202 */ /* 0x000fe20000000f00 */
[----:B------:R-:W-:Y:S01]  /*b820*/  @UP0 UMOV UR12, UR6 ;  /* 0x00000006000c0c82 */ /* 0x000fe20008000000 */
[----:B------:R1:W-:Y:S04]  /*b830*/  STL [R1+0x498], R0 ;  /* 0x0004980001007387 */ /* 0x0003e80000100800 */
[----:B------:R2:W-:Y:S01]  /*b840*/  STL [R1+0x49c], R2 ;  /* 0x00049c0201007387 */ /* 0x0005e20000100800 */
[----:B-1----:R-:W-:Y:S01]  /*b850*/  HFMA2.MMA R0, -RZ, RZ, 0, 0 ;  /* 0x00000000ff007435 */ /* 0x002fe200000001ff */
[----:B--2---:R-:W-:Y:S01]  /*b860*/  MOV R2, RZ ;  /* 0x000000ff00027202 */ /* 0x004fe20000000f00 */
[----:B0-----:R-:W-:Y:S09]  /*b870*/  @P0 BRA `(.L_x_3080) ;  /* 0x0000000000480947 */ /* 0x001ff20003800000 */
        /* <DEDUP_REMOVED lines=18> */
.L_x_3080:
[----:B------:R-:W-:Y:S05]  /*b9a0*/  BSYNC B0 ;  /* 0x0000000000007941 */ /* 0x000fea0003800000 */
.L_x_3079:
[----:B------:R-:W2:Y:S01]  /*b9b0*/  LDL.LU R8, [R1+0x60c] ;  /* 0x00060c0001087983 */ /* 0x000ea20000300800 */
        /* <DEDUP_REMOVED lines=26> */
.L_x_3081:
        /* <DEDUP_REMOVED lines=34> */
.L_x_3082:
        /* <DEDUP_REMOVED lines=43> */
.L_x_3083:
        /* <DEDUP_REMOVED lines=39> */
.L_x_3084:
        /* <DEDUP_REMOVED lines=39> */
.L_x_3085:
[----:B------:R-:W2:Y:S04]  /*c510*/  LDL.LU R18, [R1+0x74c] ;  /* 0x00074c0001127983 */ /* 0x000ea80000300800 */
[----:B------:R-:W3:Y:S04]  /*c520*/  LDL.LU R19, [R1+0x768] ;  /* 0x0007680001137983 */ /* 0x000ee80000300800 */
[----:B------:R4:W5:Y:S04]  /*c530*/  LDL R24, [R1+0x4b0] ;  /* 0x0004b00001187983 */ /* 0x0009680000100800 */
[----:B-1----:R4:W5:Y:S02]  /*c540*/  LDL R23, [R1+0x494] ;  /* 0x0004940001177983 */ /* 0x0029640000100800 */
        /* <DEDUP_REMOVED lines=13> */
[----:B----4-:R-:W-:Y:S06]  /*c620*/  @!P1 BRA `(.L_x_3086) ;  /* 0x0000000000509947 */ /* 0x010fec0003800000 */
        /* <DEDUP_REMOVED lines=20> */
.L_x_3086:
[----:B------:R-:W2:Y:S04]  /*c770*/  LDL.LU R15, [R1+0x76c] ;  /* 0x00076c00010f7983 */ /* 0x000ea80000300800 */
[----:B0-----:R-:W3:Y:S04]  /*c780*/  LDL.LU R20, [R1+0x798] ;  /* 0x0007980001147983 */ /* 0x001ee80000300800 */
[----:B------:R0:W5:Y:S04]  /*c790*/  LDL R22, [R1+0x4c8] ;  /* 0x0004c80001167983 */ /* 0x0001680000100800 */
[----:B------:R0:W5:Y:S01]  /*c7a0*/  LDL R21, [R1+0x4b4] ;  /* 0x0004b40001157983 */ /* 0x0001620000100800 */
[-C--:B------:R-:W-:Y:S01]  /*c7b0*/  FMUL.FTZ R9, R0, R24.reuse ;  /* 0x0000001800097220 */ /* 0x080fe20000410000 */
[----:B------:R-:W-:Y:S01]  /*c7c0*/  FADD.FTZ R17, R17, R13 ;  /* 0x0000000d11117221 */ /* 0x000fe20000010000 */
[C---:B------:R-:W-:Y:S01]  /*c7d0*/  FFMA.FTZ R8, R18.reuse, R24, R8 ;  /* 0x0000001812087223 */ /* 0x040fe20000010008 */
        /* <DEDUP_REMOVED lines=32> */
.L_x_3087:
        /* <DEDUP_REMOVED lines=40> */
.L_x_3088:
[----:B------:R-:W2:Y:S04]  /*cc60*/  LDL R13, [R1+0x4e4] ;  /* 0x0004e400010d7983 */ /* 0x000ea80000100800 */
[----:B------:R-:W3:Y:S04]  /*cc70*/  LDL.LU R20, [R1+0x7cc] ;  /* 0x0007cc0001147983 */ /* 0x000ee80000300800 */
[----:B------:R-:W4:Y:S04]  /*cc80*/  LDL.LU R18, [R1+0x7f8] ;  /* 0x0007f80001127983 */ /* 0x000f280000300800 */
[----:B0-----:R0:W5:Y:S01]  /*cc90*/  LDL R22, [R1+0x4f8] ;  /* 0x0004f80001167983 */ /* 0x0011620000100800 */
[----:B------:R-:W-:Y:S01]  /*cca0*/  FADD.FTZ R17, R17, R10 ;  /* 0x0000000a11117221 */ /* 0x000fe20000010000 */
[-C--:B------:R-:W-:Y:S01]  /*ccb0*/  FFMA.FTZ R8, R15, R24.reuse, R8 ;  /* 0x000000180f087223 */ /* 0x080fe20000010008 */
        /* <DEDUP_REMOVED lines=34> */
.L_x_3089:
        /* <DEDUP_REMOVED lines=39> */
.L_x_3090:
        /* <DEDUP_REMOVED lines=39> */
.L_x_3091:
        /* <DEDUP_REMOVED lines=39> */
.L_x_3092:
        /* <DEDUP_REMOVED lines=39> */
.L_x_3093:
        /* <DEDUP_REMOVED lines=39> */
.L_x_3094:
        /* <DEDUP_REMOVED lines=39> */
.L_x_3095:
        /* <DEDUP_REMOVED lines=39> */
.L_x_3096:
        /* <DEDUP_REMOVED lines=39> */
.L_x_3097:
        /* <DEDUP_REMOVED lines=39> */
.L_x_3098:
        /* <DEDUP_REMOVED lines=39> */
.L_x_3099:
        /* <DEDUP_REMOVED lines=39> */
.L_x_3100:
        /* <DEDUP_REMOVED lines=39> */
.L_x_3101:
        /* <DEDUP_REMOVED lines=39> */
.L_x_3102:
        /* <DEDUP_REMOVED lines=39> */
.L_x_3103:
        /* <DEDUP_REMOVED lines=39> */
.L_x_3104:
        /* <DEDUP_REMOVED lines=39> */
.L_x_3105:
        /* <DEDUP_REMOVED lines=39> */
.L_x_3106:
        /* <DEDUP_REMOVED lines=39> */
.L_x_3107:
        /* <DEDUP_REMOVED lines=39> */
.L_x_3108:
        /* <DEDUP_REMOVED lines=39> */
.L_x_3109:
        /* <DEDUP_REMOVED lines=39> */
.L_x_3110:
        /* <DEDUP_REMOVED lines=39> */
.L_x_3111:
        /* <DEDUP_REMOVED lines=39> */
.L_x_3112:
[----:B0-----:R-:W2:Y:S04]  /*106f0*/  LDL.LU R22, [R1+0x70c] ;  /* 0x00070c0001167983 */ /* 0x001ea80000300800 */
[----:B------:R-:W3:Y:S04]  /*10700*/  LDL.LU R18, [R1+0x718] ;  /* 0x0007180001127983 */ /* 0x000ee80000300800 */
[----:B------:R0:W5:Y:S04]  /*10710*/  LDL R21, [R1+0x42c] ;  /* 0x00042c0001157983 */ /* 0x0001680000100800 */
[----:B------:R0:W5:Y:S01]  /*10720*/  LDL R20, [R1+0x708] ;  /* 0x0007080001147983 */ /* 0x0001620000100800 */
[-C--:B------:R-:W-:Y:S01]  /*10730*/  FMUL.FTZ R13, R0, R24.reuse ;  /* 0x00000018000d7220 */ /* 0x080fe20000410000 */
[----:B------:R-:W-:Y:S01]  /*10740*/  FFMA.FTZ R8, R15, R24, R8 ;  /* 0x000000180f087223 */ /* 0x000fe20000010008 */
[----:B------:R-:W-:Y:S01]  /*10750*/  FFMA.FTZ R14, R19, R23, R14 ;  /* 0x00000017130e7223 */ /* 0x000fe2000001000e */
[----:B------:R-:W-:Y:S01]  /*10760*/  FADD.FTZ R17, R17, R10 ;  /* 0x0000000a11117221 */ /* 0x000fe20000010000 */
[----:B------:R-:W-:Y:S01]  /*10770*/  FFMA.FTZ R11, R15, R13, R11 ;  /* 0x0000000d0f0b7223 */ /* 0x000fe2000001000b */
[----:B------:R-:W-:Y:S01]  /*10780*/  FADD.FTZ R15, R16, R23 ;  /* 0x00000017100f7221 */ /* 0x000fe20000010000 */
[----:B------:R-:W-:Y:S01]  /*10790*/  FMUL.FTZ R10, R5, R23 ;  /* 0x00000017050a7220 */ /* 0x000fe20000410000 */
[----:B------:R0:W-:Y:S01]  /*107a0*/  STL [R1+0x4b4], R14 ;  /* 0x0004b40e01007387 */ /* 0x0001e20000100800 */
[----:B------:R-:W-:Y:S01]  /*107b0*/  FADD.FTZ R17, R9, R17 ;  /* 0x0000001109117221 */ /* 0x000fe20000010000 */
[----:B------:R-:W-:Y:S01]  /*107c0*/  FADD.FTZ R12, R12, R24 ;  /* 0x000000180c0c7221 */ /* 0x000fe20000010000 */
[----:B------:R-:W-:Y:S01]  /*107d0*/  FFMA.FTZ R11, R19, R10, R11 ;  /* 0x0000000a130b7223 */ /* 0x000fe2000001000b */
[----:B------:R0:W-:Y:S01]  /*107e0*/  STL [R1+0x4c8], R15 ;  /* 0x0004c80f01007387 */ /* 0x0001e20000100800 */
[----:B------:R-:W-:Y:S01]  /*107f0*/  FADD.FTZ R17, R17, R13 ;  /* 0x0000000d11117221 */ /* 0x000fe20000010000 */
        /* <DEDUP_REMOVED lines=25> */
.L_x_3113:
[----:B------:R-:W2:Y:S04]  /*10990*/  LDL.LU R14, [R1+0x700] ;  /* 0x00070000010e7983 */ /* 0x000ea80000300800 */
[----:B------:R-:W3:Y:S04]  /*109a0*/  LDL.LU R13, [R1+0x704] ;  /* 0x00070400010d7983 */ /* 0x000ee80000300800 */
[----:B------:R4:W5:Y:S04]  /*109b0*/  LDL R18, [R1+0x6f8] ;  /* 0x0006f80001127983 */ /* 0x0009680000100800 */
[----:B------:R4:W5:Y:S02]  /*109c0*/  LDL R15, [R1+0x6fc] ;  /* 0x0006fc00010f7983 */ /* 0x0009640000100800 */
[----:B-----5:R-:W-:Y:S01]  /*109d0*/  FADD.FTZ R16, R12, R21 ;  /* 0x000000150c107221 */ /* 0x020fe20000010000 */
[-C--:B------:R-:W-:Y:S01]  /*109e0*/  FFMA.FTZ R8, R9, R21.reuse, R8 ;  /* 0x0000001509087223 */ /* 0x080fe20000010008 */
[----:B------:R-:W-:Y:S01]  /*109f0*/  FMUL.FTZ R12, R0, R21 ;  /* 0x00000015000c7220 */ /* 0x000fe20000410000 */
[----:B------:R-:W-:Y:S01]  /*10a00*/  FADD.FTZ R17, R10, R17 ;  /* 0x000000110a117221 */ /* 0x000fe20000010000 */
[----:B------:R-:W-:Y:S01]  /*10a10*/  FMUL.FTZ R10, R5, R20 ;  /* 0x00000014050a7220 */ /* 0x000fe20000410000 */
[----:B------:R-:W-:Y:S01]  /*10a20*/  STL [R1+0x4b0], R16 ;  /* 0x0004b01001007387 */ /* 0x000fe20000100800 */
[----:B------:R-:W-:Y:S01]  /*10a30*/  FFMA.FTZ R11, R9, R12, R11 ;  /* 0x0000000c090b7223 */ /* 0x000fe2000001000b */
[----:B------:R-:W-:-:S02]  /*10a40*/  FADD.FTZ R9, R17, R12 ;  /* 0x0000000c11097221 */ /* 0x000fc40000010000 */
[----:B------:R3:W-:Y:S01]  /*10a50*/  STL [R1+0x494], R8 ;  /* 0x0004940801007387 */ /* 0x0007e20000100800 */
[----:B--2---:R-:W-:Y:S01]  /*10a60*/  FADD.FTZ R30, R14, -UR16 ;  /* 0x800000100e1e7e21 */ /* 0x004fe20008010000 */
[----:B---3--:R-:W-:-:S03]  /*10a70*/  FADD.FTZ R8, R13, -UR16 ;  /* 0x800000100d087e21 */ /* 0x008fc60008010000 */
[----:B------:R-:W-:Y:S01]  /*10a80*/  FMUL.FTZ R30, R30, UR12 ;  /* 0x0000000c1e1e7c20 */ /* 0x000fe20008410000 */
[----:B------:R-:W-:Y:S01]  /*10a90*/  FMUL.FTZ R8, R8, UR12 ;  /* 0x0000000c08087c20 */ /* 0x000fe20008410000 */
[----:B----4-:R-:W-:Y:S06]  /*10aa0*/  @!P1 BRA `(.L_x_3114) ;  /* 0x0000000000509947 */ /* 0x010fec0003800000 */
        /* <DEDUP_REMOVED lines=20> */
.L_x_3114:
[----:B------:R-:W3:Y:S04]  /*10bf0*/  LDL.LU R14, [R1+0x6f0] ;  /* 0x0006f000010e7983 */ /* 0x000ee80000300800 */
[----:B------:R-:W4:Y:S04]  /*10c00*/  LDL.LU R13, [R1+0x6f4] ;  /* 0x0006f400010d7983 */ /* 0x000f280000300800 */
[----:B------:R0:W5:Y:S04]  /*10c10*/  LDL R19, [R1+0x6e8] ;  /* 0x0006e80001137983 */ /* 0x0001680000100800 */
        /* <DEDUP_REMOVED lines=8> */
[----:B------:R-:W-:Y:S01]  /*10ca0*/  FMUL.FTZ R10, R10, UR12 ;  /* 0x0000000c0a0a7c20 */ /* 0x000fe20008410000 */
[----:B------:R-:W-:Y:S01]  /*10cb0*/  FMUL.FTZ R13, R5, R15 ;  /* 0x0000000f050d7220 */ /* 0x000fe20000410000 */
[----:B------:R-:W-:Y:S01]  /*10cc0*/  FMUL.FTZ R11, R11, UR12 ;  /* 0x0000000c0b0b7c20 */ /* 0x000fe20008410000 */
[----:B0-----:R-:W-:Y:S06]  /*10cd0*/  @!P1 BRA `(.L_x_3115) ;  /* 0x0000000000509947 */ /* 0x001fec0003800000 */
[----:B------:R-:W-:-:S04]  /*10ce0*/  FFMA.FTZ R14, R10, R0, R3 ;  /* 0x000000000a0e7223 */ /* 0x000fc80000010003 */
[----:B------:R-:W-:-:S06]  /*10cf0*/  FMUL.FTZ R9, R14, -1.4426950216293334961 ;  /* 0xbfb8aa3b0e097820 */ /* 0x000fcc0000410000 */
[----:B------:R-:W0:Y:S02]  /*10d00*/  MUFU.EX2 R9, R9 ;  /* 0x0000000900097308 */ /* 0x000e240000000800 */
[----:B0-----:R-:W-:-:S06]  /*10d10*/  FADD.FTZ R9, R9, 1 ;  /* 0x3f80000009097421 */ /* 0x001fcc0000010000 */
[----:B--2---:R-:W0:Y:S02]  /*10d20*/  MUFU.RCP R15, R9 ;  /* 0x00000009000f7308 */ /* 0x004e240000001000 */
        /* <DEDUP_REMOVED lines=15> */
.L_x_3115:
[----:B------:R-:W3:Y:S04]  /*10e20*/  LDL.LU R17, [R1+0x6e0] ;  /* 0x0006e00001117983 */ /* 0x000ee80000300800 */
[----:B--2---:R-:W2:Y:S04]  /*10e30*/  LDL.LU R15, [R1+0x6e4] ;  /* 0x0006e400010f7983 */ /* 0x004ea80000300800 */
        /* <DEDUP_REMOVED lines=8> */
[----:B--2---:R-:W-:-:S03]  /*10ec0*/  FADD.FTZ R13, R15, -UR16 ;  /* 0x800000100f0d7e21 */ /* 0x004fc60008010000 */
[----:B------:R-:W-:Y:S01]  /*10ed0*/  FMUL.FTZ R12, R12, UR12 ;  /* 0x0000000c0c0c7c20 */ /* 0x000fe20008410000 */
[----:B------:R-:W-:Y:S01]  /*10ee0*/  FMUL.FTZ R15, R5, R16 ;  /* 0x00000010050f7220 */ /* 0x000fe20000410000 */
[----:B------:R-:W-:Y:S01]  /*10ef0*/  FMUL.FTZ R13, R13, UR12 ;  /* 0x0000000c0d0d7c20 */ /* 0x000fe20008410000 */
[----:B----4-:R-:W-:Y:S06]  /*10f00*/  @!P1 BRA `(.L_x_3116) ;  /* 0x0000000000509947 */ /* 0x010fec0003800000 */
        /* <DEDUP_REMOVED lines=20> */
.L_x_3116:
[----:B0-----:R-:W3:Y:S04]  /*11050*/  LDL.LU R19, [R1+0x6c8] ;  /* 0x0006c80001137983 */ /* 0x001ee80000300800 */
[----:B------:R-:W4:Y:S04]  /*11060*/  LDL.LU R17, [R1+0x6cc] ;  /* 0x0006cc0001117983 */ /* 0x000f280000300800 */
[----:B-1----:R0:W5:Y:S04]  /*11070*/  LDL R24, [R1+0x6c0] ;  /* 0x0006c00001187983 */ /* 0x0021680000100800 */
[----:B------:R0:W5:Y:S01]  /*11080*/  LDL R20, [R1+0x6c4] ;  /* 0x0006c40001147983 */ /* 0x0001620000100800 */
[----:B------:R-:W-:Y:S01]  /*11090*/  FFMA.FTZ R42, R11, R15, R42 ;  /* 0x0000000f0b2a7223 */ /* 0x000fe2000001002a */
[----:B------:R-:W-:Y:S01]  /*110a0*/  FADD.FTZ R16, R15, R9 ;  /* 0x000000090f107221 */ /* 0x000fe20000010000 */
[----:B------:R-:W-:-:S04]  /*110b0*/  FMUL.FTZ R14, R0, R21 ;  /* 0x00000015000e7220 */ /* 0x000fc80000410000 */
[----:B------:R-:W-:Y:S01]  /*110c0*/  FFMA.FTZ R42, R12, R14, R42 ;  /* 0x0000000e0c2a7223 */ /* 0x000fe2000001002a */
[----:B------:R-:W-:Y:S01]  /*110d0*/  FADD.FTZ R14, R16, R14 ;  /* 0x0000000e100e7221 */ /* 0x000fe20000010000 */
[----:B---3--:R-:W-:Y:S01]  /*110e0*/  FADD.FTZ R15, R19, -UR16 ;  /* 0x80000010130f7e21 */ /* 0x008fe20008010000 */
[----:B----4-:R-:W-:-:S03]  /*110f0*/  FADD.FTZ R9, R17, -UR16 ;  /* 0x8000001011097e21 */ /* 0x010fc60008010000 */
        /* <DEDUP_REMOVED lines=26> */
.L_x_3117:
[----:B--2---:R-:W2:Y:S04]  /*112a0*/  LDL.LU R21, [R1+0x6b8] ;  /* 0x0006b80001157983 */ /* 0x004ea80000300800 */
        /* <DEDUP_REMOVED lines=36> */
.L_x_3118:
        /* <DEDUP_REMOVED lines=10> */
[----:B---3--:R-:W-:-:S03]  /*11590*/  FADD.FTZ R9, R17, -UR16 ;  /* 0x8000001011097e21 */ /* 0x008fc60008010000 */
[----:B----4-:R-:W-:Y:S01]  /*115a0*/  FMUL.FTZ R19, R15, UR12 ;  /* 0x0000000c0f137c20 */ /* 0x010fe20008410000 */
        /* <DEDUP_REMOVED lines=25> */
.L_x_3119:
        /* <DEDUP_REMOVED lines=37> */
.L_x_3120:
        /* <DEDUP_REMOVED lines=37> */
.L_x_3121:
        /* <DEDUP_REMOVED lines=37> */
.L_x_3122:
        /* <DEDUP_REMOVED lines=37> */
.L_x_3123:
        /* <DEDUP_REMOVED lines=37> */
.L_x_3124:
        /* <DEDUP_REMOVED lines=37> */
.L_x_3125:
        /* <DEDUP_REMOVED lines=37> */
.L_x_3126:
        /* <DEDUP_REMOVED lines=37> */
.L_x_3127:
        /* <DEDUP_REMOVED lines=37> */
.L_x_3128:
        /* <DEDUP_REMOVED lines=13> */
[----:B--2---:R-:W-:-:S03]  /*12ce0*/  FMUL.FTZ R22, R9, UR12 ;  /* 0x0000000c09167c20 */ /* 0x004fc60008410000 */
        /* <DEDUP_REMOVED lines=23> */
.L_x_3129:
        /* <DEDUP_REMOVED lines=37> */
.L_x_3130:
        /* <DEDUP_REMOVED lines=35> */
.L_x_3131:
        /* <DEDUP_REMOVED lines=35> */
.L_x_3132:
        /* <DEDUP_REMOVED lines=35> */
.L_x_3133:
        /* <DEDUP_REMOVED lines=35> */
.L_x_3134:
        /* <DEDUP_REMOVED lines=35> */
.L_x_3135:
        /* <DEDUP_REMOVED lines=35> */
.L_x_3136:
        /* <DEDUP_REMOVED lines=35> */
.L_x_3137:
        /* <DEDUP_REMOVED lines=35> */
.L_x_3138:
        /* <DEDUP_REMOVED lines=35> */
.L_x_3139:
        /* <DEDUP_REMOVED lines=35> */
.L_x_3140:
        /* <DEDUP_REMOVED lines=35> */
.L_x_3141:
        /* <DEDUP_REMOVED lines=37> */
.L_x_3142:
        /* <DEDUP_REMOVED lines=46> */
.L_x_3143:
[----:B------:R-:W2:Y:S04]  /*14df0*/  LDL.LU R44, [R1+0x418] ;  /* 0x00041800012c7983 */ /* 0x000ea80000300800 */
[----:B0-----:R-:W3:Y:S04]  /*14e00*/  LDL R9, [R1+0x4a0] ;  /* 0x0004a00001097983 */ /* 0x001ee80000100800 */
[----:B-----5:R0:W-:Y:S04]  /*14e10*/  STL [R1+0x824], R4 ;  /* 0x0008240401007387 */ /* 0x0201e80000100800 */
[----:B0-----:R-:W4:Y:S04]  /*14e20*/  LDL.LU R4, [R1+0x414] ;  /* 0x0004140001047983 */ /* 0x001f280000300800 */
[----:B------:R0:W-:Y:S04]  /*14e30*/  STL [R1+0x820], R3 ;  /* 0x0008200301007387 */ /* 0x0001e80000100800 */
[----:B------:R1:W-:Y:S04]  /*14e40*/  STL [R1+0x81c], R2 ;  /* 0x00081c0201007387 */ /* 0x0003e80000100800 */
        /* <DEDUP_REMOVED lines=48> */
.L_x_3144:
        /* <DEDUP_REMOVED lines=41> */
[----:B------:R-:W-:Y:S01]  /*153e0*/  FFMA.FTZ R27, R44, R45, R27 ;  /* 0x0000002d2c1b7223 */ /* 0x000fe2000001001b */
[----:B------:R-:W-:Y:S01]  /*153f0*/  FADD.FTZ R45, R4, R45 ;  /* 0x0000002d042d7221 */ /* 0x000fe20000010000 */
[----:B---3--:R-:W-:Y:S02]  /*15400*/  FFMA.FTZ R6, R31, R34, R35 ;  /* 0x000000221f067223 */ /* 0x008fe40000010023 */
[----:B------:R-:W3:Y:S01]  /*15410*/  LDL.LU R35, [R1+0x428] ;  /* 0x0004280001237983 */ /* 0x000ee20000300800 */
[----:B------:R-:W-:Y:S01]  /*15420*/  FMUL.FTZ R31, R5, R2 ;  /* 0x00000002051f7220 */ /* 0x000fe20000410000 */
[----:B-1----:R-:W-:-:S03]  /*15430*/  FFMA.FTZ R7, R30, R26, R32 ;  /* 0x0000001a1e077223 */ /* 0x002fc60000010020 */
[----:B------:R-:W-:Y:S01]  /*15440*/  FFMA.FTZ R30, R9, R31, R27 ;  /* 0x0000001f091e7223 */ /* 0x000fe2000001001b */
[----:B------:R-:W-:Y:S01]  /*15450*/  FADD.FTZ R31, R31, R45 ;  /* 0x0000002d1f1f7221 */ /* 0x000fe20000010000 */
[----:B------:R-:W4:Y:S04]  /*15460*/  LDL.LU R32, [R1+0x430] ;  /* 0x0004300001207983 */ /* 0x000f280000300800 */
[----:B------:R-:W4:Y:S01]  /*15470*/  LDL.LU R27, [R1+0x6b4] ;  /* 0x0006b400011b7983 */ /* 0x000f220000300800 */
[----:B------:R-:W-:-:S03]  /*15480*/  FADD.FTZ R45, R23, R26 ;  /* 0x0000001a172d7221 */ /* 0x000fc60000010000 */
[----:B------:R-:W3:Y:S01]  /*15490*/  LDL.LU R23, [R1+0x6b0] ;  /* 0x0006b00001177983 */ /* 0x000ee20000300800 */
[----:B------:R-:W-:-:S03]  /*154a0*/  FADD.FTZ R4, R33, R34 ;  /* 0x0000002221047221 */ /* 0x000fc60000010000 */
[----:B------:R-:W4:Y:S01]  /*154b0*/  LDL.LU R33, [R1+0x42c] ;  /* 0x00042c0001217983 */ /* 0x000f220000300800 */
[----:B------:R-:W-:-:S03]  /*154c0*/  FFMA.FTZ R8, R8, R22, R6 ;  /* 0x0000001608087223 */ /* 0x000fc60000010006 */
[----:B------:R-:W4:Y:S01]  /*154d0*/  LDL.LU R34, [R1+0x6c4] ;  /* 0x0006c40001227983 */ /* 0x000f220000300800 */
[----:B------:R-:W-:-:S03]  /*154e0*/  FADD.FTZ R6, R4, R22 ;  /* 0x0000001604067221 */ /* 0x000fc60000010000 */
[----:B------:R-:W4:Y:S01]  /*154f0*/  LDL.LU R26, [R1+0x434] ;  /* 0x00043400011a7983 */ /* 0x000f220000300800 */
[----:B------:R-:W-:Y:S01]  /*15500*/  FFMA.FTZ R8, R11, R24, R8 ;  /* 0x000000180b087223 */ /* 0x000fe20000010008 */
[----:B------:R-:W-:Y:S01]  /*15510*/  FFMA.FTZ R10, R10, R25, R7 ;  /* 0x000000190a0a7223 */ /* 0x000fe20000010007 */
[----:B------:R-:W-:Y:S01]  /*15520*/  FADD.FTZ R45, R45, R25 ;  /* 0x000000192d2d7221 */ /* 0x000fe20000010000 */
[----:B------:R-:W-:Y:S01]  /*15530*/  FADD.FTZ R11, R6, R24 ;  /* 0x00000018060b7221 */ /* 0x000fe20000010000 */
[----:B------:R-:W4:Y:S04]  /*15540*/  LDL.LU R25, [R1+0x6a0] ;  /* 0x0006a00001197983 */ /* 0x000f280000300800 */
[----:B------:R-:W4:Y:S04]  /*15550*/  LDL.LU R24, [R1+0x438] ;  /* 0x0004380001187983 */ /* 0x000f280000300800 */
[----:B------:R-:W4:Y:S01]  /*15560*/  LDL.LU R6, [R1+0x690] ;  /* 0x0006900001067983 */ /* 0x000f220000300800 */
[----:B------:R-:W-:-:S03]  /*15570*/  FFMA.FTZ R10, R12, R36, R10 ;  /* 0x000000240c0a7223 */ /* 0x000fc6000001000a */
[----:B------:R0:W-:Y:S01]  /*15580*/  STL [R1+0x83c], R41 ;  /* 0x00083c2901007387 */ /* 0x0001e20000100800 */
[----:B------:R-:W-:-:S03]  /*15590*/  FFMA.FTZ R8, R13, R39, R8 ;  /* 0x000000270d087223 */ /* 0x000fc60000010008 */
[----:B------:R-:W4:Y:S04]  /*155a0*/  LDL.LU R12, [R1+0x43c] ;  /* 0x00043c00010c7983 */ /* 0x000f280000300800 */
[----:B------:R-:W4:Y:S04]  /*155b0*/  LDL.LU R13, [R1+0x6a4] ;  /* 0x0006a400010d7983 */ /* 0x000f280000300800 */
[----:B------:R-:W4:Y:S04]  /*155c0*/  LDL.LU R7, [R1+0x440] ;  /* 0x0004400001077983 */ /* 0x000f280000300800 */
[----:B0-----:R-:W4:Y:S04]  /*155d0*/  LDL.LU R41, [R1+0x694] ;  /* 0x0006940001297983 */ /* 0x001f280000300800 */
[----:B------:R0:W-:Y:S04]  /*155e0*/  STL [R1+0x838], R42 ;  /* 0x0008382a01007387 */ /* 0x0001e80000100800 */
[----:B------:R1:W-:Y:S04]  /*155f0*/  STL [R1+0x834], R29 ;  /* 0x0008341d01007387 */ /* 0x0003e80000100800 */
[----:B0-----:R-:W4:Y:S04]  /*15600*/  LDL.LU R42, [R1+0x67c] ;  /* 0x00067c00012a7983 */ /* 0x001f280000300800 */
[----:B-1----:R-:W4:Y:S01]  /*15610*/  LDL.LU R29, [R1+0x448] ;  /* 0x00044800011d7983 */ /* 0x002f220000300800 */
[----:B------:R-:W-:-:S03]  /*15620*/  FADD.FTZ R45, R45, R36 ;  /* 0x000000242d2d7221 */ /* 0x000fc60000010000 */
[----:B------:R0:W-:Y:S04]  /*15630*/  STL [R1+0x830], R28 ;  /* 0x0008301c01007387 */ /* 0x0001e80000100800 */
[----:B0-----:R-:W4:Y:S01]  /*15640*/  LDL.LU R28, [R1+0x678] ;  /* 0x00067800011c7983 */ /* 0x001f220000300800 */
[----:B--2---:R-:W-:-:S03]  /*15650*/  FFMA.FTZ R10, R38, R37, R10 ;  /* 0x00000025260a7223 */ /* 0x004fc6000001000a */
[----:B------:R-:W2:Y:S01]  /*15660*/  LDL.LU R38, [R1+0x444] ;  /* 0x0004440001267983 */ /* 0x000ea20000300800 */
[----:B------:R-:W-:-:S03]  /*15670*/  FADD.FTZ R45, R45, R37 ;  /* 0x000000252d2d7221 */ /* 0x000fc60000010000 */
[----:B------:R-:W2:Y:S01]  /*15680*/  LDL.LU R37, [R1+0x450] ;  /* 0x0004500001257983 */ /* 0x000ea20000300800 */
[----:B---3--:R-:W-:Y:S01]  /*15690*/  FADD.FTZ R45, R45, R23 ;  /* 0x000000172d2d7221 */ /* 0x008fe20000010000 */
[----:B----4-:R-:W-:Y:S02]  /*156a0*/  FFMA.FTZ R10, R33, R23, R10 ;  /* 0x00000017210a7223 */ /* 0x010fe4000001000a */
        /* <DEDUP_REMOVED lines=8> */
[----:B------:R-:W-:Y:S02]  /*15730*/  FFMA.FTZ R8, R32, R27, R8 ;  /* 0x0000001b20087223 */ /* 0x000fe40000010008 */
[----:B------:R-:W3:Y:S01]  /*15740*/  LDL.LU R32, [R1+0x654] ;  /* 0x0006540001207983 */ /* 0x000ee20000300800 */
[----:B------:R-:W-:Y:S01]  /*15750*/  FADD.FTZ R11, R11, R27 ;  /* 0x0000001b0b0b7221 */ /* 0x000fe20000010000 */
[----:B------:R-:W-:Y:S02]  /*15760*/  FFMA.FTZ R10, R26, R25, R10 ;  /* 0x000000191a0a7223 */ /* 0x000fe4000001000a */
[----:B------:R-:W3:Y:S04]  /*15770*/  LDL.LU R27, [R1+0x644] ;  /* 0x00064400011b7983 */ /* 0x000ee80000300800 */
[----:B------:R1:W-:Y:S04]  /*15780*/  STL [R1+0x840], R40 ;  /* 0x0008402801007387 */ /* 0x0003e80000100800 */
[----:B------:R-:W3:Y:S01]  /*15790*/  LDL.LU R39, [R1+0x668] ;  /* 0x0006680001277983 */ /* 0x000ee20000300800 */
[----:B0-----:R-:W-:Y:S01]  /*157a0*/  ISETP.GT.AND P1, PT, R36, 0x1e, PT ;  /* 0x0000001e2400780c */ /* 0x001fe20003f24270 */
[----:B------:R-:W-:-:S02]  /*157b0*/  FFMA.FTZ R10, R12, R6, R10 ;  /* 0x000000060c0a7223 */ /* 0x000fc4000001000a */
[----:B-1----:R-:W3:Y:S01]  /*157c0*/  LDL.LU R40, [R1+0x44c] ;  /* 0x00044c0001287983 */ /* 0x002ee20000300800 */
[----:B------:R-:W-:Y:S01]  /*157d0*/  FFMA.FTZ R8, R24, R13, R8 ;  /* 0x0000000d18087223 */ /* 0x000fe20000010008 */
[----:B------:R-:W-:Y:S02]  /*157e0*/  FADD.FTZ R11, R11, R13 ;  /* 0x0000000d0b0b7221 */ /* 0x000fe40000010000 */
[----:B------:R-:W3:Y:S01]  /*157f0*/  LDL.LU R24, [R1+0x460] ;  /* 0x0004600001187983 */ /* 0x000ee20000300800 */
[----:B------:R-:W-:-:S03]  /*15800*/  FADD.FTZ R45, R45, R25 ;  /* 0x000000192d2d7221 */ /* 0x000fc60000010000 */
[----:B------:R-:W3:Y:S02]  /*15810*/  LDL.LU R35, [R1+0x454] ;  /* 0x0004540001237983 */ /* 0x000ee40000300800 */
[----:B------:R-:W-:Y:S01]  /*15820*/  @!P1 FADD.FTZ R30, R30, R22 ;  /* 0x000000161e1e9221 */ /* 0x000fe20000010000 */
[----:B----4-:R-:W-:Y:S01]  /*15830*/  @!P1 FADD.FTZ R31, R31, R4 ;  /* 0x000000041f1f9221 */ /* 0x010fe20000010000 */
[----:B------:R-:W-:Y:S01]  /*15840*/  FFMA.FTZ R8, R7, R41, R8 ;  /* 0x0000002907087223 */ /* 0x000fe20000010008 */
[----:B------:R-:W4:Y:S04]  /*15850*/  LDL.LU R34, [R1+0x650] ;  /* 0x0006500001227983 */ /* 0x000f280000300800 */
[----:B------:R-:W0:Y:S04]  /*15860*/  SHFL.DOWN PT, R12, R30, 0x2, 0x1f ;  /* 0x08401f001e0c7f89 */ /* 0x000e2800000e0000 */
[----:B------:R-:W1:Y:S01]  /*15870*/  SHFL.DOWN PT, R13, R31, 0x2, 0x1f ;  /* 0x08401f001f0d7f89 */ /* 0x000e6200000e0000 */
[----:B------:R-:W-:-:S03]  /*15880*/  ISETP.GT.AND P1, PT, R36, 0x1d, PT ;  /* 0x0000001d2400780c */ /* 0x000fc60003f24270 */
[----:B------:R-:W4:Y:S01]  /*15890*/  LDL.LU R7, [R1+0x634] ;  /* 0x0006340001077983 */ /* 0x000f220000300800 */
[----:B------:R-:W-:-:S03]  /*158a0*/  FFMA.FTZ R8, R29, R42, R8 ;  /* 0x0000002a1d087223 */ /* 0x000fc60000010008 */
[----:B------:R-:W4:Y:S04]  /*158b0*/  LDL.LU R26, [R1+0x45c] ;  /* 0x00045c00011a7983 */ /* 0x000f280000300800 */
[----:B------:R-:W4:Y:S04]  /*158c0*/  LDL.LU R29, [R1+0x468] ;  /* 0x00046800011d7983 */ /* 0x000f280000300800 */
[----:B------:R-:W4:Y:S01]  /*158d0*/  LDL.LU R25, [R1+0x640] ;  /* 0x0006400001197983 */ /* 0x000f220000300800 */
[----:B0-----:R-:W-:Y:S01]  /*158e0*/  @!P1 FADD.FTZ R30, R30, R12 ;  /* 0x0000000c1e1e9221 */ /* 0x001fe20000010000 */
[----:B------:R-:W-:-:S02]  /*158f0*/  FADD.FTZ R11, R11, R41 ;  /* 0x000000290b0b7221 */ /* 0x000fc40000010000 */
        /* <DEDUP_REMOVED lines=18> */
[----:B------:R-:W3:Y:S01]  /*15a20*/  LDL.LU R42, [R1+0x5c4] ;  /* 0x0005c400012a7983 */ /* 0x000ee20000300800 */
[----:B------:R-:W-:Y:S01]  /*15a30*/  FFMA.FTZ R8, R33, R32, R8 ;  /* 0x0000002021087223 */ /* 0x000fe20000010008 */
[----:B------:R-:W-:Y:S02]  /*15a40*/  FADD.FTZ R11, R11, R32 ;  /* 0x000000200b0b7221 */ /* 0x000fe40000010000 */
[----:B------:R-:W3:Y:S02]  /*15a50*/  LDL.LU R33, [R1+0x490] ;  /* 0x0004900001217983 */ /* 0x000ee40000300800 */
[----:B------:R-:W-:-:S02]  /*15a60*/  FADD.FTZ R11, R11, R27 ;  /* 0x0000001b0b0b7221 */ /* 0x000fc40000010000 */
[----:B------:R-:W3:Y:S04]  /*15a70*/  LDL.LU R32, [R1+0x5f8] ;  /* 0x0005f80001207983 */ /* 0x000ee80000300800 */
[----:B------:R-:W3:Y:S01]  /*15a80*/  LDL.LU R36, [R1+0x850] ;  /* 0x0008500001247983 */ /* 0x000ee20000300800 */
[----:B------:R-:W-:Y:S01]  /*15a90*/  FADD.FTZ R45, R45, R39 ;  /* 0x000000272d2d7221 */ /* 0x000fe20000010000 */
[----:B------:R-:W-:Y:S02]  /*15aa0*/  FFMA.FTZ R10, R40, R39, R10 ;  /* 0x00000027280a7223 */ /* 0x000fe4000001000a */
[----:B------:R-:W3:Y:S01]  /*15ab0*/  LDL.LU R39, [R1+0x5dc] ;  /* 0x0005dc0001277983 */ /* 0x000ee20000300800 */
[----:B------:R-:W-:-:S03]  /*15ac0*/  FFMA.FTZ R8, R24, R27, R8 ;  /* 0x0000001b18087223 */ /* 0x000fc60000010008 */
[----:B------:R-:W3:Y:S04]  /*15ad0*/  LDL.LU R40, [R1+0x480] ;  /* 0x0004800001287983 */ /* 0x000ee80000300800 */
[----:B------:R-:W3:Y:S01]  /*15ae0*/  LDL.LU R24, [R1+0x474] ;  /* 0x0004740001187983 */ /* 0x000ee20000300800 */
[----:B----4-:R-:W-:Y:S01]  /*15af0*/  FFMA.FTZ R10, R35, R34, R10 ;  /* 0x00000022230a7223 */ /* 0x010fe2000001000a */
[----:B------:R-:W-:Y:S02]  /*15b00*/  FADD.FTZ R45, R45, R34 ;  /* 0x000000222d2d7221 */ /* 0x000fe40000010000 */
[----:B------:R-:W4:Y:S04]  /*15b10*/  LDL.LU R27, [R1+0x47c] ;  /* 0x00047c00011b7983 */ /* 0x000f280000300800 */
[----:B------:R-:W4:Y:S04]  /*15b20*/  LDL.LU R34, [R1+0x5fc] ;  /* 0x0005fc0001227983 */ /* 0x000f280000300800 */
[----:B------:R-:W4:Y:S01]  /*15b30*/  LDL.LU R35, [R1+0x488] ;  /* 0x0004880001237983 */ /* 0x000f220000300800 */
[----:B------:R-:W-:Y:S01]  /*15b40*/  FADD.FTZ R11, R11, R7 ;  /* 0x000000070b0b7221 */ /* 0x000fe20000010000 */
[----:B------:R-:W-:-:S02]  /*15b50*/  FFMA.FTZ R8, R29, R7, R8 ;  /* 0x000000071d087223 */ /* 0x000fc40000010008 */
[----:B------:R-:W4:Y:S01]  /*15b60*/  LDL.LU R29, [R1+0x5a8] ;  /* 0x0005a800011d7983 */ /* 0x000f220000300800 */
[----:B------:R-:W-:-:S03]  /*15b70*/  FFMA.FTZ R10, R26, R25, R10 ;  /* 0x000000191a0a7223 */ /* 0x000fc6000001000a */
[----:B------:R-:W4:Y:S01]  /*15b80*/  LDL.LU R26, [R1+0x478] ;  /* 0x00047800011a7983 */ /* 0x000f220000300800 */
[----:B------:R-:W-:Y:S01]  /*15b90*/  FADD.FTZ R11, R11, R12 ;  /* 0x0000000c0b0b7221 */ /* 0x000fe20000010000 */
[----:B------:R-:W-:Y:S02]  /*15ba0*/  FADD.FTZ R45, R45, R25 ;  /* 0x000000192d2d7221 */ /* 0x000fe40000010000 */
[----:B------:R-:W4:Y:S01]  /*15bb0*/  LDL.LU R7, [R1+0x590] ;  /* 0x0005900001077983 */ /* 0x000f220000300800 */
[----:B------:R-:W-:-:S03]  /*15bc0*/  FFMA.FTZ R8, R13, R12, R8 ;  /* 0x0000000c0d087223 */ /* 0x000fc60000010008 */
[----:B------:R-:W0:Y:S04]  /*15bd0*/  SHFL.DOWN PT, R12, R30, 0x4, 0x1f ;  /* 0x08801f001e0c7f89 */ /* 0x000e2800000e0000 */
        /* <DEDUP_REMOVED lines=205> */
.L_x_3146:
[----:B------:R-:W-:Y:S05]  /*168b0*/  BSYNC B0 ;  /* 0x0000000000007941 */ /* 0x000fea0003800000 */
.L_x_3145:
        /* <DEDUP_REMOVED lines=38> */
.L_x_3148:
[----:B------:R-:W-:Y:S05]  /*16b20*/  BSYNC B0 ;  /* 0x0000000000007941 */ /* 0x000fea0003800000 */
.L_x_3147:
        /* <DEDUP_REMOVED lines=30> */
.L_x_3150:
[----:B------:R-:W-:Y:S05]  /*16d10*/  BSYNC B0 ;  /* 0x0000000000007941 */ /* 0x000fea0003800000 */
.L_x_3149:
        /* <DEDUP_REMOVED lines=40> */
.L_x_3154:
[----:B------:R-:W2:Y:S04]  /*16fa0*/  LDG.E.STRONG.GPU R8, desc[UR10][R12.64] ;  /* 0x0000000a0c087981 */ /* 0x000ea8000c1ef900 */
[----:B--2---:R-:W-:Y:S04]  /*16fb0*/  CCTL.IVALL ;  /* 0x00000000ff00798f */ /* 0x004fe80002000000 */
[----:B------:R0:W-:Y:S01]  /*16fc0*/  STL [R1], R8 ;  /* 0x0000000801007387 */ /* 0x0001e20000100800 */
[----:B------:R-:W-:-:S13]  /*16fd0*/  ISETP.NE.AND P1, PT, R8, UR6, PT ;  /* 0x0000000608007c0c */ /* 0x000fda000bf25270 */
[----:B0-----:R-:W-:Y:S05]  /*16fe0*/  @P1 BRA `(.L_x_3154) ;  /* 0xfffffffc00ec1947 */ /* 0x001fea000383ffff */
.L_x_3153:
[----:B------:R-:W-:Y:S05]  /*16ff0*/  BSYNC B0 ;  /* 0x0000000000007941 */ /* 0x000fea0003800000 */
.L_x_3152:
        /* <DEDUP_REMOVED lines=18> */
.L_x_3158:
        /* <DEDUP_REMOVED lines=115> */
.L_x_3157:
        /* <DEDUP_REMOVED lines=61> */
.L_x_3159:
[----:B------:R-:W-:-:S13]  /*17c20*/  ISETP.NE.OR P1, PT, R20, RZ, P1 ;  /* 0x000000ff1400720c */ /* 0x000fda0000f25670 */
[----:B------:R-:W-:Y:S05]  /*17c30*/  @!P1 BRA `(.L_x_3155) ;  /* 0x00000000007c9947 */ /* 0x000fea0003800000 */
.L_x_3156:
        /* <DEDUP_REMOVED lines=31> */
.L_x_3155:
        /* <DEDUP_REMOVED lines=11> */
.L_x_3161:
[----:B------:R-:W-:Y:S05]  /*17ee0*/  BSYNC B0 ;  /* 0x0000000000007941 */ /* 0x000fea0003800000 */
.L_x_3160:
        /* <DEDUP_REMOVED lines=19> */
.L_x_3151:
        /* <DEDUP_REMOVED lines=14> */
.L_x_3167:
[----:B------:R-:W-:-:S05]  /*18100*/  LEA R21, R19, UR14, 0x3 ;  /* 0x0000000e13157c11 */ /* 0x000fca000f8e18ff */
[----:B0-----:R-:W2:Y:S04]  /*18110*/  LDL.128 R8, [R21+0x10] ;  /* 0x0000100015087983 */ /* 0x001ea80000100c00 */
        /* <DEDUP_REMOVED lines=12> */
[----:B------:R-:W0:Y:S08]  /*181e0*/  @P3 MUFU.EX2 R20, R20 ;  /* 0x0000001400143308 */ /* 0x000e300000000800 */
[----:B------:R-:W1:Y:S01]  /*181f0*/  @P3 MUFU.EX2 R22, R22 ;  /* 0x0000001600163308 */ /* 0x000e620000000800 */
[----:B0-----:R-:W-:-:S07]  /*18200*/  @P3 FADD.FTZ R21, R20, 1 ;  /* 0x3f80000014153421 */ /* 0x001fce0000010000 */
[----:B------:R-:W0:Y:S01]  /*18210*/  @P3 MUFU.RCP R21, R21 ;  /* 0x0000001500153308 */ /* 0x000e220000001000 */
[----:B-1----:R-:W-:-:S07]  /*18220*/  @P3 FADD.FTZ R24, R22, 1 ;  /* 0x3f80000016183421 */ /* 0x002fce0000010000 */
[----:B------:R-:W1:Y:S01]  /*18230*/  @P3 MUFU.RCP R24, R24 ;  /* 0x0000001800183308 */ /* 0x000e620000001000 */
[----:B0-----:R-:W-:Y:S01]  /*18240*/  @P3 FADD.FTZ R23, -R21, 1 ;  /* 0x3f80000015173421 */ /* 0x001fe20000010100 */
[----:B---3--:R-:W-:Y:S01]  /*18250*/  @P3 FMUL.FTZ R25, R12, R21 ;  /* 0x000000150c193220 */ /* 0x008fe20000410000 */
[----:B------:R-:W-:Y:S02]  /*18260*/  MOV R21, R15 ;  /* 0x0000000f00157202 */ /* 0x000fe40000000f00 */
[----:B------:R-:W-:Y:S01]  /*18270*/  @P3 FFMA.FTZ R8, R8, R23, 1 ;  /* 0x3f80000008083423 */ /* 0x000fe20000010017 */
[----:B------:R-:W-:-:S03]  /*18280*/  LEA R23, R19, R4, 0x3 ;  /* 0x0000000413177211 */ /* 0x000fc600078e18ff */
[----:B------:R-:W-:Y:S01]  /*18290*/  @P3 FMUL.FTZ R12, R25, R8 ;  /* 0x00000008190c3220 */ /* 0x000fe20000410000 */
[----:B------:R-:W-:Y:S01]  /*182a0*/  FFMA.FTZ R25, R16, R26, R17 ;  /* 0x0000001a10197223 */ /* 0x000fe20000010011 */
[----:B------:R-:W-:Y:S01]  /*182b0*/  ISETP.GE.U32.AND P1, PT, R23, UR8, PT ;  /* 0x0000000817007c0c */ /* 0x000fe2000bf26070 */
[----:B-1----:R-:W-:Y:S01]  /*182c0*/  @P3 FADD.FTZ R27, -R24, 1 ;  /* 0x3f800000181b3421 */ /* 0x002fe20000010100 */
[----:B------:R-:W-:Y:S01]  /*182d0*/  @P3 FMUL.FTZ R24, R13, R24 ;  /* 0x000000180d183220 */ /* 0x000fe20000410000 */
[----:B------:R-:W-:Y:S01]  /*182e0*/  FFMA.FTZ R12, R12, R0, -R25 ;  /* 0x000000000c0c7223 */ /* 0x000fe20000010819 */
[----:B------:R-:W-:Y:S01]  /*182f0*/  SHF.R.S32.HI R25, RZ, 0x1f, R23 ;  /* 0x0000001fff197819 */ /* 0x000fe20000011417 */
[----:B------:R-:W-:Y:S01]  /*18300*/  @P3 FFMA.FTZ R27, R18, R27, 1 ;  /* 0x3f800000121b3423 */ /* 0x000fe2000001001b */
[----:B------:R-:W-:Y:S01]  /*18310*/  IADD3 R18, R23, 0x8, RZ ;  /* 0x0000000817127810 */ /* 0x000fe20007ffe0ff */
[----:B------:R-:W-:Y:S01]  /*18320*/  FMUL.FTZ R26, R11, UR12 ;  /* 0x0000000c0b1a7c20 */ /* 0x000fe20008410000 */
[----:B------:R-:W-:Y:S01]  /*18330*/  ISETP.GE.OR.EX P1, PT, R25, UR9, P0, P1 ;  /* 0x0000000919007c0c */ /* 0x000fe20008726710 */
[----:B------:R-:W-:Y:S01]  /*18340*/  @P3 FMUL.FTZ R13, R24, R27 ;  /* 0x0000001b180d3220 */ /* 0x000fe20000410000 */
[----:B------:R-:W-:Y:S01]  /*18350*/  ISETP.GE.U32.AND P2, PT, R18, UR8, PT ;  /* 0x0000000812007c0c */ /* 0x000fe2000bf46070 */
[----:B------:R-:W-:Y:S01]  /*18360*/  FMUL.FTZ R24, R10, UR12 ;  /* 0x0000000c0a187c20 */ /* 0x000fe20008410000 */
[----:B------:R-:W-:Y:S01]  /*18370*/  SHF.R.S32.HI R20, RZ, 0x1f, R18 ;  /* 0x0000001fff147819 */ /* 0x000fe20000011412 */
[C-C-:B------:R-:W-:Y:S01]  /*18380*/  FFMA.FTZ R8, R16.reuse, R9, R17.reuse ;  /* 0x0000000910087223 */ /* 0x140fe20000010011 */
[C-C-:B------:R-:W-:Y:S01]  /*18390*/  FFMA.FTZ R22, R16.reuse, R26, R17.reuse ;  /* 0x0000001a10167223 */ /* 0x140fe20000010011 */
[----:B------:R-:W-:Y:S01]  /*183a0*/  FFMA.FTZ R15, R16, R24, R17 ;  /* 0x00000018100f7223 */ /* 0x000fe20000010011 */
[----:B------:R-:W-:Y:S01]  /*183b0*/  ISETP.GE.OR.EX P2, PT, R20, UR9, P0, P2 ;  /* 0x0000000914007c0c */ /* 0x000fe20008746720 */
[----:B------:R-:W-:-:S04]  /*183c0*/  FFMA.FTZ R13, R13, R5, -R8 ;  /* 0x000000050d0d7223 */ /* 0x000fc80000010808 */
        /* <DEDUP_REMOVED lines=12> */
.L_x_3163:
[----:B------:R-:W-:Y:S05]  /*18490*/  BSYNC B0 ;  /* 0x0000000000007941 */ /* 0x000fea0003800000 */
.L_x_3162:
        /* <DEDUP_REMOVED lines=19> */
.L_x_3164:
[----:B------:R-:W-:Y:S01]  /*185d0*/  BSSY B0, `(.L_x_3165) ;  /* 0x000000f000007945 */ /* 0x000fe20003800000 */
[----:B------:R-:W-:Y:S01]  /*185e0*/  FFMA.FTZ R15, R14, R0, -R15 ;  /* 0x000000000e0f7223 */ /* 0x000fe2000001080f */
[----:B0-----:R-:W-:Y:S02]  /*185f0*/  FFMA.FTZ R13, R21, R5, -R22 ;  /* 0x00000005150d7223 */ /* 0x001fe40000010816 */
[----:B------:R-:W-:Y:S05]  /*18600*/  @P2 BRA `(.L_x_3166) ;  /* 0x00000000002c2947 */ /* 0x000fea0003800000 */
        /* <DEDUP_REMOVED lines=11> */
.L_x_3166:
[----:B------:R-:W-:Y:S05]  /*186c0*/  BSYNC B0 ;  /* 0x0000000000007941 */ /* 0x000fea0003800000 */
.L_x_3165:
        /* <DEDUP_REMOVED lines=12> */
.L_x_3078:
        /* <DEDUP_REMOVED lines=25> */
.L_x_3170:
[----:B------:R-:W-:Y:S05]  /*18920*/  BSYNC B0 ;  /* 0x0000000000007941 */ /* 0x000fea0003800000 */
.L_x_3169:
[----:B------:R-:W-:Y:S05]  /*18930*/  @P0 EXIT ;  /* 0x000000000000094d */ /* 0x000fea0003800000 */
[----:B------:R-:W-:Y:S05]  /*18940*/  @P2 BRA `(.L_x_3171) ;  /* 0x0000000000202947 */ /* 0x000fea0003800000 */
[----:B------:R-:W-:-:S05]  /*18950*/  IMAD R0, R6, R7, RZ ;  /* 0x0000000706007224 */ /* 0x000fca00078e02ff */
[----:B------:R-:W-:-:S13]  /*18960*/  ISETP.NE.AND P0, PT, R0, -0x1, PT ;  /* 0xffffffff0000780c */ /* 0x000fda0003f05270 */
[----:B------:R-:W-:Y:S05]  /*18970*/  @!P0 BRA `(.L_x_3171) ;  /* 0x0000000000148947 */ /* 0x000fea0003800000 */
.L_x_3172:
[----:B-1----:R-:W2:Y:S04]  /*18980*/  LDG.E.STRONG.GPU R5, desc[UR10][R2.64] ;  /* 0x0000000a02057981 */ /* 0x002ea8000c1ef900 */
[----:B--2---:R-:W-:Y:S01]  /*18990*/  CCTL.IVALL ;  /* 0x00000000ff00798f */ /* 0x004fe20002000000 */
[----:B------:R-:W-:Y:S05]  /*189a0*/  YIELD ;  /* 0x0000000000007946 */ /* 0x000fea0003800000 */
[----:B------:R-:W-:-:S13]  /*189b0*/  ISETP.NE.AND P0, PT, R5, R0, PT ;  /* 0x000000000500720c */ /* 0x000fda0003f05270 */
[----:B------:R-:W-:Y:S05]  /*189c0*/  @P0 BRA `(.L_x_3172) ;  /* 0xfffffffc00ec0947 */ /* 0x000fea000383ffff */
.L_x_3171:
        /* <DEDUP_REMOVED lines=27> */
.L_x_3173:
        /* <DEDUP_REMOVED lines=27> */
.L_x_3174:
        /* <DEDUP_REMOVED lines=13> */
.L_x_5601:


//--------------------- .text._Z35group_norm_nhwc_bwd_one_pass_kernelI11Fp32IOFp16WLi64ELi160ELi640EEv26Group_norm_nhwc_bwd_params --------------------------
	.section	.text._Z35group_norm_nhwc_bwd_one_pass_kernelI11Fp32IOFp16WLi64ELi160ELi640EEv26Group_norm_nhwc_bwd_params,"ax",@progbits
	.align	128
        .global         _Z35group_norm_nhwc_bwd_one_pass_kernelI11Fp32IOFp16WLi64ELi160ELi640EEv26Group_norm_nhwc_bwd_params
        .type           _Z35group_norm_nhwc_bwd_one_pass_kernelI11Fp32IOFp16WLi64ELi160ELi640EEv26Group_norm_nhwc_bwd_params,@function
        .size           _Z35group_norm_nhwc_bwd_one_pass_kernelI11Fp32IOFp16WLi64ELi160ELi640EEv26Group_norm_nhwc_bwd_params,(.L_x_5602 - _Z35group_norm_nhwc_bwd_one_pass_kernelI11Fp32IOFp16WLi64ELi160ELi640EEv26Group_norm_nhwc_bwd_params)
        .other          _Z35group_norm_nhwc_bwd_one_pass_kernelI11Fp32IOFp16WLi64ELi160ELi640EEv26Group_norm_nhwc_bwd_params,@"STO_CUDA_ENTRY STV_DEFAULT"
_Z35group_norm_nhwc_bwd_one_pass_kernelI11Fp32IOFp16WLi64ELi160ELi640EEv26Group_norm_nhwc_bwd_params:
.text._Z35group_norm_nhwc_bwd_one_pass_kernelI11Fp32IOFp16WLi64ELi160ELi640EEv26Group_norm_nhwc_bwd_params:
        /* <DEDUP_REMOVED lines=52> */
.L_x_3226:
        /* <DEDUP_REMOVED lines=248> */
[----:B---3--:R-:W-:-:S02]  /*12c0*/  HADD2.F32 R69, -RZ, R69.H0_H0 ;  /* 0x20000045ff457230 */ /* 0x008fc40000004100 */
[----:B--2---:R-:W-:Y:S02]  /*12d0*/  HADD2.F32 R68, -RZ, R68.H0_H0 ;  /* 0x20000044ff447230 */ /* 0x004fe40000004100 */
[----:B----4-:R-:W-:Y:S02]  /*12e0*/  @P0 HADD2.F32 R54, -RZ, R70.H0_H0 ;  /* 0x20000046ff360230 */ /* 0x010fe40000004100 */
[----:B------:R-:W-:-:S07]  /*12f0*/  @P0 HADD2.F32 R51, -RZ, R41.H0_H0 ;  /* 0x20000029ff330230 */ /* 0x000fce0000004100 */
.L_x_3177:
[----:B------:R-:W-:Y:S05]  /*1300*/  BSYNC B0 ;  /* 0x0000000000007941 */ /* 0x000fea0003800000 */
.L_x_3176:
        /* <DEDUP_REMOVED lines=29> */
.L_x_3178:
        /* <DEDUP_REMOVED lines=26> */
.L_x_3179:
        /* <DEDUP_REMOVED lines=31> */
.L_x_3180:
        /* <DEDUP_REMOVED lines=31> */
.L_x_3181:
        /* <DEDUP_REMOVED lines=31> */
.L_x_3182:
        /* <DEDUP_REMOVED lines=31> */
.L_x_3183:
        /* <DEDUP_REMOVED lines=33> */
.L_x_3184:
        /* <DEDUP_REMOVED lines=31> */
.L_x_3185:
        /* <DEDUP_REMOVED lines=125> */
.L_x_3187:
[----:B------:R-:W-:Y:S05]  /*2a10*/  BSYNC B0 ;  /* 0x0000000000007941 */ /* 0x000fea0003800000 */
.L_x_3186:
        /* <DEDUP_REMOVED lines=38> */
.L_x_3189:
[----:B------:R-:W-:Y:S05]  /*2c80*/  BSYNC B0 ;  /* 0x0000000000007941 */ /* 0x000fea0003800000 */
.L_x_3188:
        /* <DEDUP_REMOVED lines=18> */
.L_x_3191:
[----:B------:R-:W-:Y:S05]  /*2db0*/  BSYNC B0 ;  /* 0x0000000000007941 */ /* 0x000fea0003800000 */
.L_x_3190:
        /* <DEDUP_REMOVED lines=32> */
.L_x_3194:
[----:B-1----:R-:W2:Y:S04]  /*2fc0*/  LDG.E.STRONG.GPU R30, desc[UR8][R28.64] ;  /* 0x000000081c1e7981 */ /* 0x002ea8000c1ef900 */
[----:B--2---:R-:W-:Y:S01]  /*2fd0*/  CCTL.IVALL ;  /* 0x00000000ff00798f */ /* 0x004fe20002000000 */
[----:B------:R-:W-:Y:S05]  /*2fe0*/  YIELD ;  /* 0x0000000000007946 */ /* 0x000fea0003800000 */
[----:B------:R-:W-:-:S13]  /*2ff0*/  ISETP.NE.AND P0, PT, R30, R35, PT ;  /* 0x000000231e00720c */ /* 0x000fda0003f05270 */
[----:B------:R-:W-:Y:S05]  /*3000*/  @P0 BRA `(.L_x_3194) ;  /* 0xfffffffc00ec0947 */ /* 0x000fea000383ffff */
.L_x_3193:
        /* <DEDUP_REMOVED lines=17> */
.L_x_3198:
        /* <DEDUP_REMOVED lines=115> */
.L_x_3197:
        /* <DEDUP_REMOVED lines=61> */
.L_x_3199:
[----:B------:R-:W-:-:S13]  /*3c20*/  ISETP.NE.OR P0, PT, R39, RZ, P0 ;  /* 0x000000ff2700720c */ /* 0x000fda0000705670 */
[----:B------:R-:W-:Y:S05]  /*3c30*/  @!P0 BRA `(.L_x_3195) ;  /* 0x00000000007c8947 */ /* 0x000fea0003800000 */
.L_x_3196:
        /* <DEDUP_REMOVED lines=31> */
.L_x_3195:
        /* <DEDUP_REMOVED lines=11> */
.L_x_3201:
[----:B------:R-:W-:Y:S05]  /*3ee0*/  BSYNC B0 ;  /* 0x0000000000007941 */ /* 0x000fea0003800000 */
.L_x_3200:
        /* <DEDUP_REMOVED lines=16> */
.L_x_3192:
        /* <DEDUP_REMOVED lines=37> */
.L_x_3202:
        /* <DEDUP_REMOVED lines=19> */
.L_x_3204:
[----:B------:R-:W-:Y:S05]  /*4370*/  BSYNC B0 ;  /* 0x0000000000007941 */ /* 0x000fea0003800000 */
.L_x_3203:
        /* <DEDUP_REMOVED lines=19> */
.L_x_3205:
        /* <DEDUP_REMOVED lines=19> */
.L_x_3207:
[----:B------:R-:W-:Y:S05]  /*45e0*/  BSYNC B0 ;  /* 0x0000000000007941 */ /* 0x000fea0003800000 */
.L_x_3206:
        /* <DEDUP_REMOVED lines=19> */
.L_x_3208:
        /* <DEDUP_REMOVED lines=19> */
.L_x_3210:
[----:B------:R-:W-:Y:S05]  /*4850*/  BSYNC B0 ;  /* 0x0000000000007941 */ /* 0x000fea0003800000 */
.L_x_3209:
        /* <DEDUP_REMOVED lines=32> */
.L_x_3211:
        /* <DEDUP_REMOVED lines=19> */
.L_x_3213:
[----:B------:R-:W-:Y:S05]  /*4b90*/  BSYNC B0 ;  /* 0x0000000000007941 */ /* 0x000fea0003800000 */
.L_x_3212:
        /* <DEDUP_REMOVED lines=19> */
.L_x_3214:
        /* <DEDUP_REMOVED lines=19> */
.L_x_3216:
[----:B------:R-:W-:Y:S05]  /*4e00*/  BSYNC B0 ;  /* 0x0000000000007941 */ /* 0x000fea0003800000 */
.L_x_3215:
        /* <DEDUP_REMOVED lines=19> */
.L_x_3217:
        /* <DEDUP_REMOVED lines=19> */
.L_x_3219:
[----:B------:R-:W-:Y:S05]  /*5070*/  BSYNC B0 ;  /* 0x0000000000007941 */ /* 0x000fea0003800000 */
.L_x_3218:
        /* <DEDUP_REMOVED lines=19> */
.L_x_3220:
        /* <DEDUP_REMOVED lines=19> */
.L_x_3222:
[----:B------:R-:W-:Y:S05]  /*52e0*/  BSYNC B0 ;  /* 0x0000000000007941 */ /* 0x000fea0003800000 */
.L_x_3221:
        /* <DEDUP_REMOVED lines=19> */
.L_x_3223:
        /* <DEDUP_REMOVED lines=18> */
.L_x_3225:
[----:B------:R-:W-:Y:S05]  /*5540*/  BSYNC B0 ;  /* 0x0000000000007941 */ /* 0x000fea0003800000 */
.L_x_3224:
[----:B0-----:R-:W0:Y:S01]  /*5550*/  LDC R7, c[0x0][0x10] ;  /* 0x00000400ff077b82 */ /* 0x001e220000000800 */
[----:B------:R-:W-:Y:S02]  /*5560*/  IADD3 R55, R55, 0x1, RZ ;  /* 0x0000000137377810 */ /* 0x000fe40007ffe0ff */
[----:B0-----:R-:W-:-:S04]  /*5570*/  IADD3 R64, R7, R64, RZ ;  /* 0x0000004007407210 */ /* 0x001fc80007ffe0ff */
[----:B------:R-:W-:-:S13]  /*5580*/  ISETP.GE.AND P0, PT, R64, UR4, PT ;  /* 0x0000000440007c0c */ /* 0x000fda000bf06270 */
[----:B------:R-:W-:Y:S05]  /*5590*/  @!P0 BRA `(.L_x_3226) ;  /* 0xffffffac00688947 */ /* 0x000fea000383ffff */
.L_x_3175:
        /* <DEDUP_REMOVED lines=19> */
.L_x_3228:
[----:B------:R-:W-:Y:S05]  /*56d0*/  BSYNC B0 ;  /* 0x0000000000007941 */ /* 0x000fea0003800000 */
.L_x_3227:
        /* <DEDUP_REMOVED lines=11> */
.L_x_3230:
[----:B------:R-:W5:Y:S04]  /*5790*/  LDG.E.STRONG.GPU R5, desc[UR8][R2.64] ;  /* 0x0000000802057981 */ /* 0x000f68000c1ef900 */
[----:B-----5:R-:W-:Y:S01]  /*57a0*/  CCTL.IVALL ;  /* 0x00000000ff00798f */ /* 0x020fe20002000000 */
[----:B------:R-:W-:Y:S05]  /*57b0*/  YIELD ;  /* 0x0000000000007946 */ /* 0x000fea0003800000 */
[----:B------:R-:W-:-:S13]  /*57c0*/  ISETP.NE.AND P0, PT, R5, R0, PT ;  /* 0x000000000500720c */ /* 0x000fda0003f05270 */
[----:B------:R-:W-:Y:S05]  /*57d0*/  @P0 BRA `(.L_x_3230) ;  /* 0xfffffffc00ec0947 */ /* 0x000fea000383ffff */
.L_x_3229:
        /* <DEDUP_REMOVED lines=24> */
.L_x_3231:
        /* <DEDUP_REMOVED lines=25> */
.L_x_3232:
        /* <DEDUP_REMOVED lines=9> */
.L_x_5602:


//--------------------- .text._Z35group_norm_nhwc_bwd_one_pass_kernelI11Fp32IOFp16WLi128ELi160ELi640EEv26Group_norm_nhwc_bwd_params --------------------------
	.section	.text._Z35group_norm_nhwc_bwd_one_pass_kernelI11Fp32IOFp16WLi128ELi160ELi640EEv26Group_norm_nhwc_bwd_params,"ax",@progbits
	.align	128
        .global         _Z35group_norm_nhwc_bwd_one_pass_kernelI11Fp32IOFp16WLi128ELi160ELi640EEv26Group_norm_nhwc_bwd_params
        .type           _Z35group_norm_nhwc_bwd_one_pass_kernelI11Fp32IOFp16WLi128ELi160ELi640EEv26Group_norm_nhwc_bwd_params,@function
        .size           _Z35group_norm_nhwc_bwd_one_pass_kernelI11Fp32IOFp16WLi128ELi160ELi640EEv26Group_norm_nhwc_bwd_params,(.L_x_5603 - _Z35group_norm_nhwc_bwd_one_pass_kernelI11Fp32IOFp16WLi128ELi160ELi640EEv26Group_norm_nhwc_bwd_params)
        .other          _Z35group_norm_nhwc_bwd_one_pass_kernelI11Fp32IOFp16WLi128ELi160ELi640EEv26Group_norm_nhwc_bwd_params,@"STO_CUDA_ENTRY STV_DEFAULT"
_Z35group_norm_nhwc_bwd_one_pass_kernelI11Fp32IOFp16WLi128ELi160ELi640EEv26Group_norm_nhwc_bwd_params:
.text._Z35group_norm_nhwc_bwd_one_pass_kernelI11Fp32IOFp16WLi128ELi160ELi640EEv26Group_norm_nhwc_bwd_params:
        /* <DEDUP_REMOVED lines=52> */
.L_x_3316:
        /* <DEDUP_REMOVED lines=299> */
[----:B------:R-:W-:Y:S02]  /*15f0*/  SHF.R.S32.HI R41, RZ, 0x1f, R74 ;  /* 0x0000001fff297819 */ /* 0x000fe4000001144a */
[----:B------:R-:W-:Y:S02]  /*1600*/  @!P3 IADD3.X R11, R44, R11, RZ, P6, !PT ;  /* 0x0000000b2c0bb210 */ /* 0x000fe400037fe4ff */
[----:B------:R-:W-:-:S02]  /*1610*/  CS2R R46, SRZ ;  /* 0x00000000002e7805 */ /* 0x000fc4000001ff00 */
[----:B-1----:R-:W-:Y:S01]  /*1620*/  @!P3 IADD3 R16, P6, R3, R16, RZ ;  /* 0x000000100310b210 */ /* 0x002fe20007fde0ff */
[----:B------:R-:W0:Y:S01]  /*1630*/  @!P5 LDC.64 R66, c[0x0][0x228] ;  /* 0x00008a00ff42db82 */ /* 0x000e220000000a00 */
[C---:B------:R-:W-:Y:S01]  /*1640*/  @!P0 SHF.L.U32 R3, R22.reuse, 0x2, RZ ;  /* 0x0000000216038819 */ /* 0x040fe200000006ff */
[----:B------:R-:W-:Y:S01]  /*1650*/  @!P2 IMAD R23, R65, R7, R20 ;  /* 0x000000074117a224 */ /* 0x000fe200078e0214 */
[----:B------:R-:W-:Y:S01]  /*1660*/  @!P0 SHF.L.U64.HI R22, R22, 0x2, R21 ;  /* 0x0000000216168819 */ /* 0x000fe20000010215 */
[----:B------:R1:W5:Y:S01]  /*1670*/  @!P3 LDG.E.64 R46, desc[UR22][R10.64] ;  /* 0x000000160a2eb981 */ /* 0x000362000c1e1b00 */
[----:B------:R-:W-:Y:S02]  /*1680*/  @!P3 IADD3.X R17, R44, R17, RZ, P6, !PT ;  /* 0x000000112c11b210 */ /* 0x000fe400037fe4ff */
[----:B------:R-:W-:Y:S02]  /*1690*/  @!P2 MOV R20, R48 ;  /* 0x000000300014a202 */ /* 0x000fe40000000f00 */
[----:B------:R-:W-:-:S02]  /*16a0*/  @!P2 MOV R21, R39 ;  /* 0x000000270015a202 */ /* 0x000fc40000000f00 */
[----:B------:R-:W-:Y:S01]  /*16b0*/  @!P0 IADD3 R8, P6, R3, R8, RZ ;  /* 0x0000000803088210 */ /* 0x000fe20007fde0ff */
[----:B------:R-:W-:-:S03]  /*16c0*/  @!P2 IMAD.WIDE.U32 R6, R65, R6, R20 ;  /* 0x000000064106a225 */ /* 0x000fc600078e0014 */
[----:B------:R-:W-:Y:S01]  /*16d0*/  @!P0 IADD3.X R9, R22, R9, RZ, P6, !PT ;  /* 0x0000000916098210 */ /* 0x000fe200037fe4ff */
[----:B-1----:R-:W1:Y:S01]  /*16e0*/  @!P2 LDC.64 R10, c[0x0][0x228] ;  /* 0x00008a00ff0aab82 */ /* 0x002e620000000a00 */
[----:B---3--:R-:W-:Y:S02]  /*16f0*/  @!P0 IADD3 R4, P6, R3, R4, RZ ;  /* 0x0000000403048210 */ /* 0x008fe40007fde0ff */
[----:B------:R-:W-:Y:S02]  /*1700*/  CS2R R44, SRZ ;  /* 0x00000000002c7805 */ /* 0x000fe4000001ff00 */
[----:B------:R-:W-:Y:S01]  /*1710*/  @!P2 IADD3 R3, R7, R23, RZ ;  /* 0x000000170703a210 */ /* 0x000fe20007ffe0ff */
[----:B----4-:R-:W-:Y:S01]  /*1720*/  @!P5 IMAD R20, R64, R50, RZ ;  /* 0x000000324014d224 */ /* 0x010fe200078e02ff */
[----:B------:R-:W-:Y:S02]  /*1730*/  @!P0 IADD3.X R5, R22, R5, RZ, P6, !PT ;  /* 0x0000000516058210 */ /* 0x000fe400037fe4ff */
[----:B------:R-:W-:-:S02]  /*1740*/  CS2R R22, SRZ ;  /* 0x0000000000167805 */ /* 0x000fc4000001ff00 */
[----:B------:R-:W-:Y:S01]  /*1750*/  @!P2 SHF.L.U32 R40, R6, 0x2, RZ ;  /* 0x000000020628a819 */ /* 0x000fe200000006ff */
[----:B------:R-:W5:Y:S01]  /*1760*/  @!P4 LDG.E.64 R44, desc[UR22][R18.64] ;  /* 0x00000016122cc981 */ /* 0x000f62000c1e1b00 */
[----:B------:R-:W2:Y:S03]  /*1770*/  @!P5 LDC.64 R64, c[0x0][0x230] ;  /* 0x00008c00ff40db82 */ /* 0x000ea60000000a00 */
[----:B------:R3:W5:Y:S01]  /*1780*/  @!P4 LDG.E.64 R22, desc[UR22][R12.64] ;  /* 0x000000160c16c981 */ /* 0x000762000c1e1b00 */
[----:B------:R-:W-:-:S03]  /*1790*/  ISETP.GE.U32.AND P4, PT, R74, UR18, PT ;  /* 0x000000124a007c0c */ /* 0x000fc6000bf86070 */
[----:B------:R-:W5:Y:S01]  /*17a0*/  @!P0 LDG.E.64 R72, desc[UR22][R8.64] ;  /* 0x0000001608488981 */ /* 0x000f62000c1e1b00 */
[----:B------:R-:W-:-:S04]  /*17b0*/  ISETP.GE.AND.EX P4, PT, R41, UR19, PT, P4 ;  /* 0x0000001329007c0c */ /* 0x000fc8000bf86340 */
[----:B------:R-:W-:Y:S01]  /*17c0*/  ISETP.GT.U32.OR P4, PT, R0, 0x27f, P4 ;  /* 0x0000027f0000780c */ /* 0x000fe20002784470 */
[----:B---3--:R-:W3:Y:S01]  /*17d0*/  @!P2 LDC.64 R12, c[0x0][0x230] ;  /* 0x00008c00ff0cab82 */ /* 0x008ee20000000a00 */
[----:B------:R-:W-:Y:S02]  /*17e0*/  CS2R R18, SRZ ;  /* 0x0000000000127805 */ /* 0x000fe4000001ff00 */
[----:B------:R-:W-:-:S04]  /*17f0*/  @!P2 SHF.L.U64.HI R6, R6, 0x2, R3 ;  /* 0x000000020606a819 */ /* 0x000fc80000010203 */
[----:B------:R4:W5:Y:S05]  /*1800*/  @!P0 LDG.E.64 R18, desc[UR22][R4.64] ;  /* 0x0000001604128981 */ /* 0x00096a000c1e1b00 */
[----:B------:R-:W0:Y:S01]  /*1810*/  @!P4 LDC.64 R78, c[0x0][0x288] ;  /* 0x0000a200ff4ecb82 */ /* 0x000e220000000a00 */
[----:B------:R-:W-:Y:S01]  /*1820*/  @!P5 IMAD R7, R70, R51, R20 ;  /* 0x000000334607d224 */ /* 0x000fe200078e0214 */
[----:B----4-:R-:W-:Y:S02]  /*1830*/  @!P5 MOV R4, R48 ;  /* 0x000000300004d202 */ /* 0x010fe40000000f00 */
[----:B------:R-:W-:Y:S01]  /*1840*/  @!P5 MOV R5, R39 ;  /* 0x000000270005d202 */ /* 0x000fe20000000f00 */
[----:B------:R-:W-:Y:S01]  /*1850*/  UIMAD.WIDE UR6, UR8, 0x8, UR6 ;  /* 0x00000008080678a5 */ /* 0x000fe2000f8e0206 */
[----:B------:R-:W-:-:S02]  /*1860*/  IADD3 R81, R2, 0x28, RZ ;  /* 0x0000002802517810 */ /* 0x000fc40007ffe0ff */
[----:B------:R-:W4:Y:S01]  /*1870*/  @!P4 LDC.64 R8, c[0x0][0x228] ;  /* 0x00008a00ff08cb82 */ /* 0x000f220000000a00 */
[----:B---3--:R-:W-:Y:S01]  /*1880*/  @!P2 IADD3 R12, P0, R40, R12, RZ ;  /* 0x0000000c280ca210 */ /* 0x008fe20007f1e0ff */
[----:B------:R-:W-:-:S03]  /*1890*/  @!P5 IMAD.WIDE.U32 R50, R70, R50, R4 ;  /* 0x000000324632d225 */ /* 0x000fc600078e0004 */
[----:B------:R-:W-:Y:S02]  /*18a0*/  @!P2 IADD3.X R13, R6, R13, RZ, P0, !PT ;  /* 0x0000000d060da210 */ /* 0x000fe400007fe4ff */
[----:B-1----:R-:W-:Y:S02]  /*18b0*/  @!P2 IADD3 R10, P0, R40, R10, RZ ;  /* 0x0000000a280aa210 */ /* 0x002fe40007f1e0ff */
[----:B------:R-:W-:Y:S02]  /*18c0*/  @!P5 IADD3 R7, R51, R7, RZ ;  /* 0x000000073307d210 */ /* 0x000fe40007ffe0ff */
[----:B------:R-:W-:Y:S02]  /*18d0*/  @!P5 SHF.L.U32 R5, R50, 0x2, RZ ;  /* 0x000000023205d819 */ /* 0x000fe400000006ff */
[----:B------:R-:W-:Y:S01]  /*18e0*/  @!P2 IADD3.X R11, R6, R11, RZ, P0, !PT ;  /* 0x0000000b060ba210 */ /* 0x000fe200007fe4ff */
[----:B0-----:R-:W-:Y:S01]  /*18f0*/  @!P4 IMAD R4, R41, R78, RZ ;  /* 0x0000004e2904c224 */ /* 0x001fe200078e02ff */
[----:B------:R-:W-:-:S02]  /*1900*/  @!P5 SHF.L.U64.HI R50, R50, 0x2, R7 ;  /* 0x000000023232d819 */ /* 0x000fc40000010207 */
[C---:B--2---:R-:W-:Y:S01]  /*1910*/  @!P5 IADD3 R64, P0, R5.reuse, R64, RZ ;  /* 0x000000400540d210 */ /* 0x044fe20007f1e0ff */
[----:B------:R-:W-:Y:S01]  /*1920*/  @!P4 IMAD R51, R74, R79, R4 ;  /* 0x0000004f4a33c224 */ /* 0x000fe200078e0204 */
[----:B------:R-:W-:Y:S02]  /*1930*/  MOV R4, UR6 ;  /* 0x0000000600047c02 */ /* 0x000fe40008000f00 */
[----:B------:R-:W-:Y:S02]  /*1940*/  CS2R R20, SRZ ;  /* 0x0000000000147805 */ /* 0x000fe4000001ff00 */
[----:B------:R-:W-:Y:S01]  /*1950*/  @!P5 IADD3.X R65, R50, R65, RZ, P0, !PT ;  /* 0x000000413241d210 */ /* 0x000fe200007fe4ff */
[----:B------:R-:W0:Y:S01]  /*1960*/  @!P4 LDC.64 R6, c[0x0][0x230] ;  /* 0x00008c00ff06cb82 */ /* 0x000e220000000a00 */
[----:B------:R-:W-:Y:S02]  /*1970*/  @!P5 IADD3 R66, P0, R5, R66, RZ ;  /* 0x000000420542d210 */ /* 0x000fe40007f1e0ff */
[----:B------:R-:W-:Y:S01]  /*1980*/  MOV R5, UR7 ;  /* 0x0000000700057c02 */ /* 0x000fe20008000f00 */
[----:B------:R1:W5:Y:S05]  /*1990*/  @!P3 LDG.E.64 R20, desc[UR22][R16.64] ;  /* 0x000000161014b981 */ /* 0x00036a000c1e1b00 */
[----:B------:R-:W2:Y:S01]  /*19a0*/  LDG.E.64 R4, desc[UR22][R4.64] ;  /* 0x0000001604047981 */ /* 0x000ea2000c1e1b00 */
[----:B------:R-:W-:-:S02]  /*19b0*/  SHF.R.S32.HI R75, RZ, 0x1f, R81 ;  /* 0x0000001fff4b7819 */ /* 0x000fc40000011451 */
[----:B------:R-:W-:-:S04]  /*19c0*/  ISETP.GE.U32.AND P3, PT, R81, UR18, PT ;  /* 0x0000001251007c0c */ /* 0x000fc8000bf66070 */
[----:B------:R-:W-:-:S04]  /*19d0*/  ISETP.GE.AND.EX P3, PT, R75, UR19, PT, P3 ;  /* 0x000000134b007c0c */ /* 0x000fc8000bf66330 */
[----:B------:R-:W-:Y:S02]  /*19e0*/  ISETP.GT.U32.OR P3, PT, R0, 0x27f, P3 ;  /* 0x0000027f0000780c */ /* 0x000fe40001f64470 */
[----:B------:R-:W-:Y:S02]  /*19f0*/  @!P4 MOV R40, R48 ;  /* 0x000000300028c202 */ /* 0x000fe40000000f00 */
[----:B------:R-:W-:-:S09]  /*1a00*/  @!P4 MOV R41, R39 ;  /* 0x000000270029c202 */ /* 0x000fd20000000f00 */
[----:B------:R-:W3:Y:S01]  /*1a10*/  @!P3 LDC.64 R70, c[0x0][0x288] ;  /* 0x0000a200ff46bb82 */ /* 0x000ee20000000a00 */
[----:B------:R-:W-:Y:S01]  /*1a20*/  @!P4 IMAD.WIDE.U32 R78, R74, R78, R40 ;  /* 0x0000004e4a4ec225 */ /* 0x000fe200078e0028 */
[----:B------:R-:W-:-:S06]  /*1a30*/  @!P5 IADD3.X R67, R50, R67, RZ, P0, !PT ;  /* 0x000000433243d210 */ /* 0x000fcc00007fe4ff */
[----:B------:R-:W1:Y:S01]  /*1a40*/  @!P3 LDC.64 R40, c[0x0][0x230] ;  /* 0x00008c00ff28bb82 */ /* 0x000e620000000a00 */
[----:B------:R-:W-:Y:S02]  /*1a50*/  @!P4 IADD3 R74, R79, R51, RZ ;  /* 0x000000334f4ac210 */ /* 0x000fe40007ffe0ff */
[----:B------:R-:W-:-:S05]  /*1a60*/  @!P4 SHF.L.U32 R80, R78, 0x2, RZ ;  /* 0x000000024e50c819 */ /* 0x000fca00000006ff */
[----:B------:R-:W1:Y:S01]  /*1a70*/  @!P3 LDC.64 R50, c[0x0][0x228] ;  /* 0x00008a00ff32bb82 */ /* 0x000e620000000a00 */
[----:B------:R-:W-:Y:S02]  /*1a80*/  @!P3 MOV R76, R48 ;  /* 0x00000030004cb202 */ /* 0x000fe40000000f00 */
[----:B------:R-:W-:Y:S01]  /*1a90*/  @!P3 MOV R77, R39 ;  /* 0x00000027004db202 */ /* 0x000fe20000000f00 */
[----:B---3--:R-:W-:Y:S01]  /*1aa0*/  @!P3 IMAD R79, R75, R70, RZ ;  /* 0x000000464b4fb224 */ /* 0x008fe200078e02ff */
[----:B------:R-:W-:Y:S02]  /*1ab0*/  @!P4 SHF.L.U64.HI R78, R78, 0x2, R74 ;  /* 0x000000024e4ec819 */ /* 0x000fe4000001024a */
[----:B0-----:R-:W-:Y:S01]  /*1ac0*/  @!P4 IADD3 R6, P0, R80, R6, RZ ;  /* 0x000000065006c210 */ /* 0x001fe20007f1e0ff */
[C---:B------:R-:W-:Y:S02]  /*1ad0*/  @!P3 IMAD R79, R81.reuse, R71, R79 ;  /* 0x00000047514fb224 */ /* 0x040fe400078e024f */
[----:B------:R-:W-:Y:S01]  /*1ae0*/  @!P3 IMAD.WIDE.U32 R70, R81, R70, R76 ;  /* 0x000000465146b225 */ /* 0x000fe200078e004c */
[----:B------:R-:W-:-:S02]  /*1af0*/  @!P4 IADD3.X R7, R78, R7, RZ, P0, !PT ;  /* 0x000000074e07c210 */ /* 0x000fc400007fe4ff */
[----:B----4-:R-:W-:Y:S02]  /*1b00*/  @!P4 IADD3 R8, P0, R80, R8, RZ ;  /* 0x000000085008c210 */ /* 0x010fe40007f1e0ff */
[----:B------:R-:W-:Y:S02]  /*1b10*/  @!P3 IADD3 R80, R71, R79, RZ ;  /* 0x0000004f4750b210 */ /* 0x000fe40007ffe0ff */
[----:B------:R-:W-:Y:S02]  /*1b20*/  @!P3 SHF.L.U32 R79, R70, 0x2, RZ ;  /* 0x00000002464fb819 */ /* 0x000fe400000006ff */
[----:B------:R-:W-:Y:S02]  /*1b30*/  @!P4 IADD3.X R9, R78, R9, RZ, P0, !PT ;  /* 0x000000094e09c210 */ /* 0x000fe400007fe4ff */
[----:B------:R-:W-:Y:S02]  /*1b40*/  @!P3 SHF.L.U64.HI R78, R70, 0x2, R80 ;  /* 0x00000002464eb819 */ /* 0x000fe40000010250 */
[----:B-1----:R-:W-:-:S04]  /*1b50*/  @!P3 IADD3 R40, P0, R79, R40, RZ ;  /* 0x000000284f28b210 */ /* 0x002fc80007f1e0ff */
[----:B------:R-:W-:Y:S02]  /*1b60*/  @!P3 IADD3.X R41, R78, R41, RZ, P0, !PT ;  /* 0x000000294e29b210 */ /* 0x000fe400007fe4ff */
[----:B------:R-:W-:-:S04]  /*1b70*/  @!P3 IADD3 R50, P0, R79, R50, RZ ;  /* 0x000000324f32b210 */ /* 0x000fc80007f1e0ff */
[----:B------:R-:W-:Y:S02]  /*1b80*/  @!P3 IADD3.X R51, R78, R51, RZ, P0, !PT ;  /* 0x000000334e33b210 */ /* 0x000fe400007fe4ff */
[----:B------:R-:W-:-:S06]  /*1b90*/  CS2R R78, SRZ ;  /* 0x00000000004e7805 */ /* 0x000fcc000001ff00 */
[----:B------:R0:W3:Y:S01]  /*1ba0*/  @P1 LDG.E.64 R78, desc[UR22][R68.64] ;  /* 0x00000016444e1981 */ /* 0x0000e2000c1e1b00 */
        /* <DEDUP_REMOVED lines=42> */
[----:B--2---:R-:W-:Y:S02]  /*1e50*/  R2UR UR6, R4 ;  /* 0x00000000040672ca */ /* 0x004fe400000e0000 */
        /* <DEDUP_REMOVED lines=17> */
[----:B---3--:R-:W-:Y:S01]  /*1f70*/  FADD.FTZ R76, R78, -UR6 ;  /* 0x800000064e4c7e21 */ /* 0x008fe20008010000 */
        /* <DEDUP_REMOVED lines=18> */
.L_x_3235:
[----:B------:R-:W-:Y:S05]  /*20a0*/  BSYNC B0 ;  /* 0x0000000000007941 */ /* 0x000fea0003800000 */
.L_x_3234:
        /* <DEDUP_REMOVED lines=23> */
.L_x_3236:
        /* <DEDUP_REMOVED lines=31> */
.L_x_3237:
        /* <DEDUP_REMOVED lines=37> */
.L_x_3238:
        /* <DEDUP_REMOVED lines=35> */
.L_x_3239:
        /* <DEDUP_REMOVED lines=35> */
.L_x_3240:
        /* <DEDUP_REMOVED lines=35> */
.L_x_3241:
        /* <DEDUP_REMOVED lines=35> */
.L_x_3242:
        /* <DEDUP_REMOVED lines=35> */
.L_x_3243:
        /* <DEDUP_REMOVED lines=35> */
.L_x_3244:
        /* <DEDUP_REMOVED lines=35> */
.L_x_3245:
        /* <DEDUP_REMOVED lines=35> */
.L_x_3246:
        /* <DEDUP_REMOVED lines=35> */
.L_x_3247:
        /* <DEDUP_REMOVED lines=35> */
.L_x_3248:
        /* <DEDUP_REMOVED lines=33> */
.L_x_3249:
        /* <DEDUP_REMOVED lines=31> */
.L_x_3250:
        /* <DEDUP_REMOVED lines=31> */
.L_x_3251:
        /* <DEDUP_REMOVED lines=116> */
.L_x_3253:
[----:B------:R-:W-:Y:S05]  /*4970*/  BSYNC B0 ;  /* 0x0000000000007941 */ /* 0x000fea0003800000 */
.L_x_3252:
        /* <DEDUP_REMOVED lines=38> */
.L_x_3255:
[----:B------:R-:W-:Y:S05]  /*4be0*/  BSYNC B0 ;  /* 0x0000000000007941 */ /* 0x000fea0003800000 */
.L_x_3254:
        /* <DEDUP_REMOVED lines=20> */
.L_x_3257:
[----:B------:R-:W-:Y:S05]  /*4d30*/  BSYNC B0 ;  /* 0x0000000000007941 */ /* 0x000fea0003800000 */
.L_x_3256:
        /* <DEDUP_REMOVED lines=40> */
.L_x_3260:
[----:B------:R-:W-:Y:S02]  /*4fc0*/  MOV R40, UR18 ;  /* 0x0000001200287c02 */ /* 0x000fe40008000f00 */
[----:B------:R-:W-:-:S05]  /*4fd0*/  MOV R41, UR19 ;  /* 0x0000001300297c02 */ /* 0x000fca0008000f00 */
[----:B------:R-:W2:Y:S04]  /*4fe0*/  LDG.E.STRONG.GPU R40, desc[UR22][R40.64] ;  /* 0x0000001628287981 */ /* 0x000ea8000c1ef900 */
[----:B--2---:R-:W-:Y:S01]  /*4ff0*/  CCTL.IVALL ;  /* 0x00000000ff00798f */ /* 0x004fe20002000000 */
[----:B------:R-:W-:Y:S05]  /*5000*/  YIELD ;  /* 0x0000000000007946 */ /* 0x000fea0003800000 */
[----:B------:R-:W-:-:S13]  /*5010*/  ISETP.NE.AND P0, PT, R40, R42, PT ;  /* 0x0000002a2800720c */ /* 0x000fda0003f05270 */
[----:B------:R-:W-:Y:S05]  /*5020*/  @P0 BRA `(.L_x_3260) ;  /* 0xfffffffc00e40947 */ /* 0x000fea000383ffff */
.L_x_3259:
        /* <DEDUP_REMOVED lines=19> */
.L_x_3264:
        /* <DEDUP_REMOVED lines=165> */
.L_x_3263:
        /* <DEDUP_REMOVED lines=87> */
.L_x_3265:
[----:B------:R-:W-:-:S13]  /*6120*/  ISETP.NE.OR P0, PT, RZ, UR16, P0 ;  /* 0x00000010ff007c0c */ /* 0x000fda0008705670 */
[----:B------:R-:W-:Y:S05]  /*6130*/  @!P0 BRA `(.L_x_3261) ;  /* 0x0000000000b08947 */ /* 0x000fea0003800000 */
.L_x_3262:
        /* <DEDUP_REMOVED lines=44> */
.L_x_3261:
        /* <DEDUP_REMOVED lines=14> */
.L_x_3267:
[----:B------:R-:W-:Y:S05]  /*64e0*/  BSYNC B0 ;  /* 0x0000000000007941 */ /* 0x000fea0003800000 */
.L_x_3266:
        /* <DEDUP_REMOVED lines=25> */
.L_x_3258:
        /* <DEDUP_REMOVED lines=30> */
.L_x_3268:
        /* <DEDUP_REMOVED lines=22> */
.L_x_3270:
[----:B------:R-:W-:Y:S05]  /*69c0*/  BSYNC B0 ;  /* 0x0000000000007941 */ /* 0x000fea0003800000 */
.L_x_3269:
        /* <DEDUP_REMOVED lines=26> */
.L_x_3271:
        /* <DEDUP_REMOVED lines=21> */
.L_x_3273:
[----:B------:R-:W-:Y:S05]  /*6cc0*/  BSYNC B0 ;  /* 0x0000000000007941 */ /* 0x000fea0003800000 */
.L_x_3272:
        /* <DEDUP_REMOVED lines=45> */
.L_x_3274:
        /* <DEDUP_REMOVED lines=21> */
.L_x_3276:
[----:B------:R-:W-:Y:S05]  /*70f0*/  BSYNC B0 ;  /* 0x0000000000007941 */ /* 0x000fea0003800000 */
.L_x_3275:
        /* <DEDUP_REMOVED lines=19> */
.L_x_3277:
        /* <DEDUP_REMOVED lines=21> */
.L_x_3279:
[----:B------:R-:W-:Y:S05]  /*7380*/  BSYNC B0 ;  /* 0x0000000000007941 */ /* 0x000fea0003800000 */
.L_x_3278:
        /* <DEDUP_REMOVED lines=19> */
.L_x_3280:
        /* <DEDUP_REMOVED lines=21> */
.L_x_3282:
[----:B------:R-:W-:Y:S05]  /*7610*/  BSYNC B0 ;  /* 0x0000000000007941 */ /* 0x000fea0003800000 */
.L_x_3281:
        /* <DEDUP_REMOVED lines=19> */
.L_x_3283:
        /* <DEDUP_REMOVED lines=21> */
.L_x_3285:
[----:B------:R-:W-:Y:S05]  /*78a0*/  BSYNC B0 ;  /* 0x0000000000007941 */ /* 0x000fea0003800000 */
.L_x_3284:
        /* <DEDUP_REMOVED lines=44> */
.L_x_3286:
        /* <DEDUP_REMOVED lines=21> */
.L_x_3288:
[----:B------:R-:W-:Y:S05]  /*7cc0*/  BSYNC B0 ;  /* 0x0000000000007941 */ /* 0x000fea0003800000 */
.L_x_3287:
        /* <DEDUP_REMOVED lines=19> */
.L_x_3289:
        /* <DEDUP_REMOVED lines=21> */
.L_x_3291:
[----:B------:R-:W-:Y:S05]  /*7f50*/  BSYNC B0 ;  /* 0x0000000000007941 */ /* 0x000fea0003800000 */
.L_x_3290:
        /* <DEDUP_REMOVED lines=19> */
.L_x_3292:
        /* <DEDUP_REMOVED lines=21> */
.L_x_3294:
[----:B------:R-:W-:Y:S05]  /*81e0*/  BSYNC B0 ;  /* 0x0000000000007941 */ /* 0x000fea0003800000 */
.L_x_3293:
        /* <DEDUP_REMOVED lines=19> */
.L_x_3295:
        /* <DEDUP_REMOVED lines=21> */
.L_x_3297:
[----:B------:R-:W-:Y:S05]  /*8470*/  BSYNC B0 ;  /* 0x0000000000007941 */ /* 0x000fea0003800000 */
.L_x_3296:
        /* <DEDUP_REMOVED lines=19> */
.L_x_3298:
        /* <DEDUP_REMOVED lines=21> */
.L_x_3300:
[----:B------:R-:W-:Y:S05]  /*8700*/  BSYNC B0 ;  /* 0x0000000000007941 */ /* 0x000fea0003800000 */
.L_x_3299:
        /* <DEDUP_REMOVED lines=42> */
.L_x_3301:
        /* <DEDUP_REMOVED lines=21> */
.L_x_3303:
[----:B------:R-:W-:Y:S05]  /*8b00*/  BSYNC B0 ;  /* 0x0000000000007941 */ /* 0x000fea0003800000 */
.L_x_3302:
        /* <DEDUP_REMOVED lines=19> */
.L_x_3304:
        /* <DEDUP_REMOVED lines=21> */
.L_x_3306:
[----:B------:R-:W-:Y:S05]  /*8d90*/  BSYNC B0 ;  /* 0x0000000000007941 */ /* 0x000fea0003800000 */
.L_x_3305:
        /* <DEDUP_REMOVED lines=19> */
.L_x_3307:
        /* <DEDUP_REMOVED lines=21> */
.L_x_3309:
[----:B------:R-:W-:Y:S05]  /*9020*/  BSYNC B0 ;  /* 0x0000000000007941 */ /* 0x000fea0003800000 */
.L_x_3308:
        /* <DEDUP_REMOVED lines=19> */
.L_x_3310:
        /* <DEDUP_REMOVED lines=21> */
.L_x_3312:
[----:B------:R-:W-:Y:S05]  /*92b0*/  BSYNC B0 ;  /* 0x0000000000007941 */ /* 0x000fea0003800000 */
.L_x_3311:
        /* <DEDUP_REMOVED lines=19> */
.L_x_3313:
        /* <DEDUP_REMOVED lines=20> */
.L_x_3315:
[----:B------:R-:W-:Y:S05]  /*9530*/  BSYNC B0 ;  /* 0x0000000000007941 */ /* 0x000fea0003800000 */
.L_x_3314:
        /* <DEDUP_REMOVED lines=9> */
.L_x_3233:
        /* <DEDUP_REMOVED lines=19> */
.L_x_3318:
[----:B------:R-:W-:Y:S05]  /*9700*/  BSYNC B0 ;  /* 0x0000000000007941 */ /* 0x000fea0003800000 */
.L_x_3317:
        /* <DEDUP_REMOVED lines=11> */
.L_x_3320:
[----:B------:R-:W4:Y:S04]  /*97c0*/  LDG.E.STRONG.GPU R5, desc[UR22][R2.64] ;  /* 0x0000001602057981 */ /* 0x000f28000c1ef900 */
[----:B----4-:R-:W-:Y:S01]  /*97d0*/  CCTL.IVALL ;  /* 0x00000000ff00798f */ /* 0x010fe20002000000 */
[----:B------:R-:W-:Y:S05]  /*97e0*/  YIELD ;  /* 0x0000000000007946 */ /* 0x000fea0003800000 */
[----:B------:R-:W-:-:S13]  /*97f0*/  ISETP.NE.AND P0, PT, R5, R4, PT ;  /* 0x000000040500720c */ /* 0x000fda0003f05270 */
[----:B------:R-:W-:Y:S05]  /*9800*/  @P0 BRA `(.L_x_3320) ;  /* 0xfffffffc00ec0947 */ /* 0x000fea000383ffff */
.L_x_3319:
        /* <DEDUP_REMOVED lines=25> */
.L_x_3321:
        /* <DEDUP_REMOVED lines=17> */
[----:B---3--:R-:W-:Y:S01]  /*9ab0*/  F2FP.F16.F32.PACK_AB R19, R9, R2 ;  /* 0x000000020913723e */ /* 0x008fe200000000ff */
[----:B0-----:R-:W-:-:S04]  /*9ac0*/  IMAD.WIDE R2, R5, 0x2, R14 ;  /* 0x0000000205027825 */ /* 0x001fc800078e020e */
[----:B-1----:R-:W-:Y:S01]  /*9ad0*/  IMAD.WIDE R4, R5, 0x2, R16 ;  /* 0x0000000205047825 */ /* 0x002fe200078e0210 */
[----:B----4-:R-:W-:Y:S01]  /*9ae0*/  F2FP.F16.F32.PACK_AB R21, R13, R10 ;  /* 0x0000000a0d15723e */ /* 0x010fe200000000ff */
[----:B------:R2:W-:Y:S04]  /*9af0*/  STG.E desc[UR22][R2.64], R19 ;  /* 0x0000001302007986 */ /* 0x0005e8000c101916 */
[----:B------:R2:W-:Y:S01]  /*9b00*/  STG.E desc[UR22][R4.64], R21 ;  /* 0x0000001504007986 */ /* 0x0005e2000c101916 */
[----:B------:R-:W-:Y:S05]  /*9b10*/  @P0 BRA `(.L_x_3321) ;  /* 0xfffffffc00a00947 */ /* 0x000fea000383ffff */
[----:B------:R-:W-:Y:S05]  /*9b20*/  EXIT ;  /* 0x000000000000794d */ /* 0x000fea0003800000 */
.L_x_3322:
        /* <DEDUP_REMOVED lines=13> */
.L_x_5603:


//--------------------- .text._Z35group_norm_nhwc_bwd_one_pass_kernelI11Fp32IOFp16WLi256ELi160ELi640EEv26Group_norm_nhwc_bwd_params --------------------------
	.section	.text._Z35group_norm_nhwc_bwd_one_pass_kernelI11Fp32IOFp16WLi256ELi160ELi640EEv26Group_norm_nhwc_bwd_params,"ax",@progbits
	.align	128
        .global         _Z35group_norm_nhwc_bwd_one_pass_kernelI11Fp32IOFp16WLi256ELi160ELi640EEv26Group_norm_nhwc_bwd_params
        .type           _Z35group_norm_nhwc_bwd_one_pass_kernelI11Fp32IOFp16WLi256ELi160ELi640EEv26Group_norm_nhwc_bwd_params,@function
        .size           _Z35group_norm_nhwc_bwd_one_pass_kernelI11Fp32IOFp16WLi256ELi160ELi640EEv26Group_norm_nhwc_bwd_params,(.L_x_5604 - _Z35group_norm_nhwc_bwd_one_pass_kernelI11Fp32IOFp16WLi256ELi160ELi640EEv26Group_norm_nhwc_bwd_params)
        .other          _Z35group_norm_nhwc_bwd_one_pass_kernelI11Fp32IOFp16WLi256ELi160ELi640EEv26Group_norm_nhwc_bwd_params,@"STO_CUDA_ENTRY STV_DEFAULT"
_Z35group_norm_nhwc_bwd_one_pass_kernelI11Fp32IOFp16WLi256ELi160ELi640EEv26Group_norm_nhwc_bwd_params:
.text._Z35group_norm_nhwc_bwd_one_pass_kernelI11Fp32IOFp16WLi256ELi160ELi640EEv26Group_norm_nhwc_bwd_params:
        /* <DEDUP_REMOVED lines=59> */
.L_x_3470:
        /* <DEDUP_REMOVED lines=298> */
[----:B------:R-:W-:Y:S02]  /*1650*/  @!P0 SHF.L.U32 R11, R24, 0x2, RZ ;  /* 0x00000002180b8819 */ /* 0x000fe400000006ff */
[----:B------:R-:W-:Y:S02]  /*1660*/  @!P0 IADD3 R5, R25, R15, RZ ;  /* 0x0000000f19058210 */ /* 0x000fe40007ffe0ff */
[C---:B----4-:R-:W-:Y:S02]  /*1670*/  @!P0 IADD3 R8, P2, R11.reuse, R8, RZ ;  /* 0x000000080b088210 */ /* 0x050fe40007f5e0ff */
[----:B------:R-:W-:-:S02]  /*1680*/  @!P0 IADD3 R16, P6, R11, R16, RZ ;  /* 0x000000100b108210 */ /* 0x000fc40007fde0ff */
[----:B------:R-:W-:Y:S01]  /*1690*/  @!P0 SHF.L.U64.HI R5, R24, 0x2, R5 ;  /* 0x0000000218058819 */ /* 0x000fe20000010205 */
[----:B-1----:R-:W-:Y:S02]  /*16a0*/  @!P5 IMAD R14, R10, R22, RZ ;  /* 0x000000160a0ed224 */ /* 0x002fe400078e02ff */
[----:B------:R-:W1:Y:S01]  /*16b0*/  @!P5 LDC.64 R10, c[0x0][0x228] ;  /* 0x00008a00ff0adb82 */ /* 0x000e620000000a00 */
[----:B------:R-:W-:Y:S02]  /*16c0*/  @!P5 MOV R24, R30 ;  /* 0x0000001e0018d202 */ /* 0x000fe40000000f00 */
[----:B------:R-:W-:Y:S01]  /*16d0*/  @!P5 MOV R25, R29 ;  /* 0x0000001d0019d202 */ /* 0x000fe20000000f00 */
        /* <DEDUP_REMOVED lines=45> */
[----:B------:R-:W-:Y:S01]  /*19b0*/  ISETP.GT.U32.OR P4, PT, R0, 0x27f, P4 ;  /* 0x0000027f0000780c */ /* 0x000fe20002784470 */
[----:B------:R1:W-:Y:S01]  /*19c0*/  STL.64 [R1+0x120], R18 ;  /* 0x0001201201007387 */ /* 0x0003e20000100a00 */
[----:B------:R-:W-:Y:S02]  /*19d0*/  @!P3 IADD3 R5, R17, R14, RZ ;  /* 0x0000000e1105b210 */ /* 0x000fe40007ffe0ff */
[----:B------:R-:W-:Y:S01]  /*19e0*/  CS2R R36, SRZ ;  /* 0x0000000000247805 */ /* 0x000fe2000001ff00 */
[----:B--2---:R-:W2:Y:S01]  /*19f0*/  @!P0 LDC.64 R22, c[0x0][0x288] ;  /* 0x0000a200ff168b82 */ /* 0x004ea20000000a00 */
[----:B------:R-:W-:Y:S01]  /*1a00*/  @!P3 SHF.L.U32 R14, R16, 0x2, RZ ;  /* 0x00000002100eb819 */ /* 0x000fe200000006ff */
[----:B0-----:R-:W-:Y:S01]  /*1a10*/  @!P2 IMAD R24, R26, R20, RZ ;  /* 0x000000141a18a224 */ /* 0x001fe200078e02ff */
[----:B------:R-:W-:-:S02]  /*1a20*/  @!P3 SHF.L.U64.HI R5, R16, 0x2, R5 ;  /* 0x000000021005b819 */ /* 0x000fc40000010205 */
[----:B------:R0:W2:Y:S03]  /*1a30*/  @!P5 LDG.E.64 R36, desc[UR22][R12.64] ;  /* 0x000000160c24d981 */ /* 0x0000a6000c1e1b00 */
[----:B-1----:R-:W1:Y:S01]  /*1a40*/  @!P2 LDC.64 R18, c[0x0][0x230] ;  /* 0x00008c00ff12ab82 */ /* 0x002e620000000a00 */
[----:B------:R-:W-:Y:S02]  /*1a50*/  IADD3 R3, R2, 0xe0, RZ ;  /* 0x000000e002037810 */ /* 0x000fe40007ffe0ff */
[----:B------:R-:W-:Y:S02]  /*1a60*/  @!P2 MOV R10, R30 ;  /* 0x0000001e000aa202 */ /* 0x000fe40000000f00 */
[----:B------:R-:W-:-:S03]  /*1a70*/  @!P2 MOV R11, R29 ;  /* 0x0000001d000ba202 */ /* 0x000fc60000000f00 */
[----:B------:R-:W1:Y:S01]  /*1a80*/  @!P2 LDC.64 R16, c[0x0][0x228] ;  /* 0x00008a00ff10ab82 */ /* 0x000e620000000a00 */
[----:B------:R-:W-:Y:S01]  /*1a90*/  ISETP.GE.U32.AND P5, PT, R3, UR18, PT ;  /* 0x0000001203007c0c */ /* 0x000fe2000bfa6070 */
[C---:B------:R-:W-:Y:S01]  /*1aa0*/  @!P2 IMAD R24, R15.reuse, R21, R24 ;  /* 0x000000150f18a224 */ /* 0x040fe200078e0218 */
[----:B----4-:R-:W-:Y:S01]  /*1ab0*/  @!P3 IADD3 R6, P6, R14, R6, RZ ;  /* 0x000000060e06b210 */ /* 0x010fe20007fde0ff */
[----:B------:R-:W-:-:S04]  /*1ac0*/  @!P2 IMAD.WIDE.U32 R20, R15, R20, R10 ;  /* 0x000000140f14a225 */ /* 0x000fc800078e000a */
[----:B0-----:R-:W0:Y:S01]  /*1ad0*/  @!P4 LDC.64 R12, c[0x0][0x288] ;  /* 0x0000a200ff0ccb82 */ /* 0x001e220000000a00 */
[----:B------:R-:W-:Y:S02]  /*1ae0*/  @!P3 IADD3.X R7, R5, R7, RZ, P6, !PT ;  /* 0x000000070507b210 */ /* 0x000fe400037fe4ff */
[----:B------:R-:W-:Y:S02]  /*1af0*/  @!P3 IADD3 R8, P6, R14, R8, RZ ;  /* 0x000000080e08b210 */ /* 0x000fe40007fde0ff */
[----:B------:R-:W-:-:S03]  /*1b00*/  @!P2 IADD3 R24, R21, R24, RZ ;  /* 0x000000181518a210 */ /* 0x000fc60007ffe0ff */
[----:B------:R-:W4:Y:S01]  /*1b10*/  @!P0 LDC.64 R14, c[0x0][0x230] ;  /* 0x00008c00ff0e8b82 */ /* 0x000f220000000a00 */
[----:B------:R-:W-:Y:S02]  /*1b20*/  @!P3 IADD3.X R9, R5, R9, RZ, P6, !PT ;  /* 0x000000090509b210 */ /* 0x000fe400037fe4ff */
[C---:B------:R-:W-:Y:S02]  /*1b30*/  @!P2 SHF.L.U32 R26, R20.reuse, 0x2, RZ ;  /* 0x00000002141aa819 */ /* 0x040fe400000006ff */
[----:B------:R-:W-:Y:S02]  /*1b40*/  @!P2 SHF.L.U64.HI R5, R20, 0x2, R24 ;  /* 0x000000021405a819 */ /* 0x000fe40000010218 */
[----:B------:R-:W-:Y:S01]  /*1b50*/  @!P0 MOV R24, R30 ;  /* 0x0000001e00188202 */ /* 0x000fe20000000f00 */
[----:B------:R-:W4:Y:S01]  /*1b60*/  @!P0 LDC.64 R10, c[0x0][0x228] ;  /* 0x00008a00ff0a8b82 */ /* 0x000f220000000a00 */
[----:B-1----:R-:W-:-:S04]  /*1b70*/  @!P2 IADD3 R18, P6, R26, R18, RZ ;  /* 0x000000121a12a210 */ /* 0x002fc80007fde0ff */
[----:B------:R-:W-:-:S03]  /*1b80*/  @!P2 IADD3.X R19, R5, R19, RZ, P6, !PT ;  /* 0x000000130513a210 */ /* 0x000fc600037fe4ff */
[----:B------:R-:W1:Y:S01]  /*1b90*/  @!P4 LDC.64 R20, c[0x0][0x230] ;  /* 0x00008c00ff14cb82 */ /* 0x000e620000000a00 */
[----:B------:R-:W-:-:S04]  /*1ba0*/  @!P2 IADD3 R16, P6, R26, R16, RZ ;  /* 0x000000101a10a210 */ /* 0x000fc80007fde0ff */
[----:B------:R-:W-:Y:S01]  /*1bb0*/  @!P2 IADD3.X R17, R5, R17, RZ, P6, !PT ;  /* 0x000000110511a210 */ /* 0x000fe200037fe4ff */
[----:B---3--:R3:W-:Y:S02]  /*1bc0*/  STL.64 [R1+0x128], R32 ;  /* 0x0001282001007387 */ /* 0x0087e40000100a00 */
[----:B---3--:R-:W-:-:S04]  /*1bd0*/  SHF.R.S32.HI R33, RZ, 0x1f, R3 ;  /* 0x0000001fff217819 */ /* 0x008fc80000011403 */
[----:B------:R-:W-:Y:S01]  /*1be0*/  ISETP.GE.AND.EX P5, PT, R33, UR19, PT, P5 ;  /* 0x0000001321007c0c */ /* 0x000fe2000bfa6350 */
[----:B--2---:R-:W-:-:S03]  /*1bf0*/  @!P0 IMAD R32, R25, R22, RZ ;  /* 0x0000001619208224 */ /* 0x004fc600078e02ff */
[----:B------:R-:W-:Y:S02]  /*1c00*/  ISETP.GT.U32.OR P5, PT, R0, 0x27f, P5 ;  /* 0x0000027f0000780c */ /* 0x000fe40002fa4470 */
[----:B------:R-:W-:Y:S01]  /*1c10*/  @!P0 MOV R25, R29 ;  /* 0x0000001d00198202 */ /* 0x000fe20000000f00 */
[C---:B------:R-:W-:Y:S02]  /*1c20*/  @!P0 IMAD R32, R27.reuse, R23, R32 ;  /* 0x000000171b208224 */ /* 0x040fe400078e0220 */
[----:B------:R-:W-:-:S03]  /*1c30*/  @!P0 IMAD.WIDE.U32 R22, R27, R22, R24 ;  /* 0x000000161b168225 */ /* 0x000fc600078e0018 */
[----:B------:R-:W2:Y:S02]  /*1c40*/  @!P4 LDC.64 R24, c[0x0][0x228] ;  /* 0x00008a00ff18cb82 */ /* 0x000ea40000000a00 */
[----:B------:R-:W-:Y:S01]  /*1c50*/  @!P0 IADD3 R32, R23, R32, RZ ;  /* 0x0000002017208210 */ /* 0x000fe20007ffe0ff */
[----:B0-----:R-:W-:-:S05]  /*1c60*/  @!P4 IMAD R23, R34, R12, RZ ;  /* 0x0000000c2217c224 */ /* 0x001fca00078e02ff */
[----:B------:R-:W0:Y:S01]  /*1c70*/  @!P5 LDC.64 R26, c[0x0][0x288] ;  /* 0x0000a200ff1adb82 */ /* 0x000e220000000a00 */
[----:B------:R-:W-:Y:S01]  /*1c80*/  @!P0 SHF.L.U32 R5, R22, 0x2, RZ ;  /* 0x0000000216058819 */ /* 0x000fe200000006ff */
[----:B------:R-:W-:Y:S01]  /*1c90*/  @!P4 IMAD R13, R4, R13, R23 ;  /* 0x0000000d040dc224 */ /* 0x000fe200078e0217 */
[----:B------:R-:W-:Y:S02]  /*1ca0*/  @!P0 SHF.L.U64.HI R32, R22, 0x2, R32 ;  /* 0x0000000216208819 */ /* 0x000fe40000010220 */
        /* <DEDUP_REMOVED lines=12> */
[----:B------:R-:W-:Y:S02]  /*1d70*/  CS2R R32, SRZ ;  /* 0x0000000000207805 */ /* 0x000fe4000001ff00 */
[----:B------:R-:W-:Y:S02]  /*1d80*/  @!P4 IADD3.X R21, R13, R21, RZ, P6, !PT ;  /* 0x000000150d15c210 */ /* 0x000fe400037fe4ff */
[----:B--2---:R-:W-:Y:S02]  /*1d90*/  @!P4 IADD3 R24, P6, R4, R24, RZ ;  /* 0x000000180418c210 */ /* 0x004fe40007fde0ff */
[----:B------:R-:W-:Y:S02]  /*1da0*/  @!P5 MOV R4, R30 ;  /* 0x0000001e0004d202 */ /* 0x000fe40000000f00 */
[----:B------:R-:W-:Y:S01]  /*1db0*/  @!P5 MOV R5, R29 ;  /* 0x0000001d0005d202 */ /* 0x000fe20000000f00 */
[C---:B------:R-:W-:Y:S01]  /*1dc0*/  @!P5 IMAD R12, R3.reuse, R27, R12 ;  /* 0x0000001b030cd224 */ /* 0x040fe200078e020c */
[----:B------:R-:W-:Y:S01]  /*1dd0*/  CS2R R22, SRZ ;  /* 0x0000000000167805 */ /* 0x000fe2000001ff00 */
[----:B------:R0:W2:Y:S01]  /*1de0*/  @!P3 LDG.E.64 R32, desc[UR22][R6.64] ;  /* 0x000000160620b981 */ /* 0x0000a2000c1e1b00 */
[----:B------:R-:W-:Y:S01]  /*1df0*/  @!P5 IMAD.WIDE.U32 R26, R3, R26, R4 ;  /* 0x0000001a031ad225 */ /* 0x000fe200078e0004 */
[----:B------:R-:W-:-:S03]  /*1e00*/  CS2R R4, SRZ ;  /* 0x0000000000047805 */ /* 0x000fc6000001ff00 */
[----:B------:R1:W3:Y:S04]  /*1e10*/  @!P3 LDG.E.64 R22, desc[UR22][R8.64] ;  /* 0x000000160816b981 */ /* 0x0002e8000c1e1b00 */
[----:B------:R-:W4:Y:S01]  /*1e20*/  @!P2 LDG.E.64 R4, desc[UR22][R16.64] ;  /* 0x000000161004a981 */ /* 0x000f22000c1e1b00 */
[----:B0-----:R-:W-:-:S03]  /*1e30*/  CS2R R6, SRZ ;  /* 0x0000000000067805 */ /* 0x001fc6000001ff00 */
[----:B------:R-:W-:Y:S01]  /*1e40*/  STL.64 [R1+0x148], R36 ;  /* 0x0001482401007387 */ /* 0x000fe20000100a00 */
[----:B------:R-:W-:Y:S01]  /*1e50*/  @!P4 IADD3.X R25, R13, R25, RZ, P6, !PT ;  /* 0x000000190d19c210 */ /* 0x000fe200037fe4ff */
[----:B-1----:R-:W0:Y:S02]  /*1e60*/  @!P5 LDC.64 R8, c[0x0][0x228] ;  /* 0x00008a00ff08db82 */ /* 0x002e240000000a00 */
[----:B------:R1:W2:Y:S02]  /*1e70*/  @!P2 LDG.E.64 R6, desc[UR22][R18.64] ;  /* 0x000000161206a981 */ /* 0x0002a4000c1e1b00 */
[----:B-1----:R-:W-:-:S06]  /*1e80*/  CS2R R18, SRZ ;  /* 0x0000000000127805 */ /* 0x002fcc000001ff00 */
[----:B------:R1:W4:Y:S04]  /*1e90*/  @!P0 LDG.E.64 R18, desc[UR22][R10.64] ;  /* 0x000000160a128981 */ /* 0x000328000c1e1b00 */
[----:B---3--:R-:W-:Y:S04]  /*1ea0*/  STL.64 [R1+0xc0], R22 ;  /* 0x0000c01601007387 */ /* 0x008fe80000100a00 */
[----:B--2---:R-:W-:Y:S04]  /*1eb0*/  STL.64 [R1+0x1c0], R6 ;  /* 0x0001c00601007387 */ /* 0x004fe80000100a00 */
[----:B----4-:R-:W-:Y:S04]  /*1ec0*/  STL.64 [R1+0x110], R4 ;  /* 0x0001100401007387 */ /* 0x010fe80000100a00 */
[----:B------:R2:W-:Y:S02]  /*1ed0*/  STL.64 [R1+0x160], R32 ;  /* 0x0001602001007387 */ /* 0x0005e40000100a00 */
[----:B--2---:R-:W-:-:S06]  /*1ee0*/  CS2R R32, SRZ ;  /* 0x0000000000207805 */ /* 0x004fcc000001ff00 */
[----:B------:R-:W2:Y:S01]  /*1ef0*/  @!P0 LDG.E.64 R32, desc[UR22][R14.64] ;  /* 0x000000160e208981 */ /* 0x000ea2000c1e1b00 */
[----:B------:R-:W-:-:S04]  /*1f00*/  IADD3 R3, R2, 0xe8, RZ ;  /* 0x000000e802037810 */ /* 0x000fc80007ffe0ff */
[----:B------:R-:W-:Y:S02]  /*1f10*/  ISETP.GE.U32.AND P3, PT, R3, UR18, PT ;  /* 0x0000001203007c0c */ /* 0x000fe4000bf66070 */
[----:B------:R-:W-:-:S04]  /*1f20*/  SHF.R.S32.HI R22, RZ, 0x1f, R3 ;  /* 0x0000001fff167819 */ /* 0x000fc80000011403 */
[----:B------:R-:W-:-:S04]  /*1f30*/  ISETP.GE.AND.EX P3, PT, R22, UR19, PT, P3 ;  /* 0x0000001316007c0c */ /* 0x000fc8000bf66330 */
[----:B------:R-:W-:-:S13]  /*1f40*/  ISETP.GT.U32.OR P3, PT, R0, 0x27f, P3 ;  /* 0x0000027f0000780c */ /* 0x000fda0001f64470 */
[----:B------:R-:W3:Y:S01]  /*1f50*/  @!P3 LDC.64 R16, c[0x0][0x288] ;  /* 0x0000a200ff10bb82 */ /* 0x000ee20000000a00 */
[----:B------:R-:W-:Y:S01]  /*1f60*/  @!P5 IADD3 R7, R27, R12, RZ ;  /* 0x0000000c1b07d210 */ /* 0x000fe20007ffe0ff */
[----:B--2---:R-:W-:Y:S06]  /*1f70*/  STL.64 [R1+0x1c8], R32 ;  /* 0x0001c82001007387 */ /* 0x004fec0000100a00 */
[----:B-1----:R-:W1:Y:S01]  /*1f80*/  @!P3 LDC.64 R10, c[0x0][0x230] ;  /* 0x00008c00ff0abb82 */ /* 0x002e620000000a00 */
[----:B------:R2:W-:Y:S01]  /*1f90*/  STL.64 [R1+0xa8], R18 ;  /* 0x0000a81201007387 */ /* 0x0005e20000100a00 */
[----:B------:R-:W-:Y:S01]  /*1fa0*/  @!P5 SHF.L.U32 R4, R26, 0x2, RZ ;  /* 0x000000021a04d819 */ /* 0x000fe200000006ff */
[----:B---3--:R-:W-:Y:S01]  /*1fb0*/  @!P3 IMAD R22, R22, R16, RZ ;  /* 0x000000101616b224 */ /* 0x008fe200078e02ff */
[----:B------:R-:W-:-:S04]  /*1fc0*/  IADD3 R6, R2, 0xf0, RZ ;  /* 0x000000f002067810 */ /* 0x000fc80007ffe0ff */
[----:B------:R-:W3:Y:S01]  /*1fd0*/  @!P5 LDC.64 R12, c[0x0][0x230] ;  /* 0x00008c00ff0cdb82 */ /* 0x000ee20000000a00 */
[----:B--2---:R-:W-:-:S06]  /*1fe0*/  CS2R R18, SRZ ;  /* 0x0000000000127805 */ /* 0x004fcc000001ff00 */
[----:B------:R-:W2:Y:S01]  /*1ff0*/  @!P4 LDG.E.64 R18, desc[UR22][R24.64] ;  /* 0x000000161812c981 */ /* 0x000ea2000c1e1b00 */
[----:B------:R-:W-:Y:S02]  /*2000*/  @!P5 SHF.L.U64.HI R7, R26, 0x2, R7 ;  /* 0x000000021a07d819 */ /* 0x000fe40000010207 */
[----:B------:R-:W-:Y:S01]  /*2010*/  CS2R R26, SRZ ;  /* 0x00000000001a7805 */ /* 0x000fe2000001ff00 */
[----:B------:R-:W-:-:S05]  /*2020*/  @!P3 IMAD R22, R3, R17, R22 ;  /* 0x000000110316b224 */ /* 0x000fca00078e0216 */
[----:B------:R4:W3:Y:S02]  /*2030*/  @!P4 LDG.E.64 R26, desc[UR22][R20.64] ;  /* 0x00000016141ac981 */ /* 0x0008e4000c1e1b00 */
        /* <DEDUP_REMOVED lines=468> */
.L_x_3325:
[----:B------:R-:W-:Y:S05]  /*3d80*/  BSYNC B0 ;  /* 0x0000000000007941 */ /* 0x000fea0003800000 */
.L_x_3324:
        /* <DEDUP_REMOVED lines=25> */
.L_x_3326:
        /* <DEDUP_REMOVED lines=35> */
.L_x_3327:
        /* <DEDUP_REMOVED lines=49> */
.L_x_3328:
        /* <DEDUP_REMOVED lines=43> */
.L_x_3329:
        /* <DEDUP_REMOVED lines=38> */
.L_x_3330:
        /* <DEDUP_REMOVED lines=39> */
.L_x_3331:
        /* <DEDUP_REMOVED lines=39> */
.L_x_3332:
        /* <DEDUP_REMOVED lines=39> */
.L_x_3333:
        /* <DEDUP_REMOVED lines=39> */
.L_x_3334:
        /* <DEDUP_REMOVED lines=39> */
.L_x_3335:
        /* <DEDUP_REMOVED lines=39> */
.L_x_3336:
        /* <DEDUP_REMOVED lines=39> */
.L_x_3337:
        /* <DEDUP_REMOVED lines=45> */
.L_x_3338:
        /* <DEDUP_REMOVED lines=45> */
.L_x_3339:
        /* <DEDUP_REMOVED lines=45> */
.L_x_3340:
        /* <DEDUP_REMOVED lines=45> */
.L_x_3341:
        /* <DEDUP_REMOVED lines=45> */
.L_x_3342:
        /* <DEDUP_REMOVED lines=45> */
.L_x_3343:
        /* <DEDUP_REMOVED lines=45> */
.L_x_3344:
        /* <DEDUP_REMOVED lines=45> */
.L_x_3345:
        /* <DEDUP_REMOVED lines=45> */
.L_x_3346:
        /* <DEDUP_REMOVED lines=45> */
.L_x_3347:
        /* <DEDUP_REMOVED lines=45> */
.L_x_3348:
        /* <DEDUP_REMOVED lines=45> */
.L_x_3349:
        /* <DEDUP_REMOVED lines=45> */
.L_x_3350:
        /* <DEDUP_REMOVED lines=45> */
.L_x_3351:
        /* <DEDUP_REMOVED lines=45> */
.L_x_3352:
        /* <DEDUP_REMOVED lines=45> */
.L_x_3353:
        /* <DEDUP_REMOVED lines=46> */
.L_x_3354:
        /* <DEDUP_REMOVED lines=37> */
.L_x_3355:
        /* <DEDUP_REMOVED lines=37> */
.L_x_3356:
        /* <DEDUP_REMOVED lines=35> */
.L_x_3357:
        /* <DEDUP_REMOVED lines=142> */
.L_x_3359:
[----:B------:R-:W-:Y:S05]  /*9a10*/  BSYNC B0 ;  /* 0x0000000000007941 */ /* 0x000fea0003800000 */
.L_x_3358:
        /* <DEDUP_REMOVED lines=38> */
.L_x_3361:
[----:B------:R-:W-:Y:S05]  /*9c80*/  BSYNC B0 ;  /* 0x0000000000007941 */ /* 0x000fea0003800000 */
.L_x_3360:
        /* <DEDUP_REMOVED lines=19> */
.L_x_3363:
[----:B------:R-:W-:Y:S05]  /*9dc0*/  BSYNC B0 ;  /* 0x0000000000007941 */ /* 0x000fea0003800000 */
.L_x_3362:
        /* <DEDUP_REMOVED lines=41> */
.L_x_3366:
[----:B------:R-:W-:Y:S02]  /*a060*/  MOV R16, UR18 ;  /* 0x0000001200107c02 */ /* 0x000fe40008000f00 */
[----:B------:R-:W-:-:S05]  /*a070*/  MOV R17, UR19 ;  /* 0x0000001300117c02 */ /* 0x000fca0008000f00 */
[----:B------:R-:W2:Y:S04]  /*a080*/  LDG.E.STRONG.GPU R16, desc[UR22][R16.64] ;  /* 0x0000001610107981 */ /* 0x000ea8000c1ef900 */
[----:B--2---:R-:W-:Y:S01]  /*a090*/  CCTL.IVALL ;  /* 0x00000000ff00798f */ /* 0x004fe20002000000 */
[----:B------:R-:W-:Y:S05]  /*a0a0*/  YIELD ;  /* 0x0000000000007946 */ /* 0x000fea0003800000 */
[----:B------:R-:W-:-:S13]  /*a0b0*/  ISETP.NE.AND P0, PT, R16, R18, PT ;  /* 0x000000121000720c */ /* 0x000fda0003f05270 */
[----:B------:R-:W-:Y:S05]  /*a0c0*/  @P0 BRA `(.L_x_3366) ;  /* 0xfffffffc00e40947 */ /* 0x000fea000383ffff */
.L_x_3365:
        /* <DEDUP_REMOVED lines=19> */
.L_x_3370:
        /* <DEDUP_REMOVED lines=165> */
.L_x_3369:
        /* <DEDUP_REMOVED lines=87> */
.L_x_3371:
[----:B------:R-:W-:-:S13]  /*b1c0*/  ISETP.NE.OR P0, PT, RZ, UR16, P0 ;  /* 0x00000010ff007c0c */ /* 0x000fda0008705670 */
[----:B------:R-:W-:Y:S05]  /*b1d0*/  @!P0 BRA `(.L_x_3367) ;  /* 0x0000000000b08947 */ /* 0x000fea0003800000 */
.L_x_3368:
        /* <DEDUP_REMOVED lines=44> */
.L_x_3367:
        /* <DEDUP_REMOVED lines=14> */
.L_x_3373:
[----:B------:R-:W-:Y:S05]  /*b580*/  BSYNC B0 ;  /* 0x0000000000007941 */ /* 0x000fea0003800000 */
.L_x_3372:
        /* <DEDUP_REMOVED lines=25> */
.L_x_3364:
        /* <DEDUP_REMOVED lines=32> */
.L_x_3374:
        /* <DEDUP_REMOVED lines=22> */
.L_x_3376:
[----:B------:R-:W-:Y:S05]  /*ba80*/  BSYNC B0 ;  /* 0x0000000000007941 */ /* 0x000fea0003800000 */
.L_x_3375:
        /* <DEDUP_REMOVED lines=32> */
.L_x_3377:
        /* <DEDUP_REMOVED lines=21> */
.L_x_3379:
[----:B------:R-:W-:Y:S05]  /*bde0*/  BSYNC B0 ;  /* 0x0000000000007941 */ /* 0x000fea0003800000 */
.L_x_3378:
        /* <DEDUP_REMOVED lines=37> */
.L_x_3380:
        /* <DEDUP_REMOVED lines=21> */
.L_x_3382:
[----:B------:R-:W-:Y:S05]  /*c190*/  BSYNC B0 ;  /* 0x0000000000007941 */ /* 0x000fea0003800000 */
.L_x_3381:
        /* <DEDUP_REMOVED lines=25> */
.L_x_3383:
        /* <DEDUP_REMOVED lines=25> */
.L_x_3385:
[----:B------:R-:W-:Y:S05]  /*c4c0*/  BSYNC B0 ;  /* 0x0000000000007941 */ /* 0x000fea0003800000 */
.L_x_3384:
        /* <DEDUP_REMOVED lines=39> */
.L_x_3386:
        /* <DEDUP_REMOVED lines=21> */
.L_x_3388:
[----:B------:R-:W-:Y:S05]  /*c890*/  BSYNC B0 ;  /* 0x0000000000007941 */ /* 0x000fea0003800000 */
.L_x_3387:
        /* <DEDUP_REMOVED lines=21> */
.L_x_3389:
        /* <DEDUP_REMOVED lines=23> */
.L_x_3391:
[----:B------:R-:W-:Y:S05]  /*cb60*/  BSYNC B0 ;  /* 0x0000000000007941 */ /* 0x000fea0003800000 */
.L_x_3390:
        /* <DEDUP_REMOVED lines=21> */
.L_x_3392:
        /* <DEDUP_REMOVED lines=23> */
.L_x_3394:
[----:B------:R-:W-:Y:S05]  /*ce30*/  BSYNC B0 ;  /* 0x0000000000007941 */ /* 0x000fea0003800000 */
.L_x_3393:
        /* <DEDUP_REMOVED lines=49> */
.L_x_3395:
        /* <DEDUP_REMOVED lines=21> */
.L_x_3397:
[----:B------:R-:W-:Y:S05]  /*d2a0*/  BSYNC B0 ;  /* 0x0000000000007941 */ /* 0x000fea0003800000 */
.L_x_3396:
        /* <DEDUP_REMOVED lines=21> */
.L_x_3398:
        /* <DEDUP_REMOVED lines=23> */
.L_x_3400:
[----:B------:R-:W-:Y:S05]  /*d570*/  BSYNC B0 ;  /* 0x0000000000007941 */ /* 0x000fea0003800000 */
.L_x_3399:
        /* <DEDUP_REMOVED lines=21> */
.L_x_3401:
        /* <DEDUP_REMOVED lines=23> */
.L_x_3403:
[----:B------:R-:W-:Y:S05]  /*d840*/  BSYNC B0 ;  /* 0x0000000000007941 */ /* 0x000fea0003800000 */
.L_x_3402:
        /* <DEDUP_REMOVED lines=21> */
.L_x_3404:
        /* <DEDUP_REMOVED lines=23> */
.L_x_3406:
[----:B------:R-:W-:Y:S05]  /*db10*/  BSYNC B0 ;  /* 0x0000000000007941 */ /* 0x000fea0003800000 */
.L_x_3405:
        /* <DEDUP_REMOVED lines=21> */
.L_x_3407:
        /* <DEDUP_REMOVED lines=23> */
.L_x_3409:
[----:B------:R-:W-:Y:S05]  /*dde0*/  BSYNC B0 ;  /* 0x0000000000007941 */ /* 0x000fea0003800000 */
.L_x_3408:
        /* <DEDUP_REMOVED lines=50> */
.L_x_3410:
        /* <DEDUP_REMOVED lines=21> */
.L_x_3412:
[----:B------:R-:W-:Y:S05]  /*e260*/  BSYNC B0 ;  /* 0x0000000000007941 */ /* 0x000fea0003800000 */
.L_x_3411:
        /* <DEDUP_REMOVED lines=25> */
.L_x_3413:
        /* <DEDUP_REMOVED lines=25> */
.L_x_3415:
[----:B------:R-:W-:Y:S05]  /*e590*/  BSYNC B0 ;  /* 0x0000000000007941 */ /* 0x000fea0003800000 */
.L_x_3414:
        /* <DEDUP_REMOVED lines=25> */
.L_x_3416:
        /* <DEDUP_REMOVED lines=25> */
.L_x_3418:
[----:B------:R-:W-:Y:S05]  /*e8c0*/  BSYNC B0 ;  /* 0x0000000000007941 */ /* 0x000fea0003800000 */
.L_x_3417:
        /* <DEDUP_REMOVED lines=25> */
.L_x_3419:
        /* <DEDUP_REMOVED lines=25> */
.L_x_3421:
[----:B------:R-:W-:Y:S05]  /*ebf0*/  BSYNC B0 ;  /* 0x0000000000007941 */ /* 0x000fea0003800000 */
.L_x_3420:
        /* <DEDUP_REMOVED lines=25> */
.L_x_3422:
        /* <DEDUP_REMOVED lines=25> */
.L_x_3424:
[----:B------:R-:W-:Y:S05]  /*ef20*/  BSYNC B0 ;  /* 0x0000000000007941 */ /* 0x000fea0003800000 */
.L_x_3423:
        /* <DEDUP_REMOVED lines=50> */
.L_x_3425:
        /* <DEDUP_REMOVED lines=21> */
.L_x_3427:
[----:B------:R-:W-:Y:S05]  /*f3a0*/  BSYNC B0 ;  /* 0x0000000000007941 */ /* 0x000fea0003800000 */
.L_x_3426:
        /* <DEDUP_REMOVED lines=25> */
.L_x_3428:
        /* <DEDUP_REMOVED lines=25> */
.L_x_3430:
[----:B------:R-:W-:Y:S05]  /*f6d0*/  BSYNC B0 ;  /* 0x0000000000007941 */ /* 0x000fea0003800000 */
.L_x_3429:
        /* <DEDUP_REMOVED lines=25> */
.L_x_3431:
        /* <DEDUP_REMOVED lines=25> */
.L_x_3433:
[----:B------:R-:W-:Y:S05]  /*fa00*/  BSYNC B0 ;  /* 0x0000000000007941 */ /* 0x000fea0003800000 */
.L_x_3432:
        /* <DEDUP_REMOVED lines=25> */
.L_x_3434:
        /* <DEDUP_REMOVED lines=25> */
.L_x_3436:
[----:B------:R-:W-:Y:S05]  /*fd30*/  BSYNC B0 ;  /* 0x0000000000007941 */ /* 0x000fea0003800000 */
.L_x_3435:
        /* <DEDUP_REMOVED lines=25> */
.L_x_3437:
        /* <DEDUP_REMOVED lines=25> */
.L_x_3439:
[----:B------:R-:W-:Y:S05]  /*10060*/  BSYNC B0 ;  /* 0x0000000000007941 */ /* 0x000fea0003800000 */
.L_x_3438:
        /* <DEDUP_REMOVED lines=55> */
.L_x_3440:
        /* <DEDUP_REMOVED lines=21> */
.L_x_3442:
[----:B------:R-:W-:Y:S05]  /*10530*/  BSYNC B0 ;  /* 0x0000000000007941 */ /* 0x000fea0003800000 */
.L_x_3441:
        /* <DEDUP_REMOVED lines=25> */
.L_x_3443:
        /* <DEDUP_REMOVED lines=25> */
.L_x_3445:
[----:B------:R-:W-:Y:S05]  /*10860*/  BSYNC B0 ;  /* 0x0000000000007941 */ /* 0x000fea0003800000 */
.L_x_3444:
        /* <DEDUP_REMOVED lines=25> */
.L_x_3446:
        /* <DEDUP_REMOVED lines=25> */
.L_x_3448:
[----:B------:R-:W-:Y:S05]  /*10b90*/  BSYNC B0 ;  /* 0x0000000000007941 */ /* 0x000fea0003800000 */
.L_x_3447:
        /* <DEDUP_REMOVED lines=25> */
.L_x_3449:
        /* <DEDUP_REMOVED lines=25> */
.L_x_3451:
[----:B------:R-:W-:Y:S05]  /*10ec0*/  BSYNC B0 ;  /* 0x0000000000007941 */ /* 0x000fea0003800000 */
.L_x_3450:
        /* <DEDUP_REMOVED lines=25> */
.L_x_3452:
        /* <DEDUP_REMOVED lines=25> */
.L_x_3454:
[----:B------:R-:W-:Y:S05]  /*111f0*/  BSYNC B0 ;  /* 0x0000000000007941 */ /* 0x000fea0003800000 */
.L_x_3453:
        /* <DEDUP_REMOVED lines=53> */
.L_x_3455:
        /* <DEDUP_REMOVED lines=21> */
.L_x_3457:
[----:B------:R-:W-:Y:S05]  /*116a0*/  BSYNC B0 ;  /* 0x0000000000007941 */ /* 0x000fea0003800000 */
.L_x_3456:
        /* <DEDUP_REMOVED lines=25> */
.L_x_3458:
        /* <DEDUP_REMOVED lines=25> */
.L_x_3460:
[----:B------:R-:W-:Y:S05]  /*119d0*/  BSYNC B0 ;  /* 0x0000000000007941 */ /* 0x000fea0003800000 */
.L_x_3459:
        /* <DEDUP_REMOVED lines=25> */
.L_x_3461:
        /* <DEDUP_REMOVED lines=25> */
.L_x_3463:
[----:B------:R-:W-:Y:S05]  /*11d00*/  BSYNC B0 ;  /* 0x0000000000007941 */ /* 0x000fea0003800000 */
.L_x_3462:
        /* <DEDUP_REMOVED lines=25> */
.L_x_3464:
        /* <DEDUP_REMOVED lines=25> */
.L_x_3466:
[----:B------:R-:W-:Y:S05]  /*12030*/  BSYNC B0 ;  /* 0x0000000000007941 */ /* 0x000fea0003800000 */
.L_x_3465:
        /* <DEDUP_REMOVED lines=21> */
.L_x_3467:
        /* <DEDUP_REMOVED lines=22> */
.L_x_3469:
[----:B------:R-:W-:Y:S05]  /*122f0*/  BSYNC B0 ;  /* 0x0000000000007941 */ /* 0x000fea0003800000 */
.L_x_3468:
        /* <DEDUP_REMOVED lines=9> */
.L_x_3323:
        /* <DEDUP_REMOVED lines=19> */
.L_x_3472:
[----:B------:R-:W-:Y:S05]  /*124c0*/  BSYNC B0 ;  /* 0x0000000000007941 */ /* 0x000fea0003800000 */
.L_x_3471:
        /* <DEDUP_REMOVED lines=11> */
.L_x_3474:
[----:B------:R-:W2:Y:S04]  /*12580*/  LDG.E.STRONG.GPU R5, desc[UR22][R2.64] ;  /* 0x0000001602057981 */ /* 0x000ea8000c1ef900 */
[----:B--2---:R-:W-:Y:S01]  /*12590*/  CCTL.IVALL ;  /* 0x00000000ff00798f */ /* 0x004fe20002000000 */
[----:B------:R-:W-:Y:S05]  /*125a0*/  YIELD ;  /* 0x0000000000007946 */ /* 0x000fea0003800000 */
[----:B------:R-:W-:-:S13]  /*125b0*/  ISETP.NE.AND P0, PT, R5, R4, PT ;  /* 0x000000040500720c */ /* 0x000fda0003f05270 */
[----:B------:R-:W-:Y:S05]  /*125c0*/  @P0 BRA `(.L_x_3474) ;  /* 0xfffffffc00ec0947 */ /* 0x000fea000383ffff */
.L_x_3473:
        /* <DEDUP_REMOVED lines=25> */
.L_x_3475:
        /* <DEDUP_REMOVED lines=19> */
[----:B---3--:R-:W-:Y:S02]  /*12890*/  F2FP.F16.F32.PACK_AB R3, R14, R3 ;  /* 0x000000030e03723e */ /* 0x008fe400000000ff */
[----:B----4-:R-:W-:-:S03]  /*128a0*/  F2FP.F16.F32.PACK_AB R21, R19, R16 ;  /* 0x000000101315723e */ /* 0x010fc600000000ff */
[----:B------:R2:W-:Y:S04]  /*128b0*/  STG.E desc[UR22][R8.64], R3 ;  /* 0x0000000308007986 */ /* 0x0005e8000c101916 */
[----:B------:R2:W-:Y:S02]  /*128c0*/  STG.E desc[UR22][R10.64], R21 ;  /* 0x000000150a007986 */ /* 0x0005e4000c101916 */
[----:B------:R-:W-:Y:S05]  /*128d0*/  @P0 BRA `(.L_x_3475) ;  /* 0xfffffffc00a00947 */ /* 0x000fea000383ffff */
[----:B------:R-:W-:Y:S05]  /*128e0*/  EXIT ;  /* 0x000000000000794d */ /* 0x000fea0003800000 */
.L_x_3476:
        /* <DEDUP_REMOVED lines=9> */
.L_x_5604:


//--------------------- .text._Z35group_norm_nhwc_bwd_one_pass_kernelI11Fp32IOFp16WLi512ELi160ELi640EEv26Group_norm_nhwc_bwd_params --------------------------
	.section	.text._Z35group_norm_nhwc_bwd_one_pass_kernelI11Fp32IOFp16WLi512ELi160ELi640EEv26Group_norm_nhwc_bwd_params,"ax",@progbits
	.align	128
        .global         _Z35group_norm_nhwc_bwd_one_pass_kernelI11Fp32IOFp16WLi512ELi160ELi640EEv26Group_norm_nhwc_bwd_params
        .type           _Z35group_norm_nhwc_bwd_one_pass_kernelI11Fp32IOFp16WLi512ELi160ELi640EEv26Group_norm_nhwc_bwd_params,@function
        .size           _Z35group_norm_nhwc_bwd_one_pass_kernelI11Fp32IOFp16WLi512ELi160ELi640EEv26Group_norm_nhwc_bwd_params,(.L_x_5605 - _Z35group_norm_nhwc_bwd_one_pass_kernelI11Fp32IOFp16WLi512ELi160ELi640EEv26Group_norm_nhwc_bwd_params)
        .other          _Z35group_norm_nhwc_bwd_one_pass_kernelI11Fp32IOFp16WLi512ELi160ELi640EEv26Group_norm_nhwc_bwd_params,@"STO_CUDA_ENTRY STV_DEFAULT"
_Z35group_norm_nhwc_bwd_one_pass_kernelI11Fp32IOFp16WLi512ELi160ELi640EEv26Group_norm_nhwc_bwd_params:
.text._Z35group_norm_nhwc_bwd_one_pass_kernelI11Fp32IOFp16WLi512ELi160ELi640EEv26Group_norm_nhwc_bwd_params:
        /* <DEDUP_REMOVED lines=32> */
.L_x_3567:
        /* <DEDUP_REMOVED lines=2938> */
.L_x_3479:
[----:B------:R-:W-:Y:S05]  /*b9a0*/  BSYNC B0 ;  /* 0x0000000000007941 */ /* 0x000fea0003800000 */
.L_x_3478:
        /* <DEDUP_REMOVED lines=27> */
.L_x_3480:
        /* <DEDUP_REMOVED lines=34> */
.L_x_3481:
        /* <DEDUP_REMOVED lines=43> */
.L_x_3482:
        /* <DEDUP_REMOVED lines=39> */
.L_x_3483:
        /* <DEDUP_REMOVED lines=39> */
.L_x_3484:
        /* <DEDUP_REMOVED lines=38> */
.L_x_3485:
        /* <DEDUP_REMOVED lines=39> */
.L_x_3486:
        /* <DEDUP_REMOVED lines=40> */
.L_x_3487:
        /* <DEDUP_REMOVED lines=40> */
.L_x_3488:
        /* <DEDUP_REMOVED lines=39> */
.L_x_3489:
        /* <DEDUP_REMOVED lines=39> */
.L_x_3490:
        /* <DEDUP_REMOVED lines=39> */
.L_x_3491:
        /* <DEDUP_REMOVED lines=39> */
.L_x_3492:
        /* <DEDUP_REMOVED lines=39> */
.L_x_3493:
        /* <DEDUP_REMOVED lines=39> */
.L_x_3494:
        /* <DEDUP_REMOVED lines=39> */
.L_x_3495:
        /* <DEDUP_REMOVED lines=39> */
.L_x_3496:
        /* <DEDUP_REMOVED lines=39> */
.L_x_3497:
        /* <DEDUP_REMOVED lines=39> */
.L_x_3498:
        /* <DEDUP_REMOVED lines=39> */
.L_x_3499:
        /* <DEDUP_REMOVED lines=39> */
.L_x_3500:
        /* <DEDUP_REMOVED lines=39> */
.L_x_3501:
        /* <DEDUP_REMOVED lines=39> */
.L_x_3502:
        /* <DEDUP_REMOVED lines=39> */
.L_x_3503:
        /* <DEDUP_REMOVED lines=39> */
.L_x_3504:
        /* <DEDUP_REMOVED lines=39> */
.L_x_3505:
        /* <DEDUP_REMOVED lines=39> */
.L_x_3506:
        /* <DEDUP_REMOVED lines=39> */
.L_x_3507:
        /* <DEDUP_REMOVED lines=39> */
.L_x_3508:
        /* <DEDUP_REMOVED lines=39> */
.L_x_3509:
        /* <DEDUP_REMOVED lines=39> */
.L_x_3510:
        /* <DEDUP_REMOVED lines=39> */
.L_x_3511:
        /* <DEDUP_REMOVED lines=42> */
.L_x_3512:
        /* <DEDUP_REMOVED lines=38> */
.L_x_3513:
        /* <DEDUP_REMOVED lines=35> */
.L_x_3514:
        /* <DEDUP_REMOVED lines=35> */
.L_x_3515:
        /* <DEDUP_REMOVED lines=37> */
.L_x_3516:
        /* <DEDUP_REMOVED lines=37> */
.L_x_3517:
        /* <DEDUP_REMOVED lines=37> */
.L_x_3518:
        /* <DEDUP_REMOVED lines=37> */
.L_x_3519:
        /* <DEDUP_REMOVED lines=37> */
.L_x_3520:
        /* <DEDUP_REMOVED lines=37> */
.L_x_3521:
        /* <DEDUP_REMOVED lines=37> */
.L_x_3522:
        /* <DEDUP_REMOVED lines=37> */
.L_x_3523:
        /* <DEDUP_REMOVED lines=37> */
.L_x_3524:
        /* <DEDUP_REMOVED lines=37> */
.L_x_3525:
        /* <DEDUP_REMOVED lines=37> */
.L_x_3526:
        /* <DEDUP_REMOVED lines=37> */
.L_x_3527:
        /* <DEDUP_REMOVED lines=37> */
.L_x_3528:
        /* <DEDUP_REMOVED lines=37> */
.L_x_3529:
        /* <DEDUP_REMOVED lines=35> */
.L_x_3530:
        /* <DEDUP_REMOVED lines=35> */
.L_x_3531:
        /* <DEDUP_REMOVED lines=35> */
.L_x_3532:
        /* <DEDUP_REMOVED lines=35> */
.L_x_3533:
        /* <DEDUP_REMOVED lines=35> */
.L_x_3534:
        /* <DEDUP_REMOVED lines=35> */
.L_x_3535:
        /* <DEDUP_REMOVED lines=35> */
.L_x_3536:
        /* <DEDUP_REMOVED lines=35> */
.L_x_3537:
        /* <DEDUP_REMOVED lines=35> */
.L_x_3538:
        /* <DEDUP_REMOVED lines=35> */
.L_x_3539:
        /* <DEDUP_REMOVED lines=35> */
.L_x_3540:
        /* <DEDUP_REMOVED lines=37> */
.L_x_3541:
        /* <DEDUP_REMOVED lines=46> */
.L_x_3542:
        /* <DEDUP_REMOVED lines=54> */
.L_x_3543:
        /* <DEDUP_REMOVED lines=374> */
.L_x_3545:
[----:B------:R-:W-:Y:S05]  /*168b0*/  BSYNC B0 ;  /* 0x0000000000007941 */ /* 0x000fea0003800000 */
.L_x_3544:
        /* <DEDUP_REMOVED lines=38> */
.L_x_3547:
[----:B------:R-:W-:Y:S05]  /*16b20*/  BSYNC B0 ;  /* 0x0000000000007941 */ /* 0x000fea0003800000 */
.L_x_3546:
        /* <DEDUP_REMOVED lines=30> */
.L_x_3549:
[----:B------:R-:W-:Y:S05]  /*16d10*/  BSYNC B0 ;  /* 0x0000000000007941 */ /* 0x000fea0003800000 */
.L_x_3548:
        /* <DEDUP_REMOVED lines=40> */
.L_x_3553:
[----:B------:R-:W2:Y:S04]  /*16fa0*/  LDG.E.STRONG.GPU R8, desc[UR10][R12.64] ;  /* 0x0000000a0c087981 */ /* 0x000ea8000c1ef900 */
[----:B--2---:R-:W-:Y:S04]  /*16fb0*/  CCTL.IVALL ;  /* 0x00000000ff00798f */ /* 0x004fe80002000000 */
[----:B------:R0:W-:Y:S01]  /*16fc0*/  STL [R1], R8 ;  /* 0x0000000801007387 */ /* 0x0001e20000100800 */
[----:B------:R-:W-:-:S13]  /*16fd0*/  ISETP.NE.AND P1, PT, R8, UR6, PT ;  /* 0x0000000608007c0c */ /* 0x000fda000bf25270 */
[----:B0-----:R-:W-:Y:S05]  /*16fe0*/  @P1 BRA `(.L_x_3553) ;  /* 0xfffffffc00ec1947 */ /* 0x001fea000383ffff */
.L_x_3552:
[----:B------:R-:W-:Y:S05]  /*16ff0*/  BSYNC B0 ;  /* 0x0000000000007941 */ /* 0x000fea0003800000 */
.L_x_3551:
        /* <DEDUP_REMOVED lines=18> */
.L_x_3557:
        /* <DEDUP_REMOVED lines=115> */
.L_x_3556:
        /* <DEDUP_REMOVED lines=61> */
.L_x_3558:
[----:B------:R-:W-:-:S13]  /*17c20*/  ISETP.NE.OR P1, PT, R20, RZ, P1 ;  /* 0x000000ff1400720c */ /* 0x000fda0000f25670 */
[----:B------:R-:W-:Y:S05]  /*17c30*/  @!P1 BRA `(.L_x_3554) ;  /* 0x00000000007c9947 */ /* 0x000fea0003800000 */
.L_x_3555:
        /* <DEDUP_REMOVED lines=31> */
.L_x_3554:
        /* <DEDUP_REMOVED lines=11> */
.L_x_3560:
[----:B------:R-:W-:Y:S05]  /*17ee0*/  BSYNC B0 ;  /* 0x0000000000007941 */ /* 0x000fea0003800000 */
.L_x_3559:
        /* <DEDUP_REMOVED lines=19> */
.L_x_3550:
        /* <DEDUP_REMOVED lines=14> */
.L_x_3566:
        /* <DEDUP_REMOVED lines=57> */
.L_x_3562:
[----:B------:R-:W-:Y:S05]  /*18490*/  BSYNC B0 ;  /* 0x0000000000007941 */ /* 0x000fea0003800000 */
.L_x_3561:
        /* <DEDUP_REMOVED lines=19> */
.L_x_3563:
        /* <DEDUP_REMOVED lines=15> */
.L_x_3565:
[----:B------:R-:W-:Y:S05]  /*186c0*/  BSYNC B0 ;  /* 0x0000000000007941 */ /* 0x000fea0003800000 */
.L_x_3564:
        /* <DEDUP_REMOVED lines=12> */
.L_x_3477:
        /* <DEDUP_REMOVED lines=25> */
.L_x_3569:
[----:B------:R-:W-:Y:S05]  /*18920*/  BSYNC B0 ;  /* 0x0000000000007941 */ /* 0x000fea0003800000 */
.L_x_3568:
[----:B------:R-:W-:Y:S05]  /*18930*/  @P0 EXIT ;  /* 0x000000000000094d */ /* 0x000fea0003800000 */
[----:B------:R-:W-:Y:S05]  /*18940*/  @P2 BRA `(.L_x_3570) ;  /* 0x0000000000202947 */ /* 0x000fea0003800000 */
[----:B------:R-:W-:-:S05]  /*18950*/  IMAD R0, R6, R7, RZ ;  /* 0x0000000706007224 */ /* 0x000fca00078e02ff */
[----:B------:R-:W-:-:S13]  /*18960*/  ISETP.NE.AND P0, PT, R0, -0x1, PT ;  /* 0xffffffff0000780c */ /* 0x000fda0003f05270 */
[----:B------:R-:W-:Y:S05]  /*18970*/  @!P0 BRA `(.L_x_3570) ;  /* 0x0000000000148947 */ /* 0x000fea0003800000 */
.L_x_3571:
[----:B-1----:R-:W2:Y:S04]  /*18980*/  LDG.E.STRONG.GPU R5, desc[UR10][R2.64] ;  /* 0x0000000a02057981 */ /* 0x002ea8000c1ef900 */
[----:B--2---:R-:W-:Y:S01]  /*18990*/  CCTL.IVALL ;  /* 0x00000000ff00798f */ /* 0x004fe20002000000 */
[----:B------:R-:W-:Y:S05]  /*189a0*/  YIELD ;  /* 0x0000000000007946 */ /* 0x000fea0003800000 */
[----:B------:R-:W-:-:S13]  /*189b0*/  ISETP.NE.AND P0, PT, R5, R0, PT ;  /* 0x000000000500720c */ /* 0x000fda0003f05270 */
[----:B------:R-:W-:Y:S05]  /*189c0*/  @P0 BRA `(.L_x_3571) ;  /* 0xfffffffc00ec0947 */ /* 0x000fea000383ffff */
.L_x_3570:
        /* <DEDUP_REMOVED lines=27> */
.L_x_3572:
        /* <DEDUP_REMOVED lines=27> */
.L_x_3573:
        /* <DEDUP_REMOVED lines=13> */
.L_x_5605:


//--------------------- .text._Z35group_norm_nhwc_fwd_one_pass_kernelI11Bf16IOFp32WLi64ELi160ELi640EEv26Group_norm_nhwc_fwd_params --------------------------
	.section	.text._Z35group_norm_nhwc_fwd_one_pass_kernelI11Bf16IOFp32WLi64ELi160ELi640EEv26Group_norm_nhwc_fwd_params,"ax",@progbits
	.align	128
        .global         _Z35group_norm_nhwc_fwd_one_pass_kernelI11Bf16IOFp32WLi64ELi160ELi640EEv26Group_norm_nhwc_fwd_params
        .type           _Z35group_norm_nhwc_fwd_one_pass_kernelI11Bf16IOFp32WLi64ELi160ELi640EEv26Group_norm_nhwc_fwd_params,@function
        .size           _Z35group_norm_nhwc_fwd_one_pass_kernelI11Bf16IOFp32WLi64ELi160ELi640EEv26Group_norm_nhwc_fwd_params,(.L_x_5606 - _Z35group_norm_nhwc_fwd_one_pass_kernelI11Bf16IOFp32WLi64ELi160ELi640EEv26Group_norm_nhwc_fwd_params)
        .other          _Z35group_norm_nhwc_fwd_one_pass_kernelI11Bf16IOFp32WLi64ELi160ELi640EEv26Group_norm_nhwc_fwd_params,@"STO_CUDA_ENTRY STV_DEFAULT"
_Z35group_norm_nhwc_fwd_one_pass_kernelI11Bf16IOFp32WLi64ELi160ELi640EEv26Group_norm_nhwc_fwd_params:
.text._Z35group_norm_nhwc_fwd_one_pass_kernelI11Bf16IOFp32WLi64ELi160ELi640EEv26Group_norm_nhwc_fwd_params:
[----:B------:R-:W-:Y:S01]  /*0000*/  LDC R1, c[0x0][0x28] ;  /* 0x00000a00ff017b82 */ /* 0x000fe20000000800 */
[----:B------:R-:W0:Y:S01]  /*0010*/  S2R R34, SR_CTAID.Y ;  /* 0x0000000000227919 */ /* 0x000e220000002600 */
[----:B------:R-:W-:Y:S01]  /*0020*/  ULDC UR4, c[0x0][0x288] ;  /* 0x0000a20000047ab9 */ /* 0x000fe20000000800 */
[----:B------:R-:W-:Y:S02]  /*0030*/  ULDC UR5, c[0x0][0x258] ;  /* 0x0000960000057ab9 */ /* 0x000fe40000000800 */
[----:B------:R-:W-:-:S06]  /*0040*/  UIMAD UR4, UR4, UR5, URZ ;  /* 0x00000005040472a4 */ /* 0x000fcc000f8e023f */
[----:B0-----:R-:W-:-:S13]  /*0050*/  ISETP.GE.AND P0, PT, R34, UR4, PT ;  /* 0x0000000422007c0c */ /* 0x001fda000bf06270 */
[----:B------:R-:W-:Y:S05]  /*0060*/  @P0 EXIT ;  /* 0x000000000000094d */ /* 0x000fea0003800000 */
[----:B------:R-:W0:Y:S01]  /*0070*/  S2R R7, SR_TID.X ;  /* 0x0000000000077919 */ /* 0x000e220000002100 */
[----:B------:R-:W-:Y:S01]  /*0080*/  S2UR UR7, SR_CTAID.X ;  /* 0x00000000000779c3 */ /* 0x000fe20000002500 */
[----:B------:R-:W-:Y:S01]  /*0090*/  ULDC.64 UR8, c[0x0][0x278] ;  /* 0x00009e0000087ab9 */ /* 0x000fe20000000a00 */
[----:B------:R-:W-:Y:S01]  /*00a0*/  UMOV UR5, 0x400 ;  /* 0x0000040000057882 */ /* 0x000fe20000000000 */
[----:B------:R-:W-:Y:S01]  /*00b0*/  HFMA2.MMA R28, -RZ, RZ, 0, 0 ;  /* 0x00000000ff1c7435 */ /* 0x000fe200000001ff */
[----:B------:R-:W-:-:S04]  /*00c0*/  ULDC.U8 UR10, c[0x0][0x28c] ;  /* 0x0000a300000a7ab9 */ /* 0x000fc80000000000 */
[----:B------:R-:W1:Y:S08]  /*00d0*/  LDC R33, c[0x0][0x294] ;  /* 0x0000a500ff217b82 */ /* 0x000e700000000800 */
[----:B------:R-:W2:Y:S01]  /*00e0*/  S2UR UR6, SR_CgaCtaId ;  /* 0x00000000000679c3 */ /* 0x000ea20000008800 */
[----:B0-----:R-:W-:Y:S01]  /*00f0*/  IMAD.WIDE.U32 R2, R7, -0x33333333, RZ ;  /* 0xcccccccd07027825 */ /* 0x001fe200078e00ff */
[----:B------:R-:W-:-:S04]  /*0100*/  SHF.R.S32.HI R0, RZ, 0x1f, R7 ;  /* 0x0000001fff007819 */ /* 0x000fc80000011407 */
[----:B------:R-:W-:Y:S02]  /*0110*/  SHF.R.U32.HI R2, RZ, 0x6, R3 ;  /* 0x00000006ff027819 */ /* 0x000fe40000011603 */
[----:B------:R-:W-:Y:S01]  /*0120*/  LEA.HI R0, R0, R7, RZ, 0x5 ;  /* 0x0000000700007211 */ /* 0x000fe200078f28ff */
[----:B--2---:R-:W-:Y:S02]  /*0130*/  ULEA UR5, UR6, UR5, 0x18 ;  /* 0x0000000506057291 */ /* 0x004fe4000f8ec03f */
[----:B-1----:R-:W-:Y:S01]  /*0140*/  IMAD R33, R33, UR7, R2 ;  /* 0x0000000721217c24 */ /* 0x002fe2000f8e0202 */
[----:B------:R-:W-:Y:S01]  /*0150*/  SHF.R.S32.HI R0, RZ, 0x5, R0 ;  /* 0x00000005ff007819 */ /* 0x000fe20000011400 */
[----:B------:R-:W-:-:S03]  /*0160*/  IMAD R35, R2, -0x50, R7 ;  /* 0xffffffb002237824 */ /* 0x000fc600078e0207 */
[----:B------:R-:W-:Y:S02]  /*0170*/  ISETP.GE.U32.AND P0, PT, R33, UR8, PT ;  /* 0x0000000821007c0c */ /* 0x000fe4000bf06070 */
[----:B------:R-:W-:Y:S02]  /*0180*/  SHF.R.S32.HI R6, RZ, 0x1f, R33 ;  /* 0x0000001fff067819 */ /* 0x000fe40000011421 */
[----:B------:R-:W-:Y:S02]  /*0190*/  SHF.L.U32 R35, R35, 0x1, RZ ;  /* 0x0000000123237819 */ /* 0x000fe400000006ff */
[----:B------:R-:W-:Y:S01]  /*01a0*/  ISETP.GE.AND.EX P0, PT, R6, UR9, PT, P0 ;  /* 0x0000000906007c0c */ /* 0x000fe2000bf06300 */
[----:B------:R-:W-:Y:S01]  /*01b0*/  ULDC.64 UR8, c[0x0][0x208] ;  /* 0x0000820000087ab9 */ /* 0x000fe20000000a00 */
[----:B------:R-:W-:Y:S02]  /*01c0*/  LEA R29, R0, UR5, 0x3 ;  /* 0x00000005001d7c11 */ /* 0x000fe4000f8e18ff */
[----:B------:R-:W-:-:S02]  /*01d0*/  ISETP.LT.U32.AND P0, PT, R7, 0x280, !P0 ;  /* 0x000002800700780c */ /* 0x000fc40004701070 */
[C---:B------:R-:W-:Y:S02]  /*01e0*/  IADD3 R32, R33.reuse, 0x8, RZ ;  /* 0x0000000821207810 */ /* 0x040fe40007ffe0ff */
[C---:B------:R-:W-:Y:S02]  /*01f0*/  IADD3 R31, R33.reuse, 0x10, RZ ;  /* 0x00000010211f7810 */ /* 0x040fe40007ffe0ff */
[----:B------:R-:W-:-:S07]  /*0200*/  IADD3 R30, R33, 0x18, RZ ;  /* 0x00000018211e7810 */ /* 0x000fce0007ffe0ff */
.L_x_3607:
[----:B01----:R-:W0:Y:S01]  /*0210*/  LDC R11, c[0x0][0x288] ;  /* 0x0000a200ff0b7b82 */ /* 0x003e220000000800 */
[----:B------:R-:W-:Y:S01]  /*0220*/  ULDC.64 UR14, c[0x0][0x278] ;  /* 0x00009e00000e7ab9 */ /* 0x000fe20000000a00 */
[----:B------:R-:W-:Y:S01]  /*0230*/  IADD3 R21, R33, 0x20, RZ ;  /* 0x0000002021157810 */ /* 0x000fe20007ffe0ff */
[----:B------:R-:W-:Y:S01]  /*0240*/  ULDC.64 UR12, c[0x0][0x280] ;  /* 0x0000a000000c7ab9 */ /* 0x000fe20000000a00 */
[----:B------:R-:W-:Y:S02]  /*0250*/  ISETP.GE.U32.AND P4, PT, R31, UR14, PT ;  /* 0x0000000e1f007c0c */ /* 0x000fe4000bf86070 */
[----:B---3--:R-:W-:Y:S02]  /*0260*/  SHF.R.S32.HI R23, RZ, 0x1f, R21 ;  /* 0x0000001fff177819 */ /* 0x008fe40000011415 */
[----:B------:R-:W1:Y:S01]  /*0270*/  @P0 LDC.64 R14, c[0x0][0x220] ;  /* 0x00008800ff0e0b82 */ /* 0x000e620000000a00 */
[----:B0-2---:R-:W-:-:S04]  /*0280*/  IABS R5, R11 ;  /* 0x0000000b00057213 */ /* 0x005fc80000000000 */
[----:B------:R-:W0:Y:S08]  /*0290*/  I2F.RP R0, R5 ;  /* 0x0000000500007306 */ /* 0x000e300000209400 */
[----:B0-----:R-:W0:Y:S02]  /*02a0*/  MUFU.RCP R0, R0 ;  /* 0x0000000000007308 */ /* 0x001e240000001000 */
[----:B0-----:R-:W-:-:S06]  /*02b0*/  IADD3 R2, R0, 0xffffffe, RZ ;  /* 0x0ffffffe00027810 */ /* 0x001fcc0007ffe0ff */
[----:B------:R0:W2:Y:S02]  /*02c0*/  F2I.FTZ.U32.TRUNC.NTZ R3, R2 ;  /* 0x0000000200037305 */ /* 0x0000a4000021f000 */
[----:B0-----:R-:W-:Y:S02]  /*02d0*/  MOV R2, RZ ;  /* 0x000000ff00027202 */ /* 0x001fe40000000f00 */
[----:B--2---:R-:W-:-:S05]  /*02e0*/  IADD3 R4, RZ, -R3, RZ ;  /* 0x80000003ff047210 */ /* 0x004fca0007ffe0ff */
[----:B------:R-:W-:Y:S01]  /*02f0*/  IMAD R9, R4, R5, RZ ;  /* 0x0000000504097224 */ /* 0x000fe200078e02ff */
[----:B------:R-:W-:-:S03]  /*0300*/  IABS R4, R34 ;  /* 0x0000002200047213 */ /* 0x000fc60000000000 */
[----:B------:R-:W-:Y:S01]  /*0310*/  IMAD.HI.U32 R3, R3, R9, R2 ;  /* 0x0000000903037227 */ /* 0x000fe200078e0002 */
[----:B------:R-:W-:-:S05]  /*0320*/  SHF.R.S32.HI R2, RZ, 0x1f, R35 ;  /* 0x0000001fff027819 */ /* 0x000fca0000011423 */
[----:B------:R-:W-:-:S05]  /*0330*/  IMAD.HI.U32 R3, R3, R4, RZ ;  /* 0x0000000403037227 */ /* 0x000fca00078e00ff */
[----:B------:R-:W-:-:S05]  /*0340*/  IADD3 R0, -R3, RZ, RZ ;  /* 0x000000ff03007210 */ /* 0x000fca0007ffe1ff */
[----:B------:R-:W-:Y:S01]  /*0350*/  IMAD R0, R5, R0, R4 ;  /* 0x0000000005007224 */ /* 0x000fe200078e0204 */
[----:B------:R-:W-:-:S04]  /*0360*/  SHF.R.S32.HI R4, RZ, 0x1f, R31 ;  /* 0x0000001fff047819 */ /* 0x000fc8000001141f */
[----:B------:R-:W-:Y:S02]  /*0370*/  ISETP.GT.U32.AND P2, PT, R5, R0, PT ;  /* 0x000000000500720c */ /* 0x000fe40003f44070 */
[----:B------:R-:W-:-:S04]  /*0380*/  ISETP.GE.AND.EX P4, PT, R4, UR15, PT, P4 ;  /* 0x0000000f04007c0c */ /* 0x000fc8000bf86340 */
[----:B------:R-:W-:-:S07]  /*0390*/  ISETP.GT.U32.OR P4, PT, R7, 0x27f, P4 ;  /* 0x0000027f0700780c */ /* 0x000fce0002784470 */
[-C--:B------:R-:W-:Y:S02]  /*03a0*/  @!P2 IADD3 R0, R0, -R5.reuse, RZ ;  /* 0x800000050000a210 */ /* 0x080fe40007ffe0ff */
[----:B------:R-:W-:Y:S02]  /*03b0*/  @!P2 IADD3 R3, R3, 0x1, RZ ;  /* 0x000000010303a810 */ /* 0x000fe40007ffe0ff */
[----:B------:R-:W-:Y:S02]  /*03c0*/  ISETP.GE.U32.AND P1, PT, R0, R5, PT ;  /* 0x000000050000720c */ /* 0x000fe40003f26070 */
[----:B------:R-:W-:Y:S01]  /*03d0*/  LOP3.LUT R0, R34, R11, RZ, 0x3c, !PT ;  /* 0x0000000b22007212 */ /* 0x000fe200078e3cff */
[----:B------:R-:W0:Y:S01]  /*03e0*/  @!P4 LDC.64 R12, c[0x0][0x270] ;  /* 0x00009c00ff0ccb82 */ /* 0x000e220000000a00 */
[----:B------:R-:W-:Y:S02]  /*03f0*/  ISETP.NE.AND P2, PT, R11, RZ, PT ;  /* 0x000000ff0b00720c */ /* 0x000fe40003f45270 */
[----:B------:R-:W-:-:S02]  /*0400*/  ISETP.GE.AND P3, PT, R0, RZ, PT ;  /* 0x000000ff0000720c */ /* 0x000fc40003f66270 */
[----:B------:R-:W-:-:S05]  /*0410*/  SHF.R.S32.HI R5, RZ, 0x1f, R32 ;  /* 0x0000001fff057819 */ /* 0x000fca0000011420 */
[----:B------:R-:W-:-:S04]  /*0420*/  @P1 IADD3 R3, R3, 0x1, RZ ;  /* 0x0000000103031810 */ /* 0x000fc80007ffe0ff */
[----:B------:R-:W-:-:S04]  /*0430*/  MOV R9, R3 ;  /* 0x0000000300097202 */ /* 0x000fc80000000f00 */
[----:B------:R-:W-:Y:S02]  /*0440*/  @!P3 IADD3 R9, -R9, RZ, RZ ;  /* 0x000000ff0909b210 */ /* 0x000fe40007ffe1ff */
[----:B------:R-:W-:Y:S02]  /*0450*/  ISETP.GE.U32.AND P3, PT, R32, UR14, PT ;  /* 0x0000000e20007c0c */ /* 0x000fe4000bf66070 */
[----:B------:R-:W-:Y:S02]  /*0460*/  @!P2 LOP3.LUT R9, RZ, R11, RZ, 0x33, !PT ;  /* 0x0000000bff09a212 */ /* 0x000fe400078e33ff */
[----:B------:R-:W-:Y:S01]  /*0470*/  ISETP.GE.AND.EX P3, PT, R5, UR15, PT, P3 ;  /* 0x0000000f05007c0c */ /* 0x000fe2000bf66330 */
[----:B0-----:R-:W-:Y:S01]  /*0480*/  @!P4 IMAD R20, R4, R12, RZ ;  /* 0x0000000c0414c224 */ /* 0x001fe200078e02ff */
[----:B------:R-:W-:Y:S02]  /*0490*/  IADD3 R3, -R9, RZ, RZ ;  /* 0x000000ff09037210 */ /* 0x000fe40007ffe1ff */
[----:B------:R-:W-:Y:S01]  /*04a0*/  ISETP.GT.U32.OR P3, PT, R7, 0x27f, P3 ;  /* 0x0000027f0700780c */ /* 0x000fe20001f64470 */
[----:B------:R-:W-:Y:S01]  /*04b0*/  @!P4 IMAD R20, R31, R13, R20 ;  /* 0x0000000d1f14c224 */ /* 0x000fe200078e0214 */
[----:B------:R-:W-:Y:S01]  /*04c0*/  SHF.R.S32.HI R0, RZ, 0x1f, R9 ;  /* 0x0000001fff007819 */ /* 0x000fe20000011409 */
[----:B------:R-:W-:Y:S01]  /*04d0*/  IMAD R3, R11, R3, R34 ;  /* 0x000000030b037224 */ /* 0x000fe200078e0222 */
[----:B------:R-:W-:Y:S01]  /*04e0*/  ISETP.GE.U32.AND P2, PT, R30, UR14, PT ;  /* 0x0000000e1e007c0c */ /* 0x000fe2000bf46070 */
[----:B------:R-:W0:Y:S02]  /*04f0*/  @P0 LDC.64 R10, c[0x0][0x270] ;  /* 0x00009c00ff0a0b82 */ /* 0x000e240000000a00 */
[----:B------:R-:W-:-:S02]  /*0500*/  IMAD R3, R3, 0xa0, RZ ;  /* 0x000000a003037824 */ /* 0x000fc400078e02ff */
[----:B------:R-:W-:-:S03]  /*0510*/  IMAD R0, R0, UR12, RZ ;  /* 0x0000000c00007c24 */ /* 0x000fc6000f8e02ff */
[----:B------:R-:W-:Y:S01]  /*0520*/  IADD3 R40, P1, R35, R3, RZ ;  /* 0x0000000323287210 */ /* 0x000fe20007f3e0ff */
[----:B------:R-:W2:Y:S01]  /*0530*/  @!P3 LDC.64 R16, c[0x0][0x270] ;  /* 0x00009c00ff10bb82 */ /* 0x000ea20000000a00 */
[----:B------:R-:W-:Y:S02]  /*0540*/  IMAD R43, R9, UR13, R0 ;  /* 0x0000000d092b7c24 */ /* 0x000fe4000f8e0200 */
[----:B------:R-:W-:Y:S02]  /*0550*/  LEA.HI.X.SX32 R41, R3, R2, 0x1, P1 ;  /* 0x0000000203297211 */ /* 0x000fe400008f0eff */
[----:B------:R-:W-:Y:S02]  /*0560*/  ISETP.GE.U32.AND P1, PT, R21, UR14, PT ;  /* 0x0000000e15007c0c */ /* 0x000fe4000bf26070 */
[----:B------:R-:W-:Y:S01]  /*0570*/  SHF.R.S32.HI R2, RZ, 0x1f, R30 ;  /* 0x0000001fff027819 */ /* 0x000fe2000001141e */
[----:B------:R-:W3:Y:S01]  /*0580*/  @!P3 LDC.64 R18, c[0x0][0x220] ;  /* 0x00008800ff12bb82 */ /* 0x000ee20000000a00 */
[----:B------:R-:W-:Y:S01]  /*0590*/  ISETP.GE.AND.EX P1, PT, R23, UR15, PT, P1 ;  /* 0x0000000f17007c0c */ /* 0x000fe2000bf26310 */
[----:B------:R-:W-:Y:S01]  /*05a0*/  IMAD.WIDE.U32 R40, R9, UR12, R40 ;  /* 0x0000000c09287c25 */ /* 0x000fe2000f8e0028 */
[----:B------:R-:W-:-:S02]  /*05b0*/  ISETP.GE.AND.EX P2, PT, R2, UR15, PT, P2 ;  /* 0x0000000f02007c0c */ /* 0x000fc4000bf46320 */
[----:B------:R-:W-:Y:S02]  /*05c0*/  ISETP.GT.U32.OR P1, PT, R7, 0x27f, P1 ;  /* 0x0000027f0700780c */ /* 0x000fe40000f24470 */
[----:B------:R-:W-:Y:S01]  /*05d0*/  IADD3 R43, R41, R43, RZ ;  /* 0x0000002b292b7210 */ /* 0x000fe20007ffe0ff */
[----:B------:R-:W4:Y:S01]  /*05e0*/  @!P4 LDC.64 R8, c[0x0][0x220] ;  /* 0x00008800ff08cb82 */ /* 0x000f220000000a00 */
[----:B------:R-:W-:Y:S01]  /*05f0*/  ISETP.GT.U32.OR P2, PT, R7, 0x27f, P2 ;  /* 0x0000027f0700780c */ /* 0x000fe20001744470 */
[----:B0-----:R-:W-:Y:S01]  /*0600*/  @P0 IMAD R0, R6, R10, RZ ;  /* 0x0000000a06000224 */ /* 0x001fe200078e02ff */
[-C--:B------:R-:W-:Y:S02]  /*0610*/  @P0 MOV R42, R40.reuse ;  /* 0x00000028002a0202 */ /* 0x080fe40000000f00 */
[----:B------:R-:W-:Y:S01]  /*0620*/  @!P3 MOV R26, R40 ;  /* 0x00000028001ab202 */ /* 0x000fe20000000f00 */
[----:B------:R-:W-:Y:S01]  /*0630*/  @P0 IMAD R0, R33, R11, R0 ;  /* 0x0000000b21000224 */ /* 0x000fe200078e0200 */
[-C--:B------:R-:W-:Y:S01]  /*0640*/  @!P3 MOV R27, R43.reuse ;  /* 0x0000002b001bb202 */ /* 0x080fe20000000f00 */
[----:B--2---:R-:W-:Y:S01]  /*0650*/  @!P3 IMAD R22, R5, R16, RZ ;  /* 0x000000100516b224 */ /* 0x004fe200078e02ff */
[----:B------:R-:W-:Y:S01]  /*0660*/  @!P4 MOV R38, R40 ;  /* 0x000000280026c202 */ /* 0x000fe20000000f00 */
[----:B------:R-:W-:Y:S01]  /*0670*/  @P0 IMAD.WIDE.U32 R24, R33, R10, R42 ;  /* 0x0000000a21180225 */ /* 0x000fe200078e002a */
[----:B------:R-:W-:-:S03]  /*0680*/  @!P4 MOV R39, R43 ;  /* 0x0000002b0027c202 */ /* 0x000fc60000000f00 */
[C---:B------:R-:W-:Y:S01]  /*0690*/  @!P3 IMAD R22, R32.reuse, R17, R22 ;  /* 0x000000112016b224 */ /* 0x040fe200078e0216 */
[----:B------:R-:W-:Y:S01]  /*06a0*/  @P0 IADD3 R0, R25, R0, RZ ;  /* 0x0000000019000210 */ /* 0x000fe20007ffe0ff */
[----:B------:R-:W-:Y:S01]  /*06b0*/  @!P3 IMAD.WIDE.U32 R26, R32, R16, R26 ;  /* 0x00000010201ab225 */ /* 0x000fe200078e001a */
[----:B-1----:R-:W-:Y:S01]  /*06c0*/  @P0 LEA R36, P5, R24, R14, 0x1 ;  /* 0x0000000e18240211 */ /* 0x002fe200078a08ff */
[----:B------:R-:W0:Y:S02]  /*06d0*/  @!P1 LDC.64 R16, c[0x0][0x270] ;  /* 0x00009c00ff109b82 */ /* 0x000e240000000a00 */
[----:B------:R-:W-:Y:S01]  /*06e0*/  @!P4 IMAD.WIDE.U32 R12, R31, R12, R38 ;  /* 0x0000000c1f0cc225 */ /* 0x000fe200078e0026 */
[----:B------:R-:W-:Y:S02]  /*06f0*/  @!P3 IADD3 R14, R27, R22, RZ ;  /* 0x000000161b0eb210 */ /* 0x000fe40007ffe0ff */
[----:B---3--:R-:W-:Y:S02]  /*0700*/  @!P3 LEA R18, P6, R26, R18, 0x1 ;  /* 0x000000121a12b211 */ /* 0x008fe400078c08ff */
[----:B------:R-:W-:Y:S01]  /*0710*/  IADD3 R22, R33, 0x28, RZ ;  /* 0x0000002821167810 */ /* 0x000fe20007ffe0ff */
[----:B------:R-:W1:Y:S01]  /*0720*/  @!P2 LDC.64 R10, c[0x0][0x270] ;  /* 0x00009c00ff0aab82 */ /* 0x000e620000000a00 */
[----:B------:R-:W-:-:S02]  /*0730*/  @P0 LEA.HI.X R37, R24, R15, R0, 0x1, P5 ;  /* 0x0000000f18250211 */ /* 0x000fc400028f0c00 */
[----:B------:R-:W-:Y:S02]  /*0740*/  MOV R0, RZ ;  /* 0x000000ff00007202 */ /* 0x000fe40000000f00 */
[----:B------:R-:W-:Y:S02]  /*0750*/  @!P3 LEA.HI.X R19, R26, R19, R14, 0x1, P6 ;  /* 0x000000131a13b211 */ /* 0x000fe400030f0c0e */
[----:B------:R-:W-:Y:S02]  /*0760*/  @!P4 IADD3 R20, R13, R20, RZ ;  /* 0x000000140d14c210 */ /* 0x000fe40007ffe0ff */
[----:B----4-:R-:W-:Y:S01]  /*0770*/  @!P4 LEA R14, P6, R12, R8, 0x1 ;  /* 0x000000080c0ec211 */ /* 0x010fe200078c08ff */
[----:B------:R2:W3:Y:S01]  /*0780*/  @!P3 LDG.E R0, desc[UR8][R18.64] ;  /* 0x000000081200b981 */ /* 0x0004e2000c1e1900 */
[----:B------:R-:W-:Y:S02]  /*0790*/  ISETP.GE.U32.AND P5, PT, R22, UR14, PT ;  /* 0x0000000e16007c0c */ /* 0x000fe4000bfa6070 */
[----:B------:R-:W-:-:S02]  /*07a0*/  SHF.R.S32.HI R25, RZ, 0x1f, R22 ;  /* 0x0000001fff197819 */ /* 0x000fc40000011416 */
[----:B------:R-:W-:Y:S02]  /*07b0*/  @!P4 LEA.HI.X R15, R12, R9, R20, 0x1, P6 ;  /* 0x000000090c0fc211 */ /* 0x000fe400030f0c14 */
[----:B------:R-:W-:Y:S01]  /*07c0*/  ISETP.GE.AND.EX P3, PT, R25, UR15, PT, P5 ;  /* 0x0000000f19007c0c */ /* 0x000fe2000bf66350 */
[----:B------:R-:W4:Y:S01]  /*07d0*/  @!P2 LDC.64 R8, c[0x0][0x220] ;  /* 0x00008800ff08ab82 */ /* 0x000f220000000a00 */
[----:B------:R-:W-:Y:S02]  /*07e0*/  CS2R R26, SRZ ;  /* 0x00000000001a7805 */ /* 0x000fe4000001ff00 */
[----:B------:R-:W-:Y:S02]  /*07f0*/  ISETP.GT.U32.OR P3, PT, R7, 0x27f, P3 ;  /* 0x0000027f0700780c */ /* 0x000fe40001f64470 */
[----:B--2---:R-:W-:Y:S01]  /*0800*/  IADD3 R19, R33, 0x30, RZ ;  /* 0x0000003021137810 */ /* 0x004fe20007ffe0ff */
[----:B0-----:R-:W-:Y:S01]  /*0810*/  @!P1 IMAD R38, R23, R16, RZ ;  /* 0x0000001017269224 */ /* 0x001fe200078e02ff */
[----:B------:R0:W2:Y:S01]  /*0820*/  @!P4 LDG.E R26, desc[UR8][R14.64] ;  /* 0x000000080e1ac981 */ /* 0x0000a2000c1e1900 */
[----:B------:R-:W5:Y:S01]  /*0830*/  @!P1 LDC.64 R12, c[0x0][0x220] ;  /* 0x00008800ff0c9b82 */ /* 0x000f620000000a00 */
[----:B------:R-:W-:-:S02]  /*0840*/  ISETP.GE.U32.AND P4, PT, R19, UR14, PT ;  /* 0x0000000e13007c0c */ /* 0x000fc4000bf86070 */
[----:B------:R-:W-:Y:S01]  /*0850*/  SHF.R.S32.HI R20, RZ, 0x1f, R19 ;  /* 0x0000001fff147819 */ /* 0x000fe20000011413 */
[----:B------:R-:W-:Y:S01]  /*0860*/  @!P1 IMAD R17, R21, R17, R38 ;  /* 0x0000001115119224 */ /* 0x000fe200078e0226 */
[----:B------:R-:W-:Y:S01]  /*0870*/  @!P2 MOV R38, R40 ;  /* 0x000000280026a202 */ /* 0x000fe20000000f00 */
[-C--:B-1----:R-:W-:Y:S01]  /*0880*/  @!P2 IMAD R24, R2, R10.reuse, RZ ;  /* 0x0000000a0218a224 */ /* 0x082fe200078e02ff */
[----:B------:R-:W-:Y:S01]  /*0890*/  ISETP.GE.AND.EX P4, PT, R20, UR15, PT, P4 ;  /* 0x0000000f14007c0c */ /* 0x000fe2000bf86340 */
[----:B------:R1:W2:Y:S01]  /*08a0*/  @P0 LDG.E R27, desc[UR8][R36.64] ;  /* 0x00000008241b0981 */ /* 0x0002a2000c1e1900 */
[----:B------:R-:W-:Y:S01]  /*08b0*/  @!P2 MOV R39, R43 ;  /* 0x0000002b0027a202 */ /* 0x000fe20000000f00 */
[----:B0-----:R-:W0:Y:S01]  /*08c0*/  @!P3 LDC.64 R14, c[0x0][0x270] ;  /* 0x00009c00ff0ebb82 */ /* 0x001e220000000a00 */
[----:B------:R-:W-:Y:S01]  /*08d0*/  IADD3 R18, R33, 0x38, RZ ;  /* 0x0000003821127810 */ /* 0x000fe20007ffe0ff */
[C---:B------:R-:W-:Y:S01]  /*08e0*/  @!P2 IMAD R24, R30.reuse, R11, R24 ;  /* 0x0000000b1e18a224 */ /* 0x040fe200078e0218 */
[----:B------:R-:W-:Y:S01]  /*08f0*/  ISETP.GT.U32.OR P4, PT, R7, 0x27f, P4 ;  /* 0x0000027f0700780c */ /* 0x000fe20002784470 */
[----:B------:R-:W-:Y:S01]  /*0900*/  @!P2 IMAD.WIDE.U32 R10, R30, R10, R38 ;  /* 0x0000000a1e0aa225 */ /* 0x000fe200078e0026 */
[----:B------:R-:W-:-:S02]  /*0910*/  ISETP.GE.U32.AND P5, PT, R18, UR14, PT ;  /* 0x0000000e12007c0c */ /* 0x000fc4000bfa6070 */
[----:B------:R-:W-:Y:S02]  /*0920*/  SHF.R.S32.HI R23, RZ, 0x1f, R18 ;  /* 0x0000001fff177819 */ /* 0x000fe40000011412 */
[----:B------:R-:W-:Y:S02]  /*0930*/  @!P2 IADD3 R24, R11, R24, RZ ;  /* 0x000000180b18a210 */ /* 0x000fe40007ffe0ff */
[----:B----4-:R-:W-:Y:S02]  /*0940*/  @!P2 LEA R38, P6, R10, R8, 0x1 ;  /* 0x000000080a26a211 */ /* 0x010fe400078c08ff */
[----:B------:R-:W-:Y:S02]  /*0950*/  ISETP.GE.AND.EX P5, PT, R23, UR15, PT, P5 ;  /* 0x0000000f17007c0c */ /* 0x000fe4000bfa6350 */
[----:B------:R-:W-:Y:S02]  /*0960*/  @!P1 MOV R44, R40 ;  /* 0x00000028002c9202 */ /* 0x000fe40000000f00 */
[----:B------:R-:W-:-:S02]  /*0970*/  @!P1 MOV R45, R43 ;  /* 0x0000002b002d9202 */ /* 0x000fc40000000f00 */
[----:B------:R-:W-:Y:S02]  /*0980*/  @!P2 LEA.HI.X R39, R10, R9, R24, 0x1, P6 ;  /* 0x000000090a27a211 */ /* 0x000fe400030f0c18 */
[----:B------:R-:W-:Y:S01]  /*0990*/  ISETP.GT.U32.OR P5, PT, R7, 0x27f, P5 ;  /* 0x0000027f0700780c */ /* 0x000fe20002fa4470 */
[----:B------:R-:W4:Y:S01]  /*09a0*/  @!P3 LDC.64 R8, c[0x0][0x220] ;  /* 0x00008800ff08bb82 */ /* 0x000f220000000a00 */
[----:B------:R-:W-:-:S07]  /*09b0*/  @!P1 IMAD.WIDE.U32 R44, R21, R16, R44 ;  /* 0x00000010152c9225 */ /* 0x000fce00078e002c */
[----:B------:R-:W4:Y:S01]  /*09c0*/  @!P4 LDC.64 R10, c[0x0][0x270] ;  /* 0x00009c00ff0acb82 */ /* 0x000f220000000a00 */
[----:B------:R-:W-:Y:S02]  /*09d0*/  @!P1 IADD3 R17, R45, R17, RZ ;  /* 0x000000112d119210 */ /* 0x000fe40007ffe0ff */
[C---:B-----5:R-:W-:Y:S01]  /*09e0*/  @!P1 LEA R16, P6, R44.reuse, R12, 0x1 ;  /* 0x0000000c2c109211 */ /* 0x060fe200078c08ff */
[----:B0-----:R-:W-:Y:S01]  /*09f0*/  @!P3 IMAD R21, R25, R14, RZ ;  /* 0x0000000e1915b224 */ /* 0x001fe200078e02ff */
[----:B-1----:R-:W-:Y:S02]  /*0a00*/  @!P3 MOV R36, R40 ;  /* 0x000000280024b202 */ /* 0x002fe40000000f00 */
[----:B------:R-:W-:Y:S02]  /*0a10*/  @!P3 MOV R37, R43 ;  /* 0x0000002b0025b202 */ /* 0x000fe40000000f00 */
[----:B------:R-:W-:Y:S02]  /*0a20*/  @!P1 LEA.HI.X R17, R44, R13, R17, 0x1, P6 ;  /* 0x0000000d2c119211 */ /* 0x000fe400030f0c11 */
[----:B------:R-:W0:Y:S01]  /*0a30*/  @!P5 LDC.64 R12, c[0x0][0x270] ;  /* 0x00009c00ff0cdb82 */ /* 0x000e220000000a00 */
[----:B------:R-:W-:Y:S01]  /*0a40*/  MOV R25, RZ ;  /* 0x000000ff00197202 */ /* 0x000fe20000000f00 */
[----:B------:R-:W-:-:S02]  /*0a50*/  @!P3 IMAD R21, R22, R15, R21 ;  /* 0x0000000f1615b224 */ /* 0x000fc400078e0215 */
[----:B------:R-:W-:-:S03]  /*0a60*/  @!P3 IMAD.WIDE.U32 R36, R22, R14, R36 ;  /* 0x0000000e1624b225 */ /* 0x000fc600078e0024 */
[----:B------:R1:W5:Y:S01]  /*0a70*/  @!P1 LDG.E R25, desc[UR8][R16.64] ;  /* 0x0000000810199981 */ /* 0x000362000c1e1900 */
[----:B------:R-:W0:Y:S01]  /*0a80*/  @!P4 LDC.64 R14, c[0x0][0x220] ;  /* 0x00008800ff0ecb82 */ /* 0x000e220000000a00 */
[----:B------:R-:W-:Y:S02]  /*0a90*/  @!P3 IADD3 R21, R37, R21, RZ ;  /* 0x000000152515b210 */ /* 0x000fe40007ffe0ff */
[----:B----4-:R-:W-:Y:S01]  /*0aa0*/  @!P3 LEA R8, P1, R36, R8, 0x1 ;  /* 0x000000082408b211 */ /* 0x010fe200078208ff */
[----:B------:R-:W-:-:S04]  /*0ab0*/  @!P4 IMAD R20, R20, R10, RZ ;  /* 0x0000000a1414c224 */ /* 0x000fc800078e02ff */
[----:B-1----:R-:W1:Y:S01]  /*0ac0*/  @!P5 LDC.64 R16, c[0x0][0x220] ;  /* 0x00008800ff10db82 */ /* 0x002e620000000a00 */
[----:B------:R-:W-:Y:S02]  /*0ad0*/  MOV R24, RZ ;  /* 0x000000ff00187202 */ /* 0x000fe40000000f00 */
[----:B------:R-:W-:Y:S02]  /*0ae0*/  @!P3 LEA.HI.X R9, R36, R9, R21, 0x1, P1 ;  /* 0x000000092409b211 */ /* 0x000fe400008f0c15 */
[----:B------:R-:W-:Y:S01]  /*0af0*/  CS2R R36, SRZ ;  /* 0x0000000000247805 */ /* 0x000fe2000001ff00 */
[----:B------:R-:W-:Y:S01]  /*0b00*/  @!P4 IMAD R11, R19, R11, R20 ;  /* 0x0000000b130bc224 */ /* 0x000fe200078e0214 */
[----:B------:R-:W-:Y:S01]  /*0b10*/  @!P4 MOV R20, R40 ;  /* 0x000000280014c202 */ /* 0x000fe20000000f00 */
[----:B------:R-:W4:Y:S01]  /*0b20*/  @!P2 LDG.E R24, desc[UR8][R38.64] ;  /* 0x000000082618a981 */ /* 0x000f22000c1e1900 */
[----:B------:R-:W-:Y:S01]  /*0b30*/  @!P4 MOV R21, R43 ;  /* 0x0000002b0015c202 */ /* 0x000fe20000000f00 */
[----:B0-----:R-:W-:-:S02]  /*0b40*/  @!P5 IMAD R23, R23, R12, RZ ;  /* 0x0000000c1717d224 */ /* 0x001fc400078e02ff */
[----:B------:R0:W4:Y:S01]  /*0b50*/  @!P3 LDG.E R36, desc[UR8][R8.64] ;  /* 0x000000080824b981 */ /* 0x000122000c1e1900 */
[----:B------:R-:W-:Y:S01]  /*0b60*/  @!P4 IMAD.WIDE.U32 R20, R19, R10, R20 ;  /* 0x0000000a1314c225 */ /* 0x000fe200078e0014 */
[----:B0-----:R-:W-:Y:S02]  /*0b70*/  @!P5 MOV R8, R40 ;  /* 0x000000280008d202 */ /* 0x001fe40000000f00 */
[----:B------:R-:W-:Y:S01]  /*0b80*/  @!P5 MOV R9, R43 ;  /* 0x0000002b0009d202 */ /* 0x000fe20000000f00 */
[----:B------:R-:W-:Y:S01]  /*0b90*/  @!P5 IMAD R13, R18, R13, R23 ;  /* 0x0000000d120dd224 */ /* 0x000fe200078e0217 */
[----:B------:R-:W-:Y:S02]  /*0ba0*/  @!P4 IADD3 R10, R21, R11, RZ ;  /* 0x0000000b150ac210 */ /* 0x000fe40007ffe0ff */
[----:B------:R-:W-:Y:S01]  /*0bb0*/  @!P4 LEA R14, P1, R20, R14, 0x1 ;  /* 0x0000000e140ec211 */ /* 0x000fe200078208ff */
[----:B------:R-:W-:-:S03]  /*0bc0*/  @!P5 IMAD.WIDE.U32 R8, R18, R12, R8 ;  /* 0x0000000c1208d225 */ /* 0x000fc600078e0008 */
[----:B------:R-:W-:Y:S02]  /*0bd0*/  @!P4 LEA.HI.X R15, R20, R15, R10, 0x1, P1 ;  /* 0x0000000f140fc211 */ /* 0x000fe400008f0c0a */
[----:B------:R-:W-:Y:S02]  /*0be0*/  @!P5 IADD3 R10, R9, R13, RZ ;  /* 0x0000000d090ad210 */ /* 0x000fe40007ffe0ff */
[C---:B-1----:R-:W-:Y:S01]  /*0bf0*/  @!P5 LEA R16, P1, R8.reuse, R16, 0x1 ;  /* 0x000000100810d211 */ /* 0x042fe200078208ff */
[----:B------:R-:W4:Y:S01]  /*0c00*/  @!P4 LDG.E R37, desc[UR8][R14.64] ;  /* 0x000000080e25c981 */ /* 0x000f22000c1e1900 */
[----:B------:R-:W-:Y:S02]  /*0c10*/  MOV R38, RZ ;  /* 0x000000ff00267202 */ /* 0x000fe40000000f00 */
[----:B------:R-:W-:-:S05]  /*0c20*/  @!P5 LEA.HI.X R17, R8, R17, R10, 0x1, P1 ;  /* 0x000000110811d211 */ /* 0x000fca00008f0c0a */
[----:B------:R0:W4:Y:S02]  /*0c30*/  @!P5 LDG.E R38, desc[UR8][R16.64] ;  /* 0x000000081026d981 */ /* 0x000124000c1e1900 */
[----:B0-----:R-:W0:Y:S02]  /*0c40*/  S2R R16, SR_LANEID ;  /* 0x0000000000107919 */ /* 0x001e240000000000 */
[----:B0-----:R-:W-:Y:S02]  /*0c50*/  ISETP.GT.AND P1, PT, R16, 0x1e, PT ;  /* 0x0000001e1000780c */ /* 0x001fe40003f24270 */
[----:B---3--:R-:W-:-:S04]  /*0c60*/  PRMT R10, R0, 0x7632, R10 ;  /* 0x00007632000a7816 */ /* 0x008fc8000000000a */
[----:B------:R-:W-:Y:S02]  /*0c70*/  SHF.L.U32 R13, R10, 0x10, RZ ;  /* 0x000000100a0d7819 */ /* 0x000fe400000006ff */
[----:B------:R-:W-:-:S03]  /*0c80*/  SHF.L.U32 R10, R0, 0x10, RZ ;  /* 0x00000010000a7819 */ /* 0x000fc600000006ff */
[----:B------:R-:W-:Y:S01]  /*0c90*/  FMUL.FTZ R15, R13, R13 ;  /* 0x0000000d0d0f7220 */ /* 0x000fe20000410000 */
[----:B--2---:R-:W-:-:S04]  /*0ca0*/  PRMT R8, R27, 0x7632, R8 ;  /* 0x000076321b087816 */ /* 0x004fc80000000008 */
[----:B------:R-:W-:Y:S02]  /*0cb0*/  SHF.L.U32 R9, R8, 0x10, RZ ;  /* 0x0000001008097819 */ /* 0x000fe400000006ff */
[----:B------:R-:W-:-:S03]  /*0cc0*/  SHF.L.U32 R8, R27, 0x10, RZ ;  /* 0x000000101b087819 */ /* 0x000fc600000006ff */
[----:B------:R-:W-:Y:S01]  /*0cd0*/  FMUL.FTZ R11, R9, R9 ;  /* 0x00000009090b7220 */ /* 0x000fe20000410000 */
[----:B------:R-:W-:Y:S01]  /*0ce0*/  PRMT R12, R26, 0x7632, R12 ;  /* 0x000076321a0c7816 */ /* 0x000fe2000000000c */
[C---:B------:R-:W-:Y:S02]  /*0cf0*/  FADD.FTZ R9, R8.reuse, R9 ;  /* 0x0000000908097221 */ /* 0x040fe40000010000 */
[----:B------:R-:W-:Y:S01]  /*0d00*/  FFMA.FTZ R11, R8, R8, R11 ;  /* 0x00000008080b7223 */ /* 0x000fe2000001000b */
[----:B------:R-:W-:Y:S01]  /*0d10*/  SHF.L.U32 R17, R12, 0x10, RZ ;  /* 0x000000100c117819 */ /* 0x000fe200000006ff */
[C---:B------:R-:W-:Y:S01]  /*0d20*/  FADD.FTZ R8, R10.reuse, R13 ;  /* 0x0000000d0a087221 */ /* 0x040fe20000010000 */
[----:B------:R-:W-:Y:S01]  /*0d30*/  FADD.FTZ R9, RZ, R9 ;  /* 0x00000009ff097221 */ /* 0x000fe20000010000 */
[----:B------:R-:W-:Y:S01]  /*0d40*/  FFMA.FTZ R10, R10, R10, R15 ;  /* 0x0000000a0a0a7223 */ /* 0x000fe2000001000f */
[----:B------:R-:W-:Y:S01]  /*0d50*/  FADD.FTZ R11, RZ, R11 ;  /* 0x0000000bff0b7221 */ /* 0x000fe20000010000 */
[----:B------:R-:W-:Y:S01]  /*0d60*/  SHF.L.U32 R12, R26, 0x10, RZ ;  /* 0x000000101a0c7819 */ /* 0x000fe200000006ff */
[----:B------:R-:W-:Y:S01]  /*0d70*/  FADD.FTZ R8, R9, R8 ;  /* 0x0000000809087221 */ /* 0x000fe20000010000 */
[----:B------:R-:W-:Y:S01]  /*0d80*/  FMUL.FTZ R9, R17, R17 ;  /* 0x0000001111097220 */ /* 0x000fe20000410000 */
[----:B------:R-:W-:-:S02]  /*0d90*/  FADD.FTZ R10, R11, R10 ;  /* 0x0000000a0b0a7221 */ /* 0x000fc40000010000 */
[C---:B------:R-:W-:Y:S01]  /*0da0*/  FADD.FTZ R17, R12.reuse, R17 ;  /* 0x000000110c117221 */ /* 0x040fe20000010000 */
[----:B------:R-:W-:-:S04]  /*0db0*/  FFMA.FTZ R9, R12, R12, R9 ;  /* 0x0000000c0c097223 */ /* 0x000fc80000010009 */
[----:B------:R-:W-:Y:S01]  /*0dc0*/  FADD.FTZ R9, R10, R9 ;  /* 0x000000090a097221 */ /* 0x000fe20000010000 */
[----:B------:R-:W-:Y:S01]  /*0dd0*/  FADD.FTZ R8, R8, R17 ;  /* 0x0000001108087221 */ /* 0x000fe20000010000 */
[----:B-----5:R-:W-:-:S04]  /*0de0*/  PRMT R13, R25, 0x7632, R13 ;  /* 0x00007632190d7816 */ /* 0x020fc8000000000d */
[----:B------:R-:W-:Y:S02]  /*0df0*/  SHF.L.U32 R15, R13, 0x10, RZ ;  /* 0x000000100d0f7819 */ /* 0x000fe400000006ff */
[----:B----4-:R-:W-:-:S04]  /*0e00*/  PRMT R11, R24, 0x7632, R11 ;  /* 0x00007632180b7816 */ /* 0x010fc8000000000b */
[----:B------:R-:W-:Y:S02]  /*0e10*/  SHF.L.U32 R12, R11, 0x10, RZ ;  /* 0x000000100b0c7819 */ /* 0x000fe400000006ff */
[----:B------:R-:W-:-:S03]  /*0e20*/  SHF.L.U32 R11, R24, 0x10, RZ ;  /* 0x00000010180b7819 */ /* 0x000fc600000006ff */
[----:B------:R-:W-:Y:S01]  /*0e30*/  FMUL.FTZ R10, R12, R12 ;  /* 0x0000000c0c0a7220 */ /* 0x000fe20000410000 */
[----:B------:R-:W-:Y:S01]  /*0e40*/  PRMT R14, R36, 0x7632, R14 ;  /* 0x00007632240e7816 */ /* 0x000fe2000000000e */
[----:B------:R-:W-:Y:S01]  /*0e50*/  FADD.FTZ R13, R11, R12 ;  /* 0x0000000c0b0d7221 */ /* 0x000fe20000010000 */
[----:B------:R-:W-:Y:S01]  /*0e60*/  SHF.L.U32 R12, R25, 0x10, RZ ;  /* 0x00000010190c7819 */ /* 0x000fe200000006ff */
[----:B------:R-:W-:Y:S01]  /*0e70*/  FFMA.FTZ R10, R11, R11, R10 ;  /* 0x0000000b0b0a7223 */ /* 0x000fe2000001000a */
[----:B------:R-:W-:Y:S01]  /*0e80*/  FMUL.FTZ R11, R15, R15 ;  /* 0x0000000f0f0b7220 */ /* 0x000fe20000410000 */
[----:B------:R-:W-:Y:S01]  /*0e90*/  FADD.FTZ R8, R8, R13 ;  /* 0x0000000d08087221 */ /* 0x000fe20000010000 */
[----:B------:R-:W-:Y:S01]  /*0ea0*/  SHF.L.U32 R13, R14, 0x10, RZ ;  /* 0x000000100e0d7819 */ /* 0x000fe200000006ff */
[----:B------:R-:W-:Y:S01]  /*0eb0*/  FADD.FTZ R15, R12, R15 ;  /* 0x0000000f0c0f7221 */ /* 0x000fe20000010000 */
[----:B------:R-:W-:Y:S01]  /*0ec0*/  FADD.FTZ R9, R9, R10 ;  /* 0x0000000a09097221 */ /* 0x000fe20000010000 */
[----:B------:R-:W-:Y:S01]  /*0ed0*/  SHF.L.U32 R10, R36, 0x10, RZ ;  /* 0x00000010240a7819 */ /* 0x000fe200000006ff */
[----:B------:R-:W-:Y:S01]  /*0ee0*/  FFMA.FTZ R12, R12, R12, R11 ;  /* 0x0000000c0c0c7223 */ /* 0x000fe2000001000b */
[----:B------:R-:W-:Y:S01]  /*0ef0*/  FMUL.FTZ R11, R13, R13 ;  /* 0x0000000d0d0b7220 */ /* 0x000fe20000410000 */
[----:B------:R-:W-:Y:S01]  /*0f00*/  FADD.FTZ R8, R8, R15 ;  /* 0x0000000f08087221 */ /* 0x000fe20000010000 */
[----:B------:R-:W-:Y:S01]  /*0f10*/  PRMT R14, R37, 0x7632, R14 ;  /* 0x00007632250e7816 */ /* 0x000fe2000000000e */
[----:B------:R-:W-:-:S03]  /*0f20*/  FADD.FTZ R13, R10, R13 ;  /* 0x0000000d0a0d7221 */ /* 0x000fc60000010000 */
[----:B------:R-:W-:Y:S01]  /*0f30*/  SHF.L.U32 R14, R14, 0x10, RZ ;  /* 0x000000100e0e7819 */ /* 0x000fe200000006ff */
[----:B------:R-:W-:Y:S01]  /*0f40*/  FADD.FTZ R9, R9, R12 ;  /* 0x0000000c09097221 */ /* 0x000fe20000010000 */
[----:B------:R-:W-:Y:S01]  /*0f50*/  FFMA.FTZ R10, R10, R10, R11 ;  /* 0x0000000a0a0a7223 */ /* 0x000fe2000001000b */
[----:B------:R-:W-:Y:S02]  /*0f60*/  PRMT R15, R38, 0x7632, R15 ;  /* 0x00007632260f7816 */ /* 0x000fe4000000000f */
[----:B------:R-:W-:Y:S01]  /*0f70*/  FMUL.FTZ R12, R14, R14 ;  /* 0x0000000e0e0c7220 */ /* 0x000fe20000410000 */
[----:B------:R-:W-:Y:S02]  /*0f80*/  SHF.L.U32 R11, R37, 0x10, RZ ;  /* 0x00000010250b7819 */ /* 0x000fe400000006ff */
[----:B------:R-:W-:Y:S01]  /*0f90*/  SHF.L.U32 R15, R15, 0x10, RZ ;  /* 0x000000100f0f7819 */ /* 0x000fe200000006ff */
[----:B------:R-:W-:Y:S01]  /*0fa0*/  FADD.FTZ R9, R9, R10 ;  /* 0x0000000a09097221 */ /* 0x000fe20000010000 */
[----:B------:R-:W-:Y:S01]  /*0fb0*/  FADD.FTZ R8, R8, R13 ;  /* 0x0000000d08087221 */ /* 0x000fe20000010000 */
[----:B------:R-:W-:Y:S01]  /*0fc0*/  SHF.L.U32 R10, R38, 0x10, RZ ;  /* 0x00000010260a7819 */ /* 0x000fe200000006ff */
[C---:B------:R-:W-:Y:S01]  /*0fd0*/  FADD.FTZ R13, R11.reuse, R14 ;  /* 0x0000000e0b0d7221 */ /* 0x040fe20000010000 */
[----:B------:R-:W-:Y:S01]  /*0fe0*/  FFMA.FTZ R12, R11, R11, R12 ;  /* 0x0000000b0b0c7223 */ /* 0x000fe2000001000c */
[----:B------:R-:W-:-:S02]  /*0ff0*/  FMUL.FTZ R11, R15, R15 ;  /* 0x0000000f0f0b7220 */ /* 0x000fc40000410000 */
[----:B------:R-:W-:Y:S01]  /*1000*/  FADD.FTZ R15, R10, R15 ;  /* 0x0000000f0a0f7221 */ /* 0x000fe20000010000 */
[----:B------:R-:W-:Y:S01]  /*1010*/  FADD.FTZ R8, R8, R13 ;  /* 0x0000000d08087221 */ /* 0x000fe20000010000 */
[----:B------:R-:W-:Y:S01]  /*1020*/  FADD.FTZ R9, R9, R12 ;  /* 0x0000000c09097221 */ /* 0x000fe20000010000 */
[----:B------:R-:W-:Y:S02]  /*1030*/  FFMA.FTZ R10, R10, R10, R11 ;  /* 0x0000000a0a0a7223 */ /* 0x000fe4000001000b */
[----:B------:R-:W-:Y:S02]  /*1040*/  FADD.FTZ R8, R8, R15 ;  /* 0x0000000f08087221 */ /* 0x000fe40000010000 */
[----:B------:R-:W-:-:S03]  /*1050*/  FADD.FTZ R9, R9, R10 ;  /* 0x0000000a09097221 */ /* 0x000fc60000010000 */
        /* <DEDUP_REMOVED lines=21> */
[C---:B------:R-:W-:Y:S02]  /*11b0*/  ISETP.GT.AND P1, PT, R16.reuse, 0xf, PT ;  /* 0x0000000f1000780c */ /* 0x040fe40003f24270 */
[----:B------:R-:W-:Y:S02]  /*11c0*/  ISETP.NE.AND P2, PT, R16, RZ, PT ;  /* 0x000000ff1000720c */ /* 0x000fe40003f45270 */
[----:B------:R-:W-:Y:S01]  /*11d0*/  ISETP.NE.AND P3, PT, R7, RZ, PT ;  /* 0x000000ff0700720c */ /* 0x000fe20003f65270 */
[----:B------:R-:W-:Y:S08]  /*11e0*/  BSSY B0, `(.L_x_3574) ;  /* 0x0000039000007945 */ /* 0x000ff00003800000 */
[----:B0-----:R-:W-:Y:S01]  /*11f0*/  @!P1 FADD.FTZ R8, R8, R11 ;  /* 0x0000000b08089221 */ /* 0x001fe20000010000 */
[----:B-1----:R-:W-:-:S05]  /*1200*/  @!P1 FADD.FTZ R9, R9, R10 ;  /* 0x0000000a09099221 */ /* 0x002fca0000010000 */
[----:B------:R0:W-:Y:S01]  /*1210*/  @!P2 STS.64 [R29+0x18], R8 ;  /* 0x000018081d00a388 */ /* 0x0001e20000000a00 */
[----:B------:R-:W-:Y:S06]  /*1220*/  BAR.SYNC.DEFER_BLOCKING 0x0 ;  /* 0x0000000000007b1d */ /* 0x000fec0000010000 */
[----:B------:R-:W-:Y:S05]  /*1230*/  @P3 BRA `(.L_x_3575) ;  /* 0x0000000000cc3947 */ /* 0x000fea0003800000 */
[----:B------:R-:W1:Y:S01]  /*1240*/  S2UR UR6, SR_CgaCtaId ;  /* 0x00000000000679c3 */ /* 0x000e620000008800 */
[----:B------:R-:W-:Y:S02]  /*1250*/  UMOV UR5, 0x400 ;  /* 0x0000040000057882 */ /* 0x000fe40000000000 */
[----:B-1----:R-:W-:-:S09]  /*1260*/  ULEA UR5, UR6, UR5, 0x18 ;  /* 0x0000000506057291 */ /* 0x002fd2000f8ec03f */
[----:B------:R-:W1:Y:S04]  /*1270*/  LDS.128 R16, [UR5+0x20] ;  /* 0x00002005ff107984 */ /* 0x000e680008000c00 */
[----:B------:R-:W2:Y:S04]  /*1280*/  LDS.128 R12, [UR5+0x30] ;  /* 0x00003005ff0c7984 */ /* 0x000ea80008000c00 */
[----:B------:R-:W3:Y:S01]  /*1290*/  LDS.128 R20, [UR5+0x40] ;  /* 0x00004005ff147984 */ /* 0x000ee20008000c00 */
[----:B-1----:R-:W-:Y:S01]  /*12a0*/  FADD.FTZ R11, R8, R16 ;  /* 0x00000010080b7221 */ /* 0x002fe20000010000 */
[----:B------:R-:W-:-:S03]  /*12b0*/  FADD.FTZ R16, R9, R17 ;  /* 0x0000001109107221 */ /* 0x000fc60000010000 */
[----:B------:R-:W-:Y:S01]  /*12c0*/  FADD.FTZ R17, R11, R18 ;  /* 0x000000120b117221 */ /* 0x000fe20000010000 */
[----:B------:R-:W-:Y:S01]  /*12d0*/  FADD.FTZ R44, R16, R19 ;  /* 0x00000013102c7221 */ /* 0x000fe20000010000 */
[----:B0-----:R-:W0:Y:S02]  /*12e0*/  LDS.128 R8, [UR5+0x50] ;  /* 0x00005005ff087984 */ /* 0x001e240008000c00 */
[----:B--2---:R-:W-:Y:S01]  /*12f0*/  FADD.FTZ R39, R17, R12 ;  /* 0x0000000c11277221 */ /* 0x004fe20000010000 */
[----:B------:R-:W-:Y:S01]  /*1300*/  FADD.FTZ R44, R44, R13 ;  /* 0x0000000d2c2c7221 */ /* 0x000fe20000010000 */
[----:B------:R-:W1:Y:S02]  /*1310*/  LDS.128 R16, [UR5+0x60] ;  /* 0x00006005ff107984 */ /* 0x000e640008000c00 */
        /* <DEDUP_REMOVED lines=8> */
[----:B0-----:R-:W-:Y:S01]  /*13a0*/  FADD.FTZ R39, R39, R8 ;  /* 0x0000000827277221 */ /* 0x001fe20000010000 */
[----:B------:R-:W-:-:S03]  /*13b0*/  FADD.FTZ R44, R44, R9 ;  /* 0x000000092c2c7221 */ /* 0x000fc60000010000 */
[----:B------:R-:W-:Y:S01]  /*13c0*/  FADD.FTZ R39, R39, R10 ;  /* 0x0000000a27277221 */ /* 0x000fe20000010000 */
[----:B------:R-:W-:Y:S02]  /*13d0*/  FADD.FTZ R44, R44, R11 ;  /* 0x0000000b2c2c7221 */ /* 0x000fe40000010000 */
[----:B------:R-:W0:Y:S01]  /*13e0*/  LDS.128 R8, [UR5+0x90] ;  /* 0x00009005ff087984 */ /* 0x000e220008000c00 */
[----:B-1----:R-:W-:Y:S01]  /*13f0*/  FADD.FTZ R39, R39, R16 ;  /* 0x0000001027277221 */ /* 0x002fe20000010000 */
[----:B------:R-:W-:-:S03]  /*1400*/  FADD.FTZ R44, R44, R17 ;  /* 0x000000112c2c7221 */ /* 0x000fc60000010000 */
[----:B------:R-:W-:Y:S01]  /*1410*/  FADD.FTZ R39, R39, R18 ;  /* 0x0000001227277221 */ /* 0x000fe20000010000 */
[----:B------:R-:W-:Y:S02]  /*1420*/  FADD.FTZ R44, R44, R19 ;  /* 0x000000132c2c7221 */ /* 0x000fe40000010000 */
[----:B------:R-:W1:Y:S01]  /*1430*/  LDS.128 R16, [UR5+0xa0] ;  /* 0x0000a005ff107984 */ /* 0x000e620008000c00 */
[----:B--2---:R-:W-:Y:S01]  /*1440*/  FADD.FTZ R39, R39, R12 ;  /* 0x0000000c27277221 */ /* 0x004fe20000010000 */
[----:B------:R-:W-:Y:S02]  /*1450*/  FADD.FTZ R44, R44, R13 ;  /* 0x0000000d2c2c7221 */ /* 0x000fe40000010000 */
[----:B------:R-:W2:Y:S01]  /*1460*/  LDS.64 R12, [UR5+0xb0] ;  /* 0x0000b005ff0c7984 */ /* 0x000ea20008000a00 */
[----:B------:R-:W-:Y:S01]  /*1470*/  FADD.FTZ R39, R39, R14 ;  /* 0x0000000e27277221 */ /* 0x000fe20000010000 */
[----:B------:R-:W-:-:S03]  /*1480*/  FADD.FTZ R44, R44, R15 ;  /* 0x0000000f2c2c7221 */ /* 0x000fc60000010000 */
[----:B---3--:R-:W-:Y:S01]  /*1490*/  FADD.FTZ R39, R39, R20 ;  /* 0x0000001427277221 */ /* 0x008fe20000010000 */
        /* <DEDUP_REMOVED lines=12> */
[----:B------:R-:W-:-:S07]  /*1560*/  FADD.FTZ R9, R44, R13 ;  /* 0x0000000d2c097221 */ /* 0x000fce0000010000 */
.L_x_3575:
[----:B------:R-:W-:Y:S05]  /*1570*/  BSYNC B0 ;  /* 0x0000000000007941 */ /* 0x000fea0003800000 */
.L_x_3574:
[----:B------:R-:W1:Y:S01]  /*1580*/  LDC R20, c[0x0][0xc] ;  /* 0x00000300ff147b82 */ /* 0x000e620000000800 */
[----:B------:R-:W-:Y:S02]  /*1590*/  PRMT R19, R27, 0x7632, R19 ;  /* 0x000076321b137816 */ /* 0x000fe40000000013 */
[----:B------:R-:W-:Y:S02]  /*15a0*/  PRMT R18, R0, 0x7632, R18 ;  /* 0x0000763200127816 */ /* 0x000fe40000000012 */
[----:B------:R-:W-:Y:S02]  /*15b0*/  PRMT R17, R26, 0x7632, R17 ;  /* 0x000076321a117816 */ /* 0x000fe40000000011 */
[----:B------:R-:W-:Y:S02]  /*15c0*/  PRMT R16, R24, 0x7632, R16 ;  /* 0x0000763218107816 */ /* 0x000fe40000000010 */
[----:B-1----:R-:W-:-:S13]  /*15d0*/  ISETP.GE.U32.AND P1, PT, R20, 0x2, PT ;  /* 0x000000021400780c */ /* 0x002fda0003f26070 */
[----:B------:R-:W-:Y:S05]  /*15e0*/  @!P1 BRA `(.L_x_3576) ;  /* 0x0000000800789947 */ /* 0x000fea0003800000 */
[----:B------:R-:W-:Y:S05]  /*15f0*/  @P3 BRA `(.L_x_3577) ;  /* 0x00000000007c3947 */ /* 0x000fea0003800000 */
[----:B------:R-:W1:Y:S01]  /*1600*/  LDC R14, c[0x0][0x10] ;  /* 0x00000400ff0e7b82 */ /* 0x000e620000000800 */
[----:B------:R-:W2:Y:S01]  /*1610*/  S2R R15, SR_CTAID.Y ;  /* 0x00000000000f7919 */ /* 0x000ea20000002600 */
[C---:B------:R-:W-:Y:S02]  /*1620*/  LOP3.LUT R21, R28.reuse, 0x1, RZ, 0xc0, !PT ;  /* 0x000000011c157812 */ /* 0x040fe400078ec0ff */
[----:B------:R-:W-:-:S04]  /*1630*/  LOP3.LUT P1, RZ, R28, 0x2, RZ, 0xc0, !PT ;  /* 0x000000021cff7812 */ /* 0x000fc8000782c0ff */
[----:B------:R-:W3:Y:S01]  /*1640*/  LDC.64 R12, c[0x0][0x248] ;  /* 0x00009200ff0c7b82 */ /* 0x000ee20000000a00 */
[----:B-1----:R-:W-:-:S04]  /*1650*/  IMAD R22, R21, R14, RZ ;  /* 0x0000000e15167224 */ /* 0x002fc800078e02ff */
[----:B------:R-:W-:-:S05]  /*1660*/  IMAD R10, R22, R20, RZ ;  /* 0x00000014160a7224 */ /* 0x000fca00078e02ff */
[----:B------:R-:W-:Y:S02]  /*1670*/  SHF.L.U32 R23, R10, 0x1, RZ ;  /* 0x000000010a177819 */ /* 0x000fe400000006ff */
[----:B------:R-:W1:Y:S01]  /*1680*/  LDC.64 R10, c[0x0][0x240] ;  /* 0x00009000ff0a7b82 */ /* 0x000e620000000a00 */
[----:B--2---:R-:W-:Y:S02]  /*1690*/  IADD3 R39, R22, R15, RZ ;  /* 0x0000000f16277210 */ /* 0x004fe40007ffe0ff */
[----:B---3--:R-:W-:-:S04]  /*16a0*/  IMAD.WIDE R12, R23, 0x4, R12 ;  /* 0x00000004170c7825 */ /* 0x008fc800078e020c */
[----:B------:R-:W-:-:S04]  /*16b0*/  IMAD R23, R14, UR7, R15 ;  /* 0x000000070e177c24 */ /* 0x000fc8000f8e020f */
[----:B------:R-:W-:Y:S01]  /*16c0*/  IMAD.WIDE.U32 R12, R23, 0x8, R12 ;  /* 0x00000008170c7825 */ /* 0x000fe200078e000c */
[----:B------:R-:W-:-:S04]  /*16d0*/  MOV R23, 0x1 ;  /* 0x0000000100177802 */ /* 0x000fc80000000f00 */
[----:B------:R1:W-:Y:S01]  /*16e0*/  STG.E.64 desc[UR8][R12.64], R8 ;  /* 0x000000080c007986 */ /* 0x0003e2000c101b08 */
[----:B------:R-:W-:Y:S01]  /*16f0*/  SEL R23, R23, 0xffffffff, !P1 ;  /* 0xffffffff17177807 */ /* 0x000fe20004800000 */
[----:B-1----:R-:W-:Y:S01]  /*1700*/  IMAD.WIDE.U32 R12, R39, 0x4, R10 ;  /* 0x00000004270c7825 */ /* 0x002fe200078e000a */
[----:B------:R-:W-:-:S04]  /*1710*/  SEL R39, R20, RZ, !P1 ;  /* 0x000000ff14277207 */ /* 0x000fc80004800000 */
[----:B------:R-:W-:Y:S01]  /*1720*/  ISETP.NE.AND P1, PT, R39, -0x1, PT ;  /* 0xffffffff2700780c */ /* 0x000fe20003f25270 */
[----:B------:R-:W-:Y:S06]  /*1730*/  MEMBAR.ALL.GPU ;  /* 0x0000000000007992 */ /* 0x000fec000000a000 */
[----:B------:R-:W-:-:S00]  /*1740*/  ERRBAR ;  /* 0x00000000000079ab */ /* 0x000fc00000000000 */
[----:B------:R-:W-:Y:S06]  /*1750*/  CGAERRBAR ;  /* 0x00000000000075ab */ /* 0x000fec0000000000 */
[----:B------:R1:W-:Y:S01]  /*1760*/  REDG.E.ADD.S32.STRONG.GPU desc[UR8][R12.64], R23 ;  /* 0x000000170c00798e */ /* 0x0003e2000c10e388 */
[----:B------:R-:W-:Y:S05]  /*1770*/  @!P1 BRA `(.L_x_3577) ;  /* 0x00000000001c9947 */ /* 0x000fea0003800000 */
[----:B------:R-:W-:-:S04]  /*1780*/  IMAD R15, R21, R14, R15 ;  /* 0x0000000e150f7224 */ /* 0x000fc800078e020f */
[----:B------:R-:W-:-:S07]  /*1790*/  IMAD.WIDE.U32 R10, R15, 0x4, R10 ;  /* 0x000000040f0a7825 */ /* 0x000fce00078e000a */
.L_x_3578:
[----:B-1----:R-:W2:Y:S04]  /*17a0*/  LDG.E.STRONG.GPU R12, desc[UR8][R10.64] ;  /* 0x000000080a0c7981 */ /* 0x002ea8000c1ef900 */
[----:B--2---:R-:W-:Y:S01]  /*17b0*/  CCTL.IVALL ;  /* 0x00000000ff00798f */ /* 0x004fe20002000000 */
[----:B------:R-:W-:Y:S05]  /*17c0*/  YIELD ;  /* 0x0000000000007946 */ /* 0x000fea0003800000 */
[----:B------:R-:W-:-:S13]  /*17d0*/  ISETP.NE.AND P1, PT, R12, R39, PT ;  /* 0x000000270c00720c */ /* 0x000fda0003f25270 */
[----:B------:R-:W-:Y:S05]  /*17e0*/  @P1 BRA `(.L_x_3578) ;  /* 0xfffffffc00ec1947 */ /* 0x000fea000383ffff */
.L_x_3577:
        /* <DEDUP_REMOVED lines=10> */
[----:B------:R-:W-:-:S07]  /*1890*/  IADD3 R22, -R11, R20, RZ ;  /* 0x000000140b167210 */ /* 0x000fce0007ffe1ff */
.L_x_3580:
[----:B------:R-:W-:-:S13]  /*18a0*/  ISETP.EQ.OR P1, PT, R21, UR7, P3 ;  /* 0x0000000715007c0c */ /* 0x000fda0009f22670 */
[----:B-1----:R-:W1:Y:S01]  /*18b0*/  @!P1 LDC R12, c[0x0][0x10] ;  /* 0x00000400ff0c9b82 */ /* 0x002e620000000800 */
[----:B------:R-:W2:Y:S01]  /*18c0*/  @!P1 S2R R14, SR_CTAID.Y ;  /* 0x00000000000e9919 */ /* 0x000ea20000002600 */
[----:B------:R-:W-:-:S06]  /*18d0*/  @!P1 LOP3.LUT R13, R28, 0x1, RZ, 0xc0, !PT ;  /* 0x000000011c0d9812 */ /* 0x000fcc00078ec0ff */
[----:B------:R-:W3:Y:S01]  /*18e0*/  @!P1 LDC.64 R10, c[0x0][0x248] ;  /* 0x00009200ff0a9b82 */ /* 0x000ee20000000a00 */
[----:B-1----:R-:W-:-:S04]  /*18f0*/  @!P1 IMAD R13, R12, R13, RZ ;  /* 0x0000000d0c0d9224 */ /* 0x002fc800078e02ff */
[----:B------:R-:W-:-:S05]  /*1900*/  @!P1 IMAD R13, R13, R20, RZ ;  /* 0x000000140d0d9224 */ /* 0x000fca00078e02ff */
[----:B------:R-:W-:-:S05]  /*1910*/  @!P1 SHF.L.U32 R13, R13, 0x1, RZ ;  /* 0x000000010d0d9819 */ /* 0x000fca00000006ff */
[----:B---3--:R-:W-:-:S04]  /*1920*/  @!P1 IMAD.WIDE R10, R13, 0x4, R10 ;  /* 0x000000040d0a9825 */ /* 0x008fc800078e020a */
[----:B--2---:R-:W-:-:S04]  /*1930*/  @!P1 IMAD R13, R12, R21, R14 ;  /* 0x000000150c0d9224 */ /* 0x004fc800078e020e */
[----:B------:R-:W-:-:S06]  /*1940*/  @!P1 IMAD.WIDE.U32 R10, R13, 0x8, R10 ;  /* 0x000000080d0a9825 */ /* 0x000fcc00078e000a */
[----:B------:R-:W0:Y:S01]  /*1950*/  @!P1 LDG.E.64 R10, desc[UR8][R10.64] ;  /* 0x000000080a0a9981 */ /* 0x000e22000c1e1b00 */
[C---:B------:R-:W-:Y:S02]  /*1960*/  IADD3 R12, R21.reuse, 0x1, RZ ;  /* 0x00000001150c7810 */ /* 0x040fe40007ffe0ff */
[----:B------:R-:W-:Y:S02]  /*1970*/  IADD3 R14, R21, 0x2, RZ ;  /* 0x00000002150e7810 */ /* 0x000fe40007ffe0ff */
[----:B------:R-:W-:Y:S02]  /*1980*/  ISETP.EQ.OR P2, PT, R12, UR7, P3 ;  /* 0x000000070c007c0c */ /* 0x000fe40009f42670 */
[----:B------:R-:W-:-:S11]  /*1990*/  ISETP.EQ.OR P4, PT, R14, UR7, P3 ;  /* 0x000000070e007c0c */ /* 0x000fd60009f82670 */
[----:B------:R-:W1:Y:S01]  /*19a0*/  @!P2 S2R R23, SR_CTAID.Y ;  /* 0x000000000017a919 */ /* 0x000e620000002600 */
[----:B------:R-:W1:Y:S01]  /*19b0*/  @!P2 LDC R45, c[0x0][0x10] ;  /* 0x00000400ff2dab82 */ /* 0x000e620000000800 */
[----:B------:R-:W-:Y:S01]  /*19c0*/  @!P2 LOP3.LUT R44, R28, 0x1, RZ, 0xc0, !PT ;  /* 0x000000011c2ca812 */ /* 0x000fe200078ec0ff */
[----:B------:R-:W2:Y:S06]  /*19d0*/  @!P4 S2R R39, SR_CTAID.Y ;  /* 0x000000000027c919 */ /* 0x000eac0000002600 */
[----:B------:R-:W2:Y:S01]  /*19e0*/  @!P4 LDC R15, c[0x0][0x10] ;  /* 0x00000400ff0fcb82 */ /* 0x000ea20000000800 */
[----:B-1----:R-:W-:-:S07]  /*19f0*/  @!P2 IMAD R23, R12, R45, R23 ;  /* 0x0000002d0c17a224 */ /* 0x002fce00078e0217 */
[----:B------:R-:W1:Y:S01]  /*1a00*/  @!P2 LDC.64 R12, c[0x0][0x248] ;  /* 0x00009200ff0cab82 */ /* 0x000e620000000a00 */
[----:B------:R-:W-:Y:S02]  /*1a10*/  @!P2 IMAD R45, R45, R44, RZ ;  /* 0x0000002c2d2da224 */ /* 0x000fe400078e02ff */
[----:B--2---:R-:W-:Y:S01]  /*1a20*/  @!P4 IMAD R14, R14, R15, R39 ;  /* 0x0000000f0e0ec224 */ /* 0x004fe200078e0227 */
[----:B------:R-:W-:Y:S01]  /*1a30*/  IADD3 R39, R21, 0x3, RZ ;  /* 0x0000000315277810 */ /* 0x000fe20007ffe0ff */
[----:B------:R-:W-:-:S05]  /*1a40*/  @!P2 IMAD R45, R45, R20, RZ ;  /* 0x000000142d2da224 */ /* 0x000fca00078e02ff */
[----:B------:R-:W-:-:S05]  /*1a50*/  @!P2 SHF.L.U32 R45, R45, 0x1, RZ ;  /* 0x000000012d2da819 */ /* 0x000fca00000006ff */
[----:B-1----:R-:W-:-:S04]  /*1a60*/  @!P2 IMAD.WIDE R12, R45, 0x4, R12 ;  /* 0x000000042d0ca825 */ /* 0x002fc800078e020c */
[----:B------:R-:W-:-:S04]  /*1a70*/  @!P2 IMAD.WIDE.U32 R12, R23, 0x8, R12 ;  /* 0x00000008170ca825 */ /* 0x000fc800078e000c */
[----:B0-----:R-:W-:Y:S01]  /*1a80*/  @!P1 FADD.FTZ R8, R8, R10 ;  /* 0x0000000a08089221 */ /* 0x001fe20000010000 */
[----:B------:R-:W-:Y:S01]  /*1a90*/  @!P1 FADD.FTZ R9, R9, R11 ;  /* 0x0000000b09099221 */ /* 0x000fe20000010000 */
[----:B------:R-:W-:Y:S02]  /*1aa0*/  ISETP.EQ.OR P1, PT, R39, UR7, P3 ;  /* 0x0000000727007c0c */ /* 0x000fe40009f22670 */
[----:B------:R-:W-:-:S05]  /*1ab0*/  @!P4 LOP3.LUT R10, R28, 0x1, RZ, 0xc0, !PT ;  /* 0x000000011c0ac812 */ /* 0x000fca00078ec0ff */
[----:B------:R-:W-:Y:S02]  /*1ac0*/  @!P4 IMAD R15, R15, R10, RZ ;  /* 0x0000000a0f0fc224 */ /* 0x000fe400078e02ff */
[----:B------:R-:W0:Y:S02]  /*1ad0*/  @!P4 LDC.64 R10, c[0x0][0x248] ;  /* 0x00009200ff0acb82 */ /* 0x000e240000000a00 */
[----:B------:R-:W-:Y:S02]  /*1ae0*/  @!P4 IMAD R15, R15, R20, RZ ;  /* 0x000000140f0fc224 */ /* 0x000fe400078e02ff */
[----:B------:R-:W1:Y:S03]  /*1af0*/  @!P1 S2R R23, SR_CTAID.Y ;  /* 0x0000000000179919 */ /* 0x000e660000002600 */
[----:B------:R-:W-:Y:S01]  /*1b00*/  @!P4 SHF.L.U32 R15, R15, 0x1, RZ ;  /* 0x000000010f0fc819 */ /* 0x000fe200000006ff */
[----:B------:R-:W1:Y:S04]  /*1b10*/  @!P1 LDC R44, c[0x0][0x10] ;  /* 0x00000400ff2c9b82 */ /* 0x000e680000000800 */
[----:B0-----:R-:W-:-:S04]  /*1b20*/  @!P4 IMAD.WIDE R10, R15, 0x4, R10 ;  /* 0x000000040f0ac825 */ /* 0x001fc800078e020a */
[----:B------:R-:W-:Y:S01]  /*1b30*/  @!P4 IMAD.WIDE.U32 R14, R14, 0x8, R10 ;  /* 0x000000080e0ec825 */ /* 0x000fe200078e000a */
[----:B------:R-:W-:-:S03]  /*1b40*/  @!P1 LOP3.LUT R11, R28, 0x1, RZ, 0xc0, !PT ;  /* 0x000000011c0b9812 */ /* 0x000fc600078ec0ff */
[----:B-1----:R-:W-:Y:S02]  /*1b50*/  @!P1 IMAD R23, R39, R44, R23 ;  /* 0x0000002c27179224 */ /* 0x002fe400078e0217 */
[----:B------:R-:W-:Y:S02]  /*1b60*/  @!P1 IMAD R11, R44, R11, RZ ;  /* 0x0000000b2c0b9224 */ /* 0x000fe400078e02ff */
[----:B------:R-:W0:Y:S02]  /*1b70*/  @!P1 LDC.64 R44, c[0x0][0x248] ;  /* 0x00009200ff2c9b82 */ /* 0x000e240000000a00 */
[----:B------:R-:W-:-:S05]  /*1b80*/  @!P1 IMAD R11, R11, R20, RZ ;  /* 0x000000140b0b9224 */ /* 0x000fca00078e02ff */
[----:B------:R-:W-:-:S05]  /*1b90*/  @!P1 SHF.L.U32 R11, R11, 0x1, RZ ;  /* 0x000000010b0b9819 */ /* 0x000fca00000006ff */
[----:B0-----:R-:W-:Y:S02]  /*1ba0*/  @!P1 IMAD.WIDE R44, R11, 0x4, R44 ;  /* 0x000000040b2c9825 */ /* 0x001fe400078e022c */
[----:B------:R-:W2:Y:S02]  /*1bb0*/  @!P2 LDG.E.64 R10, desc[UR8][R12.64] ;  /* 0x000000080c0aa981 */ /* 0x000ea4000c1e1b00 */
[----:B------:R-:W-:Y:S02]  /*1bc0*/  @!P1 IMAD.WIDE.U32 R44, R23, 0x8, R44 ;  /* 0x00000008172c9825 */ /* 0x000fe400078e002c */
[----:B------:R-:W3:Y:S04]  /*1bd0*/  @!P4 LDG.E.64 R12, desc[UR8][R14.64] ;  /* 0x000000080e0cc981 */ /* 0x000ee8000c1e1b00 */
        /* <DEDUP_REMOVED lines=9> */
[----:B------:R-:W-:-:S06]  /*1c70*/  @!P1 FADD.FTZ R9, R9, R15 ;  /* 0x0000000f09099221 */ /* 0x000fcc0000010000 */
[----:B------:R-:W-:Y:S05]  /*1c80*/  @P2 BRA `(.L_x_3580) ;  /* 0xfffffffc00042947 */ /* 0x000fea000383ffff */
.L_x_3579:
[----:B-1----:R-:W-:-:S13]  /*1c90*/  LOP3.LUT P1, R12, R20, 0x3, RZ, 0xc0, !PT ;  /* 0x00000003140c7812 */ /* 0x002fda000782c0ff */
[----:B------:R-:W-:Y:S05]  /*1ca0*/  @!P1 BRA `(.L_x_3576) ;  /* 0x0000000000c89947 */ /* 0x000fea0003800000 */
[----:B------:R-:W-:Y:S01]  /*1cb0*/  ISETP.EQ.OR P1, PT, R21, UR7, P3 ;  /* 0x0000000715007c0c */ /* 0x000fe20009f22670 */
[----:B------:R-:W-:Y:S01]  /*1cc0*/  BSSY B0, `(.L_x_3581) ;  /* 0x0000010000007945 */ /* 0x000fe20003800000 */
[----:B------:R-:W-:-:S11]  /*1cd0*/  ISETP.NE.AND P2, PT, R12, 0x1, PT ;  /* 0x000000010c00780c */ /* 0x000fd60003f45270 */
[----:B------:R-:W-:Y:S05]  /*1ce0*/  @P1 BRA `(.L_x_3582) ;  /* 0x0000000000341947 */ /* 0x000fea0003800000 */
[----:B------:R-:W1:Y:S01]  /*1cf0*/  S2R R14, SR_CTAID.Y ;  /* 0x00000000000e7919 */ /* 0x000e620000002600 */
[----:B------:R-:W2:Y:S01]  /*1d00*/  LDC.64 R10, c[0x0][0x248] ;  /* 0x00009200ff0a7b82 */ /* 0x000ea20000000a00 */
[----:B------:R-:W-:Y:S01]  /*1d10*/  LOP3.LUT R13, R28, 0x1, RZ, 0xc0, !PT ;  /* 0x000000011c0d7812 */ /* 0x000fe200078ec0ff */
[----:B------:R-:W-:-:S04]  /*1d20*/  ULDC UR5, c[0x0][0x10] ;  /* 0x0000040000057ab9 */ /* 0x000fc80000000800 */
[----:B------:R-:W-:-:S04]  /*1d30*/  IMAD R13, R13, UR5, RZ ;  /* 0x000000050d0d7c24 */ /* 0x000fc8000f8e02ff */
[----:B------:R-:W-:-:S05]  /*1d40*/  IMAD R13, R13, R20, RZ ;  /* 0x000000140d0d7224 */ /* 0x000fca00078e02ff */
[----:B------:R-:W-:-:S05]  /*1d50*/  SHF.L.U32 R13, R13, 0x1, RZ ;  /* 0x000000010d0d7819 */ /* 0x000fca00000006ff */
[----:B--2---:R-:W-:-:S04]  /*1d60*/  IMAD.WIDE R10, R13, 0x4, R10 ;  /* 0x000000040d0a7825 */ /* 0x004fc800078e020a */
[----:B-1----:R-:W-:-:S04]  /*1d70*/  IMAD R13, R21, UR5, R14 ;  /* 0x00000005150d7c24 */ /* 0x002fc8000f8e020e */
[----:B------:R-:W-:-:S06]  /*1d80*/  IMAD.WIDE.U32 R10, R13, 0x8, R10 ;  /* 0x000000080d0a7825 */ /* 0x000fcc00078e000a */
[----:B------:R-:W0:Y:S02]  /*1d90*/  LDG.E.64 R10, desc[UR8][R10.64] ;  /* 0x000000080a0a7981 */ /* 0x000e24000c1e1b00 */
[----:B0-----:R-:W-:Y:S01]  /*1da0*/  FADD.FTZ R8, R8, R10 ;  /* 0x0000000a08087221 */ /* 0x001fe20000010000 */
[----:B------:R-:W-:-:S07]  /*1db0*/  FADD.FTZ R9, R9, R11 ;  /* 0x0000000b09097221 */ /* 0x000fce0000010000 */
.L_x_3582:
[----:B------:R-:W-:Y:S05]  /*1dc0*/  BSYNC B0 ;  /* 0x0000000000007941 */ /* 0x000fea0003800000 */
.L_x_3581:
[----:B------:R-:W-:Y:S05]  /*1dd0*/  @!P2 BRA `(.L_x_3576) ;  /* 0x00000000007ca947 */ /* 0x000fea0003800000 */
[C---:B------:R-:W-:Y:S02]  /*1de0*/  IADD3 R10, R21.reuse, 0x1, RZ ;  /* 0x00000001150a7810 */ /* 0x040fe40007ffe0ff */
[----:B------:R-:W-:Y:S02]  /*1df0*/  IADD3 R21, R21, 0x2, RZ ;  /* 0x0000000215157810 */ /* 0x000fe40007ffe0ff */
[----:B------:R-:W-:Y:S02]  /*1e00*/  ISETP.EQ.OR P2, PT, R10, UR7, P3 ;  /* 0x000000070a007c0c */ /* 0x000fe40009f42670 */
[----:B------:R-:W-:-:S04]  /*1e10*/  ISETP.EQ.OR P1, PT, R21, UR7, P3 ;  /* 0x0000000715007c0c */ /* 0x000fc80009f22670 */
[----:B------:R-:W-:-:S07]  /*1e20*/  ISETP.EQ.OR P1, PT, R12, 0x2, P1 ;  /* 0x000000020c00780c */ /* 0x000fce0000f22670 */
[----:B------:R-:W1:Y:S01]  /*1e30*/  @!P2 S2R R23, SR_CTAID.Y ;  /* 0x000000000017a919 */ /* 0x000e620000002600 */
[----:B------:R-:W1:Y:S01]  /*1e40*/  @!P2 LDC R15, c[0x0][0x10] ;  /* 0x00000400ff0fab82 */ /* 0x000e620000000800 */
[----:B------:R-:W-:-:S04]  /*1e50*/  @!P2 LOP3.LUT R14, R28, 0x1, RZ, 0xc0, !PT ;  /* 0x000000011c0ea812 */ /* 0x000fc800078ec0ff */
[----:B------:R-:W2:Y:S03]  /*1e60*/  @!P1 S2R R22, SR_CTAID.Y ;  /* 0x0000000000169919 */ /* 0x000ea60000002600 */
[----:B------:R-:W2:Y:S08]  /*1e70*/  @!P1 LDC R39, c[0x0][0x10] ;  /* 0x00000400ff279b82 */ /* 0x000eb00000000800 */
[----:B------:R-:W3:Y:S01]  /*1e80*/  @!P2 LDC.64 R12, c[0x0][0x248] ;  /* 0x00009200ff0cab82 */ /* 0x000ee20000000a00 */
[----:B-1----:R-:W-:-:S07]  /*1e90*/  @!P2 IMAD R23, R10, R15, R23 ;  /* 0x0000000f0a17a224 */ /* 0x002fce00078e0217 */
[----:B------:R-:W1:Y:S01]  /*1ea0*/  @!P1 LDC.64 R10, c[0x0][0x248] ;  /* 0x00009200ff0a9b82 */ /* 0x000e620000000a00 */
[----:B------:R-:W-:Y:S01]  /*1eb0*/  @!P2 IMAD R15, R15, R14, RZ ;  /* 0x0000000e0f0fa224 */ /* 0x000fe200078e02ff */
[----:B------:R-:W-:Y:S01]  /*1ec0*/  @!P1 LOP3.LUT R14, R28, 0x1, RZ, 0xc0, !PT ;  /* 0x000000011c0e9812 */ /* 0x000fe200078ec0ff */
[----:B--2---:R-:W-:Y:S02]  /*1ed0*/  @!P1 IMAD R21, R21, R39, R22 ;  /* 0x0000002715159224 */ /* 0x004fe400078e0216 */
[----:B------:R-:W-:Y:S02]  /*1ee0*/  @!P2 IMAD R15, R15, R20, RZ ;  /* 0x000000140f0fa224 */ /* 0x000fe400078e02ff */
[----:B------:R-:W-:-:S03]  /*1ef0*/  @!P1 IMAD R45, R39, R14, RZ ;  /* 0x0000000e272d9224 */ /* 0x000fc600078e02ff */
[----:B------:R-:W-:Y:S01]  /*1f00*/  @!P2 SHF.L.U32 R15, R15, 0x1, RZ ;  /* 0x000000010f0fa819 */ /* 0x000fe200000006ff */
[----:B------:R-:W-:-:S04]  /*1f10*/  @!P1 IMAD R45, R45, R20, RZ ;  /* 0x000000142d2d9224 */ /* 0x000fc800078e02ff */
[----:B---3--:R-:W-:Y:S01]  /*1f20*/  @!P2 IMAD.WIDE R14, R15, 0x4, R12 ;  /* 0x000000040f0ea825 */ /* 0x008fe200078e020c */
[----:B------:R-:W-:-:S05]  /*1f30*/  @!P1 SHF.L.U32 R13, R45, 0x1, RZ ;  /* 0x000000012d0d9819 */ /* 0x000fca00000006ff */
[----:B-1----:R-:W-:-:S04]  /*1f40*/  @!P1 IMAD.WIDE R12, R13, 0x4, R10 ;  /* 0x000000040d0c9825 */ /* 0x002fc800078e020a */
        /* <DEDUP_REMOVED lines=8> */
.L_x_3576:
[----:B------:R-:W-:Y:S01]  /*1fd0*/  ULDC.64 UR12, c[0x0][0x218] ;  /* 0x00008600000c7ab9 */ /* 0x000fe20000000a00 */
[----:B------:R-:W-:Y:S01]  /*1fe0*/  LOP3.LUT P1, RZ, R7, UR7, RZ, 0xfc, !PT ;  /* 0x0000000707ff7c12 */ /* 0x000fe2000f82fcff */
[----:B------:R-:W2:Y:S01]  /*1ff0*/  S2UR UR6, SR_CgaCtaId ;  /* 0x00000000000679c3 */ /* 0x000ea20000008800 */
[----:B------:R-:W-:Y:S01]  /*2000*/  ISETP.EQ.U32.AND P2, PT, RZ, UR12, PT ;  /* 0x0000000cff007c0c */ /* 0x000fe2000bf42070 */
[----:B------:R-:W-:Y:S01]  /*2010*/  UMOV UR5, 0x400 ;  /* 0x0000040000057882 */ /* 0x000fe20000000000 */
[----:B------:R-:W-:Y:S01]  /*2020*/  IADD3 R3, R35, R3, RZ ;  /* 0x0000000323037210 */ /* 0x000fe20007ffe0ff */
[----:B------:R-:W-:Y:S01]  /*2030*/  ULDC.64 UR14, c[0x0][0x278] ;  /* 0x00009e00000e7ab9 */ /* 0x000fe20000000a00 */
[----:B------:R-:W-:-:S03]  /*2040*/  ISETP.EQ.OR.EX P1, PT, RZ, UR13, P1, P2 ;  /* 0x0000000dff007c0c */ /* 0x000fc60008f22720 */
[----:B------:R-:W3:Y:S08]  /*2050*/  LDC.64 R14, c[0x0][0x228] ;  /* 0x00008a00ff0e7b82 */ /* 0x000ef00000000a00 */
[----:B-1----:R-:W1:Y:S08]  /*2060*/  LDC.64 R12, c[0x0][0x230] ;  /* 0x00008c00ff0c7b82 */ /* 0x002e700000000a00 */
[----:B------:R-:W4:Y:S01]  /*2070*/  @!P1 LDC.64 R20, c[0x0][0x218] ;  /* 0x00008600ff149b82 */ /* 0x000f220000000a00 */
[----:B--2---:R-:W-:-:S03]  /*2080*/  ULEA UR5, UR6, UR5, 0x18 ;  /* 0x0000000506057291 */ /* 0x004fc6000f8ec03f */
[----:B------:R-:W-:Y:S02]  /*2090*/  ULDC UR6, c[0x0][0x2a4] ;  /* 0x0000a90000067ab9 */ /* 0x000fe40000000800 */
[----:B------:R-:W-:Y:S01]  /*20a0*/  @!P1 FMUL.FTZ R11, R9, UR6 ;  /* 0x00000006090b9c20 */ /* 0x000fe20008410000 */
[----:B------:R-:W-:Y:S01]  /*20b0*/  @!P1 FMUL.FTZ R10, R8, UR6 ;  /* 0x00000006080a9c20 */ /* 0x000fe20008410000 */
[C---:B---3--:R-:W-:Y:S02]  /*20c0*/  IMAD.WIDE R14, R3.reuse, 0x4, R14 ;  /* 0x00000004030e7825 */ /* 0x048fe400078e020e */
[----:B------:R0:W-:Y:S02]  /*20d0*/  @!P3 STS.64 [UR5+0xc0], R8 ;  /* 0x0000c008ff00b988 */ /* 0x0001e40008000a05 */
[----:B-1----:R-:W-:-:S04]  /*20e0*/  IMAD.WIDE R12, R3, 0x4, R12 ;  /* 0x00000004030c7825 */ /* 0x002fc800078e020c */
[----:B----4-:R-:W-:-:S05]  /*20f0*/  @!P1 IMAD.WIDE R20, R34, 0x8, R20 ;  /* 0x0000000822149825 */ /* 0x010fca00078e0214 */
[----:B------:R1:W-:Y:S01]  /*2100*/  @!P1 STG.E.64 desc[UR8][R20.64], R10 ;  /* 0x0000000a14009986 */ /* 0x0003e2000c101b08 */
[----:B------:R-:W-:Y:S06]  /*2110*/  BAR.SYNC.DEFER_BLOCKING 0x0 ;  /* 0x0000000000007b1d */ /* 0x000fec0000010000 */
[----:B0-----:R0:W2:Y:S04]  /*2120*/  LDG.E.64 R8, desc[UR8][R14.64] ;  /* 0x000000080e087981 */ /* 0x0010a8000c1e1b00 */
[----:B-1----:R1:W2:Y:S01]  /*2130*/  LDG.E.64 R10, desc[UR8][R12.64] ;  /* 0x000000080c0a7981 */ /* 0x0022a2000c1e1b00 */
[----:B------:R-:W-:-:S02]  /*2140*/  ISETP.NE.AND P6, PT, RZ, UR10, PT ;  /* 0x0000000aff007c0c */ /* 0x000fc4000bfc5270 */
[----:B------:R-:W-:Y:S02]  /*2150*/  SHF.L.U32 R27, R27, 0x10, RZ ;  /* 0x000000101b1b7819 */ /* 0x000fe400000006ff */
[----:B------:R-:W-:Y:S02]  /*2160*/  SHF.L.U32 R19, R19, 0x10, RZ ;  /* 0x0000001013137819 */ /* 0x000fe400000006ff */
[----:B0-----:R-:W-:Y:S02]  /*2170*/  PRMT R14, R36, 0x7632, R14 ;  /* 0x00007632240e7816 */ /* 0x001fe4000000000e */
[----:B------:R-:W-:Y:S01]  /*2180*/  PRMT R15, R37, 0x7632, R15 ;  /* 0x00007632250f7816 */ /* 0x000fe2000000000f */
[----:B-1----:R-:W0:Y:S01]  /*2190*/  LDS.64 R12, [UR5+0xc0] ;  /* 0x0000c005ff0c7984 */ /* 0x002e220008000a00 */
[----:B------:R-:W-:Y:S02]  /*21a0*/  PRMT R20, R38, 0x7632, R20 ;  /* 0x0000763226147816 */ /* 0x000fe40000000014 */
[----:B------:R-:W-:-:S02]  /*21b0*/  SHF.L.U32 R0, R0, 0x10, RZ ;  /* 0x0000001000007819 */ /* 0x000fc400000006ff */
[----:B------:R-:W-:Y:S02]  /*21c0*/  SHF.L.U32 R18, R18, 0x10, RZ ;  /* 0x0000001012127819 */ /* 0x000fe400000006ff */
[----:B------:R-:W-:Y:S02]  /*21d0*/  SHF.L.U32 R26, R26, 0x10, RZ ;  /* 0x000000101a1a7819 */ /* 0x000fe400000006ff */
[----:B------:R-:W-:Y:S02]  /*21e0*/  SHF.L.U32 R17, R17, 0x10, RZ ;  /* 0x0000001011117819 */ /* 0x000fe400000006ff */
[----:B------:R-:W-:Y:S02]  /*21f0*/  SHF.L.U32 R24, R24, 0x10, RZ ;  /* 0x0000001018187819 */ /* 0x000fe400000006ff */
[----:B------:R-:W-:Y:S02]  /*2200*/  SHF.L.U32 R16, R16, 0x10, RZ ;  /* 0x0000001010107819 */ /* 0x000fe400000006ff */
[----:B------:R-:W-:-:S02]  /*2210*/  SHF.L.U32 R36, R36, 0x10, RZ ;  /* 0x0000001024247819 */ /* 0x000fc400000006ff */
[----:B------:R-:W-:Y:S02]  /*2220*/  SHF.L.U32 R37, R37, 0x10, RZ ;  /* 0x0000001025257819 */ /* 0x000fe400000006ff */
[----:B------:R-:W-:Y:S02]  /*2230*/  SHF.L.U32 R38, R38, 0x10, RZ ;  /* 0x0000001026267819 */ /* 0x000fe400000006ff */
[----:B------:R-:W-:Y:S02]  /*2240*/  SHF.L.U32 R14, R14, 0x10, RZ ;  /* 0x000000100e0e7819 */ /* 0x000fe400000006ff */
[----:B------:R-:W-:Y:S02]  /*2250*/  SHF.L.U32 R15, R15, 0x10, RZ ;  /* 0x000000100f0f7819 */ /* 0x000fe400000006ff */
[----:B------:R-:W-:Y:S02]  /*2260*/  SHF.L.U32 R20, R20, 0x10, RZ ;  /* 0x0000001014147819 */ /* 0x000fe400000006ff */
[----:B------:R-:W-:-:S04]  /*2270*/  ISETP.GE.U32.AND P2, PT, R31, UR14, PT ;  /* 0x0000000e1f007c0c */ /* 0x000fc8000bf46070 */
[----:B------:R-:W-:-:S04]  /*2280*/  ISETP.GE.AND.EX P2, PT, R4, UR15, PT, P2 ;  /* 0x0000000f04007c0c */ /* 0x000fc8000bf46320 */
[----:B------:R-:W-:Y:S01]  /*2290*/  ISETP.GT.U32.OR P2, PT, R7, 0x27f, P2 ;  /* 0x0000027f0700780c */ /* 0x000fe20001744470 */
[----:B0-----:R-:W-:-:S04]  /*22a0*/  FMUL.FTZ R12, R12, UR6 ;  /* 0x000000060c0c7c20 */ /* 0x001fc80008410000 */
[C---:B------:R-:W-:Y:S01]  /*22b0*/  FMUL.FTZ R22, R12.reuse, R12 ;  /* 0x0000000c0c167220 */ /* 0x040fe20000410000 */
[--C-:B------:R-:W-:Y:S01]  /*22c0*/  FADD.FTZ R27, R27, -R12.reuse ;  /* 0x8000000c1b1b7221 */ /* 0x100fe20000010000 */
[----:B------:R-:W-:Y:S01]  /*22d0*/  FADD.FTZ R19, -R12, R19 ;  /* 0x000000130c137221 */ /* 0x000fe20000010100 */
[----:B------:R-:W-:Y:S01]  /*22e0*/  FADD.FTZ R0, R0, -R12 ;  /* 0x8000000c00007221 */ /* 0x000fe20000010000 */
[----:B------:R-:W-:Y:S01]  /*22f0*/  FFMA.FTZ R22, R13, UR6, -R22 ;  /* 0x000000060d167c23 */ /* 0x000fe20008010816 */
[C---:B------:R-:W-:Y:S01]  /*2300*/  PRMT R13, R25.reuse, 0x7632, R13 ;  /* 0x00007632190d7816 */ /* 0x040fe2000000000d */
[----:B------:R-:W-:Y:S01]  /*2310*/  FADD.FTZ R18, -R12, R18 ;  /* 0x000000120c127221 */ /* 0x000fe20000010100 */
[----:B------:R-:W-:Y:S01]  /*2320*/  SHF.L.U32 R25, R25, 0x10, RZ ;  /* 0x0000001019197819 */ /* 0x000fe200000006ff */
[--C-:B------:R-:W-:Y:S01]  /*2330*/  FADD.FTZ R26, R26, -R12.reuse ;  /* 0x8000000c1a1a7221 */ /* 0x100fe20000010000 */
[----:B------:R-:W-:Y:S01]  /*2340*/  FSETP.GTU.FTZ.AND P1, PT, R22, RZ, PT ;  /* 0x000000ff1600720b */ /* 0x000fe20003f3c000 */
[----:B------:R-:W-:Y:S01]  /*2350*/  FADD.FTZ R17, -R12, R17 ;  /* 0x000000110c117221 */ /* 0x000fe20000010100 */
[----:B------:R-:W-:Y:S01]  /*2360*/  SHF.L.U32 R13, R13, 0x10, RZ ;  /* 0x000000100d0d7819 */ /* 0x000fe200000006ff */
[----:B------:R-:W-:Y:S01]  /*2370*/  FADD.FTZ R24, R24, -R12 ;  /* 0x8000000c18187221 */ /* 0x000fe20000010000 */
[----:B------:R-:W-:Y:S01]  /*2380*/  FADD.FTZ R16, -R12, R16 ;  /* 0x000000100c107221 */ /* 0x000fe20000010100 */
[--C-:B------:R-:W-:Y:S01]  /*2390*/  FADD.FTZ R25, R25, -R12.reuse ;  /* 0x8000000c19197221 */ /* 0x100fe20000010000 */
[----:B------:R-:W-:Y:S01]  /*23a0*/  FADD.FTZ R36, R36, -R12 ;  /* 0x8000000c24247221 */ /* 0x000fe20000010000 */
[C---:B------:R-:W-:Y:S01]  /*23b0*/  FADD.FTZ R13, -R12.reuse, R13 ;  /* 0x0000000d0c0d7221 */ /* 0x040fe20000010100 */
[C---:B------:R-:W-:Y:S01]  /*23c0*/  FADD.FTZ R14, -R12.reuse, R14 ;  /* 0x0000000e0c0e7221 */ /* 0x040fe20000010100 */
[--C-:B------:R-:W-:Y:S01]  /*23d0*/  FADD.FTZ R37, R37, -R12.reuse ;  /* 0x8000000c25257221 */ /* 0x100fe20000010000 */
[----:B------:R-:W-:Y:S01]  /*23e0*/  FADD.FTZ R15, -R12, R15 ;  /* 0x0000000f0c0f7221 */ /* 0x000fe20000010100 */
[----:B------:R-:W-:Y:S01]  /*23f0*/  FADD.FTZ R38, R38, -R12 ;  /* 0x8000000c26267221 */ /* 0x000fe20000010000 */
[----:B------:R-:W-:Y:S01]  /*2400*/  FADD.FTZ R20, -R12, R20 ;  /* 0x000000140c147221 */ /* 0x000fe20000010100 */
[----:B------:R-:W0:Y:S02]  /*2410*/  @P1 LDC R3, c[0x0][0x238] ;  /* 0x00008e00ff031b82 */ /* 0x000e240000000800 */
[----:B0-----:R-:W-:Y:S01]  /*2420*/  @P1 FADD.FTZ R22, R22, R3 ;  /* 0x0000000316161221 */ /* 0x001fe20000010000 */
[----:B------:R-:W-:-:S06]  /*2430*/  MOV R3, 0x3f800000 ;  /* 0x3f80000000037802 */ /* 0x000fcc0000000f00 */
[----:B------:R-:W0:Y:S01]  /*2440*/  @P1 MUFU.RSQ R3, R22 ;  /* 0x0000001600031308 */ /* 0x000e220000001400 */
[----:B------:R-:W-:-:S04]  /*2450*/  ISETP.GE.U32.AND P1, PT, R32, UR14, PT ;  /* 0x0000000e20007c0c */ /* 0x000fc8000bf26070 */
[----:B------:R-:W-:-:S04]  /*2460*/  ISETP.GE.AND.EX P1, PT, R5, UR15, PT, P1 ;  /* 0x0000000f05007c0c */ /* 0x000fc8000bf26310 */
[----:B------:R-:W-:Y:S01]  /*2470*/  ISETP.GT.U32.OR P1, PT, R7, 0x27f, P1 ;  /* 0x0000027f0700780c */ /* 0x000fe20000f24470 */
[-C--:B0-----:R-:W-:Y:S01]  /*2480*/  FMUL.FTZ R27, R27, R3.reuse ;  /* 0x000000031b1b7220 */ /* 0x081fe20000410000 */
[-C--:B------:R-:W-:Y:S01]  /*2490*/  FMUL.FTZ R19, R19, R3.reuse ;  /* 0x0000000313137220 */ /* 0x080fe20000410000 */
        /* <DEDUP_REMOVED lines=13> */
[----:B------:R-:W-:Y:S01]  /*2570*/  FMUL.FTZ R20, R20, R3 ;  /* 0x0000000314147220 */ /* 0x000fe20000410000 */
[----:B--2---:R-:W-:Y:S01]  /*2580*/  FFMA.FTZ R27, R8, R27, R10 ;  /* 0x0000001b081b7223 */ /* 0x004fe2000001000a */
[----:B------:R-:W-:Y:S01]  /*2590*/  FFMA.FTZ R44, R9, R19, R11 ;  /* 0x00000013092c7223 */ /* 0x000fe2000001000b */
[----:B------:R-:W-:Y:S06]  /*25a0*/  @!P6 BRA `(.L_x_3583) ;  /* 0x000000000028e947 */ /* 0x000fec0003800000 */
        /* <DEDUP_REMOVED lines=9> */
[----:B-1----:R-:W-:-:S07]  /*2640*/  FMUL.FTZ R44, R44, R15 ;  /* 0x0000000f2c2c7220 */ /* 0x002fce0000410000 */
.L_x_3583:
[----:B------:R-:W-:Y:S04]  /*2650*/  BSSY B0, `(.L_x_3584) ;  /* 0x000000e000007945 */ /* 0x000fe80003800000 */
[----:B------:R-:W-:Y:S05]  /*2660*/  @!P0 BRA `(.L_x_3585) ;  /* 0x0000000000308947 */ /* 0x000fea0003800000 */
[----:B------:R-:W-:Y:S01]  /*2670*/  ULDC.64 UR12, c[0x0][0x270] ;  /* 0x00009c00000c7ab9 */ /* 0x000fe20000000a00 */
[----:B------:R-:W-:Y:S01]  /*2680*/  MOV R12, R40 ;  /* 0x00000028000c7202 */ /* 0x000fe20000000f00 */
[----:B------:R-:W-:Y:S01]  /*2690*/  IMAD R14, R6, UR12, RZ ;  /* 0x0000000c060e7c24 */ /* 0x000fe2000f8e02ff */
[----:B------:R-:W-:Y:S02]  /*26a0*/  MOV R13, R43 ;  /* 0x0000002b000d7202 */ /* 0x000fe40000000f00 */
[----:B------:R-:W-:Y:S01]  /*26b0*/  F2FP.BF16.F32.PACK_AB R27, R44, R27 ;  /* 0x0000001b2c1b723e */ /* 0x000fe200000010ff */
[C---:B------:R-:W-:Y:S02]  /*26c0*/  IMAD R3, R33.reuse, UR13, R14 ;  /* 0x0000000d21037c24 */ /* 0x040fe4000f8e020e */
[----:B------:R-:W-:Y:S01]  /*26d0*/  IMAD.WIDE.U32 R12, R33, UR12, R12 ;  /* 0x0000000c210c7c25 */ /* 0x000fe2000f8e000c */
[----:B------:R-:W-:-:S04]  /*26e0*/  ULDC.64 UR12, c[0x0][0x210] ;  /* 0x00008400000c7ab9 */ /* 0x000fc80000000a00 */
[----:B------:R-:W-:Y:S02]  /*26f0*/  IADD3 R3, R13, R3, RZ ;  /* 0x000000030d037210 */ /* 0x000fe40007ffe0ff */
[----:B------:R-:W-:-:S04]  /*2700*/  LEA R14, P3, R12, UR12, 0x1 ;  /* 0x0000000c0c0e7c11 */ /* 0x000fc8000f8608ff */
[----:B------:R-:W-:-:S05]  /*2710*/  LEA.HI.X R15, R12, UR13, R3, 0x1, P3 ;  /* 0x0000000d0c0f7c11 */ /* 0x000fca00098f0c03 */
[----:B------:R0:W-:Y:S04]  /*2720*/  STG.E desc[UR8][R14.64], R27 ;  /* 0x0000001b0e007986 */ /* 0x0001e8000c101908 */
.L_x_3585:
[----:B------:R-:W-:Y:S05]  /*2730*/  BSYNC B0 ;  /* 0x0000000000007941 */ /* 0x000fea0003800000 */
.L_x_3584:
[----:B------:R-:W-:Y:S01]  /*2740*/  FFMA.FTZ R0, R8, R0, R10 ;  /* 0x0000000008007223 */ /* 0x000fe2000001000a */
[----:B------:R-:W-:Y:S01]  /*2750*/  FFMA.FTZ R3, R9, R18, R11 ;  /* 0x0000001209037223 */ /* 0x000fe2000001000b */
[----:B------:R-:W-:Y:S06]  /*2760*/  @!P6 BRA `(.L_x_3586) ;  /* 0x000000000028e947 */ /* 0x000fec0003800000 */
        /* <DEDUP_REMOVED lines=10> */
.L_x_3586:
[----:B------:R-:W-:Y:S04]  /*2810*/  BSSY B0, `(.L_x_3587) ;  /* 0x000000e000007945 */ /* 0x000fe80003800000 */
[----:B------:R-:W-:Y:S05]  /*2820*/  @P1 BRA `(.L_x_3588) ;  /* 0x0000000000301947 */ /* 0x000fea0003800000 */
[----:B------:R-:W-:Y:S01]  /*2830*/  ULDC.64 UR12, c[0x0][0x270] ;  /* 0x00009c00000c7ab9 */ /* 0x000fe20000000a00 */
[----:B------:R-:W-:Y:S01]  /*2840*/  MOV R12, R40 ;  /* 0x00000028000c7202 */ /* 0x000fe20000000f00 */
[----:B------:R-:W-:Y:S01]  /*2850*/  IMAD R5, R5, UR12, RZ ;  /* 0x0000000c05057c24 */ /* 0x000fe2000f8e02ff */
[----:B------:R-:W-:Y:S02]  /*2860*/  MOV R13, R43 ;  /* 0x0000002b000d7202 */ /* 0x000fe40000000f00 */
[----:B------:R-:W-:Y:S01]  /*2870*/  F2FP.BF16.F32.PACK_AB R3, R3, R0 ;  /* 0x000000000303723e */ /* 0x000fe200000010ff */
[C---:B------:R-:W-:Y:S02]  /*2880*/  IMAD R5, R32.reuse, UR13, R5 ;  /* 0x0000000d20057c24 */ /* 0x040fe4000f8e0205 */
[----:B------:R-:W-:Y:S01]  /*2890*/  IMAD.WIDE.U32 R12, R32, UR12, R12 ;  /* 0x0000000c200c7c25 */ /* 0x000fe2000f8e000c */
[----:B------:R-:W-:Y:S02]  /*28a0*/  ULDC.64 UR12, c[0x0][0x210] ;  /* 0x00008400000c7ab9 */ /* 0x000fe40000000a00 */
[----:B0-----:R-:W-:-:S02]  /*28b0*/  LEA R14, P1, R12, UR12, 0x1 ;  /* 0x0000000c0c0e7c11 */ /* 0x001fc4000f8208ff */
[----:B------:R-:W-:-:S04]  /*28c0*/  IADD3 R5, R13, R5, RZ ;  /* 0x000000050d057210 */ /* 0x000fc80007ffe0ff */
[----:B------:R-:W-:-:S05]  /*28d0*/  LEA.HI.X R15, R12, UR13, R5, 0x1, P1 ;  /* 0x0000000d0c0f7c11 */ /* 0x000fca00088f0c05 */
[----:B------:R1:W-:Y:S02]  /*28e0*/  STG.E desc[UR8][R14.64], R3 ;  /* 0x000000030e007986 */ /* 0x0003e4000c101908 */
.L_x_3588:
[----:B------:R-:W-:Y:S05]  /*28f0*/  BSYNC B0 ;  /* 0x0000000000007941 */ /* 0x000fea0003800000 */
.L_x_3587:
[----:B------:R-:W-:Y:S01]  /*2900*/  FFMA.FTZ R26, R8, R26, R10 ;  /* 0x0000001a081a7223 */ /* 0x000fe2000001000a */
[----:B------:R-:W-:Y:S01]  /*2910*/  FFMA.FTZ R17, R9, R17, R11 ;  /* 0x0000001109117223 */ /* 0x000fe2000001000b */
[----:B------:R-:W-:Y:S06]  /*2920*/  @!P6 BRA `(.L_x_3589) ;  /* 0x000000000028e947 */ /* 0x000fec0003800000 */
        /* <DEDUP_REMOVED lines=8> */
[----:B-1----:R-:W-:Y:S01]  /*29b0*/  FMUL.FTZ R26, R26, R3 ;  /* 0x000000031a1a7220 */ /* 0x002fe20000410000 */
[----:B--2---:R-:W-:-:S07]  /*29c0*/  FMUL.FTZ R17, R17, R12 ;  /* 0x0000000c11117220 */ /* 0x004fce0000410000 */
.L_x_3589:
[----:B------:R-:W-:Y:S04]  /*29d0*/  BSSY B0, `(.L_x_3590) ;  /* 0x000000e000007945 */ /* 0x000fe80003800000 */
[----:B------:R-:W-:Y:S05]  /*29e0*/  @P2 BRA `(.L_x_3591) ;  /* 0x0000000000302947 */ /* 0x000fea0003800000 */
[----:B------:R-:W-:Y:S01]  /*29f0*/  ULDC.64 UR12, c[0x0][0x270] ;  /* 0x00009c00000c7ab9 */ /* 0x000fe20000000a00 */
[----:B------:R-:W-:Y:S01]  /*2a00*/  MOV R5, R43 ;  /* 0x0000002b00057202 */ /* 0x000fe20000000f00 */
[----:B------:R-:W-:Y:S01]  /*2a10*/  IMAD R0, R4, UR12, RZ ;  /* 0x0000000c04007c24 */ /* 0x000fe2000f8e02ff */
[----:B------:R-:W-:Y:S02]  /*2a20*/  MOV R4, R40 ;  /* 0x0000002800047202 */ /* 0x000fe40000000f00 */
[----:B------:R-:W-:Y:S01]  /*2a30*/  F2FP.BF16.F32.PACK_AB R17, R17, R26 ;  /* 0x0000001a1111723e */ /* 0x000fe200000010ff */
[C---:B-1----:R-:W-:Y:S02]  /*2a40*/  IMAD R3, R31.reuse, UR13, R0 ;  /* 0x0000000d1f037c24 */ /* 0x042fe4000f8e0200 */
[----:B------:R-:W-:Y:S01]  /*2a50*/  IMAD.WIDE.U32 R4, R31, UR12, R4 ;  /* 0x0000000c1f047c25 */ /* 0x000fe2000f8e0004 */
[----:B------:R-:W-:Y:S02]  /*2a60*/  ULDC.64 UR12, c[0x0][0x210] ;  /* 0x00008400000c7ab9 */ /* 0x000fe40000000a00 */
[----:B------:R-:W-:-:S02]  /*2a70*/  LEA R12, P1, R4, UR12, 0x1 ;  /* 0x0000000c040c7c11 */ /* 0x000fc4000f8208ff */
[----:B------:R-:W-:-:S04]  /*2a80*/  IADD3 R3, R5, R3, RZ ;  /* 0x0000000305037210 */ /* 0x000fc80007ffe0ff */
[----:B------:R-:W-:-:S05]  /*2a90*/  LEA.HI.X R13, R4, UR13, R3, 0x1, P1 ;  /* 0x0000000d040d7c11 */ /* 0x000fca00088f0c03 */
[----:B------:R2:W-:Y:S02]  /*2aa0*/  STG.E desc[UR8][R12.64], R17 ;  /* 0x000000110c007986 */ /* 0x0005e4000c101908 */
.L_x_3591:
[----:B------:R-:W-:Y:S05]  /*2ab0*/  BSYNC B0 ;  /* 0x0000000000007941 */ /* 0x000fea0003800000 */
.L_x_3590:
[C---:B01----:R-:W-:Y:S01]  /*2ac0*/  IADD3 R15, R33.reuse, 0x20, RZ ;  /* 0x00000020210f7810 */ /* 0x043fe20007ffe0ff */
[C-C-:B------:R-:W-:Y:S01]  /*2ad0*/  FFMA.FTZ R24, R8.reuse, R24, R10.reuse ;  /* 0x0000001808187223 */ /* 0x140fe2000001000a */
[C---:B------:R-:W-:Y:S01]  /*2ae0*/  IADD3 R14, R33.reuse, 0x28, RZ ;  /* 0x00000028210e7810 */ /* 0x040fe20007ffe0ff */
[C-C-:B------:R-:W-:Y:S01]  /*2af0*/  FFMA.FTZ R25, R8.reuse, R25, R10.reuse ;  /* 0x0000001908197223 */ /* 0x140fe2000001000a */
[C---:B--2---:R-:W-:Y:S01]  /*2b00*/  IADD3 R13, R33.reuse, 0x30, RZ ;  /* 0x00000030210d7810 */ /* 0x044fe20007ffe0ff */
[C-C-:B------:R-:W-:Y:S01]  /*2b10*/  FFMA.FTZ R36, R8.reuse, R36, R10.reuse ;  /* 0x0000002408247223 */ /* 0x140fe2000001000a */
[----:B------:R-:W-:Y:S01]  /*2b20*/  IADD3 R12, R33, 0x38, RZ ;  /* 0x00000038210c7810 */ /* 0x000fe20007ffe0ff */
[--C-:B------:R-:W-:Y:S01]  /*2b30*/  FFMA.FTZ R37, R8, R37, R10.reuse ;  /* 0x0000002508257223 */ /* 0x100fe2000001000a */
[----:B------:R-:W-:Y:S01]  /*2b40*/  ISETP.GE.U32.AND P5, PT, R30, UR14, PT ;  /* 0x0000000e1e007c0c */ /* 0x000fe2000bfa6070 */
[----:B------:R-:W-:Y:S01]  /*2b50*/  FFMA.FTZ R38, R8, R38, R10 ;  /* 0x0000002608267223 */ /* 0x000fe2000001000a */
[----:B------:R-:W-:Y:S01]  /*2b60*/  ISETP.GE.U32.AND P1, PT, R15, UR14, PT ;  /* 0x0000000e0f007c0c */ /* 0x000fe2000bf26070 */
[C-C-:B------:R-:W-:Y:S01]  /*2b70*/  FFMA.FTZ R21, R9.reuse, R21, R11.reuse ;  /* 0x0000001509157223 */ /* 0x140fe2000001000b */
[----:B------:R-:W-:Y:S01]  /*2b80*/  ISETP.GE.U32.AND P2, PT, R14, UR14, PT ;  /* 0x0000000e0e007c0c */ /* 0x000fe2000bf46070 */
[--C-:B------:R-:W-:Y:S01]  /*2b90*/  FFMA.FTZ R22, R9, R22, R11.reuse ;  /* 0x0000001609167223 */ /* 0x100fe2000001000b */
[----:B------:R-:W-:Y:S01]  /*2ba0*/  ISETP.GE.U32.AND P3, PT, R13, UR14, PT ;  /* 0x0000000e0d007c0c */ /* 0x000fe2000bf66070 */
[C-C-:B------:R-:W-:Y:S01]  /*2bb0*/  FFMA.FTZ R23, R9.reuse, R23, R11.reuse ;  /* 0x0000001709177223 */ /* 0x140fe2000001000b */
[----:B------:R-:W-:Y:S01]  /*2bc0*/  ISETP.GE.U32.AND P4, PT, R12, UR14, PT ;  /* 0x0000000e0c007c0c */ /* 0x000fe2000bf86070 */
[C---:B------:R-:W-:Y:S01]  /*2bd0*/  FFMA.FTZ R20, R9.reuse, R20, R11 ;  /* 0x0000001409147223 */ /* 0x040fe2000001000b */
[----:B------:R-:W-:Y:S01]  /*2be0*/  SHF.R.S32.HI R5, RZ, 0x1f, R15 ;  /* 0x0000001fff057819 */ /* 0x000fe2000001140f */
[----:B------:R-:W-:Y:S01]  /*2bf0*/  FFMA.FTZ R17, R9, R16, R11 ;  /* 0x0000001009117223 */ /* 0x000fe2000001000b */
[----:B------:R-:W-:-:S02]  /*2c00*/  SHF.R.S32.HI R4, RZ, 0x1f, R14 ;  /* 0x0000001fff047819 */ /* 0x000fc4000001140e */
[----:B------:R-:W-:Y:S02]  /*2c10*/  SHF.R.S32.HI R3, RZ, 0x1f, R13 ;  /* 0x0000001fff037819 */ /* 0x000fe4000001140d */
[----:B------:R-:W-:Y:S02]  /*2c20*/  SHF.R.S32.HI R0, RZ, 0x1f, R12 ;  /* 0x0000001fff007819 */ /* 0x000fe4000001140c */
[----:B------:R-:W-:Y:S02]  /*2c30*/  ISETP.GE.AND.EX P5, PT, R2, UR15, PT, P5 ;  /* 0x0000000f02007c0c */ /* 0x000fe4000bfa6350 */
[----:B------:R-:W-:Y:S02]  /*2c40*/  ISETP.GE.AND.EX P1, PT, R5, UR15, PT, P1 ;  /* 0x0000000f05007c0c */ /* 0x000fe4000bf26310 */
[----:B------:R-:W-:Y:S02]  /*2c50*/  ISETP.GE.AND.EX P2, PT, R4, UR15, PT, P2 ;  /* 0x0000000f04007c0c */ /* 0x000fe4000bf46320 */
[----:B------:R-:W-:-:S02]  /*2c60*/  ISETP.GE.AND.EX P3, PT, R3, UR15, PT, P3 ;  /* 0x0000000f03007c0c */ /* 0x000fc4000bf66330 */
[----:B------:R-:W-:Y:S02]  /*2c70*/  ISETP.GE.AND.EX P4, PT, R0, UR15, PT, P4 ;  /* 0x0000000f00007c0c */ /* 0x000fe4000bf86340 */
[C---:B------:R-:W-:Y:S02]  /*2c80*/  ISETP.GT.U32.OR P5, PT, R7.reuse, 0x27f, P5 ;  /* 0x0000027f0700780c */ /* 0x040fe40002fa4470 */
[C---:B------:R-:W-:Y:S02]  /*2c90*/  ISETP.GT.U32.OR P1, PT, R7.reuse, 0x27f, P1 ;  /* 0x0000027f0700780c */ /* 0x040fe40000f24470 */
[C---:B------:R-:W-:Y:S02]  /*2ca0*/  ISETP.GT.U32.OR P2, PT, R7.reuse, 0x27f, P2 ;  /* 0x0000027f0700780c */ /* 0x040fe40001744470 */
[C---:B------:R-:W-:Y:S02]  /*2cb0*/  ISETP.GT.U32.OR P3, PT, R7.reuse, 0x27f, P3 ;  /* 0x0000027f0700780c */ /* 0x040fe40001f64470 */
[----:B------:R-:W-:Y:S01]  /*2cc0*/  ISETP.GT.U32.OR P4, PT, R7, 0x27f, P4 ;  /* 0x0000027f0700780c */ /* 0x000fe20002784470 */
[----:B------:R-:W-:-:S12]  /*2cd0*/  @!P6 BRA `(.L_x_3592) ;  /* 0x000000000028e947 */ /* 0x000fd80003800000 */
        /* <DEDUP_REMOVED lines=10> */
.L_x_3592:
        /* <DEDUP_REMOVED lines=10> */
[----:B------:R-:W-:-:S02]  /*2e20*/  LEA R10, P5, R8, UR12, 0x1 ;  /* 0x0000000c080a7c11 */ /* 0x000fc4000f8a08ff */
[----:B------:R-:W-:-:S04]  /*2e30*/  IADD3 R11, R9, R11, RZ ;  /* 0x0000000b090b7210 */ /* 0x000fc80007ffe0ff */
[----:B------:R-:W-:-:S05]  /*2e40*/  LEA.HI.X R11, R8, UR13, R11, 0x1, P5 ;  /* 0x0000000d080b7c11 */ /* 0x000fca000a8f0c0b */
[----:B------:R0:W-:Y:S02]  /*2e50*/  STG.E desc[UR8][R10.64], R17 ;  /* 0x000000110a007986 */ /* 0x0001e4000c101908 */
.L_x_3594:
[----:B------:R-:W-:Y:S05]  /*2e60*/  BSYNC B0 ;  /* 0x0000000000007941 */ /* 0x000fea0003800000 */
.L_x_3593:
[----:B------:R-:W-:Y:S05]  /*2e70*/  @!P6 BRA `(.L_x_3595) ;  /* 0x000000000028e947 */ /* 0x000fea0003800000 */
[----:B------:R-:W-:Y:S01]  /*2e80*/  FMUL.FTZ R2, R25, -1.4426950216293334961 ;  /* 0xbfb8aa3b19027820 */ /* 0x000fe20000410000 */
[----:B------:R-:W-:-:S05]  /*2e90*/  FMUL.FTZ R9, R21, -1.4426950216293334961 ;  /* 0xbfb8aa3b15097820 */ /* 0x000fca0000410000 */
[----:B------:R-:W1:Y:S08]  /*2ea0*/  MUFU.EX2 R2, R2 ;  /* 0x0000000200027308 */ /* 0x000e700000000800 */
[----:B------:R-:W0:Y:S01]  /*2eb0*/  MUFU.EX2 R9, R9 ;  /* 0x0000000900097308 */ /* 0x000e220000000800 */
[----:B-1----:R-:W-:-:S07]  /*2ec0*/  FADD.FTZ R8, R2, 1 ;  /* 0x3f80000002087421 */ /* 0x002fce0000010000 */
[----:B------:R-:W1:Y:S01]  /*2ed0*/  MUFU.RCP R8, R8 ;  /* 0x0000000800087308 */ /* 0x000e620000001000 */
[----:B0-----:R-:W-:-:S07]  /*2ee0*/  FADD.FTZ R10, R9, 1 ;  /* 0x3f800000090a7421 */ /* 0x001fce0000010000 */
[----:B------:R-:W0:Y:S01]  /*2ef0*/  MUFU.RCP R10, R10 ;  /* 0x0000000a000a7308 */ /* 0x000e220000001000 */
[----:B-1----:R-:W-:Y:S01]  /*2f00*/  FMUL.FTZ R25, R25, R8 ;  /* 0x0000000819197220 */ /* 0x002fe20000410000 */
[----:B0-----:R-:W-:-:S07]  /*2f10*/  FMUL.FTZ R21, R21, R10 ;  /* 0x0000000a15157220 */ /* 0x001fce0000410000 */
.L_x_3595:
[----:B------:R-:W-:Y:S04]  /*2f20*/  BSSY B0, `(.L_x_3596) ;  /* 0x000000e000007945 */ /* 0x000fe80003800000 */
[----:B------:R-:W-:Y:S05]  /*2f30*/  @P1 BRA `(.L_x_3597) ;  /* 0x0000000000301947 */ /* 0x000fea0003800000 */
[----:B------:R-:W-:Y:S01]  /*2f40*/  ULDC.64 UR12, c[0x0][0x270] ;  /* 0x00009c00000c7ab9 */ /* 0x000fe20000000a00 */
[----:B------:R-:W-:Y:S01]  /*2f50*/  MOV R8, R40 ;  /* 0x0000002800087202 */ /* 0x000fe20000000f00 */
[----:B------:R-:W-:Y:S01]  /*2f60*/  IMAD R2, R5, UR12, RZ ;  /* 0x0000000c05027c24 */ /* 0x000fe2000f8e02ff */
[----:B------:R-:W-:Y:S02]  /*2f70*/  MOV R9, R43 ;  /* 0x0000002b00097202 */ /* 0x000fe40000000f00 */
[----:B------:R-:W-:Y:S01]  /*2f80*/  F2FP.BF16.F32.PACK_AB R21, R21, R25 ;  /* 0x000000191515723e */ /* 0x000fe200000010ff */
[----:B------:R-:W-:-:S04]  /*2f90*/  IMAD.WIDE.U32 R8, R15, UR12, R8 ;  /* 0x0000000c0f087c25 */ /* 0x000fc8000f8e0008 */
[----:B------:R-:W-:Y:S01]  /*2fa0*/  IMAD R15, R15, UR13, R2 ;  /* 0x0000000d0f0f7c24 */ /* 0x000fe2000f8e0202 */
[----:B------:R-:W-:Y:S02]  /*2fb0*/  ULDC.64 UR12, c[0x0][0x210] ;  /* 0x00008400000c7ab9 */ /* 0x000fe40000000a00 */
[----:B0-----:R-:W-:Y:S02]  /*2fc0*/  LEA R10, P1, R8, UR12, 0x1 ;  /* 0x0000000c080a7c11 */ /* 0x001fe4000f8208ff */
[----:B------:R-:W-:-:S04]  /*2fd0*/  IADD3 R15, R9, R15, RZ ;  /* 0x0000000f090f7210 */ /* 0x000fc80007ffe0ff */
[----:B------:R-:W-:-:S05]  /*2fe0*/  LEA.HI.X R11, R8, UR13, R15, 0x1, P1 ;  /* 0x0000000d080b7c11 */ /* 0x000fca00088f0c0f */
[----:B------:R1:W-:Y:S02]  /*2ff0*/  STG.E desc[UR8][R10.64], R21 ;  /* 0x000000150a007986 */ /* 0x0003e4000c101908 */
.L_x_3597:
[----:B------:R-:W-:Y:S05]  /*3000*/  BSYNC B0 ;  /* 0x0000000000007941 */ /* 0x000fea0003800000 */
.L_x_3596:
[----:B------:R-:W-:Y:S05]  /*3010*/  @!P6 BRA `(.L_x_3598) ;  /* 0x000000000028e947 */ /* 0x000fea0003800000 */
[----:B------:R-:W-:Y:S01]  /*3020*/  FMUL.FTZ R2, R36, -1.4426950216293334961 ;  /* 0xbfb8aa3b24027820 */ /* 0x000fe20000410000 */
[----:B------:R-:W-:-:S05]  /*3030*/  FMUL.FTZ R8, R22, -1.4426950216293334961 ;  /* 0xbfb8aa3b16087820 */ /* 0x000fca0000410000 */
[----:B------:R-:W2:Y:S08]  /*3040*/  MUFU.EX2 R2, R2 ;  /* 0x0000000200027308 */ /* 0x000eb00000000800 */
[----:B------:R-:W3:Y:S01]  /*3050*/  MUFU.EX2 R8, R8 ;  /* 0x0000000800087308 */ /* 0x000ee20000000800 */
[----:B--2---:R-:W-:-:S07]  /*3060*/  FADD.FTZ R5, R2, 1 ;  /* 0x3f80000002057421 */ /* 0x004fce0000010000 */
[----:B------:R-:W2:Y:S01]  /*3070*/  MUFU.RCP R5, R5 ;  /* 0x0000000500057308 */ /* 0x000ea20000001000 */
[----:B---3--:R-:W-:-:S07]  /*3080*/  FADD.FTZ R9, R8, 1 ;  /* 0x3f80000008097421 */ /* 0x008fce0000010000 */
[----:B------:R-:W3:Y:S01]  /*3090*/  MUFU.RCP R9, R9 ;  /* 0x0000000900097308 */ /* 0x000ee20000001000 */
[----:B--2---:R-:W-:Y:S01]  /*30a0*/  FMUL.FTZ R36, R36, R5 ;  /* 0x0000000524247220 */ /* 0x004fe20000410000 */
[----:B---3--:R-:W-:-:S07]  /*30b0*/  FMUL.FTZ R22, R22, R9 ;  /* 0x0000000916167220 */ /* 0x008fce0000410000 */
.L_x_3598:
[----:B------:R-:W-:Y:S04]  /*30c0*/  BSSY B0, `(.L_x_3599) ;  /* 0x000000e000007945 */ /* 0x000fe80003800000 */
[----:B------:R-:W-:Y:S05]  /*30d0*/  @P2 BRA `(.L_x_3600) ;  /* 0x0000000000302947 */ /* 0x000fea0003800000 */
[----:B------:R-:W-:Y:S01]  /*30e0*/  ULDC.64 UR12, c[0x0][0x270] ;  /* 0x00009c00000c7ab9 */ /* 0x000fe20000000a00 */
[----:B------:R-:W-:Y:S01]  /*30f0*/  MOV R5, R43 ;  /* 0x0000002b00057202 */ /* 0x000fe20000000f00 */
[----:B------:R-:W-:Y:S01]  /*3100*/  IMAD R9, R4, UR12, RZ ;  /* 0x0000000c04097c24 */ /* 0x000fe2000f8e02ff */
[----:B------:R-:W-:-:S03]  /*3110*/  MOV R4, R40 ;  /* 0x0000002800047202 */ /* 0x000fc60000000f00 */
[C---:B------:R-:W-:Y:S02]  /*3120*/  IMAD R9, R14.reuse, UR13, R9 ;  /* 0x0000000d0e097c24 */ /* 0x040fe4000f8e0209 */
[----:B------:R-:W-:Y:S01]  /*3130*/  IMAD.WIDE.U32 R4, R14, UR12, R4 ;  /* 0x0000000c0e047c25 */ /* 0x000fe2000f8e0004 */
[----:B------:R-:W-:Y:S02]  /*3140*/  ULDC.64 UR12, c[0x0][0x210] ;  /* 0x00008400000c7ab9 */ /* 0x000fe40000000a00 */
[----:B------:R-:W-:Y:S02]  /*3150*/  LEA R8, P1, R4, UR12, 0x1 ;  /* 0x0000000c04087c11 */ /* 0x000fe4000f8208ff */
[----:B------:R-:W-:Y:S02]  /*3160*/  IADD3 R9, R5, R9, RZ ;  /* 0x0000000905097210 */ /* 0x000fe40007ffe0ff */
[----:B------:R-:W-:Y:S02]  /*3170*/  F2FP.BF16.F32.PACK_AB R5, R22, R36 ;  /* 0x000000241605723e */ /* 0x000fe400000010ff */
[----:B------:R-:W-:-:S05]  /*3180*/  LEA.HI.X R9, R4, UR13, R9, 0x1, P1 ;  /* 0x0000000d04097c11 */ /* 0x000fca00088f0c09 */
[----:B------:R2:W-:Y:S02]  /*3190*/  STG.E desc[UR8][R8.64], R5 ;  /* 0x0000000508007986 */ /* 0x0005e4000c101908 */
.L_x_3600:
[----:B------:R-:W-:Y:S05]  /*31a0*/  BSYNC B0 ;  /* 0x0000000000007941 */ /* 0x000fea0003800000 */
.L_x_3599:
[----:B------:R-:W-:Y:S05]  /*31b0*/  @!P6 BRA `(.L_x_3601) ;  /* 0x000000000028e947 */ /* 0x000fea0003800000 */
[----:B------:R-:W-:Y:S01]  /*31c0*/  FMUL.FTZ R2, R37, -1.4426950216293334961 ;  /* 0xbfb8aa3b25027820 */ /* 0x000fe20000410000 */
[----:B--2---:R-:W-:-:S05]  /*31d0*/  FMUL.FTZ R5, R23, -1.4426950216293334961 ;  /* 0xbfb8aa3b17057820 */ /* 0x004fca0000410000 */
        /* <DEDUP_REMOVED lines=8> */
.L_x_3601:
        /* <DEDUP_REMOVED lines=10> */
[----:B------:R-:W-:Y:S02]  /*3300*/  LEA R4, P1, R2, UR12, 0x1 ;  /* 0x0000000c02047c11 */ /* 0x000fe4000f8208ff */
[----:B------:R-:W-:-:S04]  /*3310*/  IADD3 R13, R3, R13, RZ ;  /* 0x0000000d030d7210 */ /* 0x000fc80007ffe0ff */
[----:B--2---:R-:W-:-:S05]  /*3320*/  LEA.HI.X R5, R2, UR13, R13, 0x1, P1 ;  /* 0x0000000d02057c11 */ /* 0x004fca00088f0c0d */
[----:B------:R3:W-:Y:S02]  /*3330*/  STG.E desc[UR8][R4.64], R23 ;  /* 0x0000001704007986 */ /* 0x0007e4000c101908 */
.L_x_3603:
[----:B------:R-:W-:Y:S05]  /*3340*/  BSYNC B0 ;  /* 0x0000000000007941 */ /* 0x000fea0003800000 */
.L_x_3602:
[----:B------:R-:W-:Y:S05]  /*3350*/  @!P6 BRA `(.L_x_3604) ;  /* 0x000000000028e947 */ /* 0x000fea0003800000 */
[----:B------:R-:W-:Y:S01]  /*3360*/  FMUL.FTZ R2, R38, -1.4426950216293334961 ;  /* 0xbfb8aa3b26027820 */ /* 0x000fe20000410000 */
[----:B---3--:R-:W-:-:S05]  /*3370*/  FMUL.FTZ R4, R20, -1.4426950216293334961 ;  /* 0xbfb8aa3b14047820 */ /* 0x008fca0000410000 */
[----:B------:R-:W3:Y:S08]  /*3380*/  MUFU.EX2 R2, R2 ;  /* 0x0000000200027308 */ /* 0x000ef00000000800 */
[----:B------:R-:W2:Y:S01]  /*3390*/  MUFU.EX2 R4, R4 ;  /* 0x0000000400047308 */ /* 0x000ea20000000800 */
[----:B---3--:R-:W-:-:S07]  /*33a0*/  FADD.FTZ R3, R2, 1 ;  /* 0x3f80000002037421 */ /* 0x008fce0000010000 */
[----:B------:R-:W3:Y:S01]  /*33b0*/  MUFU.RCP R3, R3 ;  /* 0x0000000300037308 */ /* 0x000ee20000001000 */
[----:B--2---:R-:W-:-:S07]  /*33c0*/  FADD.FTZ R5, R4, 1 ;  /* 0x3f80000004057421 */ /* 0x004fce0000010000 */
[----:B------:R-:W2:Y:S01]  /*33d0*/  MUFU.RCP R5, R5 ;  /* 0x0000000500057308 */ /* 0x000ea20000001000 */
[----:B---3--:R-:W-:Y:S01]  /*33e0*/  FMUL.FTZ R38, R38, R3 ;  /* 0x0000000326267220 */ /* 0x008fe20000410000 */
[----:B--2---:R-:W-:-:S07]  /*33f0*/  FMUL.FTZ R20, R20, R5 ;  /* 0x0000000514147220 */ /* 0x004fce0000410000 */
.L_x_3604:
[----:B------:R-:W-:Y:S04]  /*3400*/  BSSY B0, `(.L_x_3605) ;  /* 0x000000d000007945 */ /* 0x000fe80003800000 */
[----:B------:R-:W-:Y:S05]  /*3410*/  @P4 BRA `(.L_x_3606) ;  /* 0x00000000002c4947 */ /* 0x000fea0003800000 */
[----:B------:R-:W-:Y:S01]  /*3420*/  ULDC.64 UR12, c[0x0][0x270] ;  /* 0x00009c00000c7ab9 */ /* 0x000fe20000000a00 */
[----:B------:R-:W-:Y:S01]  /*3430*/  MOV R41, R43 ;  /* 0x0000002b00297202 */ /* 0x000fe20000000f00 */
[----:B------:R-:W-:Y:S01]  /*3440*/  IMAD R3, R0, UR12, RZ ;  /* 0x0000000c00037c24 */ /* 0x000fe2000f8e02ff */
[----:B--23--:R-:W-:Y:S01]  /*3450*/  F2FP.BF16.F32.PACK_AB R5, R20, R38 ;  /* 0x000000261405723e */ /* 0x00cfe200000010ff */
[----:B------:R-:W-:-:S04]  /*3460*/  IMAD.WIDE.U32 R40, R12, UR12, R40 ;  /* 0x0000000c0c287c25 */ /* 0x000fc8000f8e0028 */
[----:B------:R-:W-:Y:S01]  /*3470*/  IMAD R3, R12, UR13, R3 ;  /* 0x0000000d0c037c24 */ /* 0x000fe2000f8e0203 */
[----:B------:R-:W-:Y:S02]  /*3480*/  ULDC.64 UR12, c[0x0][0x210] ;  /* 0x00008400000c7ab9 */ /* 0x000fe40000000a00 */
[----:B------:R-:W-:Y:S02]  /*3490*/  LEA R2, P1, R40, UR12, 0x1 ;  /* 0x0000000c28027c11 */ /* 0x000fe4000f8208ff */
[----:B------:R-:W-:-:S04]  /*34a0*/  IADD3 R3, R41, R3, RZ ;  /* 0x0000000329037210 */ /* 0x000fc80007ffe0ff */
[----:B------:R-:W-:-:S05]  /*34b0*/  LEA.HI.X R3, R40, UR13, R3, 0x1, P1 ;  /* 0x0000000d28037c11 */ /* 0x000fca00088f0c03 */
[----:B------:R4:W-:Y:S02]  /*34c0*/  STG.E desc[UR8][R2.64], R5 ;  /* 0x0000000502007986 */ /* 0x0009e4000c101908 */
.L_x_3606:
[----:B------:R-:W-:Y:S05]  /*34d0*/  BSYNC B0 ;  /* 0x0000000000007941 */ /* 0x000fea0003800000 */
.L_x_3605:
[----:B----4-:R-:W4:Y:S01]  /*34e0*/  LDC R3, c[0x0][0x10] ;  /* 0x00000400ff037b82 */ /* 0x010f220000000800 */
[----:B------:R-:W-:Y:S02]  /*34f0*/  IADD3 R28, R28, 0x1, RZ ;  /* 0x000000011c1c7810 */ /* 0x000fe40007ffe0ff */
[----:B----4-:R-:W-:-:S04]  /*3500*/  IADD3 R34, R3, R34, RZ ;  /* 0x0000002203227210 */ /* 0x010fc80007ffe0ff */
[----:B------:R-:W-:-:S13]  /*3510*/  ISETP.GE.AND P1, PT, R34, UR4, PT ;  /* 0x0000000422007c0c */ /* 0x000fda000bf26270 */
[----:B------:R-:W-:Y:S05]  /*3520*/  @!P1 BRA `(.L_x_3607) ;  /* 0xffffffcc00389947 */ /* 0x000fea000383ffff */
[----:B------:R-:W-:Y:S05]  /*3530*/  EXIT ;  /* 0x000000000000794d */ /* 0x000fea0003800000 */
.L_x_3608:
        /* <DEDUP_REMOVED lines=12> */
.L_x_5606:


//--------------------- .text._Z35group_norm_nhwc_fwd_one_pass_kernelI11Bf16IOFp32WLi128ELi160ELi640EEv26Group_norm_nhwc_fwd_params --------------------------
	.section	.text._Z35group_norm_nhwc_fwd_one_pass_kernelI11Bf16IOFp32WLi128ELi160ELi640EEv26Group_norm_nhwc_fwd_params,"ax",@progbits
	.align	128
        .global         _Z35group_norm_nhwc_fwd_one_pass_kernelI11Bf16IOFp32WLi128ELi160ELi640EEv26Group_norm_nhwc_fwd_params
        .type           _Z35group_norm_nhwc_fwd_one_pass_kernelI11Bf16IOFp32WLi128ELi160ELi640EEv26Group_norm_nhwc_fwd_params,@function
        .size           _Z35group_norm_nhwc_fwd_one_pass_kernelI11Bf16IOFp32WLi128ELi160ELi640EEv26Group_norm_nhwc_fwd_params,(.L_x_5607 - _Z35group_norm_nhwc_fwd_one_pass_kernelI11Bf16IOFp32WLi128ELi160ELi640EEv26Group_norm_nhwc_fwd_params)
        .other          _Z35group_norm_nhwc_fwd_one_pass_kernelI11Bf16IOFp32WLi128ELi160ELi640EEv26Group_norm_nhwc_fwd_params,@"STO_CUDA_ENTRY STV_DEFAULT"
_Z35group_norm_nhwc_fwd_one_pass_kernelI11Bf16IOFp32WLi128ELi160ELi640EEv26Group_norm_nhwc_fwd_params:
.text._Z35group_norm_nhwc_fwd_one_pass_kernelI11Bf16IOFp32WLi128ELi160ELi640EEv26Group_norm_nhwc_fwd_params:
        /* <DEDUP_REMOVED lines=17> */
[----:B------:R-:W-:Y:S01]  /*0110*/  SHF.R.U32.HI R67, RZ, 0x6, R3 ;  /* 0x00000006ff437819 */ /* 0x000fe20000011603 */
[----:B------:R-:W0:Y:S01]  /*0120*/  S2R R2, SR_LANEID ;  /* 0x0000000000027919 */ /* 0x000e220000000000 */
[----:B------:R-:W-:Y:S01]  /*0130*/  LEA.HI R5, R5, R0, RZ, 0x5 ;  /* 0x0000000005057211 */ /* 0x000fe200078f28ff */
[----:B--2---:R-:W-:Y:S02]  /*0140*/  ULEA UR5, UR6, UR5, 0x18 ;  /* 0x0000000506057291 */ /* 0x004fe4000f8ec03f */
[----:B-1----:R-:W-:Y:S01]  /*0150*/  IMAD R64, R64, UR7, R67 ;  /* 0x0000000740407c24 */ /* 0x002fe2000f8e0243 */
[----:B------:R-:W-:Y:S01]  /*0160*/  SHF.R.S32.HI R5, RZ, 0x5, R5 ;  /* 0x00000005ff057819 */ /* 0x000fe20000011405 */
[----:B------:R-:W-:-:S03]  /*0170*/  IMAD R67, R67, -0x50, R0 ;  /* 0xffffffb043437824 */ /* 0x000fc600078e0200 */
[C---:B------:R-:W-:Y:S02]  /*0180*/  ISETP.GE.U32.AND P0, PT, R64.reuse, UR8, PT ;  /* 0x0000000840007c0c */ /* 0x040fe4000bf06070 */
[----:B------:R-:W-:Y:S02]  /*0190*/  SHF.R.S32.HI R3, RZ, 0x1f, R64 ;  /* 0x0000001fff037819 */ /* 0x000fe40000011440 */
[----:B------:R-:W-:Y:S02]  /*01a0*/  SHF.L.U32 R67, R67, 0x1, RZ ;  /* 0x0000000143437819 */ /* 0x000fe400000006ff */
[----:B------:R-:W-:Y:S01]  /*01b0*/  ISETP.GE.AND.EX P0, PT, R3, UR9, PT, P0 ;  /* 0x0000000903007c0c */ /* 0x000fe2000bf06300 */
[----:B------:R-:W-:Y:S01]  /*01c0*/  ULDC.64 UR8, c[0x0][0x208] ;  /* 0x0000820000087ab9 */ /* 0x000fe20000000a00 */
[----:B------:R-:W-:Y:S02]  /*01d0*/  LEA R5, R5, UR5, 0x3 ;  /* 0x0000000505057c11 */ /* 0x000fe4000f8e18ff */
        /* <DEDUP_REMOVED lines=12> */
[----:B------:R-:W-:-:S02]  /*02a0*/  IADD3 R15, R64, 0x60, RZ ;  /* 0x00000060400f7810 */ /* 0x000fc40007ffe0ff */
[C---:B------:R-:W-:Y:S02]  /*02b0*/  IADD3 R16, R64.reuse, 0x68, RZ ;  /* 0x0000006840107810 */ /* 0x040fe40007ffe0ff */
[C---:B------:R-:W-:Y:S02]  /*02c0*/  IADD3 R17, R64.reuse, 0x70, RZ ;  /* 0x0000007040117810 */ /* 0x040fe40007ffe0ff */
[----:B0-----:R-:W-:-:S07]  /*02d0*/  IADD3 R18, R64, 0x78, RZ ;  /* 0x0000007840127810 */ /* 0x001fce0007ffe0ff */
.L_x_3666:
[----:B------:R-:W0:Y:S01]  /*02e0*/  LDC R25, c[0x0][0x288] ;  /* 0x0000a200ff197b82 */ /* 0x000e220000000800 */
[----:B------:R-:W-:Y:S01]  /*02f0*/  IABS R24, R66 ;  /* 0x0000004200187213 */ /* 0x000fe20000000000 */
[----:B------:R-:W-:Y:S01]  /*0300*/  ULDC.64 UR14, c[0x0][0x278] ;  /* 0x00009e00000e7ab9 */ /* 0x000fe20000000a00 */
[----:B------:R-:W-:Y:S01]  /*0310*/  SHF.R.S32.HI R41, RZ, 0x1f, R60 ;  /* 0x0000001fff297819 */ /* 0x000fe2000001143c */
[----:B------:R-:W-:Y:S01]  /*0320*/  ULDC.64 UR12, c[0x0][0x280] ;  /* 0x0000a000000c7ab9 */ /* 0x000fe20000000a00 */
[----:B------:R-:W-:Y:S02]  /*0330*/  ISETP.GE.U32.AND P3, PT, R62, UR14, PT ;  /* 0x0000000e3e007c0c */ /* 0x000fe4000bf66070 */
[----:B------:R-:W-:Y:S01]  /*0340*/  SHF.R.S32.HI R43, RZ, 0x1f, R6 ;  /* 0x0000001fff2b7819 */ /* 0x000fe20000011406 */
[----:B-1----:R-:W1:Y:S01]  /*0350*/  @P0 LDC.64 R30, c[0x0][0x270] ;  /* 0x00009c00ff1e0b82 */ /* 0x002e620000000a00 */
[----:B------:R-:W-:Y:S02]  /*0360*/  ISETP.GE.U32.AND P6, PT, R6, UR14, PT ;  /* 0x0000000e06007c0c */ /* 0x000fe4000bfc6070 */
[----:B------:R-:W-:-:S02]  /*0370*/  SHF.R.S32.HI R45, RZ, 0x1f, R7 ;  /* 0x0000001fff2d7819 */ /* 0x000fc40000011407 */
[----:B------:R-:W-:Y:S02]  /*0380*/  ISETP.GE.AND.EX P6, PT, R43, UR15, PT, P6 ;  /* 0x0000000f2b007c0c */ /* 0x000fe4000bfc6360 */
[----:B------:R-:W-:Y:S01]  /*0390*/  SHF.R.S32.HI R47, RZ, 0x1f, R8 ;  /* 0x0000001fff2f7819 */ /* 0x000fe20000011408 */
[----:B--2---:R-:W2:Y:S01]  /*03a0*/  @P0 LDC.64 R32, c[0x0][0x220] ;  /* 0x00008800ff200b82 */ /* 0x004ea20000000a00 */
[----:B------:R-:W-:Y:S02]  /*03b0*/  ISETP.GT.U32.OR P6, PT, R0, 0x27f, P6 ;  /* 0x0000027f0000780c */ /* 0x000fe400037c4470 */
[----:B------:R-:W-:Y:S02]  /*03c0*/  MOV R40, RZ ;  /* 0x000000ff00287202 */ /* 0x000fe40000000f00 */
[----:B0-----:R-:W-:-:S04]  /*03d0*/  IABS R22, R25 ;  /* 0x0000001900167213 */ /* 0x001fc80000000000 */
[----:B------:R-:W0:Y:S08]  /*03e0*/  I2F.RP R19, R22 ;  /* 0x0000001600137306 */ /* 0x000e300000209400 */
[----:B0-----:R-:W0:Y:S02]  /*03f0*/  MUFU.RCP R19, R19 ;  /* 0x0000001300137308 */ /* 0x001e240000001000 */
[----:B0-----:R-:W-:-:S06]  /*0400*/  IADD3 R20, R19, 0xffffffe, RZ ;  /* 0x0ffffffe13147810 */ /* 0x001fcc0007ffe0ff */
[----:B---3--:R0:W3:Y:S02]  /*0410*/  F2I.FTZ.U32.TRUNC.NTZ R21, R20 ;  /* 0x0000001400157305 */ /* 0x0080e4000021f000 */
[----:B0-----:R-:W-:Y:S02]  /*0420*/  MOV R20, RZ ;  /* 0x000000ff00147202 */ /* 0x001fe40000000f00 */
[----:B---3--:R-:W-:-:S05]  /*0430*/  IADD3 R23, RZ, -R21, RZ ;  /* 0x80000015ff177210 */ /* 0x008fca0007ffe0ff */
[----:B------:R-:W-:-:S04]  /*0440*/  IMAD R23, R23, R22, RZ ;  /* 0x0000001617177224 */ /* 0x000fc800078e02ff */
[----:B------:R-:W-:Y:S01]  /*0450*/  IMAD.HI.U32 R21, R21, R23, R20 ;  /* 0x0000001715157227 */ /* 0x000fe200078e0014 */
[----:B------:R-:W-:-:S05]  /*0460*/  MOV R23, R24 ;  /* 0x0000001800177202 */ /* 0x000fca0000000f00 */
[----:B------:R-:W-:-:S05]  /*0470*/  IMAD.HI.U32 R21, R21, R23, RZ ;  /* 0x0000001715157227 */ /* 0x000fca00078e00ff */
[----:B------:R-:W-:-:S05]  /*0480*/  IADD3 R19, -R21, RZ, RZ ;  /* 0x000000ff15137210 */ /* 0x000fca0007ffe1ff */
[----:B------:R-:W-:-:S05]  /*0490*/  IMAD R19, R22, R19, R23 ;  /* 0x0000001316137224 */ /* 0x000fca00078e0217 */
[----:B------:R-:W-:-:S13]  /*04a0*/  ISETP.GT.U32.AND P2, PT, R22, R19, PT ;  /* 0x000000131600720c */ /* 0x000fda0003f44070 */
[-C--:B------:R-:W-:Y:S02]  /*04b0*/  @!P2 IADD3 R19, R19, -R22.reuse, RZ ;  /* 0x800000161313a210 */ /* 0x080fe40007ffe0ff */
[----:B------:R-:W-:Y:S02]  /*04c0*/  @!P2 IADD3 R21, R21, 0x1, RZ ;  /* 0x000000011515a810 */ /* 0x000fe40007ffe0ff */
[----:B------:R-:W-:Y:S02]  /*04d0*/  ISETP.GE.U32.AND P1, PT, R19, R22, PT ;  /* 0x000000161300720c */ /* 0x000fe40003f26070 */
[----:B------:R-:W-:Y:S02]  /*04e0*/  LOP3.LUT R19, R66, R25, RZ, 0x3c, !PT ;  /* 0x0000001942137212 */ /* 0x000fe400078e3cff */
[----:B------:R-:W-:Y:S02]  /*04f0*/  ISETP.NE.AND P2, PT, R25, RZ, PT ;  /* 0x000000ff1900720c */ /* 0x000fe40003f45270 */
[----:B------:R-:W-:-:S02]  /*0500*/  ISETP.GE.AND P4, PT, R19, RZ, PT ;  /* 0x000000ff1300720c */ /* 0x000fc40003f86270 */
[----:B------:R-:W-:-:S04]  /*0510*/  SHF.R.S32.HI R19, RZ, 0x1f, R62 ;  /* 0x0000001fff137819 */ /* 0x000fc8000001143e */
[----:B------:R-:W-:Y:S02]  /*0520*/  ISETP.GE.AND.EX P3, PT, R19, UR15, PT, P3 ;  /* 0x0000000f13007c0c */ /* 0x000fe4000bf66330 */
[----:B------:R-:W-:Y:S02]  /*0530*/  @P1 IADD3 R21, R21, 0x1, RZ ;  /* 0x0000000115151810 */ /* 0x000fe40007ffe0ff */
[----:B------:R-:W-:Y:S02]  /*0540*/  ISETP.GT.U32.OR P3, PT, R0, 0x27f, P3 ;  /* 0x0000027f0000780c */ /* 0x000fe40001f64470 */
[----:B------:R-:W-:Y:S02]  /*0550*/  MOV R23, R21 ;  /* 0x0000001500177202 */ /* 0x000fe40000000f00 */
[----:B------:R-:W-:Y:S02]  /*0560*/  ISETP.GE.U32.AND P1, PT, R60, UR14, PT ;  /* 0x0000000e3c007c0c */ /* 0x000fe4000bf26070 */
[----:B------:R-:W-:-:S02]  /*0570*/  @!P4 IADD3 R23, -R23, RZ, RZ ;  /* 0x000000ff1717c210 */ /* 0x000fc40007ffe1ff */
[----:B------:R-:W-:Y:S02]  /*0580*/  @!P2 LOP3.LUT R23, RZ, R25, RZ, 0x33, !PT ;  /* 0x00000019ff17a212 */ /* 0x000fe400078e33ff */
[----:B------:R-:W-:Y:S02]  /*0590*/  ISETP.GE.AND.EX P1, PT, R41, UR15, PT, P1 ;  /* 0x0000000f29007c0c */ /* 0x000fe4000bf26310 */
[----:B------:R-:W-:Y:S01]  /*05a0*/  IADD3 R21, -R23, RZ, RZ ;  /* 0x000000ff17157210 */ /* 0x000fe20007ffe1ff */
[----:B------:R-:W0:Y:S01]  /*05b0*/  @!P3 LDC.64 R28, c[0x0][0x220] ;  /* 0x00008800ff1cbb82 */ /* 0x000e220000000a00 */
[----:B------:R-:W-:Y:S02]  /*05c0*/  SHF.R.S32.HI R22, RZ, 0x1f, R23 ;  /* 0x0000001fff167819 */ /* 0x000fe40000011417 */
[----:B------:R-:W-:Y:S01]  /*05d0*/  ISETP.GT.U32.OR P1, PT, R0, 0x27f, P1 ;  /* 0x0000027f0000780c */ /* 0x000fe20000f24470 */
[----:B------:R-:W-:Y:S01]  /*05e0*/  IMAD R68, R25, R21, R66 ;  /* 0x0000001519447224 */ /* 0x000fe200078e0242 */
[----:B------:R-:W-:Y:S01]  /*05f0*/  SHF.R.S32.HI R25, RZ, 0x1f, R67 ;  /* 0x0000001fff197819 */ /* 0x000fe20000011443 */
[----:B------:R-:W-:-:S02]  /*0600*/  IMAD R22, R22, UR12, RZ ;  /* 0x0000000c16167c24 */ /* 0x000fc4000f8e02ff */
[----:B------:R-:W-:Y:S01]  /*0610*/  IMAD R68, R68, 0xa0, RZ ;  /* 0x000000a044447824 */ /* 0x000fe200078e02ff */
[----:B------:R-:W3:Y:S01]  /*0620*/  @!P3 LDC.64 R20, c[0x0][0x270] ;  /* 0x00009c00ff14bb82 */ /* 0x000ee20000000a00 */
[----:B------:R-:W-:Y:S02]  /*0630*/  IMAD R89, R23, UR13, R22 ;  /* 0x0000000d17597c24 */ /* 0x000fe4000f8e0216 */
[----:B-1----:R-:W-:Y:S01]  /*0640*/  @P0 IMAD R22, R3, R30, RZ ;  /* 0x0000001e03160224 */ /* 0x002fe200078e02ff */
[----:B------:R-:W-:-:S04]  /*0650*/  IADD3 R86, P2, R67, R68, RZ ;  /* 0x0000004443567210 */ /* 0x000fc80007f5e0ff */
[----:B------:R-:W-:Y:S01]  /*0660*/  LEA.HI.X.SX32 R87, R68, R25, 0x1, P2 ;  /* 0x0000001944577211 */ /* 0x000fe200010f0eff */
[----:B----4-:R-:W1:Y:S01]  /*0670*/  @!P1 LDC.64 R26, c[0x0][0x270] ;  /* 0x00009c00ff1a9b82 */ /* 0x010e620000000a00 */
[----:B------:R-:W-:Y:S01]  /*0680*/  ISETP.GE.U32.AND P2, PT, R7, UR14, PT ;  /* 0x0000000e07007c0c */ /* 0x000fe2000bf46070 */
[----:B------:R-:W-:-:S03]  /*0690*/  IMAD.WIDE.U32 R86, R23, UR12, R86 ;  /* 0x0000000c17567c25 */ /* 0x000fc6000f8e0056 */
[----:B------:R-:W-:Y:S01]  /*06a0*/  ISETP.GE.AND.EX P2, PT, R45, UR15, PT, P2 ;  /* 0x0000000f2d007c0c */ /* 0x000fe2000bf46320 */
[----:B------:R-:W-:Y:S01]  /*06b0*/  @P0 IMAD R23, R64, R31, R22 ;  /* 0x0000001f40170224 */ /* 0x000fe200078e0216 */
[----:B------:R-:W-:Y:S01]  /*06c0*/  IADD3 R89, R87, R89, RZ ;  /* 0x0000005957597210 */ /* 0x000fe20007ffe0ff */
[----:B------:R-:W4:Y:S01]  /*06d0*/  @!P1 LDC.64 R24, c[0x0][0x220] ;  /* 0x00008800ff189b82 */ /* 0x000f220000000a00 */
[-C--:B------:R-:W-:Y:S02]  /*06e0*/  @P0 MOV R88, R86.reuse ;  /* 0x0000005600580202 */ /* 0x080fe40000000f00 */
[----:B------:R-:W-:Y:S01]  /*06f0*/  ISETP.GT.U32.OR P2, PT, R0, 0x27f, P2 ;  /* 0x0000027f0000780c */ /* 0x000fe20001744470 */
[--C-:B------:R-:W-:Y:S01]  /*0700*/  @!P3 IMAD.MOV.U32 R35, RZ, RZ, R89.reuse ;  /* 0x000000ffff23b224 */ /* 0x100fe200078e0059 */
[----:B------:R-:W-:Y:S01]  /*0710*/  @!P3 MOV R34, R86 ;  /* 0x000000560022b202 */ /* 0x000fe20000000f00 */
[----:B---3--:R-:W-:Y:S01]  /*0720*/  @!P3 IMAD R22, R19, R20, RZ ;  /* 0x000000141316b224 */ /* 0x008fe200078e02ff */
[----:B------:R-:W-:Y:S01]  /*0730*/  @!P1 MOV R36, R86 ;  /* 0x0000005600249202 */ /* 0x000fe20000000f00 */
[----:B------:R-:W-:-:S04]  /*0740*/  @P0 IMAD.WIDE.U32 R30, R64, R30, R88 ;  /* 0x0000001e401e0225 */ /* 0x000fc800078e0058 */
[C---:B------:R-:W-:Y:S01]  /*0750*/  @!P3 IMAD R37, R62.reuse, R21, R22 ;  /* 0x000000153e25b224 */ /* 0x040fe200078e0216 */
[----:B------:R-:W-:Y:S01]  /*0760*/  @P0 IADD3 R21, R31, R23, RZ ;  /* 0x000000171f150210 */ /* 0x000fe20007ffe0ff */
[----:B------:R-:W-:Y:S01]  /*0770*/  @!P3 IMAD.WIDE.U32 R34, R62, R20, R34 ;  /* 0x000000143e22b225 */ /* 0x000fe200078e0022 */
[----:B------:R-:W3:Y:S01]  /*0780*/  @!P6 LDC.64 R22, c[0x0][0x270] ;  /* 0x00009c00ff16eb82 */ /* 0x000ee20000000a00 */
[----:B--2---:R-:W-:-:S03]  /*0790*/  @P0 LEA R32, P4, R30, R32, 0x1 ;  /* 0x000000201e200211 */ /* 0x004fc600078808ff */
[----:B------:R-:W-:Y:S02]  /*07a0*/  @!P3 IADD3 R31, R35, R37, RZ ;  /* 0x00000025231fb210 */ /* 0x000fe40007ffe0ff */
[----:B------:R-:W-:Y:S02]  /*07b0*/  @P0 LEA.HI.X R33, R30, R33, R21, 0x1, P4 ;  /* 0x000000211e210211 */ /* 0x000fe400020f0c15 */
[----:B------:R-:W-:Y:S01]  /*07c0*/  ISETP.GE.U32.AND P4, PT, R8, UR14, PT ;  /* 0x0000000e08007c0c */ /* 0x000fe2000bf86070 */
[----:B------:R-:W2:Y:S01]  /*07d0*/  @!P2 LDC.64 R20, c[0x0][0x270] ;  /* 0x00009c00ff14ab82 */ /* 0x000ea20000000a00 */
[----:B------:R-:W-:Y:S02]  /*07e0*/  @!P1 MOV R37, R89 ;  /* 0x0000005900259202 */ /* 0x000fe40000000f00 */
[----:B------:R-:W-:Y:S02]  /*07f0*/  ISETP.GE.AND.EX P4, PT, R47, UR15, PT, P4 ;  /* 0x0000000f2f007c0c */ /* 0x000fe4000bf86340 */
[----:B0-----:R-:W-:Y:S01]  /*0800*/  @!P3 LEA R30, P5, R34, R28, 0x1 ;  /* 0x0000001c221eb211 */ /* 0x001fe200078a08ff */
[-C--:B-1----:R-:W-:Y:S01]  /*0810*/  @!P1 IMAD R28, R41, R26.reuse, RZ ;  /* 0x0000001a291c9224 */ /* 0x082fe200078e02ff */
[----:B------:R-:W-:Y:S01]  /*0820*/  ISETP.GT.U32.OR P4, PT, R0, 0x27f, P4 ;  /* 0x0000027f0000780c */ /* 0x000fe20002784470 */
[----:B------:R-:W-:Y:S01]  /*0830*/  @!P1 IMAD.WIDE.U32 R36, R60, R26, R36 ;  /* 0x0000001a3c249225 */ /* 0x000fe200078e0024 */
[----:B------:R-:W-:-:S03]  /*0840*/  @!P3 LEA.HI.X R31, R34, R29, R31, 0x1, P5 ;  /* 0x0000001d221fb211 */ /* 0x000fc600028f0c1f */
[----:B------:R-:W-:Y:S01]  /*0850*/  @!P1 IMAD R27, R60, R27, R28 ;  /* 0x0000001b3c1b9224 */ /* 0x000fe200078e021c */
[----:B----4-:R-:W-:Y:S01]  /*0860*/  @!P1 LEA R34, P5, R36, R24, 0x1 ;  /* 0x0000001824229211 */ /* 0x010fe200078a08ff */
[----:B------:R-:W0:Y:S01]  /*0870*/  @!P6 LDC.64 R28, c[0x0][0x220] ;  /* 0x00008800ff1ceb82 */ /* 0x000e220000000a00 */
[----:B---3--:R-:W-:Y:S01]  /*0880*/  @!P6 IMAD R24, R43, R22, RZ ;  /* 0x000000162b18e224 */ /* 0x008fe200078e02ff */
[----:B------:R-:W-:Y:S01]  /*0890*/  SHF.R.S32.HI R49, RZ, 0x1f, R9 ;  /* 0x0000001fff317819 */ /* 0x000fe20000011409 */
[----:B------:R1:W3:Y:S01]  /*08a0*/  @!P3 LDG.E R40, desc[UR8][R30.64] ;  /* 0x000000081e28b981 */ /* 0x0002e2000c1e1900 */
[----:B------:R-:W-:-:S04]  /*08b0*/  @!P1 IADD3 R35, R37, R27, RZ ;  /* 0x0000001b25239210 */ /* 0x000fc80007ffe0ff */
[----:B------:R-:W4:Y:S01]  /*08c0*/  @!P2 LDC.64 R26, c[0x0][0x220] ;  /* 0x00008800ff1aab82 */ /* 0x000f220000000a00 */
[----:B------:R-:W-:Y:S01]  /*08d0*/  @!P1 LEA.HI.X R35, R36, R25, R35, 0x1, P5 ;  /* 0x0000001924239211 */ /* 0x000fe200028f0c23 */
[----:B------:R-:W-:Y:S01]  /*08e0*/  @!P6 IMAD R37, R6, R23, R24 ;  /* 0x000000170625e224 */ /* 0x000fe200078e0218 */
[----:B------:R-:W-:Y:S02]  /*08f0*/  ISETP.GE.U32.AND P5, PT, R9, UR14, PT ;  /* 0x0000000e09007c0c */ /* 0x000fe4000bfa6070 */
[----:B-1----:R-:W-:-:S03]  /*0900*/  @!P6 MOV R30, R86 ;  /* 0x00000056001ee202 */ /* 0x002fc60000000f00 */
[----:B------:R-:W1:Y:S01]  /*0910*/  @!P4 LDC.64 R24, c[0x0][0x270] ;  /* 0x00009c00ff18cb82 */ /* 0x000e620000000a00 */
[-C--:B------:R-:W-:Y:S02]  /*0920*/  @!P6 MOV R31, R89.reuse ;  /* 0x00000059001fe202 */ /* 0x080fe40000000f00 */
[----:B------:R-:W-:Y:S01]  /*0930*/  ISETP.GE.AND.EX P5, PT, R49, UR15, PT, P5 ;  /* 0x0000000f31007c0c */ /* 0x000fe2000bfa6350 */
[----:B--2---:R-:W-:Y:S02]  /*0940*/  @!P2 IMAD R36, R45, R20, RZ ;  /* 0x000000142d24a224 */ /* 0x004fe400078e02ff */
[----:B------:R-:W-:Y:S01]  /*0950*/  @!P6 IMAD.WIDE.U32 R22, R6, R22, R30 ;  /* 0x000000160616e225 */ /* 0x000fe200078e001e */
[----:B------:R-:W-:Y:S02]  /*0960*/  ISETP.GT.U32.OR P5, PT, R0, 0x27f, P5 ;  /* 0x0000027f0000780c */ /* 0x000fe40002fa4470 */
[----:B------:R-:W-:Y:S02]  /*0970*/  @!P2 MOV R30, R86 ;  /* 0x00000056001ea202 */ /* 0x000fe40000000f00 */
[----:B------:R-:W-:Y:S01]  /*0980*/  @!P2 MOV R31, R89 ;  /* 0x00000059001fa202 */ /* 0x000fe20000000f00 */
[C---:B------:R-:W-:Y:S01]  /*0990*/  @!P2 IMAD R39, R7.reuse, R21, R36 ;  /* 0x000000150727a224 */ /* 0x040fe200078e0224 */
[----:B------:R-:W-:Y:S01]  /*09a0*/  MOV R42, RZ ;  /* 0x000000ff002a7202 */ /* 0x000fe20000000f00 */
[----:B------:R-:W-:Y:S01]  /*09b0*/  @!P2 IMAD.WIDE.U32 R20, R7, R20, R30 ;  /* 0x000000140714a225 */ /* 0x000fe200078e001e */
[----:B------:R-:W-:-:S02]  /*09c0*/  @!P6 IADD3 R23, R23, R37, RZ ;  /* 0x000000251717e210 */ /* 0x000fc40007ffe0ff */
[----:B------:R-:W2:Y:S01]  /*09d0*/  @!P4 LDC.64 R30, c[0x0][0x220] ;  /* 0x00008800ff1ecb82 */ /* 0x000ea20000000a00 */
[----:B0-----:R-:W-:Y:S01]  /*09e0*/  @!P6 LEA R28, P3, R22, R28, 0x1 ;  /* 0x0000001c161ce211 */ /* 0x001fe200078608ff */
[----:B------:R0:W5:Y:S01]  /*09f0*/  @!P1 LDG.E R42, desc[UR8][R34.64] ;  /* 0x00000008222a9981 */ /* 0x000162000c1e1900 */
[----:B------:R-:W-:Y:S02]  /*0a00*/  @!P2 IADD3 R21, R21, R39, RZ ;  /* 0x000000271515a210 */ /* 0x000fe40007ffe0ff */
[----:B----4-:R-:W-:Y:S02]  /*0a10*/  @!P2 LEA R26, P1, R20, R26, 0x1 ;  /* 0x0000001a141aa211 */ /* 0x010fe400078208ff */
[----:B------:R-:W-:Y:S02]  /*0a20*/  @!P6 LEA.HI.X R29, R22, R29, R23, 0x1, P3 ;  /* 0x0000001d161de211 */ /* 0x000fe400018f0c17 */
[----:B------:R-:W4:Y:S01]  /*0a30*/  @!P5 LDC.64 R22, c[0x0][0x270] ;  /* 0x00009c00ff16db82 */ /* 0x000f220000000a00 */
[----:B------:R-:W-:Y:S01]  /*0a40*/  @!P2 LEA.HI.X R27, R20, R27, R21, 0x1, P1 ;  /* 0x0000001b141ba211 */ /* 0x000fe200008f0c15 */
[----:B-1----:R-:W-:Y:S01]  /*0a50*/  @!P4 IMAD R20, R47, R24, RZ ;  /* 0x000000182f14c224 */ /* 0x002fe200078e02ff */
[----:B------:R-:W-:-:S02]  /*0a60*/  SHF.R.S32.HI R51, RZ, 0x1f, R10 ;  /* 0x0000001fff337819 */ /* 0x000fc4000001140a */
[----:B------:R-:W-:Y:S02]  /*0a70*/  ISETP.GE.U32.AND P3, PT, R10, UR14, PT ;  /* 0x0000000e0a007c0c */ /* 0x000fe4000bf66070 */
[----:B------:R-:W-:Y:S01]  /*0a80*/  SHF.R.S32.HI R53, RZ, 0x1f, R11 ;  /* 0x0000001fff357819 */ /* 0x000fe2000001140b */
[----:B0-----:R-:W0:Y:S01]  /*0a90*/  @!P5 LDC.64 R34, c[0x0][0x220] ;  /* 0x00008800ff22db82 */ /* 0x001e220000000a00 */
[----:B------:R-:W-:Y:S01]  /*0aa0*/  ISETP.GE.U32.AND P1, PT, R11, UR14, PT ;  /* 0x0000000e0b007c0c */ /* 0x000fe2000bf26070 */
[----:B------:R-:W-:Y:S01]  /*0ab0*/  @!P4 IMAD R37, R8, R25, R20 ;  /* 0x000000190825c224 */ /* 0x000fe200078e0214 */
[----:B------:R-:W-:Y:S02]  /*0ac0*/  ISETP.GE.AND.EX P3, PT, R51, UR15, PT, P3 ;  /* 0x0000000f33007c0c */ /* 0x000fe4000bf66330 */
[----:B------:R-:W-:Y:S02]  /*0ad0*/  ISETP.GE.AND.EX P1, PT, R53, UR15, PT, P1 ;  /* 0x0000000f35007c0c */ /* 0x000fe4000bf26310 */
[----:B------:R-:W-:-:S02]  /*0ae0*/  @!P4 MOV R20, R86 ;  /* 0x000000560014c202 */ /* 0x000fc40000000f00 */
[----:B------:R-:W-:Y:S02]  /*0af0*/  @!P4 MOV R21, R89 ;  /* 0x000000590015c202 */ /* 0x000fe40000000f00 */
[C---:B------:R-:W-:Y:S02]  /*0b00*/  ISETP.GT.U32.OR P3, PT, R0.reuse, 0x27f, P3 ;  /* 0x0000027f0000780c */ /* 0x040fe40001f64470 */
[----:B------:R-:W-:Y:S01]  /*0b10*/  ISETP.GT.U32.OR P1, PT, R0, 0x27f, P1 ;  /* 0x0000027f0000780c */ /* 0x000fe20000f24470 */
[----:B------:R-:W-:Y:S01]  /*0b20*/  @!P4 IMAD.WIDE.U32 R24, R8, R24, R20 ;  /* 0x000000180818c225 */ /* 0x000fe200078e0014 */
[----:B------:R-:W-:Y:S02]  /*0b30*/  MOV R44, RZ ;  /* 0x000000ff002c7202 */ /* 0x000fe40000000f00 */
[----:B------:R-:W-:Y:S02]  /*0b40*/  MOV R46, RZ ;  /* 0x000000ff002e7202 */ /* 0x000fe40000000f00 */
[----:B------:R-:W-:-:S02]  /*0b50*/  @!P4 IADD3 R25, R25, R37, RZ ;  /* 0x000000251919c210 */ /* 0x000fc40007ffe0ff */
[----:B------:R4:W5:Y:S01]  /*0b60*/  @!P6 LDG.E R44, desc[UR8][R28.64] ;  /* 0x000000081c2ce981 */ /* 0x000962000c1e1900 */
[C---:B--2---:R-:W-:Y:S02]  /*0b70*/  @!P4 LEA R30, P6, R24.reuse, R30, 0x1 ;  /* 0x0000001e181ec211 */ /* 0x044fe400078c08ff */
[----:B------:R-:W1:Y:S01]  /*0b80*/  @!P3 LDC.64 R20, c[0x0][0x270] ;  /* 0x00009c00ff14bb82 */ /* 0x000e620000000a00 */
[----:B------:R2:W5:Y:S01]  /*0b90*/  @!P2 LDG.E R46, desc[UR8][R26.64] ;  /* 0x000000081a2ea981 */ /* 0x000562000c1e1900 */
[----:B------:R-:W-:Y:S02]  /*0ba0*/  @!P4 LEA.HI.X R31, R24, R31, R25, 0x1, P6 ;  /* 0x0000001f181fc211 */ /* 0x000fe400030f0c19 */
[----:B------:R-:W-:Y:S02]  /*0bb0*/  SHF.R.S32.HI R55, RZ, 0x1f, R12 ;  /* 0x0000001fff377819 */ /* 0x000fe4000001140c */
[----:B------:R-:W-:Y:S01]  /*0bc0*/  ISETP.GE.U32.AND P2, PT, R12, UR14, PT ;  /* 0x0000000e0c007c0c */ /* 0x000fe2000bf46070 */
[----:B----4-:R-:W-:Y:S01]  /*0bd0*/  @!P5 IMAD R28, R49, R22, RZ ;  /* 0x00000016311cd224 */ /* 0x010fe200078e02ff */
[----:B------:R-:W4:Y:S01]  /*0be0*/  @!P1 LDC.64 R24, c[0x0][0x270] ;  /* 0x00009c00ff189b82 */ /* 0x000f220000000a00 */
[----:B--2---:R-:W-:-:S02]  /*0bf0*/  @!P5 MOV R26, R86 ;  /* 0x00000056001ad202 */ /* 0x004fc40000000f00 */
[----:B------:R-:W-:Y:S01]  /*0c00*/  @!P5 MOV R27, R89 ;  /* 0x00000059001bd202 */ /* 0x000fe20000000f00 */
[----:B------:R-:W-:Y:S01]  /*0c10*/  @!P5 IMAD R37, R9, R23, R28 ;  /* 0x000000170925d224 */ /* 0x000fe200078e021c */
[----:B------:R-:W-:-:S03]  /*0c20*/  ISETP.GE.AND.EX P2, PT, R55, UR15, PT, P2 ;  /* 0x0000000f37007c0c */ /* 0x000fc6000bf46320 */
[----:B------:R-:W2:Y:S01]  /*0c30*/  @!P3 LDC.64 R28, c[0x0][0x220] ;  /* 0x00008800ff1cbb82 */ /* 0x000ea20000000a00 */
[----:B------:R-:W-:Y:S01]  /*0c40*/  MOV R50, RZ ;  /* 0x000000ff00327202 */ /* 0x000fe20000000f00 */
[----:B------:R-:W-:Y:S01]  /*0c50*/  @!P5 IMAD.WIDE.U32 R22, R9, R22, R26 ;  /* 0x000000160916d225 */ /* 0x000fe200078e001a */
[----:B------:R-:W-:Y:S02]  /*0c60*/  ISETP.GT.U32.OR P2, PT, R0, 0x27f, P2 ;  /* 0x0000027f0000780c */ /* 0x000fe40001744470 */
[----:B------:R-:W-:Y:S02]  /*0c70*/  SHF.R.S32.HI R57, RZ, 0x1f, R13 ;  /* 0x0000001fff397819 */ /* 0x000fe4000001140d */
[----:B------:R-:W-:Y:S01]  /*0c80*/  @!P5 IADD3 R23, R23, R37, RZ ;  /* 0x000000251717d210 */ /* 0x000fe20007ffe0ff */
[----:B------:R-:W5:Y:S01]  /*0c90*/  @!P4 LDG.E R50, desc[UR8][R30.64] ;  /* 0x000000081e32c981 */ /* 0x000f62000c1e1900 */
[----:B0-----:R-:W-:Y:S02]  /*0ca0*/  @!P5 LEA R34, P6, R22, R34, 0x1 ;  /* 0x000000221622d211 */ /* 0x001fe400078c08ff */
[----:B------:R-:W-:-:S02]  /*0cb0*/  ISETP.GE.U32.AND P4, PT, R13, UR14, PT ;  /* 0x0000000e0d007c0c */ /* 0x000fc4000bf86070 */
[----:B------:R-:W-:Y:S02]  /*0cc0*/  MOV R48, RZ ;  /* 0x000000ff00307202 */ /* 0x000fe40000000f00 */
[----:B------:R-:W-:Y:S01]  /*0cd0*/  @!P5 LEA.HI.X R35, R22, R35, R23, 0x1, P6 ;  /* 0x000000231623d211 */ /* 0x000fe200030f0c17 */
[----:B------:R-:W0:Y:S01]  /*0ce0*/  @!P2 LDC.64 R26, c[0x0][0x270] ;  /* 0x00009c00ff1aab82 */ /* 0x000e220000000a00 */
[----:B------:R-:W-:Y:S02]  /*0cf0*/  ISETP.GE.AND.EX P4, PT, R57, UR15, PT, P4 ;  /* 0x0000000f39007c0c */ /* 0x000fe4000bf86340 */
[----:B------:R1:W5:Y:S05]  /*0d00*/  @P0 LDG.E R48, desc[UR8][R32.64] ;  /* 0x0000000820300981 */ /* 0x00036a000c1e1900 */
[----:B------:R-:W0:Y:S01]  /*0d10*/  @!P1 LDC.64 R22, c[0x0][0x220] ;  /* 0x00008800ff169b82 */ /* 0x000e220000000a00 */
[----:B------:R-:W-:Y:S01]  /*0d20*/  ISETP.GT.U32.OR P4, PT, R0, 0x27f, P4 ;  /* 0x0000027f0000780c */ /* 0x000fe20002784470 */
[----:B-1----:R-:W-:Y:S01]  /*0d30*/  @!P3 IMAD R36, R51, R20, RZ ;  /* 0x000000143324b224 */ /* 0x002fe200078e02ff */
[----:B------:R-:W-:-:S02]  /*0d40*/  @!P3 MOV R32, R86 ;  /* 0x000000560020b202 */ /* 0x000fc40000000f00 */
[-C--:B------:R-:W-:Y:S01]  /*0d50*/  @!P3 MOV R33, R89.reuse ;  /* 0x000000590021b202 */ /* 0x080fe20000000f00 */
[----:B----4-:R-:W-:Y:S01]  /*0d60*/  @!P1 IMAD R30, R53, R24, RZ ;  /* 0x00000018351e9224 */ /* 0x010fe200078e02ff */
[----:B------:R-:W-:Y:S01]  /*0d70*/  @!P1 MOV R31, R89 ;  /* 0x00000059001f9202 */ /* 0x000fe20000000f00 */
[C---:B------:R-:W-:Y:S02]  /*0d80*/  @!P3 IMAD R21, R10.reuse, R21, R36 ;  /* 0x000000150a15b224 */ /* 0x040fe400078e0224 */
[----:B------:R-:W-:Y:S01]  /*0d90*/  @!P3 IMAD.WIDE.U32 R32, R10, R20, R32 ;  /* 0x000000140a20b225 */ /* 0x000fe200078e0020 */
[----:B------:R-:W-:-:S03]  /*0da0*/  MOV R52, RZ ;  /* 0x000000ff00347202 */ /* 0x000fc60000000f00 */
[----:B------:R-:W-:Y:S02]  /*0db0*/  @!P1 IMAD R37, R11, R25, R30 ;  /* 0x000000190b259224 */ /* 0x000fe400078e021e */
[----:B------:R-:W-:Y:S01]  /*0dc0*/  @!P1 IMAD.MOV.U32 R30, RZ, RZ, R86 ;  /* 0x000000ffff1e9224 */ /* 0x000fe200078e0056 */
[----:B------:R-:W-:Y:S01]  /*0dd0*/  @!P3 IADD3 R33, R33, R21, RZ ;  /* 0x000000152121b210 */ /* 0x000fe20007ffe0ff */
[----:B------:R-:W4:Y:S01]  /*0de0*/  @!P5 LDG.E R52, desc[UR8][R34.64] ;  /* 0x000000082234d981 */ /* 0x000f22000c1e1900 */
[----:B------:R-:W1:Y:S01]  /*0df0*/  @!P2 LDC.64 R20, c[0x0][0x220] ;  /* 0x00008800ff14ab82 */ /* 0x000e620000000a00 */
[----:B------:R-:W-:Y:S01]  /*0e00*/  @!P1 IMAD.WIDE.U32 R30, R11, R24, R30 ;  /* 0x000000180b1e9225 */ /* 0x000fe200078e001e */
[----:B--2---:R-:W-:Y:S02]  /*0e10*/  @!P3 LEA R28, P6, R32, R28, 0x1 ;  /* 0x0000001c201cb211 */ /* 0x004fe400078c08ff */
[----:B------:R-:W-:Y:S02]  /*0e20*/  SHF.R.S32.HI R61, RZ, 0x1f, R14 ;  /* 0x0000001fff3d7819 */ /* 0x000fe4000001140e */
[----:B------:R-:W-:-:S02]  /*0e30*/  ISETP.GE.U32.AND P5, PT, R14, UR14, PT ;  /* 0x0000000e0e007c0c */ /* 0x000fc4000bfa6070 */
[----:B------:R-:W2:Y:S01]  /*0e40*/  @!P4 LDC.64 R24, c[0x0][0x270] ;  /* 0x00009c00ff18cb82 */ /* 0x000ea20000000a00 */
[----:B------:R-:W-:Y:S02]  /*0e50*/  MOV R54, RZ ;  /* 0x000000ff00367202 */ /* 0x000fe40000000f00 */
[----:B------:R-:W-:Y:S02]  /*0e60*/  @!P3 LEA.HI.X R29, R32, R29, R33, 0x1, P6 ;  /* 0x0000001d201db211 */ /* 0x000fe400030f0c21 */
[----:B------:R-:W-:Y:S02]  /*0e70*/  ISETP.GE.AND.EX P5, PT, R61, UR15, PT, P5 ;  /* 0x0000000f3d007c0c */ /* 0x000fe4000bfa6350 */
[----:B------:R-:W-:Y:S01]  /*0e80*/  @!P1 IADD3 R31, R31, R37, RZ ;  /* 0x000000251f1f9210 */ /* 0x000fe20007ffe0ff */
[----:B------:R0:W4:Y:S02]  /*0e90*/  @!P3 LDG.E R54, desc[UR8][R28.64] ;  /* 0x000000081c36b981 */ /* 0x000124000c1e1900 */
[----:B0-----:R-:W-:Y:S01]  /*0ea0*/  @!P1 LEA R32, P6, R30, R22, 0x1 ;  /* 0x000000161e209211 */ /* 0x001fe200078c08ff */
[----:B------:R-:W-:Y:S01]  /*0eb0*/  @!P2 IMAD R22, R55, R26, RZ ;  /* 0x0000001a3716a224 */ /* 0x000fe200078e02ff */
[----:B------:R-:W-:-:S02]  /*0ec0*/  ISETP.GT.U32.OR P3, PT, R0, 0x27f, P5 ;  /* 0x0000027f0000780c */ /* 0x000fc40002f64470 */
[----:B------:R-:W-:Y:S02]  /*0ed0*/  @!P1 LEA.HI.X R33, R30, R23, R31, 0x1, P6 ;  /* 0x000000171e219211 */ /* 0x000fe400030f0c1f */
[----:B------:R-:W-:Y:S02]  /*0ee0*/  @!P2 MOV R30, R86 ;  /* 0x00000056001ea202 */ /* 0x000fe40000000f00 */
[----:B------:R-:W-:Y:S01]  /*0ef0*/  @!P2 MOV R31, R89 ;  /* 0x00000059001fa202 */ /* 0x000fe20000000f00 */
[C---:B------:R-:W-:Y:S01]  /*0f00*/  @!P2 IMAD R27, R12.reuse, R27, R22 ;  /* 0x0000001b0c1ba224 */ /* 0x040fe200078e0216 */
[----:B------:R-:W-:Y:S01]  /*0f10*/  MOV R56, RZ ;  /* 0x000000ff00387202 */ /* 0x000fe20000000f00 */
[----:B------:R-:W0:Y:S01]  /*0f20*/  @!P4 LDC.64 R22, c[0x0][0x220] ;  /* 0x00008800ff16cb82 */ /* 0x000e220000000a00 */
[----:B------:R-:W-:Y:S01]  /*0f30*/  @!P2 IMAD.WIDE.U32 R30, R12, R26, R30 ;  /* 0x0000001a0c1ea225 */ /* 0x000fe200078e001e */
[----:B------:R-:W-:Y:S02]  /*0f40*/  SHF.R.S32.HI R63, RZ, 0x1f, R15 ;  /* 0x0000001fff3f7819 */ /* 0x000fe4000001140f */
[----:B------:R-:W-:Y:S01]  /*0f50*/  ISETP.GE.U32.AND P5, PT, R15, UR14, PT ;  /* 0x0000000e0f007c0c */ /* 0x000fe2000bfa6070 */
[----:B------:R0:W4:Y:S01]  /*0f60*/  @!P1 LDG.E R56, desc[UR8][R32.64] ;  /* 0x0000000820389981 */ /* 0x000122000c1e1900 */
[----:B------:R-:W-:-:S02]  /*0f70*/  @!P2 IADD3 R29, R31, R27, RZ ;  /* 0x0000001b1f1da210 */ /* 0x000fc40007ffe0ff */
[----:B-1----:R-:W-:Y:S01]  /*0f80*/  @!P2 LEA R28, P6, R30, R20, 0x1 ;  /* 0x000000141e1ca211 */ /* 0x002fe200078c08ff */
[----:B------:R-:W1:Y:S01]  /*0f90*/  @!P3 LDC.64 R26, c[0x0][0x270] ;  /* 0x00009c00ff1abb82 */ /* 0x000e620000000a00 */
[----:B------:R-:W-:Y:S01]  /*0fa0*/  ISETP.GE.AND.EX P5, PT, R63, UR15, PT, P5 ;  /* 0x0000000f3f007c0c */ /* 0x000fe2000bfa6350 */
[----:B--2---:R-:W-:Y:S01]  /*0fb0*/  @!P4 IMAD R20, R57, R24, RZ ;  /* 0x000000183914c224 */ /* 0x004fe200078e02ff */
[----:B------:R-:W-:Y:S02]  /*0fc0*/  SHF.R.S32.HI R65, RZ, 0x1f, R16 ;  /* 0x0000001fff417819 */ /* 0x000fe40000011410 */
[----:B------:R-:W-:Y:S01]  /*0fd0*/  ISETP.GE.U32.AND P1, PT, R16, UR14, PT ;  /* 0x0000000e10007c0c */ /* 0x000fe2000bf26070 */
[----:B------:R-:W-:Y:S01]  /*0fe0*/  @!P4 IMAD R31, R13, R25, R20 ;  /* 0x000000190d1fc224 */ /* 0x000fe200078e0214 */
[----:B------:R-:W-:Y:S02]  /*0ff0*/  @!P2 LEA.HI.X R29, R30, R21, R29, 0x1, P6 ;  /* 0x000000151e1da211 */ /* 0x000fe400030f0c1d */
[----:B------:R-:W-:-:S02]  /*1000*/  ISETP.GT.U32.OR P5, PT, R0, 0x27f, P5 ;  /* 0x0000027f0000780c */ /* 0x000fc40002fa4470 */
[----:B------:R-:W-:Y:S02]  /*1010*/  ISETP.GE.AND.EX P1, PT, R65, UR15, PT, P1 ;  /* 0x0000000f41007c0c */ /* 0x000fe4000bf26310 */
[----:B------:R-:W-:Y:S02]  /*1020*/  @!P4 MOV R20, R86 ;  /* 0x000000560014c202 */ /* 0x000fe40000000f00 */
[----:B------:R-:W-:Y:S02]  /*1030*/  @!P4 MOV R21, R89 ;  /* 0x000000590015c202 */ /* 0x000fe40000000f00 */
[----:B------:R-:W-:Y:S01]  /*1040*/  ISETP.GT.U32.OR P1, PT, R0, 0x27f, P1 ;  /* 0x0000027f0000780c */ /* 0x000fe20000f24470 */
[----:B------:R-:W-:Y:S01]  /*1050*/  @!P4 IMAD.WIDE.U32 R24, R13, R24, R20 ;  /* 0x000000180d18c225 */ /* 0x000fe200078e0014 */
[----:B------:R-:W-:-:S03]  /*1060*/  MOV R69, RZ ;  /* 0x000000ff00457202 */ /* 0x000fc60000000f00 */
[----:B------:R-:W2:Y:S01]  /*1070*/  @!P5 LDC.64 R20, c[0x0][0x270] ;  /* 0x00009c00ff14db82 */ /* 0x000ea20000000a00 */
[----:B------:R-:W-:Y:S02]  /*1080*/  @!P4 IADD3 R25, R25, R31, RZ ;  /* 0x0000001f1919c210 */ /* 0x000fe40007ffe0ff */
[----:B0-----:R-:W-:Y:S01]  /*1090*/  @!P4 LEA R36, P6, R24, R22, 0x1 ;  /* 0x000000161824c211 */ /* 0x001fe200078c08ff */
[----:B------:R0:W4:Y:S04]  /*10a0*/  @!P2 LDG.E R69, desc[UR8][R28.64] ;  /* 0x000000081c45a981 */ /* 0x000128000c1e1900 */
[----:B------:R-:W0:Y:S01]  /*10b0*/  @!P3 LDC.64 R30, c[0x0][0x220] ;  /* 0x00008800ff1ebb82 */ /* 0x000e220000000a00 */
[----:B------:R-:W-:Y:S02]  /*10c0*/  SHF.R.S32.HI R71, RZ, 0x1f, R17 ;  /* 0x0000001fff477819 */ /* 0x000fe40000011411 */
[----:B------:R-:W-:-:S02]  /*10d0*/  ISETP.GE.U32.AND P2, PT, R17, UR14, PT ;  /* 0x0000000e11007c0c */ /* 0x000fc4000bf46070 */
[----:B------:R-:W-:Y:S01]  /*10e0*/  @!P4 LEA.HI.X R37, R24, R23, R25, 0x1, P6 ;  /* 0x000000171825c211 */ /* 0x000fe200030f0c19 */
[----:B-1----:R-:W-:Y:S02]  /*10f0*/  @!P3 IMAD R24, R61, R26, RZ ;  /* 0x0000001a3d18b224 */ /* 0x002fe400078e02ff */
[----:B------:R-:W1:Y:S01]  /*1100*/  @!P1 LDC.64 R22, c[0x0][0x270] ;  /* 0x00009c00ff169b82 */ /* 0x000e620000000a00 */
[----:B------:R-:W-:Y:S01]  /*1110*/  ISETP.GE.AND.EX P2, PT, R71, UR15, PT, P2 ;  /* 0x0000000f47007c0c */ /* 0x000fe2000bf46320 */
[----:B------:R-:W-:Y:S01]  /*1120*/  @!P3 IMAD R33, R14, R27, R24 ;  /* 0x0000001b0e21b224 */ /* 0x000fe200078e0218 */
[----:B------:R-:W-:Y:S02]  /*1130*/  SHF.R.S32.HI R73, RZ, 0x1f, R18 ;  /* 0x0000001fff497819 */ /* 0x000fe40000011412 */
[----:B------:R-:W-:Y:S02]  /*1140*/  ISETP.GE.U32.AND P6, PT, R18, UR14, PT ;  /* 0x0000000e12007c0c */ /* 0x000fe4000bfc6070 */
[----:B------:R-:W-:Y:S01]  /*1150*/  ISETP.GT.U32.OR P2, PT, R0, 0x27f, P2 ;  /* 0x0000027f0000780c */ /* 0x000fe20001744470 */
[----:B------:R-:W3:Y:S01]  /*1160*/  @!P5 LDC.64 R24, c[0x0][0x220] ;  /* 0x00008800ff18db82 */ /* 0x000ee20000000a00 */
[----:B------:R-:W-:-:S02]  /*1170*/  @!P3 MOV R34, R86 ;  /* 0x000000560022b202 */ /* 0x000fc40000000f00 */
[----:B------:R-:W-:Y:S02]  /*1180*/  @!P3 MOV R35, R89 ;  /* 0x000000590023b202 */ /* 0x000fe40000000f00 */
[----:B------:R-:W-:Y:S02]  /*1190*/  ISETP.GE.AND.EX P6, PT, R73, UR15, PT, P6 ;  /* 0x0000000f49007c0c */ /* 0x000fe4000bfc6360 */
[----:B------:R-:W-:Y:S01]  /*11a0*/  MOV R70, RZ ;  /* 0x000000ff00467202 */ /* 0x000fe20000000f00 */
[----:B------:R-:W-:Y:S01]  /*11b0*/  @!P3 IMAD.WIDE.U32 R34, R14, R26, R34 ;  /* 0x0000001a0e22b225 */ /* 0x000fe200078e0022 */
[----:B------:R-:W-:Y:S01]  /*11c0*/  ISETP.GT.U32.OR P6, PT, R0, 0x27f, P6 ;  /* 0x0000027f0000780c */ /* 0x000fe200037c4470 */
[----:B------:R-:W3:Y:S03]  /*11d0*/  @!P1 LDC.64 R26, c[0x0][0x220] ;  /* 0x00008800ff1a9b82 */ /* 0x000ee60000000a00 */
[----:B------:R2:W4:Y:S01]  /*11e0*/  @!P4 LDG.E R70, desc[UR8][R36.64] ;  /* 0x000000082446c981 */ /* 0x000522000c1e1900 */
[----:B0-----:R-:W-:Y:S01]  /*11f0*/  @!P3 LEA R32, P4, R34, R30, 0x1 ;  /* 0x0000001e2220b211 */ /* 0x001fe200078808ff */
[----:B--2---:R-:W-:Y:S01]  /*1200*/  @!P5 IMAD R30, R63, R20, RZ ;  /* 0x000000143f1ed224 */ /* 0x004fe200078e02ff */
[----:B------:R-:W-:-:S02]  /*1210*/  @!P3 IADD3 R33, R35, R33, RZ ;  /* 0x000000212321b210 */ /* 0x000fc40007ffe0ff */
[----:B------:R-:W0:Y:S01]  /*1220*/  @!P2 LDC.64 R28, c[0x0][0x270] ;  /* 0x00009c00ff1cab82 */ /* 0x000e220000000a00 */
[----:B------:R-:W-:Y:S01]  /*1230*/  @!P5 IMAD R39, R15, R21, R30 ;  /* 0x000000150f27d224 */ /* 0x000fe200078e021e */
[----:B------:R-:W-:Y:S02]  /*1240*/  @!P5 MOV R36, R86 ;  /* 0x000000560024d202 */ /* 0x000fe40000000f00 */
[----:B------:R-:W-:Y:S01]  /*1250*/  @!P5 MOV R37, R89 ;  /* 0x000000590025d202 */ /* 0x000fe20000000f00 */
[----:B-1----:R-:W-:Y:S01]  /*1260*/  @!P1 IMAD R21, R65, R22, RZ ;  /* 0x0000001641159224 */ /* 0x002fe200078e02ff */
[----:B------:R-:W-:Y:S02]  /*1270*/  @!P3 LEA.HI.X R33, R34, R31, R33, 0x1, P4 ;  /* 0x0000001f2221b211 */ /* 0x000fe400020f0c21 */
[----:B------:R-:W1:Y:S01]  /*1280*/  @!P6 LDC.64 R30, c[0x0][0x270] ;  /* 0x00009c00ff1eeb82 */ /* 0x000e620000000a00 */
[----:B------:R-:W-:Y:S01]  /*1290*/  @!P5 IMAD.WIDE.U32 R36, R15, R20, R36 ;  /* 0x000000140f24d225 */ /* 0x000fe200078e0024 */
[----:B------:R-:W-:-:S02]  /*12a0*/  @!P1 MOV R34, R86 ;  /* 0x0000005600229202 */ /* 0x000fc40000000f00 */
[----:B------:R-:W-:Y:S01]  /*12b0*/  @!P1 MOV R35, R89 ;  /* 0x0000005900239202 */ /* 0x000fe20000000f00 */
[----:B------:R-:W-:Y:S01]  /*12c0*/  @!P1 IMAD R59, R16, R23, R21 ;  /* 0x00000017103b9224 */ /* 0x000fe200078e0215 */
[----:B------:R-:W-:Y:S02]  /*12d0*/  @!P5 IADD3 R23, R37, R39, RZ ;  /* 0x000000272517d210 */ /* 0x000fe40007ffe0ff */
[----:B------:R-:W2:Y:S01]  /*12e0*/  @!P2 LDC.64 R20, c[0x0][0x220] ;  /* 0x00008800ff14ab82 */ /* 0x000ea20000000a00 */
[----:B---3--:R-:W-:Y:S01]  /*12f0*/  @!P5 LEA R24, P4, R36, R24, 0x1 ;  /* 0x000000182418d211 */ /* 0x008fe200078808ff */
[----:B------:R-:W-:Y:S01]  /*1300*/  @!P1 IMAD.WIDE.U32 R34, R16, R22, R34 ;  /* 0x0000001610229225 */ /* 0x000fe200078e0022 */
[----:B------:R-:W-:Y:S02]  /*1310*/  MOV R72, RZ ;  /* 0x000000ff00487202 */ /* 0x000fe40000000f00 */
[----:B------:R-:W-:Y:S02]  /*1320*/  @!P5 LEA.HI.X R25, R36, R25, R23, 0x1, P4 ;  /* 0x000000192419d211 */ /* 0x000fe400020f0c17 */
[----:B------:R-:W-:Y:S01]  /*1330*/  CS2R R74, SRZ ;  /* 0x00000000004a7805 */ /* 0x000fe2000001ff00 */
[----:B------:R-:W3:Y:S01]  /*1340*/  @!P6 LDC.64 R22, c[0x0][0x220] ;  /* 0x00008800ff16eb82 */ /* 0x000ee20000000a00 */
[----:B------:R1:W4:Y:S01]  /*1350*/  @!P3 LDG.E R72, desc[UR8][R32.64] ;  /* 0x000000082048b981 */ /* 0x000322000c1e1900 */
[----:B------:R-:W-:Y:S01]  /*1360*/  @!P1 IADD3 R35, R35, R59, RZ ;  /* 0x0000003b23239210 */ /* 0x000fe20007ffe0ff */
[----:B0-----:R-:W-:Y:S01]  /*1370*/  @!P2 IMAD R36, R71, R28, RZ ;  /* 0x0000001c4724a224 */ /* 0x001fe200078e02ff */
[C---:B------:R-:W-:Y:S01]  /*1380*/  @!P1 LEA R26, P3, R34.reuse, R26, 0x1 ;  /* 0x0000001a221a9211 */ /* 0x040fe200078608ff */
[----:B------:R0:W4:Y:S03]  /*1390*/  @!P5 LDG.E R74, desc[UR8][R24.64] ;  /* 0x00000008184ad981 */ /* 0x000126000c1e1900 */
[----:B------:R-:W-:Y:S01]  /*13a0*/  @!P1 LEA.HI.X R27, R34, R27, R35, 0x1, P3 ;  /* 0x0000001b221b9211 */ /* 0x000fe200018f0c23 */
[----:B------:R-:W-:-:S02]  /*13b0*/  @!P2 IMAD R35, R17, R29, R36 ;  /* 0x0000001d1123a224 */ /* 0x000fc400078e0224 */
[----:B-1----:R-:W-:Y:S02]  /*13c0*/  @!P6 IMAD R32, R73, R30, RZ ;  /* 0x0000001e4920e224 */ /* 0x002fe400078e02ff */
[----:B------:R1:W4:Y:S01]  /*13d0*/  @!P1 LDG.E R75, desc[UR8][R26.64] ;  /* 0x000000081a4b9981 */ /* 0x000322000c1e1900 */
[----:B0-----:R-:W-:Y:S02]  /*13e0*/  @!P2 MOV R24, R86 ;  /* 0x000000560018a202 */ /* 0x001fe40000000f00 */
[----:B------:R-:W-:-:S03]  /*13f0*/  @!P2 MOV R25, R89 ;  /* 0x000000590019a202 */ /* 0x000fc60000000f00 */
[----:B------:R-:W-:Y:S01]  /*1400*/  @!P2 IMAD.WIDE.U32 R28, R17, R28, R24 ;  /* 0x0000001c111ca225 */ /* 0x000fe200078e0018 */
[----:B------:R-:W-:-:S03]  /*1410*/  @!P6 MOV R24, R86 ;  /* 0x000000560018e202 */ /* 0x000fc60000000f00 */
[----:B------:R-:W-:Y:S01]  /*1420*/  @!P6 IMAD.MOV.U32 R25, RZ, RZ, R89 ;  /* 0x000000ffff19e224 */ /* 0x000fe200078e0059 */
[----:B------:R-:W-:Y:S01]  /*1430*/  @!P2 IADD3 R29, R29, R35, RZ ;  /* 0x000000231d1da210 */ /* 0x000fe20007ffe0ff */
[----:B------:R-:W-:Y:S01]  /*1440*/  @!P6 IMAD R31, R18, R31, R32 ;  /* 0x0000001f121fe224 */ /* 0x000fe200078e0220 */
[----:B--2---:R-:W-:Y:S01]  /*1450*/  @!P2 LEA R20, P1, R28, R20, 0x1 ;  /* 0x000000141c14a211 */ /* 0x004fe200078208ff */
[----:B------:R-:W-:Y:S01]  /*1460*/  @!P6 IMAD.WIDE.U32 R24, R18, R30, R24 ;  /* 0x0000001e1218e225 */ /* 0x000fe200078e0018 */
[----:B------:R-:W-:Y:S02]  /*1470*/  MOV R76, RZ ;  /* 0x000000ff004c7202 */ /* 0x000fe40000000f00 */
[----:B------:R-:W-:Y:S02]  /*1480*/  @!P2 LEA.HI.X R21, R28, R21, R29, 0x1, P1 ;  /* 0x000000151c15a211 */ /* 0x000fe400008f0c1d */
[----:B------:R-:W-:Y:S02]  /*1490*/  @!P6 IADD3 R25, R25, R31, RZ ;  /* 0x0000001f1919e210 */ /* 0x000fe40007ffe0ff */
[----:B---3--:R-:W-:Y:S01]  /*14a0*/  @!P6 LEA R22, P1, R24, R22, 0x1 ;  /* 0x000000161816e211 */ /* 0x008fe200078208ff */
[----:B------:R0:W2:Y:S01]  /*14b0*/  @!P2 LDG.E R76, desc[UR8][R20.64] ;  /* 0x00000008144ca981 */ /* 0x0000a2000c1e1900 */
[----:B------:R-:W-:-:S02]  /*14c0*/  MOV R83, RZ ;  /* 0x000000ff00537202 */ /* 0x000fc40000000f00 */
[----:B------:R-:W-:-:S05]  /*14d0*/  @!P6 LEA.HI.X R23, R24, R23, R25, 0x1, P1 ;  /* 0x000000171817e211 */ /* 0x000fca00008f0c19 */
[----:B------:R3:W2:Y:S01]  /*14e0*/  @!P6 LDG.E R83, desc[UR8][R22.64] ;  /* 0x000000081653e981 */ /* 0x0006a2000c1e1900 */
[----:B------:R-:W-:-:S04]  /*14f0*/  PRMT R25, R40, 0x7632, R25 ;  /* 0x0000763228197816 */ /* 0x000fc80000000019 */
[----:B-1----:R-:W-:Y:S02]  /*1500*/  SHF.L.U32 R27, R25, 0x10, RZ ;  /* 0x00000010191b7819 */ /* 0x002fe400000006ff */
[----:B------:R-:W-:-:S05]  /*1510*/  SHF.L.U32 R26, R40, 0x10, RZ ;  /* 0x00000010281a7819 */ /* 0x000fca00000006ff */
[----:B0-----:R-:W-:Y:S01]  /*1520*/  FADD.FTZ R20, R26, R27 ;  /* 0x0000001b1a147221 */ /* 0x001fe20000010000 */
[----:B------:R-:W-:Y:S01]  /*1530*/  FMUL.FTZ R29, R27, R27 ;  /* 0x0000001b1b1d7220 */ /* 0x000fe20000410000 */
[----:B-----5:R-:W-:-:S04]  /*1540*/  PRMT R28, R42, 0x7632, R28 ;  /* 0x000076322a1c7816 */ /* 0x020fc8000000001c */
[----:B---3--:R-:W-:Y:S02]  /*1550*/  SHF.L.U32 R23, R28, 0x10, RZ ;  /* 0x000000101c177819 */ /* 0x008fe400000006ff */
[----:B------:R-:W-:Y:S01]  /*1560*/  SHF.L.U32 R22, R42, 0x10, RZ ;  /* 0x000000102a167819 */ /* 0x000fe200000006ff */
[----:B------:R-:W-:Y:S01]  /*1570*/  FFMA.FTZ R26, R26, R26, R29 ;  /* 0x0000001a1a1a7223 */ /* 0x000fe2000001001d */
[----:B------:R-:W-:-:S04]  /*1580*/  PRMT R24, R48, 0x7632, R24 ;  /* 0x0000763230187816 */ /* 0x000fc80000000018 */
[----:B------:R-:W-:Y:S02]  /*1590*/  SHF.L.U32 R25, R24, 0x10, RZ ;  /* 0x0000001018197819 */ /* 0x000fe400000006ff */
[----:B------:R-:W-:-:S03]  /*15a0*/  SHF.L.U32 R24, R48, 0x10, RZ ;  /* 0x0000001030187819 */ /* 0x000fc600000006ff */
[----:B------:R-:W-:Y:S02]  /*15b0*/  FMUL.FTZ R21, R25, R25 ;  /* 0x0000001919157220 */ /* 0x000fe40000410000 */
[----:B------:R-:W-:-:S04]  /*15c0*/  FADD.FTZ R25, R24, R25 ;  /* 0x0000001918197221 */ /* 0x000fc80000010000 */
[----:B------:R-:W-:Y:S01]  /*15d0*/  FADD.FTZ R25, RZ, R25 ;  /* 0x00000019ff197221 */ /* 0x000fe20000010000 */
[----:B------:R-:W-:Y:S01]  /*15e0*/  FFMA.FTZ R21, R24, R24, R21 ;  /* 0x0000001818157223 */ /* 0x000fe20000010015 */
[----:B------:R-:W-:Y:S02]  /*15f0*/  PRMT R24, R44, 0x7632, R24 ;  /* 0x000076322c187816 */ /* 0x000fe40000000018 */
[----:B------:R-:W-:Y:S01]  /*1600*/  FADD.FTZ R20, R25, R20 ;  /* 0x0000001419147221 */ /* 0x000fe20000010000 */
[----:B------:R-:W-:Y:S01]  /*1610*/  FMUL.FTZ R25, R23, R23 ;  /* 0x0000001717197220 */ /* 0x000fe20000410000 */
[----:B------:R-:W-:Y:S01]  /*1620*/  FADD.FTZ R21, RZ, R21 ;  /* 0x00000015ff157221 */ /* 0x000fe20000010000 */
[----:B------:R-:W-:Y:S01]  /*1630*/  FADD.FTZ R23, R22, R23 ;  /* 0x0000001716177221 */ /* 0x000fe20000010000 */
[----:B------:R-:W-:Y:S01]  /*1640*/  SHF.L.U32 R27, R24, 0x10, RZ ;  /* 0x00000010181b7819 */ /* 0x000fe200000006ff */
[--C-:B------:R-:W-:Y:S01]  /*1650*/  FFMA.FTZ R22, R22, R22, R25.reuse ;  /* 0x0000001616167223 */ /* 0x100fe20000010019 */
[----:B------:R-:W-:Y:S01]  /*1660*/  PRMT R25, R46, 0x7632, R25 ;  /* 0x000076322e197816 */ /* 0x000fe20000000019 */
[----:B------:R-:W-:Y:S01]  /*1670*/  FADD.FTZ R21, R21, R26 ;  /* 0x0000001a15157221 */ /* 0x000fe20000010000 */
[----:B------:R-:W-:Y:S01]  /*1680*/  SHF.L.U32 R24, R44, 0x10, RZ ;  /* 0x000000102c187819 */ /* 0x000fe200000006ff */
[----:B------:R-:W-:Y:S01]  /*1690*/  FADD.FTZ R20, R20, R23 ;  /* 0x0000001714147221 */ /* 0x000fe20000010000 */
[----:B------:R-:W-:Y:S01]  /*16a0*/  FMUL.FTZ R23, R27, R27 ;  /* 0x0000001b1b177220 */ /* 0x000fe20000410000 */
[----:B------:R-:W-:Y:S01]  /*16b0*/  SHF.L.U32 R25, R25, 0x10, RZ ;  /* 0x0000001019197819 */ /* 0x000fe200000006ff */
[----:B------:R-:W-:Y:S01]  /*16c0*/  FADD.FTZ R21, R21, R22 ;  /* 0x0000001615157221 */ /* 0x000fe20000010000 */
[----:B------:R-:W-:Y:S01]  /*16d0*/  FADD.FTZ R27, R24, R27 ;  /* 0x0000001b181b7221 */ /* 0x000fe20000010000 */
[----:B------:R-:W-:Y:S01]  /*16e0*/  SHF.L.U32 R22, R46, 0x10, RZ ;  /* 0x000000102e167819 */ /* 0x000fe200000006ff */
[----:B------:R-:W-:Y:S01]  /*16f0*/  FFMA.FTZ R24, R24, R24, R23 ;  /* 0x0000001818187223 */ /* 0x000fe20000010017 */
[----:B------:R-:W-:Y:S01]  /*1700*/  PRMT R26, R50, 0x7632, R26 ;  /* 0x00007632321a7816 */ /* 0x000fe2000000001a */
[----:B------:R-:W-:Y:S01]  /*1710*/  FMUL.FTZ R23, R25, R25 ;  /* 0x0000001919177220 */ /* 0x000fe20000410000 */
[----:B------:R-:W-:Y:S01]  /*1720*/  FADD.FTZ R20, R20, R27 ;  /* 0x0000001b14147221 */ /* 0x000fe20000010000 */
[----:B------:R-:W-:Y:S01]  /*1730*/  FADD.FTZ R25, R22, R25 ;  /* 0x0000001916197221 */ /* 0x000fe20000010000 */
[----:B------:R-:W-:Y:S01]  /*1740*/  SHF.L.U32 R26, R26, 0x10, RZ ;  /* 0x000000101a1a7819 */ /* 0x000fe200000006ff */
[----:B------:R-:W-:Y:S01]  /*1750*/  FFMA.FTZ R22, R22, R22, R23 ;  /* 0x0000001616167223 */ /* 0x000fe20000010017 */
[----:B------:R-:W-:Y:S01]  /*1760*/  FADD.FTZ R21, R21, R24 ;  /* 0x0000001815157221 */ /* 0x000fe20000010000 */
[----:B------:R-:W-:-:S02]  /*1770*/  SHF.L.U32 R23, R50, 0x10, RZ ;  /* 0x0000001032177819 */ /* 0x000fc400000006ff */
[----:B----4-:R-:W-:Y:S01]  /*1780*/  PRMT R27, R52, 0x7632, R27 ;  /* 0x00007632341b7816 */ /* 0x010fe2000000001b */
[----:B------:R-:W-:Y:S01]  /*1790*/  FADD.FTZ R20, R20, R25 ;  /* 0x0000001914147221 */ /* 0x000fe20000010000 */
[----:B------:R-:W-:Y:S01]  /*17a0*/  FMUL.FTZ R24, R26, R26 ;  /* 0x0000001a1a187220 */ /* 0x000fe20000410000 */
[----:B------:R-:W-:Y:S01]  /*17b0*/  FADD.FTZ R21, R21, R22 ;  /* 0x0000001615157221 */ /* 0x000fe20000010000 */
[----:B------:R-:W-:Y:S01]  /*17c0*/  SHF.L.U32 R27, R27, 0x10, RZ ;  /* 0x000000101b1b7819 */ /* 0x000fe200000006ff */
[C-C-:B------:R-:W-:Y:S01]  /*17d0*/  FADD.FTZ R25, R23.reuse, R26.reuse ;  /* 0x0000001a17197221 */ /* 0x140fe20000010000 */
[----:B------:R-:W-:Y:S02]  /*17e0*/  SHF.L.U32 R22, R52, 0x10, RZ ;  /* 0x0000001034167819 */ /* 0x000fe400000006ff */
[----:B------:R-:W-:Y:S01]  /*17f0*/  PRMT R26, R54, 0x7632, R26 ;  /* 0x00007632361a7816 */ /* 0x000fe2000000001a */
[----:B------:R-:W-:Y:S01]  /*1800*/  FFMA.FTZ R24, R23, R23, R24 ;  /* 0x0000001717187223 */ /* 0x000fe20000010018 */
[----:B------:R-:W-:Y:S01]  /*1810*/  FMUL.FTZ R23, R27, R27 ;  /* 0x0000001b1b177220 */ /* 0x000fe20000410000 */
[----:B------:R-:W-:Y:S01]  /*1820*/  FADD.FTZ R20, R20, R25 ;  /* 0x0000001914147221 */ /* 0x000fe20000010000 */
[----:B------:R-:W-:Y:S01]  /*1830*/  SHF.L.U32 R26, R26, 0x10, RZ ;  /* 0x000000101a1a7819 */ /* 0x000fe200000006ff */
[----:B------:R-:W-:Y:S01]  /*1840*/  FADD.FTZ R27, R22, R27 ;  /* 0x0000001b161b7221 */ /* 0x000fe20000010000 */
[----:B------:R-:W-:Y:S01]  /*1850*/  FADD.FTZ R21, R21, R24 ;  /* 0x0000001815157221 */ /* 0x000fe20000010000 */
[----:B------:R-:W-:Y:S01]  /*1860*/  PRMT R25, R56, 0x7632, R25 ;  /* 0x0000763238197816 */ /* 0x000fe20000000019 */
[----:B------:R-:W-:Y:S01]  /*1870*/  FFMA.FTZ R22, R22, R22, R23 ;  /* 0x0000001616167223 */ /* 0x000fe20000010017 */
[----:B------:R-:W-:Y:S01]  /*1880*/  SHF.L.U32 R23, R54, 0x10, RZ ;  /* 0x0000001036177819 */ /* 0x000fe200000006ff */
[----:B------:R-:W-:Y:S01]  /*1890*/  FADD.FTZ R20, R20, R27 ;  /* 0x0000001b14147221 */ /* 0x000fe20000010000 */
[----:B------:R-:W-:Y:S01]  /*18a0*/  FMUL.FTZ R24, R26, R26 ;  /* 0x0000001a1a187220 */ /* 0x000fe20000410000 */
[----:B------:R-:W-:Y:S01]  /*18b0*/  SHF.L.U32 R27, R25, 0x10, RZ ;  /* 0x00000010191b7819 */ /* 0x000fe200000006ff */
[----:B------:R-:W-:Y:S01]  /*18c0*/  FADD.FTZ R21, R21, R22 ;  /* 0x0000001615157221 */ /* 0x000fe20000010000 */
[----:B------:R-:W-:Y:S01]  /*18d0*/  SHF.L.U32 R22, R56, 0x10, RZ ;  /* 0x0000001038167819 */ /* 0x000fe200000006ff */
[C---:B------:R-:W-:Y:S01]  /*18e0*/  FADD.FTZ R25, R23.reuse, R26 ;  /* 0x0000001a17197221 */ /* 0x040fe20000010000 */
[----:B------:R-:W-:Y:S01]  /*18f0*/  FFMA.FTZ R24, R23, R23, R24 ;  /* 0x0000001717187223 */ /* 0x000fe20000010018 */
[----:B------:R-:W-:-:S02]  /*1900*/  FMUL.FTZ R23, R27, R27 ;  /* 0x0000001b1b177220 */ /* 0x000fc40000410000 */
[----:B------:R-:W-:Y:S01]  /*1910*/  FADD.FTZ R27, R22, R27 ;  /* 0x0000001b161b7221 */ /* 0x000fe20000010000 */
[----:B------:R-:W-:Y:S01]  /*1920*/  FADD.FTZ R20, R20, R25 ;  /* 0x0000001914147221 */ /* 0x000fe20000010000 */
[----:B------:R-:W-:Y:S01]  /*1930*/  FFMA.FTZ R22, R22, R22, R23 ;  /* 0x0000001616167223 */ /* 0x000fe20000010017 */
[----:B------:R-:W-:Y:S02]  /*1940*/  FADD.FTZ R21, R21, R24 ;  /* 0x0000001815157221 */ /* 0x000fe40000010000 */
[----:B------:R-:W-:Y:S02]  /*1950*/  FADD.FTZ R20, R20, R27 ;  /* 0x0000001b14147221 */ /* 0x000fe40000010000 */
[----:B------:R-:W-:Y:S01]  /*1960*/  FADD.FTZ R21, R21, R22 ;  /* 0x0000001615157221 */ /* 0x000fe20000010000 */
[C---:B------:R-:W-:Y:S02]  /*1970*/  PRMT R26, R69.reuse, 0x7632, R26 ;  /* 0x00007632451a7816 */ /* 0x040fe4000000001a */
[----:B------:R-:W-:-:S02]  /*1980*/  SHF.L.U32 R23, R69, 0x10, RZ ;  /* 0x0000001045177819 */ /* 0x000fc400000006ff */
[----:B------:R-:W-:-:S05]  /*1990*/  SHF.L.U32 R26, R26, 0x10, RZ ;  /* 0x000000101a1a7819 */ /* 0x000fca00000006ff */
[----:B------:R-:W-:-:S04]  /*19a0*/  FMUL.FTZ R24, R26, R26 ;  /* 0x0000001a1a187220 */ /* 0x000fc80000410000 */
[----:B------:R-:W-:-:S04]  /*19b0*/  FFMA.FTZ R24, R23, R23, R24 ;  /* 0x0000001717187223 */ /* 0x000fc80000010018 */
[----:B------:R-:W-:Y:S01]  /*19c0*/  FADD.FTZ R21, R21, R24 ;  /* 0x0000001815157221 */ /* 0x000fe20000010000 */
[C---:B------:R-:W-:Y:S02]  /*19d0*/  PRMT R25, R70.reuse, 0x7632, R25 ;  /* 0x0000763246197816 */ /* 0x040fe40000000019 */
[----:B------:R-:W-:Y:S02]  /*19e0*/  SHF.L.U32 R22, R70, 0x10, RZ ;  /* 0x0000001046167819 */ /* 0x000fe400000006ff */
[----:B------:R-:W-:Y:S01]  /*19f0*/  SHF.L.U32 R27, R25, 0x10, RZ ;  /* 0x00000010191b7819 */ /* 0x000fe200000006ff */
[----:B------:R-:W-:-:S04]  /*1a00*/  FADD.FTZ R25, R23, R26 ;  /* 0x0000001a17197221 */ /* 0x000fc80000010000 */
[----:B------:R-:W-:Y:S01]  /*1a10*/  FMUL.FTZ R23, R27, R27 ;  /* 0x0000001b1b177220 */ /* 0x000fe20000410000 */
[----:B------:R-:W-:Y:S01]  /*1a20*/  FADD.FTZ R20, R20, R25 ;  /* 0x0000001914147221 */ /* 0x000fe20000010000 */
[C---:B------:R-:W-:Y:S02]  /*1a30*/  FADD.FTZ R27, R22.reuse, R27 ;  /* 0x0000001b161b7221 */ /* 0x040fe40000010000 */
[----:B------:R-:W-:Y:S02]  /*1a40*/  FFMA.FTZ R22, R22, R22, R23 ;  /* 0x0000001616167223 */ /* 0x000fe40000010017 */
[----:B------:R-:W-:Y:S02]  /*1a50*/  FADD.FTZ R20, R20, R27 ;  /* 0x0000001b14147221 */ /* 0x000fe40000010000 */
[----:B------:R-:W-:Y:S01]  /*1a60*/  FADD.FTZ R21, R21, R22 ;  /* 0x0000001615157221 */ /* 0x000fe20000010000 */
[----:B------:R-:W-:-:S04]  /*1a70*/  PRMT R26, R72, 0x7632, R26 ;  /* 0x00007632481a7816 */ /* 0x000fc8000000001a */
[----:B------:R-:W-:Y:S02]  /*1a80*/  SHF.L.U32 R26, R26, 0x10, RZ ;  /* 0x000000101a1a7819 */ /* 0x000fe400000006ff */
[----:B------:R-:W-:Y:S02]  /*1a90*/  PRMT R25, R74, 0x7632, R25 ;  /* 0x000076324a197816 */ /* 0x000fe40000000019 */
[----:B------:R-:W-:Y:S01]  /*1aa0*/  SHF.L.U32 R23, R72, 0x10, RZ ;  /* 0x0000001048177819 */ /* 0x000fe200000006ff */
[----:B------:R-:W-:Y:S02]  /*1ab0*/  FMUL.FTZ R24, R26, R26 ;  /* 0x0000001a1a187220 */ /* 0x000fe40000410000 */
[----:B------:R-:W-:Y:S01]  /*1ac0*/  IMAD.U32 R27, R25, 0x10000, RZ ;  /* 0x00010000191b7824 */ /* 0x000fe200078e00ff */
[----:B------:R-:W-:Y:S01]  /*1ad0*/  SHF.L.U32 R22, R74, 0x10, RZ ;  /* 0x000000104a167819 */ /* 0x000fe200000006ff */
[C---:B------:R-:W-:Y:S01]  /*1ae0*/  FADD.FTZ R25, R23.reuse, R26 ;  /* 0x0000001a17197221 */ /* 0x040fe20000010000 */
[----:B------:R-:W-:Y:S01]  /*1af0*/  FFMA.FTZ R24, R23, R23, R24 ;  /* 0x0000001717187223 */ /* 0x000fe20000010018 */
[----:B------:R-:W-:Y:S01]  /*1b00*/  PRMT R26, R75, 0x7632, R26 ;  /* 0x000076324b1a7816 */ /* 0x000fe2000000001a */
[----:B------:R-:W-:Y:S01]  /*1b10*/  FMUL.FTZ R23, R27, R27 ;  /* 0x0000001b1b177220 */ /* 0x000fe20000410000 */
[----:B------:R-:W-:Y:S01]  /*1b20*/  FADD.FTZ R27, R22, R27 ;  /* 0x0000001b161b7221 */ /* 0x000fe20000010000 */
[----:B------:R-:W-:Y:S01]  /*1b30*/  FADD.FTZ R20, R20, R25 ;  /* 0x0000001914147221 */ /* 0x000fe20000010000 */
[----:B------:R-:W-:Y:S01]  /*1b40*/  SHF.L.U32 R26, R26, 0x10, RZ ;  /* 0x000000101a1a7819 */ /* 0x000fe200000006ff */
[----:B------:R-:W-:Y:S01]  /*1b50*/  FFMA.FTZ R22, R22, R22, R23 ;  /* 0x0000001616167223 */ /* 0x000fe20000010017 */
[----:B------:R-:W-:Y:S01]  /*1b60*/  SHF.L.U32 R23, R75, 0x10, RZ ;  /* 0x000000104b177819 */ /* 0x000fe200000006ff */
[----:B------:R-:W-:Y:S01]  /*1b70*/  FADD.FTZ R21, R21, R24 ;  /* 0x0000001815157221 */ /* 0x000fe20000010000 */
[----:B------:R-:W-:Y:S01]  /*1b80*/  FADD.FTZ R20, R20, R27 ;  /* 0x0000001b14147221 */ /* 0x000fe20000010000 */
[----:B------:R-:W-:-:S02]  /*1b90*/  FMUL.FTZ R24, R26, R26 ;  /* 0x0000001a1a187220 */ /* 0x000fc40000410000 */
[----:B------:R-:W-:Y:S02]  /*1ba0*/  FADD.FTZ R21, R21, R22 ;  /* 0x0000001615157221 */ /* 0x000fe40000010000 */
[----:B------:R-:W-:Y:S01]  /*1bb0*/  FFMA.FTZ R24, R23, R23, R24 ;  /* 0x0000001717187223 */ /* 0x000fe20000010018 */
[----:B--2---:R-:W-:-:S04]  /*1bc0*/  PRMT R25, R76, 0x7632, R25 ;  /* 0x000076324c197816 */ /* 0x004fc80000000019 */
[----:B------:R-:W-:Y:S01]  /*1bd0*/  SHF.L.U32 R27, R25, 0x10, RZ ;  /* 0x00000010191b7819 */ /* 0x000fe200000006ff */
[--C-:B------:R-:W-:Y:S01]  /*1be0*/  FADD.FTZ R25, R23, R26.reuse ;  /* 0x0000001a17197221 */ /* 0x100fe20000010000 */
[----:B------:R-:W-:Y:S02]  /*1bf0*/  SHF.L.U32 R22, R76, 0x10, RZ ;  /* 0x000000104c167819 */ /* 0x000fe400000006ff */
[----:B------:R-:W-:Y:S01]  /*1c00*/  PRMT R26, R83, 0x7632, R26 ;  /* 0x00007632531a7816 */ /* 0x000fe2000000001a */
[----:B------:R-:W-:-:S03]  /*1c10*/  FMUL.FTZ R23, R27, R27 ;  /* 0x0000001b1b177220 */ /* 0x000fc60000410000 */
[----:B------:R-:W-:Y:S01]  /*1c20*/  SHF.L.U32 R26, R26, 0x10, RZ ;  /* 0x000000101a1a7819 */ /* 0x000fe200000006ff */
[C---:B------:R-:W-:Y:S01]  /*1c30*/  FADD.FTZ R27, R22.reuse, R27 ;  /* 0x0000001b161b7221 */ /* 0x040fe20000010000 */
[----:B------:R-:W-:Y:S01]  /*1c40*/  FFMA.FTZ R22, R22, R22, R23 ;  /* 0x0000001616167223 */ /* 0x000fe20000010017 */
[----:B------:R-:W-:Y:S01]  /*1c50*/  FADD.FTZ R21, R21, R24 ;  /* 0x0000001815157221 */ /* 0x000fe20000010000 */
[----:B------:R-:W-:Y:S01]  /*1c60*/  SHF.L.U32 R23, R83, 0x10, RZ ;  /* 0x0000001053177819 */ /* 0x000fe200000006ff */
[----:B------:R-:W-:Y:S01]  /*1c70*/  FADD.FTZ R20, R20, R25 ;  /* 0x0000001914147221 */ /* 0x000fe20000010000 */
[----:B------:R-:W-:Y:S01]  /*1c80*/  FMUL.FTZ R24, R26, R26 ;  /* 0x0000001a1a187220 */ /* 0x000fe20000410000 */
[----:B------:R-:W-:Y:S02]  /*1c90*/  FADD.FTZ R21, R21, R22 ;  /* 0x0000001615157221 */ /* 0x000fe40000010000 */
[----:B------:R-:W-:Y:S01]  /*1ca0*/  FADD.FTZ R20, R20, R27 ;  /* 0x0000001b14147221 */ /* 0x000fe20000010000 */
[C---:B------:R-:W-:Y:S01]  /*1cb0*/  FADD.FTZ R25, R23.reuse, R26 ;  /* 0x0000001a17197221 */ /* 0x040fe20000010000 */
[----:B------:R-:W-:-:S03]  /*1cc0*/  FFMA.FTZ R24, R23, R23, R24 ;  /* 0x0000001717187223 */ /* 0x000fc60000010018 */
[----:B------:R-:W-:Y:S01]  /*1cd0*/  FADD.FTZ R58, R20, R25 ;  /* 0x00000019143a7221 */ /* 0x000fe20000010000 */
[----:B------:R-:W-:-:S04]  /*1ce0*/  FADD.FTZ R59, R21, R24 ;  /* 0x00000018153b7221 */ /* 0x000fc80000010000 */
        /* <DEDUP_REMOVED lines=17> */
[----:B------:R-:W-:Y:S01]  /*1e00*/  ISETP.GT.AND P1, PT, R2, 0x17, PT ;  /* 0x000000170200780c */ /* 0x000fe20003f24270 */
[----:B------:R-:W2:-:S12]  /*1e10*/  LDC R84, c[0x0][0xc] ;  /* 0x00000300ff547b82 */ /* 0x000e980000000800 */
[----:B0-----:R-:W-:Y:S01]  /*1e20*/  @!P1 FADD.FTZ R58, R58, R21 ;  /* 0x000000153a3a9221 */ /* 0x001fe20000010000 */
[----:B-1----:R-:W-:-:S04]  /*1e30*/  @!P1 FADD.FTZ R59, R59, R20 ;  /* 0x000000143b3b9221 */ /* 0x002fc80000010000 */
[----:B------:R-:W0:Y:S04]  /*1e40*/  SHFL.DOWN PT, R21, R58, 0x10, 0x1f ;  /* 0x0a001f003a157f89 */ /* 0x000e2800000e0000 */
[----:B------:R-:W1:Y:S01]  /*1e50*/  SHFL.DOWN PT, R20, R59, 0x10, 0x1f ;  /* 0x0a001f003b147f89 */ /* 0x000e6200000e0000 */
[C---:B------:R-:W-:Y:S02]  /*1e60*/  ISETP.GT.AND P1, PT, R2.reuse, 0xf, PT ;  /* 0x0000000f0200780c */ /* 0x040fe40003f24270 */
[----:B------:R-:W-:Y:S02]  /*1e70*/  ISETP.NE.AND P2, PT, R2, RZ, PT ;  /* 0x000000ff0200720c */ /* 0x000fe40003f45270 */
[----:B------:R-:W-:Y:S01]  /*1e80*/  ISETP.NE.AND P3, PT, R0, RZ, PT ;  /* 0x000000ff0000720c */ /* 0x000fe20003f65270 */
[----:B------:R-:W-:Y:S01]  /*1e90*/  BSSY B0, `(.L_x_3609) ;  /* 0x0000040000007945 */ /* 0x000fe20003800000 */
[----:B------:R-:W-:-:S02]  /*1ea0*/  PRMT R81, R40, 0x7632, R81 ;  /* 0x0000763228517816 */ /* 0x000fc40000000051 */
[----:B------:R-:W-:Y:S02]  /*1eb0*/  PRMT R82, R48, 0x7632, R82 ;  /* 0x0000763230527816 */ /* 0x000fe40000000052 */
[----:B------:R-:W-:-:S03]  /*1ec0*/  PRMT R80, R42, 0x7632, R80 ;  /* 0x000076322a507816 */ /* 0x000fc60000000050 */
[----:B0-----:R-:W-:Y:S01]  /*1ed0*/  @!P1 FADD.FTZ R58, R58, R21 ;  /* 0x000000153a3a9221 */ /* 0x001fe20000010000 */
[----:B-1----:R-:W-:Y:S01]  /*1ee0*/  @!P1 FADD.FTZ R59, R59, R20 ;  /* 0x000000143b3b9221 */ /* 0x002fe20000010000 */
[----:B--2---:R-:W-:-:S04]  /*1ef0*/  ISETP.GE.U32.AND P1, PT, R84, 0x2, PT ;  /* 0x000000025400780c */ /* 0x004fc80003f26070 */
[----:B------:R0:W-:Y:S01]  /*1f00*/  @!P2 STS.64 [R5+0x18], R58 ;  /* 0x0000183a0500a388 */ /* 0x0001e20000000a00 */
[----:B------:R-:W-:Y:S02]  /*1f10*/  PRMT R79, R44, 0x7632, R79 ;  /* 0x000076322c4f7816 */ /* 0x000fe4000000004f */
[----:B------:R-:W-:Y:S02]  /*1f20*/  PRMT R78, R46, 0x7632, R78 ;  /* 0x000076322e4e7816 */ /* 0x000fe4000000004e */
[----:B------:R-:W-:Y:S01]  /*1f30*/  PRMT R77, R50, 0x7632, R77 ;  /* 0x00007632324d7816 */ /* 0x000fe2000000004d */
[----:B------:R-:W-:Y:S06]  /*1f40*/  BAR.SYNC.DEFER_BLOCKING 0x0 ;  /* 0x0000000000007b1d */ /* 0x000fec0000010000 */
[----:B------:R-:W-:Y:S05]  /*1f50*/  @P3 BRA `(.L_x_3610) ;  /* 0x0000000000cc3947 */ /* 0x000fea0003800000 */
[----:B------:R-:W1:Y:S01]  /*1f60*/  S2UR UR6, SR_CgaCtaId ;  /* 0x00000000000679c3 */ /* 0x000e620000008800 */
[----:B------:R-:W-:Y:S02]  /*1f70*/  UMOV UR5, 0x400 ;  /* 0x0000040000057882 */ /* 0x000fe40000000000 */
[----:B-1----:R-:W-:-:S09]  /*1f80*/  ULEA UR5, UR6, UR5, 0x18 ;  /* 0x0000000506057291 */ /* 0x002fd2000f8ec03f */
[----:B------:R-:W1:Y:S04]  /*1f90*/  LDS.128 R20, [UR5+0x20] ;  /* 0x00002005ff147984 */ /* 0x000e680008000c00 */
[----:B------:R-:W2:Y:S04]  /*1fa0*/  LDS.128 R36, [UR5+0x30] ;  /* 0x00003005ff247984 */ /* 0x000ea80008000c00 */
[----:B------:R-:W3:Y:S04]  /*1fb0*/  LDS.128 R24, [UR5+0x40] ;  /* 0x00004005ff187984 */ /* 0x000ee80008000c00 */
[----:B------:R-:W4:Y:S04]  /*1fc0*/  LDS.128 R28, [UR5+0x50] ;  /* 0x00005005ff1c7984 */ /* 0x000f280008000c00 */
[----:B------:R-:W5:Y:S01]  /*1fd0*/  LDS.128 R32, [UR5+0x60] ;  /* 0x00006005ff207984 */ /* 0x000f620008000c00 */
[----:B-1----:R-:W-:Y:S01]  /*1fe0*/  FADD.FTZ R85, R58, R20 ;  /* 0x000000143a557221 */ /* 0x002fe20000010000 */
[----:B------:R-:W-:-:S03]  /*1ff0*/  FADD.FTZ R20, R59, R21 ;  /* 0x000000153b147221 */ /* 0x000fc60000010000 */
[----:B------:R-:W-:Y:S01]  /*2000*/  FADD.FTZ R85, R85, R22 ;  /* 0x0000001655557221 */ /* 0x000fe20000010000 */
[----:B------:R-:W-:-:S03]  /*2010*/  FADD.FTZ R20, R20, R23 ;  /* 0x0000001714147221 */ /* 0x000fc60000010000 */
[----:B--2---:R-:W-:Y:S01]  /*2020*/  FADD.FTZ R85, R85, R36 ;  /* 0x0000002455557221 */ /* 0x004fe20000010000 */
[----:B------:R-:W-:Y:S02]  /*2030*/  FADD.FTZ R36, R20, R37 ;  /* 0x0000002514247221 */ /* 0x000fe40000010000 */
[----:B------:R-:W1:Y:S01]  /*2040*/  LDS.128 R20, [UR5+0x70] ;  /* 0x00007005ff147984 */ /* 0x000e620008000c00 */
[----:B------:R-:W-:Y:S01]  /*2050*/  FADD.FTZ R85, R85, R38 ;  /* 0x0000002655557221 */ /* 0x000fe20000010000 */
[----:B------:R-:W-:-:S03]  /*2060*/  FADD.FTZ R36, R36, R39 ;  /* 0x0000002724247221 */ /* 0x000fc60000010000 */
[----:B---3--:R-:W-:Y:S01]  /*2070*/  FADD.FTZ R85, R85, R24 ;  /* 0x0000001855557221 */ /* 0x008fe20000010000 */
[----:B------:R-:W-:Y:S02]  /*2080*/  FADD.FTZ R24, R36, R25 ;  /* 0x0000001924187221 */ /* 0x000fe40000010000 */
[----:B------:R-:W2:Y:S01]  /*2090*/  LDS.128 R36, [UR5+0x80] ;  /* 0x00008005ff247984 */ /* 0x000ea20008000c00 */
[----:B------:R-:W-:Y:S01]  /*20a0*/  FADD.FTZ R85, R85, R26 ;  /* 0x0000001a55557221 */ /* 0x000fe20000010000 */
[----:B------:R-:W-:-:S03]  /*20b0*/  FADD.FTZ R24, R24, R27 ;  /* 0x0000001b18187221 */ /* 0x000fc60000010000 */
[----:B----4-:R-:W-:Y:S01]  /*20c0*/  FADD.FTZ R85, R85, R28 ;  /* 0x0000001c55557221 */ /* 0x010fe20000010000 */
[----:B------:R-:W-:Y:S02]  /*20d0*/  FADD.FTZ R28, R24, R29 ;  /* 0x0000001d181c7221 */ /* 0x000fe40000010000 */
[----:B------:R-:W3:Y:S01]  /*20e0*/  LDS.128 R24, [UR5+0x90] ;  /* 0x00009005ff187984 */ /* 0x000ee20008000c00 */
[----:B------:R-:W-:Y:S01]  /*20f0*/  FADD.FTZ R85, R85, R30 ;  /* 0x0000001e55557221 */ /* 0x000fe20000010000 */
[----:B0-----:R-:W-:Y:S02]  /*2100*/  FADD.FTZ R58, R28, R31 ;  /* 0x0000001f1c3a7221 */ /* 0x001fe40000010000 */
[----:B------:R-:W0:Y:S01]  /*2110*/  LDS.128 R28, [UR5+0xa0] ;  /* 0x0000a005ff1c7984 */ /* 0x000e220008000c00 */
[----:B-----5:R-:W-:Y:S01]  /*2120*/  FADD.FTZ R85, R85, R32 ;  /* 0x0000002055557221 */ /* 0x020fe20000010000 */
[----:B------:R-:W-:Y:S02]  /*2130*/  FADD.FTZ R32, R58, R33 ;  /* 0x000000213a207221 */ /* 0x000fe40000010000 */
[----:B------:R-:W4:Y:S01]  /*2140*/  LDS.64 R58, [UR5+0xb0] ;  /* 0x0000b005ff3a7984 */ /* 0x000f220008000a00 */
        /* <DEDUP_REMOVED lines=18> */
[----:B----4-:R-:W-:Y:S01]  /*2270*/  FADD.FTZ R58, R85, R58 ;  /* 0x0000003a553a7221 */ /* 0x010fe20000010000 */
[----:B------:R-:W-:-:S07]  /*2280*/  FADD.FTZ R59, R32, R59 ;  /* 0x0000003b203b7221 */ /* 0x000fce0000010000 */
.L_x_3610:
[----:B------:R-:W-:Y:S05]  /*2290*/  BSYNC B0 ;  /* 0x0000000000007941 */ /* 0x000fea0003800000 */
.L_x_3609:
        /* <DEDUP_REMOVED lines=9> */
[----:B------:R-:W-:Y:S01]  /*2330*/  PRMT R30, R83, 0x7632, R30 ;  /* 0x00007632531e7816 */ /* 0x000fe2000000001e */
[----:B------:R-:W-:Y:S06]  /*2340*/  @!P1 BRA `(.L_x_3611) ;  /* 0x0000000800709947 */ /* 0x000fec0003800000 */
[----:B------:R-:W-:Y:S05]  /*2350*/  @P3 BRA `(.L_x_3612) ;  /* 0x0000000000743947 */ /* 0x000fea0003800000 */
[----:B------:R-:W1:Y:S01]  /*2360*/  LDC R39, c[0x0][0x10] ;  /* 0x00000400ff277b82 */ /* 0x000e620000000800 */
[----:B------:R-:W2:Y:S01]  /*2370*/  S2R R26, SR_CTAID.Y ;  /* 0x00000000001a7919 */ /* 0x000ea20000002600 */
[C---:B------:R-:W-:Y:S02]  /*2380*/  LOP3.LUT R24, R4.reuse, 0x1, RZ, 0xc0, !PT ;  /* 0x0000000104187812 */ /* 0x040fe400078ec0ff */
[----:B------:R-:W-:-:S04]  /*2390*/  LOP3.LUT P1, RZ, R4, 0x2, RZ, 0xc0, !PT ;  /* 0x0000000204ff7812 */ /* 0x000fc8000782c0ff */
[----:B------:R-:W3:Y:S08]  /*23a0*/  LDC.64 R22, c[0x0][0x248] ;  /* 0x00009200ff167b82 */ /* 0x000ef00000000a00 */
[----:B------:R-:W4:Y:S01]  /*23b0*/  LDC.64 R20, c[0x0][0x240] ;  /* 0x00009000ff147b82 */ /* 0x000f220000000a00 */
[----:B-1----:R-:W-:-:S04]  /*23c0*/  IMAD R25, R24, R39, RZ ;  /* 0x0000002718197224 */ /* 0x002fc800078e02ff */
[----:B------:R-:W-:-:S05]  /*23d0*/  IMAD R24, R25, R84, RZ ;  /* 0x0000005419187224 */ /* 0x000fca00078e02ff */
[----:B------:R-:W-:Y:S02]  /*23e0*/  SHF.L.U32 R27, R24, 0x1, RZ ;  /* 0x00000001181b7819 */ /* 0x000fe400000006ff */
[----:B--2---:R-:W-:Y:S02]  /*23f0*/  IADD3 R25, R25, R26, RZ ;  /* 0x0000001a19197210 */ /* 0x004fe40007ffe0ff */
[----:B------:R-:W-:Y:S01]  /*2400*/  MOV R24, 0xffffffff ;  /* 0xffffffff00187802 */ /* 0x000fe20000000f00 */
[----:B---3--:R-:W-:-:S04]  /*2410*/  IMAD.WIDE R22, R27, 0x4, R22 ;  /* 0x000000041b167825 */ /* 0x008fc800078e0216 */
[----:B------:R-:W-:Y:S02]  /*2420*/  IMAD R27, R39, UR7, R26 ;  /* 0x00000007271b7c24 */ /* 0x000fe4000f8e021a */
[----:B----4-:R-:W-:Y:S01]  /*2430*/  IMAD.WIDE.U32 R20, R25, 0x4, R20 ;  /* 0x0000000419147825 */ /* 0x010fe200078e0014 */
[----:B------:R-:W-:-:S03]  /*2440*/  SEL R25, R84, RZ, !P1 ;  /* 0x000000ff54197207 */ /* 0x000fc60004800000 */
[----:B------:R-:W-:Y:S01]  /*2450*/  IMAD.WIDE.U32 R22, R27, 0x8, R22 ;  /* 0x000000081b167825 */ /* 0x000fe200078e0016 */
[----:B------:R-:W-:Y:S02]  /*2460*/  SEL R27, R24, 0x1, P1 ;  /* 0x00000001181b7807 */ /* 0x000fe40000800000 */
[----:B------:R-:W-:Y:S02]  /*2470*/  ISETP.NE.AND P1, PT, R25, -0x1, PT ;  /* 0xffffffff1900780c */ /* 0x000fe40003f25270 */
[----:B------:R1:W-:Y:S01]  /*2480*/  STG.E.64 desc[UR8][R22.64], R58 ;  /* 0x0000003a16007986 */ /* 0x0003e2000c101b08 */
[----:B------:R-:W-:Y:S06]  /*2490*/  MEMBAR.ALL.GPU ;  /* 0x0000000000007992 */ /* 0x000fec000000a000 */
[----:B------:R-:W-:-:S00]  /*24a0*/  ERRBAR ;  /* 0x00000000000079ab */ /* 0x000fc00000000000 */
[----:B------:R-:W-:Y:S06]  /*24b0*/  CGAERRBAR ;  /* 0x00000000000075ab */ /* 0x000fec0000000000 */
[----:B------:R1:W-:Y:S01]  /*24c0*/  REDG.E.ADD.S32.STRONG.GPU desc[UR8][R20.64], R27 ;  /* 0x0000001b1400798e */ /* 0x0003e2000c10e388 */
[----:B------:R-:W-:Y:S05]  /*24d0*/  @!P1 BRA `(.L_x_3612) ;  /* 0x0000000000149947 */ /* 0x000fea0003800000 */
.L_x_3613:
[----:B-1----:R-:W2:Y:S04]  /*24e0*/  LDG.E.STRONG.GPU R22, desc[UR8][R20.64] ;  /* 0x0000000814167981 */ /* 0x002ea8000c1ef900 */
[----:B--2---:R-:W-:Y:S01]  /*24f0*/  CCTL.IVALL ;  /* 0x00000000ff00798f */ /* 0x004fe20002000000 */
[----:B------:R-:W-:Y:S05]  /*2500*/  YIELD ;  /* 0x0000000000007946 */ /* 0x000fea0003800000 */
[----:B------:R-:W-:-:S13]  /*2510*/  ISETP.NE.AND P1, PT, R22, R25, PT ;  /* 0x000000191600720c */ /* 0x000fda0003f25270 */
[----:B------:R-:W-:Y:S05]  /*2520*/  @P1 BRA `(.L_x_3613) ;  /* 0xfffffffc00ec1947 */ /* 0x000fea000383ffff */
.L_x_3612:
        /* <DEDUP_REMOVED lines=10> */
[----:B------:R-:W-:-:S07]  /*25d0*/  IADD3 R39, -R39, R84, RZ ;  /* 0x0000005427277210 */ /* 0x000fce0007ffe1ff */
.L_x_3615:
[C---:B------:R-:W-:Y:S02]  /*25e0*/  IADD3 R20, R38.reuse, 0x1, RZ ;  /* 0x0000000126147810 */ /* 0x040fe40007ffe0ff */
[----:B------:R-:W-:Y:S02]  /*25f0*/  ISETP.EQ.OR P1, PT, R38, UR7, P3 ;  /* 0x0000000726007c0c */ /* 0x000fe40009f22670 */
[----:B------:R-:W-:Y:S02]  /*2600*/  ISETP.EQ.OR P2, PT, R20, UR7, P3 ;  /* 0x0000000714007c0c */ /* 0x000fe40009f42670 */
[----:B------:R-:W-:-:S04]  /*2610*/  IADD3 R85, R38, 0x2, RZ ;  /* 0x0000000226557810 */ /* 0x000fc80007ffe0ff */
[----:B------:R-:W-:-:S05]  /*2620*/  ISETP.EQ.OR P4, PT, R85, UR7, P3 ;  /* 0x0000000755007c0c */ /* 0x000fca0009f82670 */
[----:B------:R-:W1:Y:S01]  /*2630*/  @!P1 LDC R93, c[0x0][0x10] ;  /* 0x00000400ff5d9b82 */ /* 0x000e620000000800 */
[----:B------:R-:W2:Y:S01]  /*2640*/  @!P1 S2R R22, SR_CTAID.Y ;  /* 0x0000000000169919 */ /* 0x000ea20000002600 */
[C---:B------:R-:W-:Y:S02]  /*2650*/  @!P1 LOP3.LUT R24, R4.reuse, 0x1, RZ, 0xc0, !PT ;  /* 0x0000000104189812 */ /* 0x040fe400078ec0ff */
[----:B------:R-:W-:Y:S01]  /*2660*/  @!P2 LOP3.LUT R26, R4, 0x1, RZ, 0xc0, !PT ;  /* 0x00000001041aa812 */ /* 0x000fe200078ec0ff */
[----:B------:R-:W3:Y:S03]  /*2670*/  @!P2 S2R R25, SR_CTAID.Y ;  /* 0x000000000019a919 */ /* 0x000ee60000002600 */
[----:B------:R-:W3:Y:S01]  /*2680*/  @!P2 LDC R27, c[0x0][0x10] ;  /* 0x00000400ff1bab82 */ /* 0x000ee20000000800 */
[----:B------:R-:W4:Y:S07]  /*2690*/  @!P4 S2R R23, SR_CTAID.Y ;  /* 0x000000000017c919 */ /* 0x000f2e0000002600 */
[----:B------:R-:W5:Y:S01]  /*26a0*/  @!P2 LDC.64 R90, c[0x0][0x248] ;  /* 0x00009200ff5aab82 */ /* 0x000f620000000a00 */
[----:B-1----:R-:W-:-:S04]  /*26b0*/  @!P1 IMAD R24, R24, R93, RZ ;  /* 0x0000005d18189224 */ /* 0x002fc800078e02ff */
[----:B------:R-:W-:Y:S02]  /*26c0*/  @!P1 IMAD R24, R24, R84, RZ ;  /* 0x0000005418189224 */ /* 0x000fe400078e02ff */
[----:B--2---:R-:W-:Y:S02]  /*26d0*/  @!P1 IMAD R93, R93, R38, R22 ;  /* 0x000000265d5d9224 */ /* 0x004fe400078e0216 */
[----:B------:R-:W4:Y:S01]  /*26e0*/  @!P4 LDC R22, c[0x0][0x10] ;  /* 0x00000400ff16cb82 */ /* 0x000f220000000800 */
[-C--:B---3--:R-:W-:Y:S02]  /*26f0*/  @!P2 IMAD R25, R20, R27.reuse, R25 ;  /* 0x0000001b1419a224 */ /* 0x088fe400078e0219 */
[----:B------:R-:W-:-:S05]  /*2700*/  @!P2 IMAD R27, R26, R27, RZ ;  /* 0x0000001b1a1ba224 */ /* 0x000fca00078e02ff */
[----:B------:R-:W1:Y:S01]  /*2710*/  @!P1 LDC.64 R20, c[0x0][0x248] ;  /* 0x00009200ff149b82 */ /* 0x000e620000000a00 */
[----:B------:R-:W-:Y:S01]  /*2720*/  @!P2 IMAD R26, R27, R84, RZ ;  /* 0x000000541b1aa224 */ /* 0x000fe200078e02ff */
[----:B------:R-:W-:-:S04]  /*2730*/  @!P1 SHF.L.U32 R27, R24, 0x1, RZ ;  /* 0x00000001181b9819 */ /* 0x000fc800000006ff */
[----:B------:R-:W-:-:S05]  /*2740*/  @!P2 SHF.L.U32 R26, R26, 0x1, RZ ;  /* 0x000000011a1aa819 */ /* 0x000fca00000006ff */
[----:B-----5:R-:W-:-:S04]  /*2750*/  @!P2 IMAD.WIDE R90, R26, 0x4, R90 ;  /* 0x000000041a5aa825 */ /* 0x020fc800078e025a */
[----:B----4-:R-:W-:Y:S02]  /*2760*/  @!P4 IMAD R85, R85, R22, R23 ;  /* 0x000000165555c224 */ /* 0x010fe400078e0217 */
[----:B------:R-:W-:-:S04]  /*2770*/  @!P2 IMAD.WIDE.U32 R90, R25, 0x8, R90 ;  /* 0x00000008195aa825 */ /* 0x000fc800078e005a */
[----:B-1----:R-:W-:Y:S01]  /*2780*/  @!P1 IMAD.WIDE R20, R27, 0x4, R20 ;  /* 0x000000041b149825 */ /* 0x002fe200078e0214 */
[----:B------:R-:W-:-:S04]  /*2790*/  IADD3 R27, R38, 0x3, RZ ;  /* 0x00000003261b7810 */ /* 0x000fc80007ffe0ff */
[----:B------:R-:W-:Y:S01]  /*27a0*/  ISETP.EQ.OR P5, PT, R27, UR7, P3 ;  /* 0x000000071b007c0c */ /* 0x000fe20009fa2670 */
[----:B------:R-:W-:Y:S01]  /*27b0*/  @!P1 IMAD.WIDE.U32 R20, R93, 0x8, R20 ;  /* 0x000000085d149825 */ /* 0x000fe200078e0014 */
[----:B------:R-:W-:-:S05]  /*27c0*/  @!P4 LOP3.LUT R93, R4, 0x1, RZ, 0xc0, !PT ;  /* 0x00000001045dc812 */ /* 0x000fca00078ec0ff */
[----:B------:R-:W-:Y:S01]  /*27d0*/  @!P4 IMAD R93, R93, R22, RZ ;  /* 0x000000165d5dc224 */ /* 0x000fe200078e02ff */
[----:B------:R-:W0:Y:S01]  /*27e0*/  @!P1 LDG.E.64 R20, desc[UR8][R20.64] ;  /* 0x0000000814149981 */ /* 0x000e22000c1e1b00 */
[----:B------:R-:W1:Y:S02]  /*27f0*/  @!P4 LDC.64 R22, c[0x0][0x248] ;  /* 0x00009200ff16cb82 */ /* 0x000e640000000a00 */
[----:B------:R-:W-:Y:S02]  /*2800*/  @!P4 IMAD R93, R93, R84, RZ ;  /* 0x000000545d5dc224 */ /* 0x000fe400078e02ff */
[----:B------:R-:W2:Y:S03]  /*2810*/  @!P5 S2R R25, SR_CTAID.Y ;  /* 0x000000000019d919 */ /* 0x000ea60000002600 */
[----:B------:R-:W-:Y:S01]  /*2820*/  @!P4 SHF.L.U32 R93, R93, 0x1, RZ ;  /* 0x000000015d5dc819 */ /* 0x000fe200000006ff */
[----:B------:R-:W3:Y:S04]  /*2830*/  @!P5 LDC R24, c[0x0][0x10] ;  /* 0x00000400ff18db82 */ /* 0x000ee80000000800 */
[----:B-1----:R-:W-:Y:S01]  /*2840*/  @!P4 IMAD.WIDE R22, R93, 0x4, R22 ;  /* 0x000000045d16c825 */ /* 0x002fe200078e0216 */
[----:B------:R-:W-:-:S05]  /*2850*/  @!P5 LOP3.LUT R93, R4, 0x1, RZ, 0xc0, !PT ;  /* 0x00000001045dd812 */ /* 0x000fca00078ec0ff */
[-C--:B---3--:R-:W-:Y:S02]  /*2860*/  @!P5 IMAD R93, R93, R24.reuse, RZ ;  /* 0x000000185d5dd224 */ /* 0x088fe400078e02ff */
[----:B--2---:R-:W-:Y:S02]  /*2870*/  @!P5 IMAD R27, R27, R24, R25 ;  /* 0x000000181b1bd224 */ /* 0x004fe400078e0219 */
[----:B------:R-:W1:Y:S01]  /*2880*/  @!P5 LDC.64 R24, c[0x0][0x248] ;  /* 0x00009200ff18db82 */ /* 0x000e620000000a00 */
[----:B------:R-:W-:-:S05]  /*2890*/  @!P5 IMAD R93, R93, R84, RZ ;  /* 0x000000545d5dd224 */ /* 0x000fca00078e02ff */
[----:B------:R-:W-:-:S05]  /*28a0*/  @!P5 SHF.L.U32 R93, R93, 0x1, RZ ;  /* 0x000000015d5dd819 */ /* 0x000fca00000006ff */
[----:B-1----:R-:W-:-:S04]  /*28b0*/  @!P5 IMAD.WIDE R24, R93, 0x4, R24 ;  /* 0x000000045d18d825 */ /* 0x002fc800078e0218 */
[----:B------:R-:W-:Y:S02]  /*28c0*/  @!P4 IMAD.WIDE.U32 R92, R85, 0x8, R22 ;  /* 0x00000008555cc825 */ /* 0x000fe400078e0016 */
[----:B------:R-:W2:Y:S02]  /*28d0*/  @!P2 LDG.E.64 R22, desc[UR8][R90.64] ;  /* 0x000000085a16a981 */ /* 0x000ea4000c1e1b00 */
        /* <DEDUP_REMOVED lines=15> */
.L_x_3614:
[----:B------:R-:W-:-:S13]  /*29d0*/  LOP3.LUT P1, R22, R84, 0x3, RZ, 0xc0, !PT ;  /* 0x0000000354167812 */ /* 0x000fda000782c0ff */
        /* <DEDUP_REMOVED lines=18> */
.L_x_3617:
[----:B------:R-:W-:Y:S05]  /*2b00*/  BSYNC B0 ;  /* 0x0000000000007941 */ /* 0x000fea0003800000 */
.L_x_3616:
        /* <DEDUP_REMOVED lines=9> */
[----:B------:R-:W2:Y:S01]  /*2ba0*/  @!P1 S2R R26, SR_CTAID.Y ;  /* 0x00000000001a9919 */ /* 0x000ea20000002600 */
[----:B------:R-:W-:Y:S02]  /*2bb0*/  @!P1 LOP3.LUT R85, R4, 0x1, RZ, 0xc0, !PT ;  /* 0x0000000104559812 */ /* 0x000fe400078ec0ff */
[----:B------:R-:W3:Y:S08]  /*2bc0*/  @!P1 LDC R38, c[0x0][0x10] ;  /* 0x00000400ff269b82 */ /* 0x000ef00000000800 */
[----:B------:R-:W4:Y:S01]  /*2bd0*/  @!P2 LDC.64 R22, c[0x0][0x248] ;  /* 0x00009200ff16ab82 */ /* 0x000f220000000a00 */
[----:B-1----:R-:W-:-:S07]  /*2be0*/  @!P2 IMAD R27, R20, R25, R27 ;  /* 0x00000019141ba224 */ /* 0x002fce00078e021b */
[----:B------:R-:W1:Y:S01]  /*2bf0*/  @!P1 LDC.64 R20, c[0x0][0x248] ;  /* 0x00009200ff149b82 */ /* 0x000e620000000a00 */
[----:B------:R-:W-:Y:S02]  /*2c00*/  @!P2 IMAD R25, R24, R25, RZ ;  /* 0x000000191819a224 */ /* 0x000fe400078e02ff */
[----:B---3--:R-:W-:Y:S02]  /*2c10*/  @!P1 IMAD R85, R85, R38, RZ ;  /* 0x0000002655559224 */ /* 0x008fe400078e02ff */
[-C--:B------:R-:W-:Y:S02]  /*2c20*/  @!P2 IMAD R25, R25, R84.reuse, RZ ;  /* 0x000000541919a224 */ /* 0x080fe400078e02ff */
[----:B------:R-:W-:Y:S02]  /*2c30*/  @!P1 IMAD R85, R85, R84, RZ ;  /* 0x0000005455559224 */ /* 0x000fe400078e02ff */
[----:B--2---:R-:W-:Y:S01]  /*2c40*/  @!P1 IMAD R39, R39, R38, R26 ;  /* 0x0000002627279224 */ /* 0x004fe200078e021a */
[----:B------:R-:W-:-:S05]  /*2c50*/  @!P2 SHF.L.U32 R25, R25, 0x1, RZ ;  /* 0x000000011919a819 */ /* 0x000fca00000006ff */
[----:B----4-:R-:W-:-:S04]  /*2c60*/  @!P2 IMAD.WIDE R24, R25, 0x4, R22 ;  /* 0x000000041918a825 */ /* 0x010fc800078e0216 */
[----:B------:R-:W-:-:S04]  /*2c70*/  @!P1 IMAD.SHL.U32 R23, R85, 0x2, RZ ;  /* 0x0000000255179824 */ /* 0x000fc800078e00ff */
        /* <DEDUP_REMOVED lines=9> */
.L_x_3611:
[----:B------:R-:W-:Y:S01]  /*2d10*/  ULDC.64 UR12, c[0x0][0x218] ;  /* 0x00008600000c7ab9 */ /* 0x000fe20000000a00 */
[----:B------:R-:W-:Y:S01]  /*2d20*/  LOP3.LUT P1, RZ, R0, UR7, RZ, 0xfc, !PT ;  /* 0x0000000700ff7c12 */ /* 0x000fe2000f82fcff */
[----:B------:R-:W2:Y:S01]  /*2d30*/  S2UR UR6, SR_CgaCtaId ;  /* 0x00000000000679c3 */ /* 0x000ea20000008800 */
[----:B------:R-:W-:Y:S01]  /*2d40*/  ISETP.EQ.U32.AND P2, PT, RZ, UR12, PT ;  /* 0x0000000cff007c0c */ /* 0x000fe2000bf42070 */
[----:B------:R-:W-:Y:S01]  /*2d50*/  UMOV UR5, 0x400 ;  /* 0x0000040000057882 */ /* 0x000fe20000000000 */
[----:B------:R-:W-:Y:S02]  /*2d60*/  IADD3 R91, R67, R68, RZ ;  /* 0x00000044435b7210 */ /* 0x000fe40007ffe0ff */
[----:B------:R-:W-:-:S03]  /*2d70*/  ISETP.EQ.OR.EX P1, PT, RZ, UR13, P1, P2 ;  /* 0x0000000dff007c0c */ /* 0x000fc60008f22720 */
[----:B-1----:R-:W1:Y:S08]  /*2d80*/  LDC.64 R22, c[0x0][0x228] ;  /* 0x00008a00ff167b82 */ /* 0x002e700000000a00 */
[----:B------:R-:W3:Y:S08]  /*2d90*/  LDC.64 R20, c[0x0][0x230] ;  /* 0x00008c00ff147b82 */ /* 0x000ef00000000a00 */
[----:B------:R-:W4:Y:S01]  /*2da0*/  @!P1 LDC.64 R24, c[0x0][0x218] ;  /* 0x00008600ff189b82 */ /* 0x000f220000000a00 */
[----:B--2---:R-:W-:-:S03]  /*2db0*/  ULEA UR5, UR6, UR5, 0x18 ;  /* 0x0000000506057291 */ /* 0x004fc6000f8ec03f */
[----:B------:R-:W-:Y:S02]  /*2dc0*/  ULDC UR6, c[0x0][0x2a4] ;  /* 0x0000a90000067ab9 */ /* 0x000fe40000000800 */
[----:B------:R-:W-:Y:S01]  /*2dd0*/  @!P1 FMUL.FTZ R27, R59, UR6 ;  /* 0x000000063b1b9c20 */ /* 0x000fe20008410000 */
[----:B------:R-:W-:Y:S01]  /*2de0*/  @!P1 FMUL.FTZ R26, R58, UR6 ;  /* 0x000000063a1a9c20 */ /* 0x000fe20008410000 */
[C---:B-1----:R-:W-:Y:S02]  /*2df0*/  IMAD.WIDE R84, R91.reuse, 0x4, R22 ;  /* 0x000000045b547825 */ /* 0x042fe400078e0216 */
[----:B------:R-:W-:Y:S02]  /*2e00*/  @!P3 STS.64 [UR5+0xc0], R58 ;  /* 0x0000c03aff00b988 */ /* 0x000fe40008000a05 */
[----:B---3--:R-:W-:-:S04]  /*2e10*/  IMAD.WIDE R22, R91, 0x4, R20 ;  /* 0x000000045b167825 */ /* 0x008fc800078e0214 */
[----:B----4-:R-:W-:-:S05]  /*2e20*/  @!P1 IMAD.WIDE R38, R66, 0x8, R24 ;  /* 0x0000000842269825 */ /* 0x010fca00078e0218 */
[----:B------:R1:W-:Y:S01]  /*2e30*/  @!P1 STG.E.64 desc[UR8][R38.64], R26 ;  /* 0x0000001a26009986 */ /* 0x0003e2000c101b08 */
[----:B------:R-:W-:Y:S06]  /*2e40*/  BAR.SYNC.DEFER_BLOCKING 0x0 ;  /* 0x0000000000007b1d */ /* 0x000fec0000010000 */
[----:B------:R-:W2:Y:S04]  /*2e50*/  LDG.E.64 R20, desc[UR8][R84.64] ;  /* 0x0000000854147981 */ /* 0x000ea8000c1e1b00 */
[----:B------:R-:W2:Y:S01]  /*2e60*/  LDG.E.64 R22, desc[UR8][R22.64] ;  /* 0x0000000816167981 */ /* 0x000ea2000c1e1b00 */
[----:B-1----:R-:W-:-:S02]  /*2e70*/  MOV R38, 0x3f800000 ;  /* 0x3f80000000267802 */ /* 0x002fc40000000f00 */
[----:B------:R-:W-:Y:S01]  /*2e80*/  ISETP.NE.AND P5, PT, RZ, UR10, PT ;  /* 0x0000000aff007c0c */ /* 0x000fe2000bfa5270 */
[----:B------:R-:W1:Y:S01]  /*2e90*/  LDS.64 R24, [UR5+0xc0] ;  /* 0x0000c005ff187984 */ /* 0x000e620008000a00 */
[----:B------:R-:W-:Y:S02]  /*2ea0*/  SHF.L.U32 R27, R48, 0x10, RZ ;  /* 0x00000010301b7819 */ /* 0x000fe400000006ff */
[----:B------:R-:W-:Y:S02]  /*2eb0*/  SHF.L.U32 R39, R40, 0x10, RZ ;  /* 0x0000001028277819 */ /* 0x000fe400000006ff */
[----:B------:R-:W-:Y:S01]  /*2ec0*/  SHF.L.U32 R81, R81, 0x10, RZ ;  /* 0x0000001051517819 */ /* 0x000fe200000006ff */
[----:B-1----:R-:W-:-:S04]  /*2ed0*/  FMUL.FTZ R68, R24, UR6 ;  /* 0x0000000618447c20 */ /* 0x002fc80008410000 */
[----:B------:R-:W-:Y:S01]  /*2ee0*/  FMUL.FTZ R24, R68, R68 ;  /* 0x0000004444187220 */ /* 0x000fe20000410000 */
[----:B------:R-:W-:-:S03]  /*2ef0*/  FADD.FTZ R27, R27, -R68 ;  /* 0x800000441b1b7221 */ /* 0x000fc60000010000 */
[----:B------:R-:W-:-:S05]  /*2f00*/  FFMA.FTZ R24, R25, UR6, -R24 ;  /* 0x0000000619187c23 */ /* 0x000fca0008010818 */
[----:B------:R-:W-:-:S13]  /*2f10*/  FSETP.GTU.FTZ.AND P1, PT, R24, RZ, PT ;  /* 0x000000ff1800720b */ /* 0x000fda0003f3c000 */
[----:B------:R-:W1:Y:S02]  /*2f20*/  @P1 LDC R25, c[0x0][0x238] ;  /* 0x00008e00ff191b82 */ /* 0x000e640000000800 */
[----:B-1----:R-:W-:Y:S01]  /*2f30*/  @P1 FADD.FTZ R24, R24, R25 ;  /* 0x0000001918181221 */ /* 0x002fe20000010000 */
[----:B------:R-:W-:-:S03]  /*2f40*/  SHF.L.U32 R25, R82, 0x10, RZ ;  /* 0x0000001052197819 */ /* 0x000fc600000006ff */
[----:B------:R-:W1:Y:S02]  /*2f50*/  @P1 MUFU.RSQ R38, R24 ;  /* 0x0000001800261308 */ /* 0x000e640000001400 */
[----:B------:R-:W-:Y:S01]  /*2f60*/  FADD.FTZ R25, -R68, R25 ;  /* 0x0000001944197221 */ /* 0x000fe20000010100 */
[----:B-1----:R-:W-:-:S03]  /*2f70*/  FMUL.FTZ R27, R27, R38 ;  /* 0x000000261b1b7220 */ /* 0x002fc60000410000 */
[----:B------:R-:W-:Y:S01]  /*2f80*/  FMUL.FTZ R26, R25, R38 ;  /* 0x00000026191a7220 */ /* 0x000fe20000410000 */
[----:B--2---:R-:W-:-:S03]  /*2f90*/  FFMA.FTZ R40, R20, R27, R22 ;  /* 0x0000001b14287223 */ /* 0x004fc60000010016 */
[----:B0-----:R-:W-:Y:S01]  /*2fa0*/  FFMA.FTZ R59, R21, R26, R23 ;  /* 0x0000001a153b7223 */ /* 0x001fe20000010017 */
        /* <DEDUP_REMOVED lines=11> */
.L_x_3618:
        /* <DEDUP_REMOVED lines=14> */
.L_x_3620:
[----:B------:R-:W-:Y:S05]  /*3140*/  BSYNC B0 ;  /* 0x0000000000007941 */ /* 0x000fea0003800000 */
.L_x_3619:
[----:B0-----:R-:W-:Y:S01]  /*3150*/  SHF.L.U32 R27, R80, 0x10, RZ ;  /* 0x00000010501b7819 */ /* 0x001fe200000006ff */
[----:B------:R-:W-:Y:S01]  /*3160*/  ULDC.64 UR12, c[0x0][0x278] ;  /* 0x00009e00000c7ab9 */ /* 0x000fe20000000a00 */
[----:B------:R-:W-:Y:S01]  /*3170*/  SHF.L.U32 R25, R42, 0x10, RZ ;  /* 0x000000102a197819 */ /* 0x000fe200000006ff */
[--C-:B------:R-:W-:Y:S01]  /*3180*/  FADD.FTZ R40, R39, -R68.reuse ;  /* 0x8000004427287221 */ /* 0x100fe20000010000 */
[----:B------:R-:W-:Y:S01]  /*3190*/  SHF.L.U32 R79, R79, 0x10, RZ ;  /* 0x000000104f4f7819 */ /* 0x000fe200000006ff */
[----:B------:R-:W-:Y:S01]  /*31a0*/  FADD.FTZ R42, -R68, R81 ;  /* 0x00000051442a7221 */ /* 0x000fe20000010100 */
[----:B------:R-:W-:Y:S01]  /*31b0*/  ISETP.GE.U32.AND P6, PT, R62, UR12, PT ;  /* 0x0000000c3e007c0c */ /* 0x000fe2000bfc6070 */
[----:B------:R-:W-:Y:S01]  /*31c0*/  IMAD.U32 R72, R72, 0x10000, RZ ;  /* 0x0001000048487824 */ /* 0x000fe200078e00ff */
[----:B------:R-:W-:Y:S01]  /*31d0*/  ISETP.GE.U32.AND P1, PT, R60, UR12, PT ;  /* 0x0000000c3c007c0c */ /* 0x000fe2000bf26070 */
[----:B------:R-:W-:Y:S01]  /*31e0*/  FADD.FTZ R81, -R68, R27 ;  /* 0x0000001b44517221 */ /* 0x000fe20000010100 */
[----:B------:R-:W-:Y:S01]  /*31f0*/  ISETP.GE.U32.AND P2, PT, R6, UR12, PT ;  /* 0x0000000c06007c0c */ /* 0x000fe2000bf46070 */
[-C--:B------:R-:W-:Y:S01]  /*3200*/  FMUL.FTZ R27, R40, R38.reuse ;  /* 0x00000026281b7220 */ /* 0x080fe20000410000 */
[----:B------:R-:W-:Y:S01]  /*3210*/  ISETP.GE.U32.AND P3, PT, R7, UR12, PT ;  /* 0x0000000c07007c0c */ /* 0x000fe2000bf66070 */
[----:B------:R-:W-:Y:S01]  /*3220*/  FMUL.FTZ R42, R42, R38 ;  /* 0x000000262a2a7220 */ /* 0x000fe20000410000 */
[----:B------:R-:W-:Y:S01]  /*3230*/  ISETP.GE.U32.AND P4, PT, R8, UR12, PT ;  /* 0x0000000c08007c0c */ /* 0x000fe2000bf86070 */
[--C-:B------:R-:W-:Y:S01]  /*3240*/  FADD.FTZ R25, R25, -R68.reuse ;  /* 0x8000004419197221 */ /* 0x100fe20000010000 */
[----:B------:R-:W-:Y:S01]  /*3250*/  SHF.L.U32 R59, R44, 0x10, RZ ;  /* 0x000000102c3b7819 */ /* 0x000fe200000006ff */
[----:B------:R-:W-:Y:S01]  /*3260*/  FADD.FTZ R72, R72, -R68 ;  /* 0x8000004448487221 */ /* 0x000fe20000010000 */
[----:B------:R-:W-:Y:S01]  /*3270*/  SHF.L.U32 R36, R36, 0x10, RZ ;  /* 0x0000001024247819 */ /* 0x000fe200000006ff */
[----:B------:R-:W-:Y:S01]  /*3280*/  FFMA.FTZ R42, R21, R42, R23 ;  /* 0x0000002a152a7223 */ /* 0x000fe20000010017 */
[----:B------:R-:W-:-:S02]  /*3290*/  SHF.L.U32 R85, R46, 0x10, RZ ;  /* 0x000000102e557819 */ /* 0x000fc400000006ff */
[----:B------:R-:W-:Y:S02]  /*32a0*/  SHF.L.U32 R91, R78, 0x10, RZ ;  /* 0x000000104e5b7819 */ /* 0x000fe400000006ff */
[----:B------:R-:W-:Y:S01]  /*32b0*/  SHF.L.U32 R93, R50, 0x10, RZ ;  /* 0x00000010325d7819 */ /* 0x000fe200000006ff */
[--C-:B------:R-:W-:Y:S01]  /*32c0*/  FADD.FTZ R85, R85, -R68.reuse ;  /* 0x8000004455557221 */ /* 0x100fe20000010000 */
[----:B------:R-:W-:Y:S01]  /*32d0*/  SHF.L.U32 R77, R77, 0x10, RZ ;  /* 0x000000104d4d7819 */ /* 0x000fe200000006ff */
[----:B------:R-:W-:Y:S01]  /*32e0*/  FADD.FTZ R91, -R68, R91 ;  /* 0x0000005b445b7221 */ /* 0x000fe20000010100 */
[----:B------:R-:W-:Y:S01]  /*32f0*/  SHF.L.U32 R52, R52, 0x10, RZ ;  /* 0x0000001034347819 */ /* 0x000fe200000006ff */
[--C-:B------:R-:W-:Y:S01]  /*3300*/  FADD.FTZ R93, R93, -R68.reuse ;  /* 0x800000445d5d7221 */ /* 0x100fe20000010000 */
[----:B------:R-:W-:Y:S01]  /*3310*/  SHF.L.U32 R37, R37, 0x10, RZ ;  /* 0x0000001025257819 */ /* 0x000fe200000006ff */
[----:B------:R-:W-:Y:S01]  /*3320*/  FADD.FTZ R77, -R68, R77 ;  /* 0x0000004d444d7221 */ /* 0x000fe20000010100 */
[----:B------:R-:W-:Y:S01]  /*3330*/  SHF.L.U32 R54, R54, 0x10, RZ ;  /* 0x0000001036367819 */ /* 0x000fe200000006ff */
[----:B------:R-:W-:Y:S01]  /*3340*/  FADD.FTZ R39, R52, -R68 ;  /* 0x8000004434277221 */ /* 0x000fe20000010000 */
[----:B------:R-:W-:Y:S01]  /*3350*/  SHF.L.U32 R56, R56, 0x10, RZ ;  /* 0x0000001038387819 */ /* 0x000fe200000006ff */
[----:B------:R-:W-:Y:S01]  /*3360*/  FADD.FTZ R37, -R68, R37 ;  /* 0x0000002544257221 */ /* 0x000fe20000010100 */
[----:B------:R-:W-:-:S02]  /*3370*/  SHF.L.U32 R35, R35, 0x10, RZ ;  /* 0x0000001023237819 */ /* 0x000fc400000006ff */
        /* <DEDUP_REMOVED lines=8> */
[----:B------:R-:W-:Y:S01]  /*3400*/  SHF.L.U32 R32, R32, 0x10, RZ ;  /* 0x0000001020207819 */ /* 0x000fe200000006ff */
[----:B------:R-:W-:Y:S01]  /*3410*/  FADD.FTZ R70, R70, -R68 ;  /* 0x8000004446467221 */ /* 0x000fe20000010000 */
[----:B------:R-:W-:Y:S01]  /*3420*/  SHF.L.U32 R74, R74, 0x10, RZ ;  /* 0x000000104a4a7819 */ /* 0x000fe200000006ff */
[C---:B------:R-:W-:Y:S01]  /*3430*/  FADD.FTZ R33, -R68.reuse, R33 ;  /* 0x0000002144217221 */ /* 0x040fe20000010100 */
        /* <DEDUP_REMOVED lines=8> */
[----:B------:R-:W-:-:S02]  /*34c0*/  SHF.L.U32 R29, R29, 0x10, RZ ;  /* 0x000000101d1d7819 */ /* 0x000fc400000006ff */
[----:B------:R-:W-:Y:S01]  /*34d0*/  SHF.L.U32 R24, R83, 0x10, RZ ;  /* 0x0000001053187819 */ /* 0x000fe200000006ff */
[----:B------:R-:W-:Y:S01]  /*34e0*/  FADD.FTZ R83, R59, -R68 ;  /* 0x800000443b537221 */ /* 0x000fe20000010000 */
[----:B------:R-:W-:Y:S01]  /*34f0*/  SHF.L.U32 R26, R30, 0x10, RZ ;  /* 0x000000101e1a7819 */ /* 0x000fe200000006ff */
[C---:B------:R-:W-:Y:S01]  /*3500*/  FADD.FTZ R30, -R68.reuse, R79 ;  /* 0x0000004f441e7221 */ /* 0x040fe20000010100 */
[----:B------:R-:W-:Y:S01]  /*3510*/  ISETP.GE.AND.EX P6, PT, R19, UR13, PT, P6 ;  /* 0x0000000d13007c0c */ /* 0x000fe2000bfc6360 */
[----:B------:R-:W-:Y:S01]  /*3520*/  FADD.FTZ R79, -R68, R36 ;  /* 0x00000024444f7221 */ /* 0x000fe20000010100 */
[----:B------:R-:W-:Y:S01]  /*3530*/  ISETP.GE.AND.EX P1, PT, R41, UR13, PT, P1 ;  /* 0x0000000d29007c0c */ /* 0x000fe2000bf26310 */
[----:B------:R-:W-:Y:S01]  /*3540*/  FADD.FTZ R59, R54, -R68 ;  /* 0x80000044363b7221 */ /* 0x000fe20000010000 */
[----:B------:R-:W-:Y:S01]  /*3550*/  ISETP.GE.AND.EX P2, PT, R43, UR13, PT, P2 ;  /* 0x0000000d2b007c0c */ /* 0x000fe2000bf46320 */
[----:B------:R-:W-:Y:S01]  /*3560*/  FADD.FTZ R36, -R68, R28 ;  /* 0x0000001c44247221 */ /* 0x000fe20000010100 */
[----:B------:R-:W-:Y:S01]  /*3570*/  ISETP.GE.AND.EX P3, PT, R45, UR13, PT, P3 ;  /* 0x0000000d2d007c0c */ /* 0x000fe2000bf66330 */
[--C-:B------:R-:W-:Y:S01]  /*3580*/  FADD.FTZ R76, R76, -R68.reuse ;  /* 0x800000444c4c7221 */ /* 0x100fe20000010000 */
[----:B------:R-:W-:Y:S01]  /*3590*/  ISETP.GE.AND.EX P4, PT, R47, UR13, PT, P4 ;  /* 0x0000000d2f007c0c */ /* 0x000fe2000bf86340 */
[----:B------:R-:W-:Y:S01]  /*35a0*/  FADD.FTZ R44, -R68, R29 ;  /* 0x0000001d442c7221 */ /* 0x000fe20000010100 */
[----:B------:R-:W-:Y:S01]  /*35b0*/  FADD.FTZ R40, R24, -R68 ;  /* 0x8000004418287221 */ /* 0x000fe20000010000 */
[----:B------:R-:W-:Y:S01]  /*35c0*/  ISETP.GT.U32.OR P6, PT, R0, 0x27f, P6 ;  /* 0x0000027f0000780c */ /* 0x000fe200037c4470 */
[----:B------:R-:W-:Y:S01]  /*35d0*/  FADD.FTZ R68, -R68, R26 ;  /* 0x0000001a44447221 */ /* 0x000fe20000010100 */
[----:B------:R-:W-:Y:S01]  /*35e0*/  ISETP.GT.U32.OR P1, PT, R0, 0x27f, P1 ;  /* 0x0000027f0000780c */ /* 0x000fe20000f24470 */
[----:B------:R-:W-:Y:S01]  /*35f0*/  FFMA.FTZ R24, R20, R27, R22 ;  /* 0x0000001b14187223 */ /* 0x000fe20000010016 */
[----:B------:R-:W-:-:S02]  /*3600*/  ISETP.GT.U32.OR P2, PT, R0, 0x27f, P2 ;  /* 0x0000027f0000780c */ /* 0x000fc40001744470 */
        /* <DEDUP_REMOVED lines=13> */
.L_x_3621:
        /* <DEDUP_REMOVED lines=10> */
[----:B------:R-:W-:-:S04]  /*3780*/  IADD3 R19, R27, R19, RZ ;  /* 0x000000131b137210 */ /* 0x000fc80007ffe0ff */
[----:B------:R-:W-:Y:S02]  /*3790*/  LEA.HI.X R29, R26, UR15, R19, 0x1, P6 ;  /* 0x0000000f1a1d7c11 */ /* 0x000fe4000b0f0c13 */
[----:B------:R-:W-:-:S05]  /*37a0*/  F2FP.BF16.F32.PACK_AB R19, R42, R24 ;  /* 0x000000182a13723e */ /* 0x000fca00000010ff */
[----:B------:R0:W-:Y:S02]  /*37b0*/  STG.E desc[UR8][R28.64], R19 ;  /* 0x000000131c007986 */ /* 0x0001e4000c101908 */
.L_x_3623:
[----:B------:R-:W-:Y:S05]  /*37c0*/  BSYNC B0 ;  /* 0x0000000000007941 */ /* 0x000fea0003800000 */
.L_x_3622:
[-C--:B------:R-:W-:Y:S01]  /*37d0*/  FMUL.FTZ R25, R25, R38.reuse ;  /* 0x0000002619197220 */ /* 0x080fe20000410000 */
[-C--:B------:R-:W-:Y:S01]  /*37e0*/  FMUL.FTZ R24, R81, R38.reuse ;  /* 0x0000002651187220 */ /* 0x080fe20000410000 */
[-C--:B------:R-:W-:Y:S01]  /*37f0*/  FMUL.FTZ R83, R83, R38.reuse ;  /* 0x0000002653537220 */ /* 0x080fe20000410000 */
[----:B------:R-:W-:Y:S01]  /*3800*/  FMUL.FTZ R30, R30, R38 ;  /* 0x000000261e1e7220 */ /* 0x000fe20000410000 */
[----:B0-----:R-:W-:Y:S01]  /*3810*/  FFMA.FTZ R19, R20, R25, R22 ;  /* 0x0000001914137223 */ /* 0x001fe20000010016 */
        /* <DEDUP_REMOVED lines=12> */
.L_x_3624:
        /* <DEDUP_REMOVED lines=14> */
.L_x_3626:
[----:B------:R-:W-:Y:S05]  /*39c0*/  BSYNC B0 ;  /* 0x0000000000007941 */ /* 0x000fea0003800000 */
.L_x_3625:
[----:B------:R-:W-:Y:S01]  /*39d0*/  FFMA.FTZ R83, R20, R83, R22 ;  /* 0x0000005314537223 */ /* 0x000fe20000010016 */
[----:B------:R-:W-:Y:S01]  /*39e0*/  FFMA.FTZ R30, R21, R30, R23 ;  /* 0x0000001e151e7223 */ /* 0x000fe20000010017 */
[----:B------:R-:W-:Y:S06]  /*39f0*/  @!P5 BRA `(.L_x_3627) ;  /* 0x000000000028d947 */ /* 0x000fec0003800000 */
        /* <DEDUP_REMOVED lines=10> */
.L_x_3627:
        /* <DEDUP_REMOVED lines=14> */
.L_x_3629:
[----:B------:R-:W-:Y:S05]  /*3b80*/  BSYNC B0 ;  /* 0x0000000000007941 */ /* 0x000fea0003800000 */
.L_x_3628:
[-C--:B------:R-:W-:Y:S01]  /*3b90*/  FMUL.FTZ R85, R85, R38.reuse ;  /* 0x0000002655557220 */ /* 0x080fe20000410000 */
[-C--:B------:R-:W-:Y:S01]  /*3ba0*/  FMUL.FTZ R24, R91, R38.reuse ;  /* 0x000000265b187220 */ /* 0x080fe20000410000 */
[-C--:B------:R-:W-:Y:S01]  /*3bb0*/  FMUL.FTZ R93, R93, R38.reuse ;  /* 0x000000265d5d7220 */ /* 0x080fe20000410000 */
[----:B------:R-:W-:Y:S01]  /*3bc0*/  FMUL.FTZ R30, R77, R38 ;  /* 0x000000264d1e7220 */ /* 0x000fe20000410000 */
        /* <DEDUP_REMOVED lines=13> */
.L_x_3630:
[----:B------:R-:W-:Y:S04]  /*3ca0*/  BSSY B0, `(.L_x_3631) ;  /* 0x000000e000007945 */ /* 0x000fe80003800000 */
[----:B------:R-:W-:Y:S05]  /*3cb0*/  @P3 BRA `(.L_x_3632) ;  /* 0x0000000000303947 */ /* 0x000fea0003800000 */
[----:B------:R-:W-:Y:S01]  /*3cc0*/  ULDC.64 UR14, c[0x0][0x270] ;  /* 0x00009c00000e7ab9 */ /* 0x000fe20000000a00 */
[----:B------:R-:W-:Y:S01]  /*3cd0*/  MOV R24, R86 ;  /* 0x0000005600187202 */ /* 0x000fe20000000f00 */
[----:B01----:R-:W-:Y:S01]  /*3ce0*/  IMAD R26, R45, UR14, RZ ;  /* 0x0000000e2d1a7c24 */ /* 0x003fe2000f8e02ff */
        /* <DEDUP_REMOVED lines=9> */
.L_x_3632:
[----:B------:R-:W-:Y:S05]  /*3d80*/  BSYNC B0 ;  /* 0x0000000000007941 */ /* 0x000fea0003800000 */
.L_x_3631:
        /* <DEDUP_REMOVED lines=9> */
[----:B-12---:R-:W-:-:S07]  /*3e20*/  FADD.FTZ R26, R25, 1 ;  /* 0x3f800000191a7421 */ /* 0x006fce0000010000 */
[----:B------:R-:W1:Y:S01]  /*3e30*/  MUFU.RCP R27, R26 ;  /* 0x0000001a001b7308 */ /* 0x000e620000001000 */
[----:B0-----:R-:W-:Y:S01]  /*3e40*/  FMUL.FTZ R93, R93, R24 ;  /* 0x000000185d5d7220 */ /* 0x001fe20000410000 */
[----:B-1----:R-:W-:-:S07]  /*3e50*/  FMUL.FTZ R30, R30, R27 ;  /* 0x0000001b1e1e7220 */ /* 0x002fce0000410000 */
.L_x_3633:
        /* <DEDUP_REMOVED lines=10> */
[----:B012---:R-:W-:-:S02]  /*3f00*/  LEA R26, P1, R24, UR14, 0x1 ;  /* 0x0000000e181a7c11 */ /* 0x007fc4000f8208ff */
[----:B------:R-:W-:-:S04]  /*3f10*/  IADD3 R47, R25, R47, RZ ;  /* 0x0000002f192f7210 */ /* 0x000fc80007ffe0ff */
[----:B------:R-:W-:-:S05]  /*3f20*/  LEA.HI.X R27, R24, UR15, R47, 0x1, P1 ;  /* 0x0000000f181b7c11 */ /* 0x000fca00088f0c2f */
[----:B------:R3:W-:Y:S02]  /*3f30*/  STG.E desc[UR8][R26.64], R93 ;  /* 0x0000005d1a007986 */ /* 0x0007e4000c101908 */
.L_x_3635:
[----:B------:R-:W-:Y:S05]  /*3f40*/  BSYNC B0 ;  /* 0x0000000000007941 */ /* 0x000fea0003800000 */
.L_x_3634:
[----:B------:R-:W-:Y:S01]  /*3f50*/  ISETP.GE.U32.AND P6, PT, R9, UR12, PT ;  /* 0x0000000c09007c0c */ /* 0x000fe2000bfc6070 */
[-C--:B------:R-:W-:Y:S01]  /*3f60*/  FMUL.FTZ R39, R39, R38.reuse ;  /* 0x0000002627277220 */ /* 0x080fe20000410000 */
        /* <DEDUP_REMOVED lines=8> */
[----:B------:R-:W-:Y:S01]  /*3ff0*/  ISETP.GE.AND.EX P6, PT, R49, UR13, PT, P6 ;  /* 0x0000000d31007c0c */ /* 0x000fe2000bfc6360 */
        /* <DEDUP_REMOVED lines=19> */
[----:B------:R-:W-:Y:S01]  /*4130*/  ISETP.GT.U32.OR P6, PT, R0, 0x27f, P6 ;  /* 0x0000027f0000780c */ /* 0x000fe200037c4470 */
[----:B------:R-:W-:Y:S01]  /*4140*/  FFMA.FTZ R39, R20, R39, R22 ;  /* 0x0000002714277223 */ /* 0x000fe20000010016 */
[C---:B------:R-:W-:Y:S01]  /*4150*/  ISETP.GT.U32.OR P1, PT, R0.reuse, 0x27f, P1 ;  /* 0x0000027f0000780c */ /* 0x040fe20000f24470 */
[----:B------:R-:W-:Y:S01]  /*4160*/  FFMA.FTZ R38, R21, R24, R23 ;  /* 0x0000001815267223 */ /* 0x000fe20000010017 */
[----:B------:R-:W-:-:S02]  /*4170*/  ISETP.GT.U32.OR P2, PT, R0, 0x27f, P2 ;  /* 0x0000027f0000780c */ /* 0x000fc40001744470 */
[C---:B------:R-:W-:Y:S02]  /*4180*/  ISETP.GT.U32.OR P3, PT, R0.reuse, 0x27f, P3 ;  /* 0x0000027f0000780c */ /* 0x040fe40001f64470 */
[----:B------:R-:W-:Y:S01]  /*4190*/  ISETP.GT.U32.OR P4, PT, R0, 0x27f, P4 ;  /* 0x0000027f0000780c */ /* 0x000fe20002784470 */
[----:B------:R-:W-:-:S12]  /*41a0*/  @!P5 BRA `(.L_x_3636) ;  /* 0x000000000028d947 */ /* 0x000fd80003800000 */
[----:B------:R-:W-:Y:S01]  /*41b0*/  FMUL.FTZ R24, R39, -1.4426950216293334961 ;  /* 0xbfb8aa3b27187820 */ /* 0x000fe20000410000 */
[----:B-123--:R-:W-:-:S05]  /*41c0*/  FMUL.FTZ R27, R38, -1.4426950216293334961 ;  /* 0xbfb8aa3b261b7820 */ /* 0x00efca0000410000 */
        /* <DEDUP_REMOVED lines=8> */
.L_x_3636:
[----:B------:R-:W-:Y:S04]  /*4250*/  BSSY B0, `(.L_x_3637) ;  /* 0x000000e000007945 */ /* 0x000fe80003800000 */
[----:B------:R-:W-:Y:S05]  /*4260*/  @P6 BRA `(.L_x_3638) ;  /* 0x0000000000306947 */ /* 0x000fea0003800000 */
[----:B------:R-:W-:Y:S01]  /*4270*/  ULDC.64 UR14, c[0x0][0x270] ;  /* 0x00009c00000e7ab9 */ /* 0x000fe20000000a00 */
[----:B------:R-:W-:Y:S01]  /*4280*/  MOV R24, R86 ;  /* 0x0000005600187202 */ /* 0x000fe20000000f00 */
[----:B-123--:R-:W-:Y:S01]  /*4290*/  IMAD R26, R49, UR14, RZ ;  /* 0x0000000e311a7c24 */ /* 0x00efe2000f8e02ff */
        /* <DEDUP_REMOVED lines=9> */
.L_x_3638:
[----:B------:R-:W-:Y:S05]  /*4330*/  BSYNC B0 ;  /* 0x0000000000007941 */ /* 0x000fea0003800000 */
.L_x_3637:
[----:B------:R-:W-:Y:S01]  /*4340*/  FFMA.FTZ R59, R20, R59, R22 ;  /* 0x0000003b143b7223 */ /* 0x000fe20000010016 */
[----:B------:R-:W-:Y:S01]  /*4350*/  FFMA.FTZ R46, R21, R46, R23 ;  /* 0x0000002e152e7223 */ /* 0x000fe20000010017 */
[----:B------:R-:W-:Y:S06]  /*4360*/  @!P5 BRA `(.L_x_3639) ;  /* 0x000000000028d947 */ /* 0x000fec0003800000 */
[----:B------:R-:W-:Y:S01]  /*4370*/  FMUL.FTZ R24, R59, -1.4426950216293334961 ;  /* 0xbfb8aa3b3b187820 */ /* 0x000fe20000410000 */
[----:B0123--:R-:W-:-:S05]  /*4380*/  FMUL.FTZ R27, R46, -1.4426950216293334961 ;  /* 0xbfb8aa3b2e1b7820 */ /* 0x00ffca0000410000 */
        /* <DEDUP_REMOVED lines=8> */
.L_x_3639:
[----:B------:R-:W-:Y:S04]  /*4410*/  BSSY B0, `(.L_x_3640) ;  /* 0x000000e000007945 */ /* 0x000fe80003800000 */
[----:B------:R-:W-:Y:S05]  /*4420*/  @P1 BRA `(.L_x_3641) ;  /* 0x0000000000301947 */ /* 0x000fea0003800000 */
[----:B------:R-:W-:Y:S01]  /*4430*/  ULDC.64 UR14, c[0x0][0x270] ;  /* 0x00009c00000e7ab9 */ /* 0x000fe20000000a00 */
[----:B------:R-:W-:Y:S01]  /*4440*/  MOV R25, R89 ;  /* 0x0000005900197202 */ /* 0x000fe20000000f00 */
[----:B------:R-:W-:Y:S01]  /*4450*/  IMAD R51, R51, UR14, RZ ;  /* 0x0000000e33337c24 */ /* 0x000fe2000f8e02ff */
[----:B------:R-:W-:Y:S01]  /*4460*/  F2FP.BF16.F32.PACK_AB R59, R46, R59 ;  /* 0x0000003b2e3b723e */ /* 0x000fe200000010ff */
[----:B------:R-:W-:Y:S02]  /*4470*/  IMAD.MOV.U32 R24, RZ, RZ, R86 ;  /* 0x000000ffff187224 */ /* 0x000fe400078e0056 */
[C---:B------:R-:W-:Y:S02]  /*4480*/  IMAD R51, R10.reuse, UR15, R51 ;  /* 0x0000000f0a337c24 */ /* 0x040fe4000f8e0233 */
[----:B------:R-:W-:Y:S01]  /*4490*/  IMAD.WIDE.U32 R24, R10, UR14, R24 ;  /* 0x0000000e0a187c25 */ /* 0x000fe2000f8e0018 */
[----:B------:R-:W-:Y:S02]  /*44a0*/  ULDC.64 UR14, c[0x0][0x210] ;  /* 0x00008400000e7ab9 */ /* 0x000fe40000000a00 */
[----:B0123--:R-:W-:-:S02]  /*44b0*/  LEA R26, P1, R24, UR14, 0x1 ;  /* 0x0000000e181a7c11 */ /* 0x00ffc4000f8208ff */
[----:B------:R-:W-:-:S04]  /*44c0*/  IADD3 R51, R25, R51, RZ ;  /* 0x0000003319337210 */ /* 0x000fc80007ffe0ff */
[----:B------:R-:W-:-:S05]  /*44d0*/  LEA.HI.X R27, R24, UR15, R51, 0x1, P1 ;  /* 0x0000000f181b7c11 */ /* 0x000fca00088f0c33 */
[----:B------:R4:W-:Y:S02]  /*44e0*/  STG.E desc[UR8][R26.64], R59 ;  /* 0x0000003b1a007986 */ /* 0x0009e4000c101908 */
.L_x_3641:
[----:B------:R-:W-:Y:S05]  /*44f0*/  BSYNC B0 ;  /* 0x0000000000007941 */ /* 0x000fea0003800000 */
.L_x_3640:
[----:B------:R-:W-:Y:S01]  /*4500*/  FFMA.FTZ R37, R20, R37, R22 ;  /* 0x0000002514257223 */ /* 0x000fe20000010016 */
[----:B------:R-:W-:Y:S01]  /*4510*/  FFMA.FTZ R42, R21, R42, R23 ;  /* 0x0000002a152a7223 */ /* 0x000fe20000010017 */
[----:B------:R-:W-:Y:S06]  /*4520*/  @!P5 BRA `(.L_x_3642) ;  /* 0x000000000028d947 */ /* 0x000fec0003800000 */
[----:B------:R-:W-:Y:S01]  /*4530*/  FMUL.FTZ R24, R37, -1.4426950216293334961 ;  /* 0xbfb8aa3b25187820 */ /* 0x000fe20000410000 */
[----:B01234-:R-:W-:-:S05]  /*4540*/  FMUL.FTZ R27, R42, -1.4426950216293334961 ;  /* 0xbfb8aa3b2a1b7820 */ /* 0x01ffca0000410000 */
        /* <DEDUP_REMOVED lines=8> */
.L_x_3642:
[----:B------:R-:W-:Y:S04]  /*45d0*/  BSSY B0, `(.L_x_3643) ;  /* 0x000000e000007945 */ /* 0x000fe80003800000 */
[----:B------:R-:W-:Y:S05]  /*45e0*/  @P2 BRA `(.L_x_3644) ;  /* 0x0000000000302947 */ /* 0x000fea0003800000 */
[----:B------:R-:W-:Y:S01]  /*45f0*/  ULDC.64 UR14, c[0x0][0x270] ;  /* 0x00009c00000e7ab9 */ /* 0x000fe20000000a00 */
[----:B------:R-:W-:Y:S01]  /*4600*/  MOV R24, R86 ;  /* 0x0000005600187202 */ /* 0x000fe20000000f00 */
[----:B01234-:R-:W-:Y:S01]  /*4610*/  IMAD R26, R53, UR14, RZ ;  /* 0x0000000e351a7c24 */ /* 0x01ffe2000f8e02ff */
        /* <DEDUP_REMOVED lines=9> */
.L_x_3644:
[----:B------:R-:W-:Y:S05]  /*46b0*/  BSYNC B0 ;  /* 0x0000000000007941 */ /* 0x000fea0003800000 */
.L_x_3643:
[----:B------:R-:W-:Y:S01]  /*46c0*/  FFMA.FTZ R69, R20, R69, R22 ;  /* 0x0000004514457223 */ /* 0x000fe20000010016 */
[----:B------:R-:W-:Y:S01]  /*46d0*/  FFMA.FTZ R34, R21, R34, R23 ;  /* 0x0000002215227223 */ /* 0x000fe20000010017 */
[----:B------:R-:W-:Y:S06]  /*46e0*/  @!P5 BRA `(.L_x_3645) ;  /* 0x000000000028d947 */ /* 0x000fec0003800000 */
[----:B01234-:R-:W-:Y:S01]  /*46f0*/  FMUL.FTZ R27, R34, -1.4426950216293334961 ;  /* 0xbfb8aa3b221b7820 */ /* 0x01ffe20000410000 */
        /* <DEDUP_REMOVED lines=9> */
.L_x_3645:
        /* <DEDUP_REMOVED lines=10> */
[----:B01234-:R-:W-:-:S02]  /*4830*/  LEA R26, P1, R24, UR14, 0x1 ;  /* 0x0000000e181a7c11 */ /* 0x01ffc4000f8208ff */
[----:B------:R-:W-:-:S04]  /*4840*/  IADD3 R55, R25, R55, RZ ;  /* 0x0000003719377210 */ /* 0x000fc80007ffe0ff */
[----:B------:R-:W-:-:S05]  /*4850*/  LEA.HI.X R27, R24, UR15, R55, 0x1, P1 ;  /* 0x0000000f181b7c11 */ /* 0x000fca00088f0c37 */
[----:B------:R0:W-:Y:S02]  /*4860*/  STG.E desc[UR8][R26.64], R69 ;  /* 0x000000451a007986 */ /* 0x0001e4000c101908 */
.L_x_3647:
[----:B------:R-:W-:Y:S05]  /*4870*/  BSYNC B0 ;  /* 0x0000000000007941 */ /* 0x000fea0003800000 */
.L_x_3646:
        /* <DEDUP_REMOVED lines=13> */
.L_x_3648:
[----:B------:R-:W-:Y:S04]  /*4950*/  BSSY B0, `(.L_x_3649) ;  /* 0x000000e000007945 */ /* 0x000fe80003800000 */
[----:B------:R-:W-:Y:S05]  /*4960*/  @P4 BRA `(.L_x_3650) ;  /* 0x0000000000304947 */ /* 0x000fea0003800000 */
[----:B------:R-:W-:Y:S01]  /*4970*/  ULDC.64 UR14, c[0x0][0x270] ;  /* 0x00009c00000e7ab9 */ /* 0x000fe20000000a00 */
[----:B01234-:R-:W-:Y:S01]  /*4980*/  MOV R26, R86 ;  /* 0x00000056001a7202 */ /* 0x01ffe20000000f00 */
        /* <DEDUP_REMOVED lines=10> */
.L_x_3650:
[----:B------:R-:W-:Y:S05]  /*4a30*/  BSYNC B0 ;  /* 0x0000000000007941 */ /* 0x000fea0003800000 */
.L_x_3649:
[----:B------:R-:W-:Y:S01]  /*4a40*/  ISETP.GE.U32.AND P6, PT, R14, UR12, PT ;  /* 0x0000000c0e007c0c */ /* 0x000fe2000bfc6070 */
[C-C-:B------:R-:W-:Y:S01]  /*4a50*/  FFMA.FTZ R29, R20.reuse, R29, R22.reuse ;  /* 0x0000001d141d7223 */ /* 0x140fe20000010016 */
[----:B------:R-:W-:Y:S01]  /*4a60*/  ISETP.GE.U32.AND P1, PT, R15, UR12, PT ;  /* 0x0000000c0f007c0c */ /* 0x000fe2000bf26070 */
[--C-:B------:R-:W-:Y:S01]  /*4a70*/  FFMA.FTZ R33, R20, R33, R22.reuse ;  /* 0x0000002114217223 */ /* 0x100fe20000010016 */
[----:B------:R-:W-:Y:S01]  /*4a80*/  ISETP.GE.U32.AND P2, PT, R16, UR12, PT ;  /* 0x0000000c10007c0c */ /* 0x000fe2000bf46070 */
[C-C-:B------:R-:W-:Y:S01]  /*4a90*/  FFMA.FTZ R75, R20.reuse, R75, R22.reuse ;  /* 0x0000004b144b7223 */ /* 0x140fe20000010016 */
[----:B------:R-:W-:Y:S01]  /*4aa0*/  ISETP.GE.U32.AND P3, PT, R17, UR12, PT ;  /* 0x0000000c11007c0c */ /* 0x000fe2000bf66070 */
[--C-:B------:R-:W-:Y:S01]  /*4ab0*/  FFMA.FTZ R31, R20, R31, R22.reuse ;  /* 0x0000001f141f7223 */ /* 0x100fe20000010016 */
[----:B------:R-:W-:Y:S01]  /*4ac0*/  ISETP.GE.U32.AND P4, PT, R18, UR12, PT ;  /* 0x0000000c12007c0c */ /* 0x000fe2000bf86070 */
[----:B------:R-:W-:Y:S01]  /*4ad0*/  FFMA.FTZ R20, R20, R35, R22 ;  /* 0x0000002314147223 */ /* 0x000fe20000010016 */
[----:B------:R-:W-:Y:S01]  /*4ae0*/  ISETP.GE.AND.EX P6, PT, R61, UR13, PT, P6 ;  /* 0x0000000d3d007c0c */ /* 0x000fe2000bfc6360 */
[--C-:B------:R-:W-:Y:S01]  /*4af0*/  FFMA.FTZ R30, R21, R30, R23.reuse ;  /* 0x0000001e151e7223 */ /* 0x100fe20000010017 */
[----:B------:R-:W-:Y:S01]  /*4b00*/  ISETP.GE.AND.EX P1, PT, R63, UR13, PT, P1 ;  /* 0x0000000d3f007c0c */ /* 0x000fe2000bf26310 */
[--C-:B------:R-:W-:Y:S01]  /*4b10*/  FFMA.FTZ R36, R21, R36, R23.reuse ;  /* 0x0000002415247223 */ /* 0x100fe20000010017 */
[----:B------:R-:W-:Y:S01]  /*4b20*/  ISETP.GE.AND.EX P2, PT, R65, UR13, PT, P2 ;  /* 0x0000000d41007c0c */ /* 0x000fe2000bf46320 */
[--C-:B------:R-:W-:Y:S01]  /*4b30*/  FFMA.FTZ R44, R21, R44, R23.reuse ;  /* 0x0000002c152c7223 */ /* 0x100fe20000010017 */
[----:B------:R-:W-:Y:S01]  /*4b40*/  ISETP.GE.AND.EX P3, PT, R71, UR13, PT, P3 ;  /* 0x0000000d47007c0c */ /* 0x000fe2000bf66330 */
[--C-:B0-----:R-:W-:Y:S01]  /*4b50*/  FFMA.FTZ R19, R21, R68, R23.reuse ;  /* 0x0000004415137223 */ /* 0x101fe20000010017 */
[----:B------:R-:W-:Y:S01]  /*4b60*/  ISETP.GE.AND.EX P4, PT, R73, UR13, PT, P4 ;  /* 0x0000000d49007c0c */ /* 0x000fe2000bf86340 */
[----:B------:R-:W-:Y:S01]  /*4b70*/  FFMA.FTZ R32, R21, R32, R23 ;  /* 0x0000002015207223 */ /* 0x000fe20000010017 */
[----:B------:R-:W-:-:S02]  /*4b80*/  ISETP.GT.U32.OR P6, PT, R0, 0x27f, P6 ;  /* 0x0000027f0000780c */ /* 0x000fc400037c4470 */
        /* <DEDUP_REMOVED lines=8> */
[----:B------:R-:W5:Y:S01]  /*4c10*/  MUFU.EX2 R23, R23 ;  /* 0x0000001700177308 */ /* 0x000f620000000800 */
[----:B0-----:R-:W-:-:S07]  /*4c20*/  FADD.FTZ R22, R21, 1 ;  /* 0x3f80000015167421 */ /* 0x001fce0000010000 */
[----:B------:R-:W0:Y:S01]  /*4c30*/  MUFU.RCP R22, R22 ;  /* 0x0000001600167308 */ /* 0x000e220000001000 */
[----:B-----5:R-:W-:-:S07]  /*4c40*/  FADD.FTZ R24, R23, 1 ;  /* 0x3f80000017187421 */ /* 0x020fce0000010000 */
[----:B------:R-:W5:Y:S01]  /*4c50*/  MUFU.RCP R25, R24 ;  /* 0x0000001800197308 */ /* 0x000f620000001000 */
[----:B0-----:R-:W-:Y:S01]  /*4c60*/  FMUL.FTZ R29, R29, R22 ;  /* 0x000000161d1d7220 */ /* 0x001fe20000410000 */
[----:B-----5:R-:W-:-:S07]  /*4c70*/  FMUL.FTZ R32, R32, R25 ;  /* 0x0000001920207220 */ /* 0x020fce0000410000 */
.L_x_3651:
        /* <DEDUP_REMOVED lines=14> */
.L_x_3653:
[----:B------:R-:W-:Y:S05]  /*4d60*/  BSYNC B0 ;  /* 0x0000000000007941 */ /* 0x000fea0003800000 */
.L_x_3652:
[----:B------:R-:W-:Y:S05]  /*4d70*/  @!P5 BRA `(.L_x_3654) ;  /* 0x000000000028d947 */ /* 0x000fea0003800000 */
[----:B------:R-:W-:Y:S01]  /*4d80*/  FMUL.FTZ R21, R33, -1.4426950216293334961 ;  /* 0xbfb8aa3b21157820 */ /* 0x000fe20000410000 */
[----:B0-----:R-:W-:-:S05]  /*4d90*/  FMUL.FTZ R23, R30, -1.4426950216293334961 ;  /* 0xbfb8aa3b1e177820 */ /* 0x001fca0000410000 */
        /* <DEDUP_REMOVED lines=8> */
.L_x_3654:
[----:B------:R-:W-:Y:S04]  /*4e20*/  BSSY B0, `(.L_x_3655) ;  /* 0x000000e000007945 */ /* 0x000fe80003800000 */
[----:B------:R-:W-:Y:S05]  /*4e30*/  @P1 BRA `(.L_x_3656) ;  /* 0x0000000000301947 */ /* 0x000fea0003800000 */
[----:B------:R-:W-:Y:S01]  /*4e40*/  ULDC.64 UR12, c[0x0][0x270] ;  /* 0x00009c00000c7ab9 */ /* 0x000fe20000000a00 */
[----:B0-----:R-:W-:Y:S01]  /*4e50*/  MOV R22, R86 ;  /* 0x0000005600167202 */ /* 0x001fe20000000f00 */
[----:B-1234-:R-:W-:Y:S01]  /*4e60*/  IMAD R26, R63, UR12, RZ ;  /* 0x0000000c3f1a7c24 */ /* 0x01efe2000f8e02ff */
        /* <DEDUP_REMOVED lines=9> */
.L_x_3656:
[----:B------:R-:W-:Y:S05]  /*4f00*/  BSYNC B0 ;  /* 0x0000000000007941 */ /* 0x000fea0003800000 */
.L_x_3655:
        /* <DEDUP_REMOVED lines=11> */
.L_x_3657:
[----:B------:R-:W-:Y:S04]  /*4fc0*/  BSSY B0, `(.L_x_3658) ;  /* 0x000000e000007945 */ /* 0x000fe80003800000 */
[----:B------:R-:W-:Y:S05]  /*4fd0*/  @P2 BRA `(.L_x_3659) ;  /* 0x0000000000302947 */ /* 0x000fea0003800000 */
[----:B------:R-:W-:Y:S01]  /*4fe0*/  ULDC.64 UR12, c[0x0][0x270] ;  /* 0x00009c00000c7ab9 */ /* 0x000fe20000000a00 */
[----:B0-----:R-:W-:Y:S01]  /*4ff0*/  MOV R22, R86 ;  /* 0x0000005600167202 */ /* 0x001fe20000000f00 */
        /* <DEDUP_REMOVED lines=10> */
.L_x_3659:
[----:B------:R-:W-:Y:S05]  /*50a0*/  BSYNC B0 ;  /* 0x0000000000007941 */ /* 0x000fea0003800000 */
.L_x_3658:
        /* <DEDUP_REMOVED lines=11> */
.L_x_3660:
        /* <DEDUP_REMOVED lines=14> */
.L_x_3662:
[----:B------:R-:W-:Y:S05]  /*5240*/  BSYNC B0 ;  /* 0x0000000000007941 */ /* 0x000fea0003800000 */
.L_x_3661:
[----:B------:R-:W-:Y:S05]  /*5250*/  @!P5 BRA `(.L_x_3663) ;  /* 0x000000000028d947 */ /* 0x000fea0003800000 */
[----:B------:R-:W-:Y:S01]  /*5260*/  FMUL.FTZ R21, R20, -1.4426950216293334961 ;  /* 0xbfb8aa3b14157820 */ /* 0x000fe20000410000 */
[----:B------:R-:W-:-:S05]  /*5270*/  FMUL.FTZ R24, R19, -1.4426950216293334961 ;  /* 0xbfb8aa3b13187820 */ /* 0x000fca0000410000 */
[----:B------:R-:W0:Y:S08]  /*5280*/  MUFU.EX2 R21, R21 ;  /* 0x0000001500157308 */ /* 0x000e300000000800 */
[----:B------:R-:W5:Y:S01]  /*5290*/  MUFU.EX2 R24, R24 ;  /* 0x0000001800187308 */ /* 0x000f620000000800 */
[----:B0-----:R-:W-:-:S07]  /*52a0*/  FADD.FTZ R22, R21, 1 ;  /* 0x3f80000015167421 */ /* 0x001fce0000010000 */
[----:B------:R-:W0:Y:S01]  /*52b0*/  MUFU.RCP R23, R22 ;  /* 0x0000001600177308 */ /* 0x000e220000001000 */
[----:B-----5:R-:W-:-:S07]  /*52c0*/  FADD.FTZ R25, R24, 1 ;  /* 0x3f80000018197421 */ /* 0x020fce0000010000 */
[----:B-1234-:R-:W1:Y:S01]  /*52d0*/  MUFU.RCP R26, R25 ;  /* 0x00000019001a7308 */ /* 0x01ee620000001000 */
[----:B0-----:R-:W-:Y:S01]  /*52e0*/  FMUL.FTZ R20, R20, R23 ;  /* 0x0000001714147220 */ /* 0x001fe20000410000 */
[----:B-1----:R-:W-:-:S07]  /*52f0*/  FMUL.FTZ R19, R19, R26 ;  /* 0x0000001a13137220 */ /* 0x002fce0000410000 */
.L_x_3663:
[----:B------:R-:W-:Y:S04]  /*5300*/  BSSY B0, `(.L_x_3664) ;  /* 0x000000d000007945 */ /* 0x000fe80003800000 */
[----:B------:R-:W-:Y:S05]  /*5310*/  @P4 BRA `(.L_x_3665) ;  /* 0x00000000002c4947 */ /* 0x000fea0003800000 */
[----:B------:R-:W-:Y:S01]  /*5320*/  ULDC.64 UR12, c[0x0][0x270] ;  /* 0x00009c00000c7ab9 */ /* 0x000fe20000000a00 */
[----:B------:R-:W-:Y:S01]  /*5330*/  MOV R87, R89 ;  /* 0x0000005900577202 */ /* 0x000fe20000000f00 */
[----:B------:R-:W-:Y:S01]  /*5340*/  IMAD R73, R73, UR12, RZ ;  /* 0x0000000c49497c24 */ /* 0x000fe2000f8e02ff */
        /* <DEDUP_REMOVED lines=8> */
.L_x_3665:
[----:B------:R-:W-:Y:S05]  /*53d0*/  BSYNC B0 ;  /* 0x0000000000007941 */ /* 0x000fea0003800000 */
.L_x_3664:
[----:B0-----:R-:W0:Y:S01]  /*53e0*/  LDC R19, c[0x0][0x10] ;  /* 0x00000400ff137b82 */ /* 0x001e220000000800 */
[----:B------:R-:W-:Y:S02]  /*53f0*/  IADD3 R4, R4, 0x1, RZ ;  /* 0x0000000104047810 */ /* 0x000fe40007ffe0ff */
[----:B0-----:R-:W-:-:S04]  /*5400*/  IADD3 R66, R19, R66, RZ ;  /* 0x0000004213427210 */ /* 0x001fc80007ffe0ff */
[----:B------:R-:W-:-:S13]  /*5410*/  ISETP.GE.AND P1, PT, R66, UR4, PT ;  /* 0x0000000442007c0c */ /* 0x000fda000bf26270 */
[----:B------:R-:W-:Y:S05]  /*5420*/  @!P1 BRA `(.L_x_3666) ;  /* 0xffffffac00ac9947 */ /* 0x000fea000383ffff */
[----:B------:R-:W-:Y:S05]  /*5430*/  EXIT ;  /* 0x000000000000794d */ /* 0x000fea0003800000 */
.L_x_3667:
        /* <DEDUP_REMOVED lines=12> */
.L_x_5607:


//--------------------- .text._Z35group_norm_nhwc_fwd_one_pass_kernelI11Bf16IOFp32WLi256ELi160ELi640EEv26Group_norm_nhwc_fwd_params --------------------------
	.section	.text._Z35group_norm_nhwc_fwd_one_pass_kernelI11Bf16IOFp32WLi256ELi160ELi640EEv26Group_norm_nhwc_fwd_params,"ax",@progbits
	.align	128
        .global         _Z35group_norm_nhwc_fwd_one_pass_kernelI11Bf16IOFp32WLi256ELi160ELi640EEv26Group_norm_nhwc_fwd_params
        .type           _Z35group_norm_nhwc_fwd_one_pass_kernelI11Bf16IOFp32WLi256ELi160ELi640EEv26Group_norm_nhwc_fwd_params,@function
        .size           _Z35group_norm_nhwc_fwd_one_pass_kernelI11Bf16IOFp32WLi256ELi160ELi640EEv26Group_norm_nhwc_fwd_params,(.L_x_5608 - _Z35group_norm_nhwc_fwd_one_pass_kernelI11Bf16IOFp32WLi256ELi160ELi640EEv26Group_norm_nhwc_fwd_params)
        .other          _Z35group_norm_nhwc_fwd_one_pass_kernelI11Bf16IOFp32WLi256ELi160ELi640EEv26Group_norm_nhwc_fwd_params,@"STO_CUDA_ENTRY STV_DEFAULT"
_Z35group_norm_nhwc_fwd_one_pass_kernelI11Bf16IOFp32WLi256ELi160ELi640EEv26Group_norm_nhwc_fwd_params:
.text._Z35group_norm_nhwc_fwd_one_pass_kernelI11Bf16IOFp32WLi256ELi160ELi640EEv26Group_norm_nhwc_fwd_params:
[----:B------:R-:W-:Y:S08]  /*0000*/  LDC R1, c[0x0][0x28] ;  /* 0x00000a00ff017b82 */ /* 0x000ff00000000800 */
[----:B------:R-:W0:Y:S01]  /*0010*/  S2UR UR9, SR_CTAID.Y ;  /* 0x00000000000979c3 */ /* 0x000e220000002600 */
[----:B------:R-:W-:Y:S01]  /*0020*/  ULDC UR8, c[0x0][0x288] ;  /* 0x0000a20000087ab9 */ /* 0x000fe20000000800 */
[----:B------:R-:W-:-:S02]  /*0030*/  ULDC UR4, c[0x0][0x258] ;  /* 0x0000960000047ab9 */ /* 0x000fc40000000800 */
[----:B------:R-:W-:-:S04]  /*0040*/  UIMAD UR8, UR8, UR4, URZ ;  /* 0x00000004080872a4 */ /* 0x000fc8000f8e023f */
[----:B0-----:R-:W-:-:S06]  /*0050*/  UISETP.GE.AND UP0, UPT, UR9, UR8, UPT ;  /* 0x000000080900728c */ /* 0x001fcc000bf06270 */
[----:B------:R-:W-:-:S13]  /*0060*/  PLOP3.LUT P0, PT, PT, PT, UP0, 0x80, 0x0 ;  /* 0x000000000000781c */ /* 0x000fda0003f0f008 */
[----:B------:R-:W-:Y:S05]  /*0070*/  @P0 EXIT ;  /* 0x000000000000094d */ /* 0x000fea0003800000 */
[----:B------:R-:W0:Y:S01]  /*0080*/  S2R R60, SR_TID.X ;  /* 0x00000000003c7919 */ /* 0x000e220000002100 */
[----:B------:R-:W1:Y:S01]  /*0090*/  S2UR UR16, SR_CTAID.X ;  /* 0x00000000001079c3 */ /* 0x000e620000002500 */
[----:B------:R-:W-:Y:S01]  /*00a0*/  ULDC.64 UR4, c[0x0][0x278] ;  /* 0x00009e0000047ab9 */ /* 0x000fe20000000a00 */
[----:B------:R-:W-:Y:S01]  /*00b0*/  ULDC.U8 UR17, c[0x0][0x28c] ;  /* 0x0000a30000117ab9 */ /* 0x000fe20000000000 */
[----:B------:R-:W-:-:S05]  /*00c0*/  ULDC.64 UR14, c[0x0][0x208] ;  /* 0x00008200000e7ab9 */ /* 0x000fca0000000a00 */
[----:B------:R-:W1:Y:S01]  /*00d0*/  LDC R0, c[0x0][0x294] ;  /* 0x0000a500ff007b82 */ /* 0x000e620000000800 */
[----:B0-----:R-:W-:-:S05]  /*00e0*/  IMAD.WIDE.U32 R2, R60, -0x33333333, RZ ;  /* 0xcccccccd3c027825 */ /* 0x001fca00078e00ff */
[----:B------:R-:W-:-:S05]  /*00f0*/  SHF.R.U32.HI R3, RZ, 0x6, R3 ;  /* 0x00000006ff037819 */ /* 0x000fca0000011603 */
[----:B-1----:R-:W-:Y:S02]  /*0100*/  IMAD R0, R0, UR16, R3 ;  /* 0x0000001000007c24 */ /* 0x002fe4000f8e0203 */
[----:B------:R-:W-:Y:S02]  /*0110*/  IMAD R2, R3, -0x50, R60 ;  /* 0xffffffb003027824 */ /* 0x000fe400078e023c */
[C---:B------:R-:W-:Y:S01]  /*0120*/  VIADD R83, R0.reuse, 0x30 ;  /* 0x0000003000537836 */ /* 0x040fe20000000000 */
[C---:B------:R-:W-:Y:S01]  /*0130*/  ISETP.GE.U32.AND P0, PT, R0.reuse, UR4, PT ;  /* 0x0000000400007c0c */ /* 0x040fe2000bf06070 */
[----:B------:R-:W-:Y:S01]  /*0140*/  VIADD R76, R0, 0x68 ;  /* 0x00000068004c7836 */ /* 0x000fe20000000000 */
[----:B------:R-:W-:Y:S01]  /*0150*/  SHF.R.S32.HI R4, RZ, 0x1f, R0 ;  /* 0x0000001fff047819 */ /* 0x000fe20000011400 */
[----:B------:R-:W-:Y:S01]  /*0160*/  UMOV UR4, URZ ;  /* 0x0000003f00047c82 */ /* 0x000fe20008000000 */
[----:B------:R-:W-:Y:S02]  /*0170*/  SHF.L.U32 R2, R2, 0x1, RZ ;  /* 0x0000000102027819 */ /* 0x000fe400000006ff */
[----:B------:R-:W-:-:S02]  /*0180*/  ISETP.GE.AND.EX P0, PT, R4, UR5, PT, P0 ;  /* 0x0000000504007c0c */ /* 0x000fc4000bf06300 */
[C---:B------:R-:W-:Y:S02]  /*0190*/  IADD3 R88, R0.reuse, 0x8, RZ ;  /* 0x0000000800587810 */ /* 0x040fe40007ffe0ff */
[C---:B------:R-:W-:Y:S02]  /*01a0*/  IADD3 R87, R0.reuse, 0x10, RZ ;  /* 0x0000001000577810 */ /* 0x040fe40007ffe0ff */
[C---:B------:R-:W-:Y:S02]  /*01b0*/  IADD3 R86, R0.reuse, 0x18, RZ ;  /* 0x0000001800567810 */ /* 0x040fe40007ffe0ff */
[C---:B------:R-:W-:Y:S02]  /*01c0*/  IADD3 R85, R0.reuse, 0x20, RZ ;  /* 0x0000002000557810 */ /* 0x040fe40007ffe0ff */
[C---:B------:R-:W-:Y:S02]  /*01d0*/  IADD3 R84, R0.reuse, 0x28, RZ ;  /* 0x0000002800547810 */ /* 0x040fe40007ffe0ff */
[----:B------:R-:W-:-:S02]  /*01e0*/  IADD3 R82, R0, 0x38, RZ ;  /* 0x0000003800527810 */ /* 0x000fc40007ffe0ff */
[----:B------:R-:W-:Y:S02]  /*01f0*/  ISETP.LT.U32.AND P0, PT, R60, 0x280, !P0 ;  /* 0x000002803c00780c */ /* 0x000fe40004701070 */
[C---:B------:R-:W-:Y:S02]  /*0200*/  IADD3 R81, R0.reuse, 0x40, RZ ;  /* 0x0000004000517810 */ /* 0x040fe40007ffe0ff */
[C---:B------:R-:W-:Y:S02]  /*0210*/  IADD3 R80, R0.reuse, 0x48, RZ ;  /* 0x0000004800507810 */ /* 0x040fe40007ffe0ff */
[C---:B------:R-:W-:Y:S02]  /*0220*/  IADD3 R79, R0.reuse, 0x50, RZ ;  /* 0x00000050004f7810 */ /* 0x040fe40007ffe0ff */
[C---:B------:R-:W-:Y:S02]  /*0230*/  IADD3 R78, R0.reuse, 0x58, RZ ;  /* 0x00000058004e7810 */ /* 0x040fe40007ffe0ff */
[----:B------:R-:W-:-:S07]  /*0240*/  IADD3 R77, R0, 0x60, RZ ;  /* 0x00000060004d7810 */ /* 0x000fce0007ffe0ff */
.L_x_3773:
[----:B------:R-:W-:Y:S01]  /*0250*/  ULDC UR11, c[0x0][0x288] ;  /* 0x0000a200000b7ab9 */ /* 0x000fe20000000800 */
[----:B----4-:R-:W-:Y:S01]  /*0260*/  IABS R5, UR9 ;  /* 0x0000000900057c13 */ /* 0x010fe20008000000 */
[----:B------:R-:W-:Y:S01]  /*0270*/  UMOV UR6, URZ ;  /* 0x0000003f00067c82 */ /* 0x000fe20008000000 */
[----:B---3--:R-:W-:Y:S01]  /*0280*/  MOV R3, UR11 ;  /* 0x0000000b00037c02 */ /* 0x008fe20008000f00 */
[----:B0-----:R-:W0:Y:S01]  /*0290*/  @P0 LDC.64 R8, c[0x0][0x270] ;  /* 0x00009c00ff080b82 */ /* 0x001e220000000a00 */
[----:B------:R-:W-:Y:S02]  /*02a0*/  R2UR UR10, R5 ;  /* 0x00000000050a72ca */ /* 0x000fe400000e0000 */
[----:B------:R-:W-:Y:S02]  /*02b0*/  IABS R3, R3 ;  /* 0x0000000300037213 */ /* 0x000fe40000000000 */
[----:B------:R-:W-:Y:S02]  /*02c0*/  SHF.R.S32.HI R89, RZ, 0x1f, R88 ;  /* 0x0000001fff597819 */ /* 0x000fe40000011458 */
[----:B------:R-:W-:Y:S01]  /*02d0*/  R2UR UR12, R3 ;  /* 0x00000000030c72ca */ /* 0x000fe200000e0000 */
[----:B-1----:R-:W1:Y:S01]  /*02e0*/  @P0 LDC.64 R18, c[0x0][0x220] ;  /* 0x00008800ff120b82 */ /* 0x002e620000000a00 */
[----:B------:R-:W-:-:S02]  /*02f0*/  SHF.R.S32.HI R92, RZ, 0x1f, R87 ;  /* 0x0000001fff5c7819 */ /* 0x000fc40000011457 */
[----:B------:R-:W-:Y:S02]  /*0300*/  SHF.R.S32.HI R93, RZ, 0x1f, R86 ;  /* 0x0000001fff5d7819 */ /* 0x000fe40000011456 */
[----:B------:R-:W-:Y:S02]  /*0310*/  SHF.R.S32.HI R6, RZ, 0x1f, R0 ;  /* 0x0000001fff067819 */ /* 0x000fe40000011400 */
[----:B------:R-:W-:Y:S02]  /*0320*/  SHF.R.S32.HI R27, RZ, 0x1f, R85 ;  /* 0x0000001fff1b7819 */ /* 0x000fe40000011455 */
[----:B------:R-:W-:Y:S02]  /*0330*/  SHF.R.S32.HI R26, RZ, 0x1f, R84 ;  /* 0x0000001fff1a7819 */ /* 0x000fe40000011454 */
[----:B------:R-:W-:Y:S01]  /*0340*/  SHF.R.S32.HI R24, RZ, 0x1f, R83 ;  /* 0x0000001fff187819 */ /* 0x000fe20000011453 */
[----:B--2---:R-:W2:Y:S08]  /*0350*/  I2F.RP R3, UR12 ;  /* 0x0000000c00037d06 */ /* 0x004eb00008209400 */
[----:B--2---:R-:W2:Y:S02]  /*0360*/  MUFU.RCP R3, R3 ;  /* 0x0000000300037308 */ /* 0x004ea40000001000 */
[----:B--2---:R-:W-:-:S02]  /*0370*/  IADD3 R4, R3, 0xffffffe, RZ ;  /* 0x0ffffffe03047810 */ /* 0x004fc40007ffe0ff */
[----:B------:R-:W-:-:S04]  /*0380*/  SHF.R.S32.HI R3, RZ, 0x1f, R2 ;  /* 0x0000001fff037819 */ /* 0x000fc80000011402 */
[----:B------:R-:W2:Y:S02]  /*0390*/  F2I.FTZ.U32.TRUNC.NTZ R4, R4 ;  /* 0x0000000400047305 */ /* 0x000ea4000021f000 */
[----:B--2---:R-:W-:-:S13]  /*03a0*/  R2UR UR7, R4 ;  /* 0x00000000040772ca */ /* 0x004fda00000e0000 */
[----:B------:R-:W-:-:S04]  /*03b0*/  UIADD3 UR5, URZ, -UR7, URZ ;  /* 0x800000073f057290 */ /* 0x000fc8000fffe03f */
[----:B------:R-:W-:-:S04]  /*03c0*/  UIMAD UR5, UR5, UR12, URZ ;  /* 0x0000000c050572a4 */ /* 0x000fc8000f8e023f */
[----:B------:R-:W-:-:S04]  /*03d0*/  UIMAD.WIDE.U32 UR6, UR7, UR5, UR6 ;  /* 0x00000005070672a5 */ /* 0x000fc8000f8e0006 */
[----:B------:R-:W-:-:S04]  /*03e0*/  UIMAD.WIDE.U32 UR6, UR7, UR10, URZ ;  /* 0x0000000a070672a5 */ /* 0x000fc8000f8e003f */
[----:B------:R-:W-:-:S04]  /*03f0*/  UIADD3 UR5, -UR7, URZ, URZ ;  /* 0x0000003f07057290 */ /* 0x000fc8000fffe13f */
[----:B------:R-:W-:-:S04]  /*0400*/  UIMAD UR5, UR12, UR5, UR10 ;  /* 0x000000050c0572a4 */ /* 0x000fc8000f8e020a */
[----:B------:R-:W-:-:S11]  /*0410*/  UISETP.GT.U32.AND UP0, UPT, UR12, UR5, UPT ;  /* 0x000000050c00728c */ /* 0x000fd6000bf04070 */
[----:B------:R-:W-:Y:S02]  /*0420*/  @!UP0 UIADD3 UR5, UR5, -UR12, URZ ;  /* 0x8000000c05058290 */ /* 0x000fe4000fffe03f */
[----:B------:R-:W-:Y:S02]  /*0430*/  @!UP0 UIADD3 UR7, UR7, 0x1, URZ ;  /* 0x0000000107078890 */ /* 0x000fe4000fffe03f */
[----:B------:R-:W-:Y:S02]  /*0440*/  UISETP.GE.U32.AND UP1, UPT, UR5, UR12, UPT ;  /* 0x0000000c0500728c */ /* 0x000fe4000bf26070 */
[----:B------:R-:W-:Y:S01]  /*0450*/  ULOP3.LUT UR5, UR9, UR11, URZ, 0x3c, !UPT ;  /* 0x0000000b09057292 */ /* 0x000fe2000f8e3c3f */
[----:B------:R-:W-:Y:S02]  /*0460*/  ULDC.64 UR12, c[0x0][0x278] ;  /* 0x00009e00000c7ab9 */ /* 0x000fe40000000a00 */
[----:B------:R-:W-:Y:S01]  /*0470*/  ISETP.GE.U32.AND P2, PT, R88, UR12, PT ;  /* 0x0000000c58007c0c */ /* 0x000fe2000bf46070 */
[----:B------:R-:W-:Y:S01]  /*0480*/  UISETP.GE.AND UP0, UPT, UR5, URZ, UPT ;  /* 0x0000003f0500728c */ /* 0x000fe2000bf06270 */
[----:B------:R-:W-:-:S02]  /*0490*/  ISETP.GE.U32.AND P5, PT, R87, UR12, PT ;  /* 0x0000000c57007c0c */ /* 0x000fc4000bfa6070 */
[----:B------:R-:W-:Y:S02]  /*04a0*/  ISETP.GE.AND.EX P2, PT, R89, UR13, PT, P2 ;  /* 0x0000000d59007c0c */ /* 0x000fe4000bf46320 */
[----:B------:R-:W-:Y:S01]  /*04b0*/  @UP1 UIADD3 UR7, UR7, 0x1, URZ ;  /* 0x0000000107071890 */ /* 0x000fe2000fffe03f */
[----:B------:R-:W-:Y:S01]  /*04c0*/  ISETP.GE.AND.EX P5, PT, R92, UR13, PT, P5 ;  /* 0x0000000d5c007c0c */ /* 0x000fe2000bfa6350 */
[----:B------:R-:W-:Y:S01]  /*04d0*/  UISETP.NE.AND UP1, UPT, UR11, URZ, UPT ;  /* 0x0000003f0b00728c */ /* 0x000fe2000bf25270 */
[C---:B------:R-:W-:Y:S02]  /*04e0*/  ISETP.GT.U32.OR P2, PT, R60.reuse, 0x27f, P2 ;  /* 0x0000027f3c00780c */ /* 0x040fe40001744470 */
[----:B------:R-:W-:Y:S01]  /*04f0*/  ISETP.GT.U32.OR P5, PT, R60, 0x27f, P5 ;  /* 0x0000027f3c00780c */ /* 0x000fe20002fa4470 */
[----:B------:R-:W-:Y:S01]  /*0500*/  @!UP0 UIADD3 UR7, -UR7, URZ, URZ ;  /* 0x0000003f07078290 */ /* 0x000fe2000fffe13f */
[----:B------:R-:W-:Y:S02]  /*0510*/  ISETP.GE.U32.AND P4, PT, R86, UR12, PT ;  /* 0x0000000c56007c0c */ /* 0x000fe4000bf86070 */
[----:B------:R-:W-:-:S02]  /*0520*/  ISETP.GE.U32.AND P3, PT, R85, UR12, PT ;  /* 0x0000000c55007c0c */ /* 0x000fc4000bf66070 */
[----:B------:R-:W-:Y:S02]  /*0530*/  ISETP.GE.AND.EX P4, PT, R93, UR13, PT, P4 ;  /* 0x0000000d5d007c0c */ /* 0x000fe4000bf86340 */
[----:B------:R-:W-:Y:S01]  /*0540*/  @!UP1 ULOP3.LUT UR7, URZ, UR11, URZ, 0x33, !UPT ;  /* 0x0000000b3f079292 */ /* 0x000fe2000f8e333f */
[----:B------:R-:W-:Y:S02]  /*0550*/  ISETP.GE.AND.EX P3, PT, R27, UR13, PT, P3 ;  /* 0x0000000d1b007c0c */ /* 0x000fe4000bf66330 */
[----:B------:R-:W2:Y:S01]  /*0560*/  @!P2 LDC.64 R14, c[0x0][0x270] ;  /* 0x00009c00ff0eab82 */ /* 0x000ea20000000a00 */
[----:B------:R-:W-:Y:S01]  /*0570*/  UIADD3 UR6, -UR7, URZ, URZ ;  /* 0x0000003f07067290 */ /* 0x000fe2000fffe13f */
[C---:B------:R-:W-:Y:S01]  /*0580*/  ISETP.GT.U32.OR P4, PT, R60.reuse, 0x27f, P4 ;  /* 0x0000027f3c00780c */ /* 0x040fe20002784470 */
[----:B------:R-:W-:Y:S01]  /*0590*/  USHF.R.S32.HI UR5, URZ, 0x1f, UR7 ;  /* 0x0000001f3f057899 */ /* 0x000fe20008011407 */
[----:B------:R-:W-:Y:S01]  /*05a0*/  ISETP.GT.U32.OR P3, PT, R60, 0x27f, P3 ;  /* 0x0000027f3c00780c */ /* 0x000fe20001f64470 */
[----:B------:R-:W-:-:S03]  /*05b0*/  UIMAD UR6, UR11, UR6, UR9 ;  /* 0x000000060b0672a4 */ /* 0x000fc6000f8e0209 */
[----:B------:R-:W-:Y:S01]  /*05c0*/  ULDC.64 UR10, c[0x0][0x280] ;  /* 0x0000a000000a7ab9 */ /* 0x000fe20000000a00 */
[----:B------:R-:W-:Y:S01]  /*05d0*/  UIMAD UR6, UR6, 0xa0, URZ ;  /* 0x000000a0060678a4 */ /* 0x000fe2000f8e023f */
[----:B------:R-:W3:Y:S01]  /*05e0*/  @!P2 LDC.64 R16, c[0x0][0x220] ;  /* 0x00008800ff10ab82 */ /* 0x000ee20000000a00 */
[----:B------:R-:W-:-:S04]  /*05f0*/  UIMAD UR5, UR5, UR10, URZ ;  /* 0x0000000a050572a4 */ /* 0x000fc8000f8e023f */
[----:B------:R-:W-:Y:S01]  /*0600*/  MOV R4, UR6 ;  /* 0x0000000600047c02 */ /* 0x000fe20008000f00 */
[----:B------:R-:W-:Y:S01]  /*0610*/  UIMAD UR5, UR7, UR11, UR5 ;  /* 0x0000000b070572a4 */ /* 0x000fe2000f8e0205 */
[----:B------:R-:W-:Y:S01]  /*0620*/  IADD3 R42, P1, R2, UR6, RZ ;  /* 0x00000006022a7c10 */ /* 0x000fe2000ff3e0ff */
[----:B------:R-:W4:Y:S03]  /*0630*/  @!P5 LDC.64 R12, c[0x0][0x270] ;  /* 0x00009c00ff0cdb82 */ /* 0x000f260000000a00 */
[----:B------:R-:W-:Y:S02]  /*0640*/  LEA.HI.X.SX32 R43, R4, R3, 0x1, P1 ;  /* 0x00000003042b7211 */ /* 0x000fe400008f0eff */
[----:B------:R-:W-:Y:S01]  /*0650*/  MOV R3, UR10 ;  /* 0x0000000a00037c02 */ /* 0x000fe20008000f00 */
[----:B--2---:R-:W-:-:S04]  /*0660*/  @!P2 IMAD R4, R89, R14, RZ ;  /* 0x0000000e5904a224 */ /* 0x004fc800078e02ff */
[----:B------:R-:W-:-:S04]  /*0670*/  IMAD.WIDE.U32 R42, R3, UR7, R42 ;  /* 0x00000007032a7c25 */ /* 0x000fc8000f8e002a */
[----:B0-----:R-:W-:Y:S01]  /*0680*/  @P0 IMAD R3, R6, R8, RZ ;  /* 0x0000000806030224 */ /* 0x001fe200078e02ff */
[----:B------:R-:W-:Y:S01]  /*0690*/  IADD3 R41, R43, UR5, RZ ;  /* 0x000000052b297c10 */ /* 0x000fe2000fffe0ff */
[----:B------:R-:W-:Y:S01]  /*06a0*/  @!P2 IMAD R15, R88, R15, R4 ;  /* 0x0000000f580fa224 */ /* 0x000fe200078e0204 */
[----:B------:R-:W-:Y:S01]  /*06b0*/  @P0 MOV R40, R42 ;  /* 0x0000002a00280202 */ /* 0x000fe20000000f00 */
[----:B------:R-:W0:Y:S01]  /*06c0*/  @!P4 LDC.64 R4, c[0x0][0x270] ;  /* 0x00009c00ff04cb82 */ /* 0x000e220000000a00 */
[----:B------:R-:W-:Y:S01]  /*06d0*/  @!P2 MOV R11, R41 ;  /* 0x00000029000ba202 */ /* 0x000fe20000000f00 */
[----:B------:R-:W-:Y:S02]  /*06e0*/  @!P2 IMAD.MOV.U32 R10, RZ, RZ, R42 ;  /* 0x000000ffff0aa224 */ /* 0x000fe400078e002a */
[C---:B------:R-:W-:Y:S02]  /*06f0*/  @P0 IMAD R3, R0.reuse, R9, R3 ;  /* 0x0000000900030224 */ /* 0x040fe400078e0203 */
[----:B------:R-:W-:-:S02]  /*0700*/  @P0 IMAD.WIDE.U32 R8, R0, R8, R40 ;  /* 0x0000000800080225 */ /* 0x000fc400078e0028 */
[----:B------:R-:W2:Y:S02]  /*0710*/  @!P5 LDC.64 R6, c[0x0][0x220] ;  /* 0x00008800ff06db82 */ /* 0x000ea40000000a00 */
[----:B------:R-:W-:Y:S01]  /*0720*/  @!P2 IMAD.WIDE.U32 R10, R88, R14, R10 ;  /* 0x0000000e580aa225 */ /* 0x000fe200078e000a */
[----:B------:R-:W-:Y:S02]  /*0730*/  @P0 IADD3 R9, R9, R3, RZ ;  /* 0x0000000309090210 */ /* 0x000fe40007ffe0ff */
[----:B-1----:R-:W-:Y:S02]  /*0740*/  @P0 LEA R18, P1, R8, R18, 0x1 ;  /* 0x0000001208120211 */ /* 0x002fe400078208ff */
[----:B------:R-:W-:Y:S02]  /*0750*/  @!P2 IADD3 R3, R11, R15, RZ ;  /* 0x0000000f0b03a210 */ /* 0x000fe40007ffe0ff */
[----:B---3--:R-:W-:Y:S01]  /*0760*/  @!P2 LEA R14, P6, R10, R16, 0x1 ;  /* 0x000000100a0ea211 */ /* 0x008fe200078c08ff */
[----:B----4-:R-:W-:Y:S01]  /*0770*/  @!P5 IMAD R16, R92, R12, RZ ;  /* 0x0000000c5c10d224 */ /* 0x010fe200078e02ff */
[----:B------:R-:W-:-:S02]  /*0780*/  @P0 LEA.HI.X R19, R8, R19, R9, 0x1, P1 ;  /* 0x0000001308130211 */ /* 0x000fc400008f0c09 */
[----:B------:R-:W-:Y:S01]  /*0790*/  @!P2 LEA.HI.X R15, R10, R17, R3, 0x1, P6 ;  /* 0x000000110a0fa211 */ /* 0x000fe200030f0c03 */
[----:B------:R-:W-:Y:S01]  /*07a0*/  HFMA2.MMA R3, -RZ, RZ, 0, 0 ;  /* 0x00000000ff037435 */ /* 0x000fe200000001ff */
[----:B------:R-:W1:Y:S01]  /*07b0*/  @!P4 LDC.64 R10, c[0x0][0x220] ;  /* 0x00008800ff0acb82 */ /* 0x000e620000000a00 */
[C---:B------:R-:W-:Y:S01]  /*07c0*/  @!P5 IMAD R21, R87.reuse, R13, R16 ;  /* 0x0000000d5715d224 */ /* 0x040fe200078e0210 */
[----:B------:R-:W-:Y:S02]  /*07d0*/  ISETP.GE.U32.AND P1, PT, R84, UR12, PT ;  /* 0x0000000c54007c0c */ /* 0x000fe4000bf26070 */
[----:B------:R-:W-:Y:S02]  /*07e0*/  @!P5 MOV R16, R42 ;  /* 0x0000002a0010d202 */ /* 0x000fe40000000f00 */
[----:B------:R-:W-:Y:S02]  /*07f0*/  @!P5 MOV R17, R41 ;  /* 0x000000290011d202 */ /* 0x000fe40000000f00 */
[----:B------:R-:W3:Y:S01]  /*0800*/  @!P3 LDC.64 R8, c[0x0][0x270] ;  /* 0x00009c00ff08bb82 */ /* 0x000ee20000000a00 */
[----:B------:R-:W-:Y:S01]  /*0810*/  ISETP.GE.AND.EX P1, PT, R26, UR13, PT, P1 ;  /* 0x0000000d1a007c0c */ /* 0x000fe2000bf26310 */
[----:B------:R4:W5:Y:S01]  /*0820*/  @!P2 LDG.E R3, desc[UR14][R14.64] ;  /* 0x0000000e0e03a981 */ /* 0x000962000c1e1900 */
[----:B------:R-:W-:Y:S01]  /*0830*/  @!P5 IMAD.WIDE.U32 R12, R87, R12, R16 ;  /* 0x0000000c570cd225 */ /* 0x000fe200078e0010 */
[----:B------:R-:W-:-:S02]  /*0840*/  ISETP.GE.U32.AND P6, PT, R83, UR12, PT ;  /* 0x0000000c53007c0c */ /* 0x000fc4000bfc6070 */
[----:B------:R-:W-:Y:S01]  /*0850*/  ISETP.GT.U32.OR P1, PT, R60, 0x27f, P1 ;  /* 0x0000027f3c00780c */ /* 0x000fe20000f24470 */
[----:B0-----:R-:W-:Y:S01]  /*0860*/  @!P4 IMAD R16, R93, R4, RZ ;  /* 0x000000045d10c224 */ /* 0x001fe200078e02ff */
[----:B------:R-:W-:Y:S02]  /*0870*/  ISETP.GE.AND.EX P2, PT, R24, UR13, PT, P6 ;  /* 0x0000000d18007c0c */ /* 0x000fe4000bf46360 */
[----:B------:R-:W-:Y:S01]  /*0880*/  @!P4 MOV R17, R41 ;  /* 0x000000290011c202 */ /* 0x000fe20000000f00 */
[----:B------:R-:W-:Y:S01]  /*0890*/  @!P4 IMAD R25, R86, R5, R16 ;  /* 0x000000055619c224 */ /* 0x000fe200078e0210 */
[----:B------:R-:W-:Y:S01]  /*08a0*/  @!P4 MOV R16, R42 ;  /* 0x0000002a0010c202 */ /* 0x000fe20000000f00 */
[----:B------:R-:W-:Y:S01]  /*08b0*/  @!P5 IMAD.IADD R5, R13, 0x1, R21 ;  /* 0x000000010d05d824 */ /* 0x000fe200078e0215 */
[----:B------:R-:W-:Y:S01]  /*08c0*/  ISETP.GT.U32.OR P2, PT, R60, 0x27f, P2 ;  /* 0x0000027f3c00780c */ /* 0x000fe20001744470 */
[----:B------:R-:W0:Y:S01]  /*08d0*/  @!P3 LDC.64 R20, c[0x0][0x220] ;  /* 0x00008800ff14bb82 */ /* 0x000e220000000a00 */
[----:B--2---:R-:W-:Y:S01]  /*08e0*/  @!P5 LEA R22, P6, R12, R6, 0x1 ;  /* 0x000000060c16d211 */ /* 0x004fe200078c08ff */
[----:B------:R-:W-:Y:S01]  /*08f0*/  @!P4 IMAD.WIDE.U32 R16, R86, R4, R16 ;  /* 0x000000045610c225 */ /* 0x000fe200078e0010 */
[----:B------:R-:W-:-:S02]  /*0900*/  HFMA2.MMA R4, -RZ, RZ, 0, 0 ;  /* 0x00000000ff047435 */ /* 0x000fc400000001ff */
[----:B------:R-:W-:Y:S02]  /*0910*/  @!P5 LEA.HI.X R23, R12, R7, R5, 0x1, P6 ;  /* 0x000000070c17d211 */ /* 0x000fe400030f0c05 */
[----:B------:R-:W-:Y:S01]  /*0920*/  @!P4 IADD3 R5, R17, R25, RZ ;  /* 0x000000191105c210 */ /* 0x000fe20007ffe0ff */
[----:B------:R-:W2:Y:S01]  /*0930*/  @!P1 LDC.64 R6, c[0x0][0x270] ;  /* 0x00009c00ff069b82 */ /* 0x000ea20000000a00 */
[----:B-1----:R-:W-:Y:S01]  /*0940*/  @!P4 LEA R10, P6, R16, R10, 0x1 ;  /* 0x0000000a100ac211 */ /* 0x002fe200078c08ff */
[----:B---3--:R-:W-:-:S03]  /*0950*/  @!P3 IMAD R12, R27, R8, RZ ;  /* 0x000000081b0cb224 */ /* 0x008fc600078e02ff */
[----:B------:R-:W-:Y:S01]  /*0960*/  @!P4 LEA.HI.X R11, R16, R11, R5, 0x1, P6 ;  /* 0x0000000b100bc211 */ /* 0x000fe200030f0c05 */
[----:B------:R2:W3:Y:S02]  /*0970*/  @!P5 LDG.E R4, desc[UR14][R22.64] ;  /* 0x0000000e1604d981 */ /* 0x0004e4000c1e1900 */
[----:B------:R-:W1:Y:S01]  /*0980*/  @!P2 LDC.64 R16, c[0x0][0x270] ;  /* 0x00009c00ff10ab82 */ /* 0x000e620000000a00 */
[----:B------:R-:W-:Y:S01]  /*0990*/  SHF.R.S32.HI R30, RZ, 0x1f, R82 ;  /* 0x0000001fff1e7819 */ /* 0x000fe20000011452 */
[----:B------:R-:W-:Y:S01]  /*09a0*/  @!P3 IMAD R25, R85, R9, R12 ;  /* 0x000000095519b224 */ /* 0x000fe200078e020c */
[----:B------:R-:W-:Y:S01]  /*09b0*/  ISETP.GE.U32.AND P6, PT, R82, UR12, PT ;  /* 0x0000000c52007c0c */ /* 0x000fe2000bfc6070 */
[----:B------:R-:W-:Y:S01]  /*09c0*/  IMAD.MOV.U32 R5, RZ, RZ, RZ ;  /* 0x000000ffff057224 */ /* 0x000fe200078e00ff */
[----:B------:R-:W-:Y:S02]  /*09d0*/  SHF.R.S32.HI R29, RZ, 0x1f, R81 ;  /* 0x0000001fff1d7819 */ /* 0x000fe40000011451 */
[----:B------:R-:W-:Y:S01]  /*09e0*/  ISETP.GE.U32.AND P5, PT, R81, UR12, PT ;  /* 0x0000000c51007c0c */ /* 0x000fe2000bfa6070 */
[----:B------:R-:W1:Y:S01]  /*09f0*/  @!P1 LDC.64 R12, c[0x0][0x220] ;  /* 0x00008800ff0c9b82 */ /* 0x000e620000000a00 */
[----:B----4-:R-:W-:Y:S01]  /*0a00*/  @!P3 MOV R14, R42 ;  /* 0x0000002a000eb202 */ /* 0x010fe20000000f00 */
[----:B------:R4:W3:Y:S01]  /*0a10*/  @!P4 LDG.E R5, desc[UR14][R10.64] ;  /* 0x0000000e0a05c981 */ /* 0x0008e2000c1e1900 */
[----:B------:R-:W-:-:S02]  /*0a20*/  @!P3 MOV R15, R41 ;  /* 0x00000029000fb202 */ /* 0x000fc40000000f00 */
[----:B------:R-:W-:Y:S02]  /*0a30*/  ISETP.GE.AND.EX P6, PT, R30, UR13, PT, P6 ;  /* 0x0000000d1e007c0c */ /* 0x000fe4000bfc6360 */
[----:B------:R-:W-:Y:S01]  /*0a40*/  ISETP.GE.AND.EX P5, PT, R29, UR13, PT, P5 ;  /* 0x0000000d1d007c0c */ /* 0x000fe2000bfa6350 */
[----:B------:R-:W-:Y:S01]  /*0a50*/  @!P3 IMAD.WIDE.U32 R14, R85, R8, R14 ;  /* 0x00000008550eb225 */ /* 0x000fe200078e000e */
[C---:B------:R-:W-:Y:S01]  /*0a60*/  ISETP.GT.U32.OR P4, PT, R60.reuse, 0x27f, P6 ;  /* 0x0000027f3c00780c */ /* 0x040fe20003784470 */
[----:B------:R-:W4:Y:S01]  /*0a70*/  @!P2 LDC.64 R8, c[0x0][0x220] ;  /* 0x00008800ff08ab82 */ /* 0x000f220000000a00 */
[----:B------:R-:W-:Y:S01]  /*0a80*/  ISETP.GT.U32.OR P5, PT, R60, 0x27f, P5 ;  /* 0x0000027f3c00780c */ /* 0x000fe20002fa4470 */
[----:B--2---:R-:W-:Y:S01]  /*0a90*/  @!P1 IMAD R22, R26, R6, RZ ;  /* 0x000000061a169224 */ /* 0x004fe200078e02ff */
[----:B------:R-:W-:Y:S02]  /*0aa0*/  @!P1 MOV R26, R42 ;  /* 0x0000002a001a9202 */ /* 0x000fe40000000f00 */
[----:B------:R-:W-:-:S02]  /*0ab0*/  @!P1 MOV R27, R41 ;  /* 0x00000029001b9202 */ /* 0x000fc40000000f00 */
[----:B------:R-:W-:Y:S02]  /*0ac0*/  @!P3 IADD3 R15, R15, R25, RZ ;  /* 0x000000190f0fb210 */ /* 0x000fe40007ffe0ff */
[----:B0-----:R-:W-:Y:S01]  /*0ad0*/  @!P3 LEA R20, P6, R14, R20, 0x1 ;  /* 0x000000140e14b211 */ /* 0x001fe200078c08ff */
[----:B------:R-:W-:Y:S01]  /*0ae0*/  @!P1 IMAD R7, R84, R7, R22 ;  /* 0x0000000754079224 */ /* 0x000fe200078e0216 */
[----:B------:R-:W-:Y:S01]  /*0af0*/  @!P2 MOV R25, R41 ;  /* 0x000000290019a202 */ /* 0x000fe20000000f00 */
[----:B-1----:R-:W-:Y:S01]  /*0b00*/  @!P2 IMAD R22, R24, R16, RZ ;  /* 0x000000101816a224 */ /* 0x002fe200078e02ff */
[----:B------:R-:W-:Y:S01]  /*0b10*/  @!P3 LEA.HI.X R21, R14, R21, R15, 0x1, P6 ;  /* 0x000000150e15b211 */ /* 0x000fe200030f0c0f */
[----:B------:R-:W-:Y:S01]  /*0b20*/  @!P1 IMAD.WIDE.U32 R26, R84, R6, R26 ;  /* 0x00000006541a9225 */ /* 0x000fe200078e001a */
[----:B------:R-:W-:Y:S01]  /*0b30*/  HFMA2.MMA R6, -RZ, RZ, 0, 0 ;  /* 0x00000000ff067435 */ /* 0x000fe200000001ff */
[----:B------:R-:W-:Y:S01]  /*0b40*/  @!P2 MOV R24, R42 ;  /* 0x0000002a0018a202 */ /* 0x000fe20000000f00 */
[----:B------:R-:W0:Y:S01]  /*0b50*/  @!P4 LDC.64 R14, c[0x0][0x270] ;  /* 0x00009c00ff0ecb82 */ /* 0x000e220000000a00 */
[----:B------:R-:W-:Y:S01]  /*0b60*/  @!P2 IMAD R17, R83, R17, R22 ;  /* 0x000000115311a224 */ /* 0x000fe200078e0216 */
[----:B------:R-:W-:Y:S01]  /*0b70*/  @!P1 LEA R22, P6, R26, R12, 0x1 ;  /* 0x0000000c1a169211 */ /* 0x000fe200078c08ff */
[----:B------:R-:W-:-:S05]  /*0b80*/  @!P1 IMAD.IADD R7, R27, 0x1, R7 ;  /* 0x000000011b079824 */ /* 0x000fca00078e0207 */
[----:B----4-:R-:W1:Y:S01]  /*0b90*/  @!P5 LDC.64 R10, c[0x0][0x270] ;  /* 0x00009c00ff0adb82 */ /* 0x010e620000000a00 */
[----:B------:R-:W-:Y:S01]  /*0ba0*/  @!P2 IMAD.WIDE.U32 R24, R83, R16, R24 ;  /* 0x000000105318a225 */ /* 0x000fe200078e0018 */
[----:B------:R2:W4:Y:S01]  /*0bb0*/  @!P3 LDG.E R6, desc[UR14][R20.64] ;  /* 0x0000000e1406b981 */ /* 0x000522000c1e1900 */
[----:B------:R-:W-:Y:S02]  /*0bc0*/  @!P1 LEA.HI.X R23, R26, R13, R7, 0x1, P6 ;  /* 0x0000000d1a179211 */ /* 0x000fe400030f0c07 */
[----:B------:R-:W-:Y:S02]  /*0bd0*/  SHF.R.S32.HI R28, RZ, 0x1f, R80 ;  /* 0x0000001fff1c7819 */ /* 0x000fe40000011450 */
[----:B------:R-:W-:Y:S02]  /*0be0*/  @!P2 IADD3 R12, R25, R17, RZ ;  /* 0x00000011190ca210 */ /* 0x000fe40007ffe0ff */
[----:B------:R-:W-:Y:S01]  /*0bf0*/  ISETP.GE.U32.AND P3, PT, R80, UR12, PT ;  /* 0x0000000c50007c0c */ /* 0x000fe2000bf66070 */
[----:B------:R-:W1:Y:S01]  /*0c00*/  @!P4 LDC.64 R16, c[0x0][0x220] ;  /* 0x00008800ff10cb82 */ /* 0x000e620000000a00 */
[----:B------:R-:W-:Y:S01]  /*0c10*/  @!P2 LEA R26, P6, R24, R8, 0x1 ;  /* 0x00000008181aa211 */ /* 0x000fe200078c08ff */
[----:B------:R-:W-:Y:S01]  /*0c20*/  HFMA2.MMA R7, -RZ, RZ, 0, 0 ;  /* 0x00000000ff077435 */ /* 0x000fe200000001ff */
[----:B------:R-:W-:-:S02]  /*0c30*/  ISETP.GE.AND.EX P3, PT, R28, UR13, PT, P3 ;  /* 0x0000000d1c007c0c */ /* 0x000fc4000bf66330 */
[----:B------:R-:W-:-:S03]  /*0c40*/  @!P2 LEA.HI.X R27, R24, R9, R12, 0x1, P6 ;  /* 0x00000009181ba211 */ /* 0x000fc600030f0c0c */
[----:B------:R-:W1:Y:S01]  /*0c50*/  @!P5 LDC.64 R12, c[0x0][0x220] ;  /* 0x00008800ff0cdb82 */ /* 0x000e620000000a00 */
[----:B------:R-:W-:Y:S01]  /*0c60*/  ISETP.GT.U32.OR P3, PT, R60, 0x27f, P3 ;  /* 0x0000027f3c00780c */ /* 0x000fe20001f64470 */
[----:B0-----:R-:W-:Y:S01]  /*0c70*/  @!P4 IMAD R9, R30, R14, RZ ;  /* 0x0000000e1e09c224 */ /* 0x001fe200078e02ff */
[----:B--2---:R-:W-:Y:S01]  /*0c80*/  @!P4 MOV R20, R42 ;  /* 0x0000002a0014c202 */ /* 0x004fe20000000f00 */
[----:B------:R0:W2:Y:S01]  /*0c90*/  @!P1 LDG.E R7, desc[UR14][R22.64] ;  /* 0x0000000e16079981 */ /* 0x0000a2000c1e1900 */
[----:B------:R-:W-:Y:S01]  /*0ca0*/  @!P4 MOV R21, R41 ;  /* 0x000000290015c202 */ /* 0x000fe20000000f00 */
[----:B-1----:R-:W-:Y:S01]  /*0cb0*/  @!P5 IMAD R24, R29, R10, RZ ;  /* 0x0000000a1d18d224 */ /* 0x002fe200078e02ff */
[----:B------:R-:W-:Y:S02]  /*0cc0*/  SHF.R.S32.HI R29, RZ, 0x1f, R79 ;  /* 0x0000001fff1d7819 */ /* 0x000fe4000001144f */
[----:B------:R-:W-:Y:S01]  /*0cd0*/  ISETP.GE.U32.AND P1, PT, R79, UR12, PT ;  /* 0x0000000c4f007c0c */ /* 0x000fe2000bf26070 */
[----:B------:R-:W-:-:S02]  /*0ce0*/  @!P4 IMAD R9, R82, R15, R9 ;  /* 0x0000000f5209c224 */ /* 0x000fc400078e0209 */
[----:B------:R-:W-:Y:S01]  /*0cf0*/  @!P4 IMAD.WIDE.U32 R14, R82, R14, R20 ;  /* 0x0000000e520ec225 */ /* 0x000fe200078e0014 */
[----:B------:R-:W-:Y:S01]  /*0d00*/  ISETP.GE.AND.EX P1, PT, R29, UR13, PT, P1 ;  /* 0x0000000d1d007c0c */ /* 0x000fe2000bf26310 */
[----:B------:R-:W1:Y:S01]  /*0d10*/  @!P3 LDC.64 R20, c[0x0][0x270] ;  /* 0x00009c00ff14bb82 */ /* 0x000e620000000a00 */
[----:B0-----:R-:W-:Y:S01]  /*0d20*/  @!P5 MOV R22, R42 ;  /* 0x0000002a0016d202 */ /* 0x001fe20000000f00 */
[----:B------:R-:W-:Y:S01]  /*0d30*/  @!P5 IMAD.MOV.U32 R23, RZ, RZ, R41 ;  /* 0x000000ffff17d224 */ /* 0x000fe200078e0029 */
[----:B------:R-:W-:Y:S01]  /*0d40*/  MOV R8, RZ ;  /* 0x000000ff00087202 */ /* 0x000fe20000000f00 */
[C---:B------:R-:W-:Y:S01]  /*0d50*/  @!P5 IMAD R25, R81.reuse, R11, R24 ;  /* 0x0000000b5119d224 */ /* 0x040fe200078e0218 */
[----:B------:R-:W-:Y:S01]  /*0d60*/  ISETP.GT.U32.OR P1, PT, R60, 0x27f, P1 ;  /* 0x0000027f3c00780c */ /* 0x000fe20000f24470 */
[----:B------:R-:W-:Y:S01]  /*0d70*/  @!P5 IMAD.WIDE.U32 R10, R81, R10, R22 ;  /* 0x0000000a510ad225 */ /* 0x000fe200078e0016 */
[----:B------:R-:W-:Y:S02]  /*0d80*/  @!P4 IADD3 R9, R15, R9, RZ ;  /* 0x000000090f09c210 */ /* 0x000fe40007ffe0ff */
[----:B------:R-:W-:Y:S01]  /*0d90*/  @!P4 LEA R16, P6, R14, R16, 0x1 ;  /* 0x000000100e10c211 */ /* 0x000fe200078c08ff */
[----:B------:R0:W2:Y:S01]  /*0da0*/  @!P2 LDG.E R8, desc[UR14][R26.64] ;  /* 0x0000000e1a08a981 */ /* 0x0000a2000c1e1900 */
[----:B------:R-:W-:-:S02]  /*0db0*/  SHF.R.S32.HI R31, RZ, 0x1f, R78 ;  /* 0x0000001fff1f7819 */ /* 0x000fc4000001144e */
[----:B------:R-:W-:Y:S02]  /*0dc0*/  @!P4 LEA.HI.X R17, R14, R17, R9, 0x1, P6 ;  /* 0x000000110e11c211 */ /* 0x000fe400030f0c09 */
[----:B------:R-:W-:Y:S01]  /*0dd0*/  @!P5 IADD3 R9, R11, R25, RZ ;  /* 0x000000190b09d210 */ /* 0x000fe20007ffe0ff */
[----:B------:R-:W0:Y:S01]  /*0de0*/  @!P3 LDC.64 R14, c[0x0][0x220] ;  /* 0x00008800ff0ebb82 */ /* 0x000e220000000a00 */
[----:B------:R-:W-:Y:S02]  /*0df0*/  @!P5 LEA R22, P6, R10, R12, 0x1 ;  /* 0x0000000c0a16d211 */ /* 0x000fe400078c08ff */
[----:B------:R-:W-:Y:S02]  /*0e00*/  ISETP.GE.U32.AND P2, PT, R78, UR12, PT ;  /* 0x0000000c4e007c0c */ /* 0x000fe4000bf46070 */
[----:B------:R-:W-:Y:S01]  /*0e10*/  @!P5 LEA.HI.X R23, R10, R13, R9, 0x1, P6 ;  /* 0x0000000d0a17d211 */ /* 0x000fe200030f0c09 */
[----:B------:R-:W-:Y:S01]  /*0e20*/  HFMA2.MMA R9, -RZ, RZ, 0, 0 ;  /* 0x00000000ff097435 */ /* 0x000fe200000001ff */
[----:B------:R-:W-:Y:S01]  /*0e30*/  ISETP.GE.AND.EX P2, PT, R31, UR13, PT, P2 ;  /* 0x0000000d1f007c0c */ /* 0x000fe2000bf46320 */
[----:B------:R-:W0:Y:S03]  /*0e40*/  @!P1 LDC.64 R12, c[0x0][0x270] ;  /* 0x00009c00ff0c9b82 */ /* 0x000e260000000a00 */
[----:B------:R-:W-:Y:S01]  /*0e50*/  ISETP.GT.U32.OR P2, PT, R60, 0x27f, P2 ;  /* 0x0000027f3c00780c */ /* 0x000fe20001744470 */
[----:B-1----:R-:W-:-:S04]  /*0e60*/  @!P3 IMAD R11, R28, R20, RZ ;  /* 0x000000141c0bb224 */ /* 0x002fc800078e02ff */
[----:B------:R1:W2:Y:S01]  /*0e70*/  @!P4 LDG.E R9, desc[UR14][R16.64] ;  /* 0x0000000e1009c981 */ /* 0x0002a2000c1e1900 */
[----:B------:R-:W-:Y:S01]  /*0e80*/  @!P3 IMAD R11, R80, R21, R11 ;  /* 0x00000015500bb224 */ /* 0x000fe200078e020b */
[----:B------:R-:W-:-:S06]  /*0e90*/  MOV R10, RZ ;  /* 0x000000ff000a7202 */ /* 0x000fcc0000000f00 */
[----:B0-----:R-:W0:Y:S01]  /*0ea0*/  @!P2 LDC.64 R26, c[0x0][0x270] ;  /* 0x00009c00ff1aab82 */ /* 0x001e220000000a00 */
[----:B-1----:R-:W-:Y:S01]  /*0eb0*/  @!P3 MOV R16, R42 ;  /* 0x0000002a0010b202 */ /* 0x002fe20000000f00 */
[----:B------:R0:W2:Y:S01]  /*0ec0*/  @!P5 LDG.E R10, desc[UR14][R22.64] ;  /* 0x0000000e160ad981 */ /* 0x0000a2000c1e1900 */
[----:B------:R-:W-:Y:S02]  /*0ed0*/  @!P3 MOV R17, R41 ;  /* 0x000000290011b202 */ /* 0x000fe40000000f00 */
[----:B------:R-:W-:-:S03]  /*0ee0*/  SHF.R.S32.HI R35, RZ, 0x1f, R76 ;  /* 0x0000001fff237819 */ /* 0x000fc6000001144c */
[----:B------:R-:W1:Y:S01]  /*0ef0*/  @!P2 LDC.64 R24, c[0x0][0x220] ;  /* 0x00008800ff18ab82 */ /* 0x000e620000000a00 */
[----:B------:R-:W-:Y:S01]  /*0f00*/  @!P3 IMAD.WIDE.U32 R20, R80, R20, R16 ;  /* 0x000000145014b225 */ /* 0x000fe200078e0010 */
[----:B------:R-:W-:Y:S02]  /*0f10*/  SHF.R.S32.HI R28, RZ, 0x1f, R77 ;  /* 0x0000001fff1c7819 */ /* 0x000fe4000001144d */
[----:B------:R-:W-:Y:S01]  /*0f20*/  ISETP.GE.U32.AND P4, PT, R77, UR12, PT ;  /* 0x0000000c4d007c0c */ /* 0x000fe2000bf86070 */
[----:B------:R-:W-:-:S03]  /*0f30*/  @!P3 IMAD.IADD R11, R21, 0x1, R11 ;  /* 0x00000001150bb824 */ /* 0x000fc600078e020b */
[----:B------:R-:W0:Y:S01]  /*0f40*/  @!P1 LDC.64 R16, c[0x0][0x220] ;  /* 0x00008800ff109b82 */ /* 0x000e220000000a00 */
[----:B------:R-:W-:Y:S02]  /*0f50*/  @!P3 LEA R14, P6, R20, R14, 0x1 ;  /* 0x0000000e140eb211 */ /* 0x000fe400078c08ff */
[----:B------:R-:W-:Y:S02]  /*0f60*/  ISETP.GE.AND.EX P4, PT, R28, UR13, PT, P4 ;  /* 0x0000000d1c007c0c */ /* 0x000fe4000bf86340 */
[----:B------:R-:W-:Y:S01]  /*0f70*/  @!P3 LEA.HI.X R15, R20, R15, R11, 0x1, P6 ;  /* 0x0000000f140fb211 */ /* 0x000fe200030f0c0b */
[----:B------:R-:W-:Y:S01]  /*0f80*/  @!P1 IMAD R20, R29, R12, RZ ;  /* 0x0000000c1d149224 */ /* 0x000fe200078e02ff */
[----:B------:R-:W-:Y:S02]  /*0f90*/  ISETP.GE.U32.AND P5, PT, R76, UR12, PT ;  /* 0x0000000c4c007c0c */ /* 0x000fe4000bfa6070 */
[----:B------:R-:W-:Y:S01]  /*0fa0*/  ISETP.GT.U32.OR P4, PT, R60, 0x27f, P4 ;  /* 0x0000027f3c00780c */ /* 0x000fe20002784470 */
[----:B------:R-:W-:Y:S01]  /*0fb0*/  HFMA2.MMA R11, -RZ, RZ, 0, 0 ;  /* 0x00000000ff0b7435 */ /* 0x000fe200000001ff */
[----:B------:R-:W-:Y:S01]  /*0fc0*/  ISETP.GE.AND.EX P5, PT, R35, UR13, PT, P5 ;  /* 0x0000000d23007c0c */ /* 0x000fe2000bfa6350 */
[----:B------:R-:W-:Y:S01]  /*0fd0*/  @!P1 IMAD R29, R79, R13, R20 ;  /* 0x0000000d4f1d9224 */ /* 0x000fe200078e0214 */
[----:B------:R-:W-:-:S02]  /*0fe0*/  @!P1 MOV R20, R42 ;  /* 0x0000002a00149202 */ /* 0x000fc40000000f00 */
[----:B------:R-:W-:Y:S02]  /*0ff0*/  @!P1 MOV R21, R41 ;  /* 0x0000002900159202 */ /* 0x000fe40000000f00 */
[----:B------:R-:W-:Y:S01]  /*1000*/  ISETP.GT.U32.OR P5, PT, R60, 0x27f, P5 ;  /* 0x0000027f3c00780c */ /* 0x000fe20002fa4470 */
[----:B------:R-:W-:Y:S02]  /*1010*/  @!P1 IMAD.WIDE.U32 R12, R79, R12, R20 ;  /* 0x0000000c4f0c9225 */ /* 0x000fe400078e0014 */
[----:B------:R0:W2:Y:S02]  /*1020*/  @!P3 LDG.E R11, desc[UR14][R14.64] ;  /* 0x0000000e0e0bb981 */ /* 0x0000a4000c1e1900 */
[----:B------:R-:W-:Y:S01]  /*1030*/  @!P1 IMAD.IADD R13, R13, 0x1, R29 ;  /* 0x000000010d0d9824 */ /* 0x000fe200078e021d */
[----:B0-----:R-:W-:Y:S01]  /*1040*/  @!P1 LEA R16, P6, R12, R16, 0x1 ;  /* 0x000000100c109211 */ /* 0x001fe200078c08ff */
[----:B------:R-:W-:Y:S01]  /*1050*/  @!P2 IMAD R22, R31, R26, RZ ;  /* 0x0000001a1f16a224 */ /* 0x000fe200078e02ff */
[----:B------:R-:W-:-:S02]  /*1060*/  @!P2 MOV R20, R42 ;  /* 0x0000002a0014a202 */ /* 0x000fc40000000f00 */
[----:B------:R-:W-:Y:S01]  /*1070*/  @!P2 MOV R21, R41 ;  /* 0x000000290015a202 */ /* 0x000fe20000000f00 */
[----:B------:R-:W0:Y:S01]  /*1080*/  @!P4 LDC.64 R14, c[0x0][0x270] ;  /* 0x00009c00ff0ecb82 */ /* 0x000e220000000a00 */
[----:B------:R-:W-:Y:S01]  /*1090*/  IADD3 R30, R0, 0x70, RZ ;  /* 0x00000070001e7810 */ /* 0x000fe20007ffe0ff */
[----:B------:R-:W-:Y:S01]  /*10a0*/  @!P2 IMAD R31, R78, R27, R22 ;  /* 0x0000001b4e1fa224 */ /* 0x000fe200078e0216 */
[----:B------:R-:W-:Y:S01]  /*10b0*/  @!P1 LEA.HI.X R17, R12, R17, R13, 0x1, P6 ;  /* 0x000000110c119211 */ /* 0x000fe200030f0c0d */
[----:B------:R-:W-:Y:S01]  /*10c0*/  HFMA2.MMA R12, -RZ, RZ, 0, 0 ;  /* 0x00000000ff0c7435 */ /* 0x000fe200000001ff */
[----:B------:R-:W-:Y:S01]  /*10d0*/  ISETP.GE.U32.AND P3, PT, R30, UR12, PT ;  /* 0x0000000c1e007c0c */ /* 0x000fe2000bf66070 */
[----:B------:R-:W-:Y:S01]  /*10e0*/  @!P2 IMAD.WIDE.U32 R26, R78, R26, R20 ;  /* 0x0000001a4e1aa225 */ /* 0x000fe200078e0014 */
[----:B------:R-:W-:Y:S01]  /*10f0*/  SHF.R.S32.HI R33, RZ, 0x1f, R30 ;  /* 0x0000001fff217819 */ /* 0x000fe2000001141e */
[----:B------:R-:W5:Y:S03]  /*1100*/  @!P5 LDC.64 R22, c[0x0][0x270] ;  /* 0x00009c00ff16db82 */ /* 0x000f660000000a00 */
[----:B------:R-:W-:-:S02]  /*1110*/  ISETP.GE.AND.EX P3, PT, R33, UR13, PT, P3 ;  /* 0x0000000d21007c0c */ /* 0x000fc4000bf66330 */
[----:B------:R-:W-:Y:S01]  /*1120*/  @!P2 IADD3 R13, R27, R31, RZ ;  /* 0x0000001f1b0da210 */ /* 0x000fe20007ffe0ff */
[----:B------:R1:W2:Y:S02]  /*1130*/  @!P1 LDG.E R12, desc[UR14][R16.64] ;  /* 0x0000000e100c9981 */ /* 0x0002a4000c1e1900 */
[----:B-1----:R-:W-:Y:S01]  /*1140*/  @!P2 LEA R24, P6, R26, R24, 0x1 ;  /* 0x000000181a18a211 */ /* 0x002fe200078c08ff */
[----:B------:R-:W1:Y:S01]  /*1150*/  @!P4 LDC.64 R20, c[0x0][0x220] ;  /* 0x00008800ff14cb82 */ /* 0x000e620000000a00 */
[----:B------:R-:W-:Y:S02]  /*1160*/  ISETP.GT.U32.OR P3, PT, R60, 0x27f, P3 ;  /* 0x0000027f3c00780c */ /* 0x000fe40001f64470 */
[----:B------:R-:W-:Y:S02]  /*1170*/  @!P2 LEA.HI.X R25, R26, R25, R13, 0x1, P6 ;  /* 0x000000191a19a211 */ /* 0x000fe400030f0c0d */
[----:B------:R-:W-:-:S03]  /*1180*/  MOV R13, RZ ;  /* 0x000000ff000d7202 */ /* 0x000fc60000000f00 */
[----:B------:R-:W3:Y:S01]  /*1190*/  @!P5 LDC.64 R16, c[0x0][0x220] ;  /* 0x00008800ff10db82 */ /* 0x000ee20000000a00 */
[----:B------:R-:W-:Y:S01]  /*11a0*/  IADD3 R32, R0, 0x78, RZ ;  /* 0x0000007800207810 */ /* 0x000fe20007ffe0ff */
[----:B0-----:R-:W-:Y:S01]  /*11b0*/  @!P4 IMAD R26, R28, R14, RZ ;  /* 0x0000000e1c1ac224 */ /* 0x001fe200078e02ff */
[----:B------:R0:W2:Y:S02]  /*11c0*/  @!P2 LDG.E R13, desc[UR14][R24.64] ;  /* 0x0000000e180da981 */ /* 0x0000a4000c1e1900 */
[----:B------:R-:W-:Y:S02]  /*11d0*/  ISETP.GE.U32.AND P2, PT, R32, UR12, PT ;  /* 0x0000000c20007c0c */ /* 0x000fe4000bf46070 */
[----:B------:R-:W-:Y:S01]  /*11e0*/  SHF.R.S32.HI R34, RZ, 0x1f, R32 ;  /* 0x0000001fff227819 */ /* 0x000fe20000011420 */
[----:B------:R-:W-:Y:S01]  /*11f0*/  @!P4 IMAD R27, R77, R15, R26 ;  /* 0x0000000f4d1bc224 */ /* 0x000fe200078e021a */
[----:B------:R-:W3:Y:S01]  /*1200*/  @!P3 LDC.64 R28, c[0x0][0x270] ;  /* 0x00009c00ff1cbb82 */ /* 0x000ee20000000a00 */
[----:B0-----:R-:W-:Y:S01]  /*1210*/  @!P4 MOV R24, R42 ;  /* 0x0000002a0018c202 */ /* 0x001fe20000000f00 */
[----:B------:R-:W-:Y:S01]  /*1220*/  @!P4 IMAD.MOV.U32 R25, RZ, RZ, R41 ;  /* 0x000000ffff19c224 */ /* 0x000fe200078e0029 */
[----:B------:R-:W-:Y:S01]  /*1230*/  ISETP.GE.AND.EX P2, PT, R34, UR13, PT, P2 ;  /* 0x0000000d22007c0c */ /* 0x000fe2000bf46320 */
[----:B-----5:R-:W-:-:S02]  /*1240*/  @!P5 IMAD R26, R35, R22, RZ ;  /* 0x00000016231ad224 */ /* 0x020fc400078e02ff */
[----:B------:R-:W-:Y:S01]  /*1250*/  @!P4 IMAD.WIDE.U32 R14, R77, R14, R24 ;  /* 0x0000000e4d0ec225 */ /* 0x000fe200078e0018 */
[----:B------:R-:W-:Y:S02]  /*1260*/  @!P5 MOV R24, R42 ;  /* 0x0000002a0018d202 */ /* 0x000fe40000000f00 */
[----:B------:R-:W-:Y:S01]  /*1270*/  @!P5 MOV R25, R41 ;  /* 0x000000290019d202 */ /* 0x000fe20000000f00 */
[----:B------:R-:W-:Y:S01]  /*1280*/  @!P5 IMAD R35, R76, R23, R26 ;  /* 0x000000174c23d224 */ /* 0x000fe200078e021a */
[----:B------:R-:W-:Y:S02]  /*1290*/  IADD3 R45, R0, 0x80, RZ ;  /* 0x00000080002d7810 */ /* 0x000fe40007ffe0ff */
[----:B------:R-:W-:Y:S01]  /*12a0*/  ISETP.GT.U32.OR P2, PT, R60, 0x27f, P2 ;  /* 0x0000027f3c00780c */ /* 0x000fe20001744470 */
[----:B------:R-:W-:Y:S01]  /*12b0*/  @!P5 IMAD.WIDE.U32 R22, R76, R22, R24 ;  /* 0x000000164c16d225 */ /* 0x000fe200078e0018 */
[----:B------:R-:W-:Y:S01]  /*12c0*/  @!P4 IADD3 R15, R15, R27, RZ ;  /* 0x0000001b0f0fc210 */ /* 0x000fe20007ffe0ff */
[----:B------:R-:W0:Y:S01]  /*12d0*/  @!P3 LDC.64 R24, c[0x0][0x220] ;  /* 0x00008800ff18bb82 */ /* 0x000e220000000a00 */
[----:B-1----:R-:W-:-:S02]  /*12e0*/  @!P4 LEA R20, P6, R14, R20, 0x1 ;  /* 0x000000140e14c211 */ /* 0x002fc400078c08ff */
[----:B------:R-:W-:Y:S02]  /*12f0*/  ISETP.GE.U32.AND P1, PT, R45, UR12, PT ;  /* 0x0000000c2d007c0c */ /* 0x000fe4000bf26070 */
[----:B------:R-:W-:Y:S02]  /*1300*/  SHF.R.S32.HI R31, RZ, 0x1f, R45 ;  /* 0x0000001fff1f7819 */ /* 0x000fe4000001142d */
[----:B------:R-:W-:Y:S02]  /*1310*/  @!P4 LEA.HI.X R21, R14, R21, R15, 0x1, P6 ;  /* 0x000000150e15c211 */ /* 0x000fe400030f0c0f */
[----:B------:R-:W-:Y:S01]  /*1320*/  @!P5 IADD3 R15, R23, R35, RZ ;  /* 0x00000023170fd210 */ /* 0x000fe20007ffe0ff */
[----:B------:R-:W1:Y:S01]  /*1330*/  @!P2 LDC.64 R26, c[0x0][0x270] ;  /* 0x00009c00ff1aab82 */ /* 0x000e620000000a00 */
[----:B---3--:R-:W-:Y:S02]  /*1340*/  @!P5 LEA R16, P6, R22, R16, 0x1 ;  /* 0x000000101610d211 */ /* 0x008fe400078c08ff */
[----:B------:R-:W-:-:S02]  /*1350*/  ISETP.GE.AND.EX P1, PT, R31, UR13, PT, P1 ;  /* 0x0000000d1f007c0c */ /* 0x000fc4000bf26310 */
[----:B------:R-:W-:Y:S02]  /*1360*/  @!P5 LEA.HI.X R17, R22, R17, R15, 0x1, P6 ;  /* 0x000000111611d211 */ /* 0x000fe400030f0c0f */
[----:B------:R-:W-:Y:S02]  /*1370*/  CS2R R14, SRZ ;  /* 0x00000000000e7805 */ /* 0x000fe4000001ff00 */
[----:B------:R-:W-:Y:S02]  /*1380*/  ISETP.GT.U32.OR P1, PT, R60, 0x27f, P1 ;  /* 0x0000027f3c00780c */ /* 0x000fe40000f24470 */
[----:B------:R-:W-:Y:S01]  /*1390*/  IADD3 R39, R0, 0x88, RZ ;  /* 0x0000008800277810 */ /* 0x000fe20007ffe0ff */
[----:B------:R-:W-:Y:S01]  /*13a0*/  @!P3 IMAD R33, R33, R28, RZ ;  /* 0x0000001c2121b224 */ /* 0x000fe200078e02ff */
[----:B------:R-:W3:Y:S01]  /*13b0*/  @!P2 LDC.64 R22, c[0x0][0x220] ;  /* 0x00008800ff16ab82 */ /* 0x000ee20000000a00 */
[----:B------:R5:W2:Y:S01]  /*13c0*/  @!P5 LDG.E R15, desc[UR14][R16.64] ;  /* 0x0000000e100fd981 */ /* 0x000aa2000c1e1900 */
[----:B------:R-:W-:-:S02]  /*13d0*/  ISETP.GE.U32.AND P5, PT, R39, UR12, PT ;  /* 0x0000000c27007c0c */ /* 0x000fc4000bfa6070 */
[----:B------:R-:W-:Y:S01]  /*13e0*/  SHF.R.S32.HI R46, RZ, 0x1f, R39 ;  /* 0x0000001fff2e7819 */ /* 0x000fe20000011427 */
[----:B------:R-:W-:Y:S01]  /*13f0*/  @!P3 IMAD R33, R30, R29, R33 ;  /* 0x0000001d1e21b224 */ /* 0x000fe200078e0221 */
[----:B------:R4:W2:Y:S01]  /*1400*/  @!P4 LDG.E R14, desc[UR14][R20.64] ;  /* 0x0000000e140ec981 */ /* 0x0008a2000c1e1900 */
[----:B-----5:R-:W-:Y:S01]  /*1410*/  @!P3 MOV R17, R41 ;  /* 0x000000290011b202 */ /* 0x020fe20000000f00 */
[----:B------:R-:W-:Y:S01]  /*1420*/  @!P3 IMAD.MOV.U32 R16, RZ, RZ, R42 ;  /* 0x000000ffff10b224 */ /* 0x000fe200078e002a */
[----:B------:R-:W-:-:S03]  /*1430*/  ISETP.GE.AND.EX P5, PT, R46, UR13, PT, P5 ;  /* 0x0000000d2e007c0c */ /* 0x000fc6000bfa6350 */
[----:B------:R-:W-:Y:S01]  /*1440*/  @!P3 IMAD.WIDE.U32 R28, R30, R28, R16 ;  /* 0x0000001c1e1cb225 */ /* 0x000fe200078e0010 */
[----:B----4-:R-:W4:Y:S01]  /*1450*/  @!P1 LDC.64 R20, c[0x0][0x270] ;  /* 0x00009c00ff149b82 */ /* 0x010f220000000a00 */
[----:B------:R-:W-:Y:S01]  /*1460*/  HFMA2.MMA R16, -RZ, RZ, 0, 0 ;  /* 0x00000000ff107435 */ /* 0x000fe200000001ff */
[----:B------:R-:W-:Y:S02]  /*1470*/  ISETP.GT.U32.OR P5, PT, R60, 0x27f, P5 ;  /* 0x0000027f3c00780c */ /* 0x000fe40002fa4470 */
[----:B------:R-:W-:Y:S01]  /*1480*/  IADD3 R37, R0, 0x90, RZ ;  /* 0x0000009000257810 */ /* 0x000fe20007ffe0ff */
[----:B-1----:R-:W-:Y:S01]  /*1490*/  @!P2 IMAD R34, R34, R26, RZ ;  /* 0x0000001a2222a224 */ /* 0x002fe200078e02ff */
[----:B------:R-:W-:Y:S02]  /*14a0*/  @!P3 IADD3 R17, R29, R33, RZ ;  /* 0x000000211d11b210 */ /* 0x000fe40007ffe0ff */
[----:B------:R-:W-:Y:S02]  /*14b0*/  ISETP.GE.U32.AND P4, PT, R37, UR12, PT ;  /* 0x0000000c25007c0c */ /* 0x000fe4000bf86070 */
[----:B------:R-:W-:Y:S01]  /*14c0*/  SHF.R.S32.HI R36, RZ, 0x1f, R37 ;  /* 0x0000001fff247819 */ /* 0x000fe20000011425 */
[----:B------:R1:W5:Y:S01]  /*14d0*/  @P0 LDG.E R16, desc[UR14][R18.64] ;  /* 0x0000000e12100981 */ /* 0x000362000c1e1900 */
[----:B0-----:R-:W-:-:S02]  /*14e0*/  @!P3 LEA R24, P6, R28, R24, 0x1 ;  /* 0x000000181c18b211 */ /* 0x001fc400078c08ff */
[----:B------:R-:W-:Y:S01]  /*14f0*/  ISETP.GE.AND.EX P4, PT, R36, UR13, PT, P4 ;  /* 0x0000000d24007c0c */ /* 0x000fe2000bf86340 */
[----:B------:R-:W-:Y:S01]  /*1500*/  @!P2 IMAD R33, R32, R27, R34 ;  /* 0x0000001b2021a224 */ /* 0x000fe200078e0222 */
[----:B------:R-:W-:Y:S02]  /*1510*/  @!P3 LEA.HI.X R25, R28, R25, R17, 0x1, P6 ;  /* 0x000000191c19b211 */ /* 0x000fe400030f0c11 */
[----:B-1----:R-:W-:Y:S02]  /*1520*/  @!P2 MOV R18, R42 ;  /* 0x0000002a0012a202 */ /* 0x002fe40000000f00 */
[----:B------:R-:W-:Y:S01]  /*1530*/  @!P2 MOV R19, R41 ;  /* 0x000000290013a202 */ /* 0x000fe20000000f00 */
[----:B------:R-:W-:Y:S01]  /*1540*/  HFMA2.MMA R17, -RZ, RZ, 0, 0 ;  /* 0x00000000ff117435 */ /* 0x000fe200000001ff */
[----:B------:R-:W-:Y:S01]  /*1550*/  ISETP.GT.U32.OR P4, PT, R60, 0x27f, P4 ;  /* 0x0000027f3c00780c */ /* 0x000fe20002784470 */
[----:B------:R-:W0:Y:S01]  /*1560*/  @!P1 LDC.64 R28, c[0x0][0x220] ;  /* 0x00008800ff1c9b82 */ /* 0x000e220000000a00 */
[----:B------:R-:W-:-:S07]  /*1570*/  @!P2 IMAD.WIDE.U32 R18, R32, R26, R18 ;  /* 0x0000001a2012a225 */ /* 0x000fce00078e0012 */
[----:B------:R-:W1:Y:S01]  /*1580*/  @!P5 LDC.64 R26, c[0x0][0x270] ;  /* 0x00009c00ff1adb82 */ /* 0x000e620000000a00 */
[----:B------:R-:W-:Y:S01]  /*1590*/  @!P2 IMAD.IADD R19, R19, 0x1, R33 ;  /* 0x000000011313a824 */ /* 0x000fe200078e0221 */
[----:B---3--:R-:W-:Y:S01]  /*15a0*/  @!P2 LEA R22, P6, R18, R22, 0x1 ;  /* 0x000000161216a211 */ /* 0x008fe200078c08ff */
[----:B----4-:R-:W-:Y:S01]  /*15b0*/  @!P1 IMAD R30, R31, R20, RZ ;  /* 0x000000141f1e9224 */ /* 0x010fe200078e02ff */
[----:B------:R-:W-:Y:S01]  /*15c0*/  IADD3 R35, R0, 0x98, RZ ;  /* 0x0000009800237810 */ /* 0x000fe20007ffe0ff */
[----:B------:R3:W4:Y:S01]  /*15d0*/  @!P3 LDG.E R17, desc[UR14][R24.64] ;  /* 0x0000000e1811b981 */ /* 0x000722000c1e1900 */
[----:B------:R-:W-:Y:S01]  /*15e0*/  @!P2 LEA.HI.X R23, R18, R23, R19, 0x1, P6 ;  /* 0x000000171217a211 */ /* 0x000fe200030f0c13 */
[----:B------:R-:W-:Y:S01]  /*15f0*/  @!P1 IMAD R19, R45, R21, R30 ;  /* 0x000000152d139224 */ /* 0x000fe200078e021e */
[----:B------:R-:W-:Y:S01]  /*1600*/  ISETP.GE.U32.AND P3, PT, R35, UR12, PT ;  /* 0x0000000c23007c0c */ /* 0x000fe2000bf66070 */
[----:B------:R-:W0:Y:S01]  /*1610*/  @!P4 LDC.64 R30, c[0x0][0x270] ;  /* 0x00009c00ff1ecb82 */ /* 0x000e220000000a00 */
[----:B------:R-:W-:-:S02]  /*1620*/  SHF.R.S32.HI R44, RZ, 0x1f, R35 ;  /* 0x0000001fff2c7819 */ /* 0x000fc40000011423 */
[----:B------:R-:W-:-:S05]  /*1630*/  IADD3 R34, R0, 0xa0, RZ ;  /* 0x000000a000227810 */ /* 0x000fca0007ffe0ff */
[----:B---3--:R-:W3:Y:S01]  /*1640*/  @!P5 LDC.64 R24, c[0x0][0x220] ;  /* 0x00008800ff18db82 */ /* 0x008ee20000000a00 */
[----:B------:R-:W-:Y:S02]  /*1650*/  ISETP.GE.AND.EX P3, PT, R44, UR13, PT, P3 ;  /* 0x0000000d2c007c0c */ /* 0x000fe4000bf66330 */
[----:B------:R-:W-:Y:S02]  /*1660*/  @!P1 MOV R32, R42 ;  /* 0x0000002a00209202 */ /* 0x000fe40000000f00 */
[----:B------:R-:W-:Y:S02]  /*1670*/  @!P1 MOV R33, R41 ;  /* 0x0000002900219202 */ /* 0x000fe40000000f00 */
[----:B------:R-:W-:Y:S02]  /*1680*/  ISETP.GE.U32.AND P6, PT, R34, UR12, PT ;  /* 0x0000000c22007c0c */ /* 0x000fe4000bfc6070 */
[----:B------:R-:W-:Y:S02]  /*1690*/  SHF.R.S32.HI R38, RZ, 0x1f, R34 ;  /* 0x0000001fff267819 */ /* 0x000fe40000011422 */
[----:B------:R-:W-:-:S02]  /*16a0*/  MOV R18, RZ ;  /* 0x000000ff00127202 */ /* 0x000fc40000000f00 */
[----:B------:R-:W-:Y:S01]  /*16b0*/  ISETP.GT.U32.OR P3, PT, R60, 0x27f, P3 ;  /* 0x0000027f3c00780c */ /* 0x000fe20001f64470 */
[----:B------:R-:W-:Y:S01]  /*16c0*/  @!P1 IMAD.WIDE.U32 R20, R45, R20, R32 ;  /* 0x000000142d149225 */ /* 0x000fe200078e0020 */
[----:B------:R-:W-:Y:S02]  /*16d0*/  ISETP.GE.AND.EX P6, PT, R38, UR13, PT, P6 ;  /* 0x0000000d26007c0c */ /* 0x000fe4000bfc6360 */
[----:B------:R-:W-:Y:S01]  /*16e0*/  @!P5 MOV R33, R41 ;  /* 0x000000290021d202 */ /* 0x000fe20000000f00 */
[-C--:B-1----:R-:W-:Y:S01]  /*16f0*/  @!P5 IMAD R46, R46, R26.reuse, RZ ;  /* 0x0000001a2e2ed224 */ /* 0x082fe200078e02ff */
[----:B------:R1:W4:Y:S01]  /*1700*/  @!P2 LDG.E R18, desc[UR14][R22.64] ;  /* 0x0000000e1612a981 */ /* 0x000322000c1e1900 */
[----:B------:R-:W-:Y:S01]  /*1710*/  @!P5 IMAD.MOV.U32 R32, RZ, RZ, R42 ;  /* 0x000000ffff20d224 */ /* 0x000fe200078e002a */
[----:B------:R-:W-:Y:S01]  /*1720*/  ISETP.GT.U32.OR P2, PT, R60, 0x27f, P6 ;  /* 0x0000027f3c00780c */ /* 0x000fe20003744470 */
[----:B------:R-:W-:Y:S01]  /*1730*/  @!P5 IMAD R45, R39, R27, R46 ;  /* 0x0000001b272dd224 */ /* 0x000fe200078e022e */
[----:B------:R-:W-:Y:S01]  /*1740*/  @!P1 IADD3 R19, R21, R19, RZ ;  /* 0x0000001315139210 */ /* 0x000fe20007ffe0ff */
[----:B------:R-:W-:Y:S01]  /*1750*/  @!P5 IMAD.WIDE.U32 R26, R39, R26, R32 ;  /* 0x0000001a271ad225 */ /* 0x000fe200078e0020 */
[C---:B0-----:R-:W-:Y:S01]  /*1760*/  @!P1 LEA R28, P6, R20.reuse, R28, 0x1 ;  /* 0x0000001c141c9211 */ /* 0x041fe200078c08ff */
[----:B-1----:R-:W0:Y:S03]  /*1770*/  @!P4 LDC.64 R22, c[0x0][0x220] ;  /* 0x00008800ff16cb82 */ /* 0x002e260000000a00 */
[----:B------:R-:W-:Y:S01]  /*1780*/  @!P1 LEA.HI.X R29, R20, R29, R19, 0x1, P6 ;  /* 0x0000001d141d9211 */ /* 0x000fe200030f0c13 */
[----:B------:R-:W-:Y:S01]  /*1790*/  HFMA2.MMA R19, -RZ, RZ, 0, 0 ;  /* 0x00000000ff137435 */ /* 0x000fe200000001ff */
[----:B------:R-:W-:-:S02]  /*17a0*/  @!P5 IADD3 R27, R27, R45, RZ ;  /* 0x0000002d1b1bd210 */ /* 0x000fc40007ffe0ff */
[----:B---3--:R-:W-:Y:S01]  /*17b0*/  @!P5 LEA R24, P6, R26, R24, 0x1 ;  /* 0x000000181a18d211 */ /* 0x008fe200078c08ff */
[----:B------:R-:W1:Y:S01]  /*17c0*/  @!P3 LDC.64 R20, c[0x0][0x270] ;  /* 0x00009c00ff14bb82 */ /* 0x000e620000000a00 */
[----:B------:R-:W-:Y:S02]  /*17d0*/  @!P4 IMAD R36, R36, R30, RZ ;  /* 0x0000001e2424c224 */ /* 0x000fe400078e02ff */
[----:B------:R-:W-:Y:S02]  /*17e0*/  @!P5 LEA.HI.X R25, R26, R25, R27, 0x1, P6 ;  /* 0x000000191a19d211 */ /* 0x000fe400030f0c1b */
[----:B------:R-:W-:Y:S01]  /*17f0*/  @!P4 MOV R26, R42 ;  /* 0x0000002a001ac202 */ /* 0x000fe20000000f00 */
[----:B------:R3:W4:Y:S01]  /*1800*/  @!P1 LDG.E R19, desc[UR14][R28.64] ;  /* 0x0000000e1c139981 */ /* 0x000722000c1e1900 */
[----:B------:R-:W-:Y:S01]  /*1810*/  @!P4 MOV R27, R41 ;  /* 0x00000029001bc202 */ /* 0x000fe20000000f00 */
[C---:B------:R-:W-:Y:S01]  /*1820*/  @!P4 IMAD R33, R37.reuse, R31, R36 ;  /* 0x0000001f2521c224 */ /* 0x040fe200078e0224 */
[----:B------:R-:W-:Y:S01]  /*1830*/  IADD3 R36, R0, 0xa8, RZ ;  /* 0x000000a800247810 */ /* 0x000fe20007ffe0ff */
[----:B------:R-:W-:-:S03]  /*1840*/  @!P4 IMAD.WIDE.U32 R30, R37, R30, R26 ;  /* 0x0000001e251ec225 */ /* 0x000fc600078e001a */
[----:B------:R-:W-:Y:S01]  /*1850*/  ISETP.GE.U32.AND P1, PT, R36, UR12, PT ;  /* 0x0000000c24007c0c */ /* 0x000fe2000bf26070 */
[----:B------:R-:W1:Y:S01]  /*1860*/  @!P3 LDC.64 R26, c[0x0][0x220] ;  /* 0x00008800ff1abb82 */ /* 0x000e620000000a00 */
[----:B------:R-:W-:Y:S01]  /*1870*/  SHF.R.S32.HI R46, RZ, 0x1f, R36 ;  /* 0x0000001fff2e7819 */ /* 0x000fe20000011424 */
[----:B------:R-:W-:Y:S01]  /*1880*/  IMAD.MOV.U32 R32, RZ, RZ, RZ ;  /* 0x000000ffff207224 */ /* 0x000fe200078e00ff */
[----:B------:R-:W-:Y:S01]  /*1890*/  @!P4 IADD3 R31, R31, R33, RZ ;  /* 0x000000211f1fc210 */ /* 0x000fe20007ffe0ff */
[----:B------:R-:W-:Y:S01]  /*18a0*/  HFMA2.MMA R33, -RZ, RZ, 0, 0 ;  /* 0x00000000ff217435 */ /* 0x000fe200000001ff */
[----:B------:R-:W-:-:S03]  /*18b0*/  ISETP.GE.AND.EX P1, PT, R46, UR13, PT, P1 ;  /* 0x0000000d2e007c0c */ /* 0x000fc6000bf26310 */
[----:B---3--:R-:W3:Y:S01]  /*18c0*/  @!P2 LDC.64 R28, c[0x0][0x270] ;  /* 0x00009c00ff1cab82 */ /* 0x008ee20000000a00 */
[----:B0-----:R-:W-:Y:S01]  /*18d0*/  @!P4 LEA R22, P6, R30, R22, 0x1 ;  /* 0x000000161e16c211 */ /* 0x001fe200078c08ff */
[----:B------:R0:W4:Y:S01]  /*18e0*/  @!P5 LDG.E R32, desc[UR14][R24.64] ;  /* 0x0000000e1820d981 */ /* 0x000122000c1e1900 */
[----:B------:R-:W-:Y:S02]  /*18f0*/  ISETP.GT.U32.OR P1, PT, R60, 0x27f, P1 ;  /* 0x0000027f3c00780c */ /* 0x000fe40000f24470 */
[----:B------:R-:W-:Y:S01]  /*1900*/  @!P4 LEA.HI.X R23, R30, R23, R31, 0x1, P6 ;  /* 0x000000171e17c211 */ /* 0x000fe200030f0c1f */
[----:B-1----:R-:W-:-:S04]  /*1910*/  @!P3 IMAD R44, R44, R20, RZ ;  /* 0x000000142c2cb224 */ /* 0x002fc800078e02ff */
[----:B------:R1:W4:Y:S01]  /*1920*/  @!P4 LDG.E R33, desc[UR14][R22.64] ;  /* 0x0000000e1621c981 */ /* 0x000322000c1e1900 */
[----:B0-----:R-:W0:Y:S01]  /*1930*/  @!P2 LDC.64 R24, c[0x0][0x220] ;  /* 0x00008800ff18ab82 */ /* 0x001e220000000a00 */
[C---:B------:R-:W-:Y:S01]  /*1940*/  @!P3 IMAD R31, R35.reuse, R21, R44 ;  /* 0x00000015231fb224 */ /* 0x040fe200078e022c */
[----:B------:R-:W-:Y:S02]  /*1950*/  IADD3 R44, R0, 0xb0, RZ ;  /* 0x000000b0002c7810 */ /* 0x000fe40007ffe0ff */
[----:B-1----:R-:W-:Y:S02]  /*1960*/  @!P3 MOV R22, R42 ;  /* 0x0000002a0016b202 */ /* 0x002fe40000000f00 */
[----:B------:R-:W-:Y:S02]  /*1970*/  @!P3 MOV R23, R41 ;  /* 0x000000290017b202 */ /* 0x000fe40000000f00 */
[----:B------:R-:W-:Y:S02]  /*1980*/  ISETP.GE.U32.AND P4, PT, R44, UR12, PT ;  /* 0x0000000c2c007c0c */ /* 0x000fe4000bf86070 */
[----:B------:R-:W-:Y:S01]  /*1990*/  SHF.R.S32.HI R48, RZ, 0x1f, R44 ;  /* 0x0000001fff307819 */ /* 0x000fe2000001142c */
[----:B------:R-:W-:Y:S01]  /*19a0*/  @!P3 IMAD.WIDE.U32 R20, R35, R20, R22 ;  /* 0x000000142314b225 */ /* 0x000fe200078e0016 */
[----:B------:R-:W-:Y:S01]  /*19b0*/  IADD3 R37, R0, 0xb8, RZ ;  /* 0x000000b800257810 */ /* 0x000fe20007ffe0ff */
[----:B------:R-:W1:Y:S01]  /*19c0*/  @!P1 LDC.64 R22, c[0x0][0x270] ;  /* 0x00009c00ff169b82 */ /* 0x000e620000000a00 */
[----:B------:R-:W-:Y:S01]  /*19d0*/  ISETP.GE.AND.EX P4, PT, R48, UR13, PT, P4 ;  /* 0x0000000d30007c0c */ /* 0x000fe2000bf86340 */
[----:B------:R-:W-:Y:S01]  /*19e0*/  @!P3 IMAD.IADD R21, R21, 0x1, R31 ;  /* 0x000000011515b824 */ /* 0x000fe200078e021f */
[----:B------:R-:W-:Y:S01]  /*19f0*/  ISETP.GE.U32.AND P5, PT, R37, UR12, PT ;  /* 0x0000000c25007c0c */ /* 0x000fe2000bfa6070 */
[----:B---3--:R-:W-:Y:S01]  /*1a00*/  @!P2 IMAD R38, R38, R28, RZ ;  /* 0x0000001c2626a224 */ /* 0x008fe200078e02ff */
[----:B------:R-:W-:-:S02]  /*1a10*/  SHF.R.S32.HI R45, RZ, 0x1f, R37 ;  /* 0x0000001fff2d7819 */ /* 0x000fc40000011425 */
[----:B------:R-:W-:Y:S02]  /*1a20*/  @!P2 MOV R30, R42 ;  /* 0x0000002a001ea202 */ /* 0x000fe40000000f00 */
[----:B------:R-:W-:Y:S02]  /*1a30*/  @!P2 MOV R31, R41 ;  /* 0x00000029001fa202 */ /* 0x000fe40000000f00 */
[----:B------:R-:W-:Y:S01]  /*1a40*/  @!P3 LEA R26, P6, R20, R26, 0x1 ;  /* 0x0000001a141ab211 */ /* 0x000fe200078c08ff */
[----:B------:R-:W-:Y:S01]  /*1a50*/  @!P2 IMAD R35, R34, R29, R38 ;  /* 0x0000001d2223a224 */ /* 0x000fe200078e0226 */
[----:B------:R-:W-:Y:S01]  /*1a60*/  ISETP.GT.U32.OR P4, PT, R60, 0x27f, P4 ;  /* 0x0000027f3c00780c */ /* 0x000fe20002784470 */
[----:B------:R-:W-:Y:S01]  /*1a70*/  @!P2 IMAD.WIDE.U32 R28, R34, R28, R30 ;  /* 0x0000001c221ca225 */ /* 0x000fe200078e001e */
[----:B------:R-:W-:Y:S02]  /*1a80*/  ISETP.GE.AND.EX P5, PT, R45, UR13, PT, P5 ;  /* 0x0000000d2d007c0c */ /* 0x000fe4000bfa6350 */
[----:B------:R-:W-:-:S02]  /*1a90*/  @!P3 LEA.HI.X R27, R20, R27, R21, 0x1, P6 ;  /* 0x0000001b141bb211 */ /* 0x000fc400030f0c15 */
[----:B------:R-:W3:Y:S01]  /*1aa0*/  @!P1 LDC.64 R20, c[0x0][0x220] ;  /* 0x00008800ff149b82 */ /* 0x000ee20000000a00 */
[----:B------:R-:W-:Y:S02]  /*1ab0*/  ISETP.GT.U32.OR P5, PT, R60, 0x27f, P5 ;  /* 0x0000027f3c00780c */ /* 0x000fe40002fa4470 */
[----:B------:R-:W-:Y:S02]  /*1ac0*/  @!P2 IADD3 R29, R29, R35, RZ ;  /* 0x000000231d1da210 */ /* 0x000fe40007ffe0ff */
[----:B0-----:R-:W-:Y:S02]  /*1ad0*/  @!P2 LEA R24, P6, R28, R24, 0x1 ;  /* 0x000000181c18a211 */ /* 0x001fe400078c08ff */
[----:B------:R-:W-:Y:S02]  /*1ae0*/  CS2R R34, SRZ ;  /* 0x0000000000227805 */ /* 0x000fe4000001ff00 */
[----:B------:R-:W-:Y:S01]  /*1af0*/  IADD3 R50, R0, 0xc0, RZ ;  /* 0x000000c000327810 */ /* 0x000fe20007ffe0ff */
[----:B------:R-:W0:Y:S01]  /*1b00*/  @!P4 LDC.64 R38, c[0x0][0x270] ;  /* 0x00009c00ff26cb82 */ /* 0x000e220000000a00 */
[----:B------:R-:W-:Y:S01]  /*1b10*/  @!P2 LEA.HI.X R25, R28, R25, R29, 0x1, P6 ;  /* 0x000000191c19a211 */ /* 0x000fe200030f0c1d */
[----:B-1----:R-:W-:Y:S01]  /*1b20*/  @!P1 IMAD R46, R46, R22, RZ ;  /* 0x000000162e2e9224 */ /* 0x002fe200078e02ff */
[----:B------:R-:W-:Y:S01]  /*1b30*/  SHF.R.S32.HI R51, RZ, 0x1f, R50 ;  /* 0x0000001fff337819 */ /* 0x000fe20000011432 */
[----:B------:R1:W4:Y:S01]  /*1b40*/  @!P3 LDG.E R34, desc[UR14][R26.64] ;  /* 0x0000000e1a22b981 */ /* 0x000322000c1e1900 */
[----:B------:R-:W-:-:S03]  /*1b50*/  ISETP.GE.U32.AND P3, PT, R50, UR12, PT ;  /* 0x0000000c32007c0c */ /* 0x000fc6000bf66070 */
[----:B------:R1:W4:Y:S01]  /*1b60*/  @!P2 LDG.E R35, desc[UR14][R24.64] ;  /* 0x0000000e1823a981 */ /* 0x000322000c1e1900 */
[----:B------:R-:W2:Y:S01]  /*1b70*/  @!P5 LDC.64 R30, c[0x0][0x270] ;  /* 0x00009c00ff1edb82 */ /* 0x000ea20000000a00 */
[----:B------:R-:W-:Y:S01]  /*1b80*/  @!P1 IMAD R29, R36, R23, R46 ;  /* 0x00000017241d9224 */ /* 0x000fe200078e022e */
[----:B------:R-:W-:-:S06]  /*1b90*/  ISETP.GE.AND.EX P3, PT, R51, UR13, PT, P3 ;  /* 0x0000000d33007c0c */ /* 0x000fcc000bf66330 */
[----:B-1----:R-:W1:Y:S01]  /*1ba0*/  @!P4 LDC.64 R26, c[0x0][0x220] ;  /* 0x00008800ff1acb82 */ /* 0x002e620000000a00 */
[----:B------:R-:W-:Y:S02]  /*1bb0*/  @!P1 MOV R24, R42 ;  /* 0x0000002a00189202 */ /* 0x000fe40000000f00 */
[----:B------:R-:W-:Y:S02]  /*1bc0*/  @!P1 MOV R25, R41 ;  /* 0x0000002900199202 */ /* 0x000fe40000000f00 */
[----:B------:R-:W-:Y:S01]  /*1bd0*/  IADD3 R46, R0, 0xc8, RZ ;  /* 0x000000c8002e7810 */ /* 0x000fe20007ffe0ff */
[----:B------:R-:W-:Y:S01]  /*1be0*/  @!P1 IMAD.WIDE.U32 R22, R36, R22, R24 ;  /* 0x0000001624169225 */ /* 0x000fe200078e0018 */
[----:B------:R-:W-:Y:S01]  /*1bf0*/  ISETP.GT.U32.OR P3, PT, R60, 0x27f, P3 ;  /* 0x0000027f3c00780c */ /* 0x000fe20001f64470 */
[----:B------:R-:W-:Y:S01]  /*1c00*/  HFMA2.MMA R36, -RZ, RZ, 0, 0 ;  /* 0x00000000ff247435 */ /* 0x000fe200000001ff */
[----:B------:R-:W-:Y:S01]  /*1c10*/  ISETP.GE.U32.AND P2, PT, R46, UR12, PT ;  /* 0x0000000c2e007c0c */ /* 0x000fe2000bf46070 */
[----:B------:R-:W-:Y:S01]  /*1c20*/  @!P1 IMAD.IADD R23, R23, 0x1, R29 ;  /* 0x0000000117179824 */ /* 0x000fe200078e021d */
[----:B------:R-:W-:Y:S01]  /*1c30*/  SHF.R.S32.HI R47, RZ, 0x1f, R46 ;  /* 0x0000001fff2f7819 */ /* 0x000fe2000001142e */
[----:B------:R-:W1:Y:S01]  /*1c40*/  @!P5 LDC.64 R28, c[0x0][0x220] ;  /* 0x00008800ff1cdb82 */ /* 0x000e620000000a00 */
[----:B---3--:R-:W-:-:S02]  /*1c50*/  @!P1 LEA R20, P6, R22, R20, 0x1 ;  /* 0x0000001416149211 */ /* 0x008fc400078c08ff */
[----:B------:R-:W-:Y:S02]  /*1c60*/  ISETP.GE.AND.EX P2, PT, R47, UR13, PT, P2 ;  /* 0x0000000d2f007c0c */ /* 0x000fe4000bf46320 */
[----:B------:R-:W-:Y:S02]  /*1c70*/  @!P1 LEA.HI.X R21, R22, R21, R23, 0x1, P6 ;  /* 0x0000001516159211 */ /* 0x000fe400030f0c17 */
[----:B------:R-:W-:Y:S01]  /*1c80*/  ISETP.GT.U32.OR P2, PT, R60, 0x27f, P2 ;  /* 0x0000027f3c00780c */ /* 0x000fe20001744470 */
[----:B0-----:R-:W-:Y:S01]  /*1c90*/  @!P4 IMAD R48, R48, R38, RZ ;  /* 0x000000263030c224 */ /* 0x001fe200078e02ff */
[----:B------:R-:W0:Y:S01]  /*1ca0*/  @!P3 LDC.64 R24, c[0x0][0x270] ;  /* 0x00009c00ff18bb82 */ /* 0x000e220000000a00 */
[----:B------:R3:W4:Y:S01]  /*1cb0*/  @!P1 LDG.E R36, desc[UR14][R20.64] ;  /* 0x0000000e14249981 */ /* 0x000722000c1e1900 */
[----:B--2---:R-:W-:Y:S02]  /*1cc0*/  @!P5 IMAD R22, R45, R30, RZ ;  /* 0x0000001e2d16d224 */ /* 0x004fe400078e02ff */
[----:B------:R-:W-:Y:S01]  /*1cd0*/  @!P4 IMAD R53, R44, R39, R48 ;  /* 0x000000272c35c224 */ /* 0x000fe200078e0230 */
[----:B---3--:R-:W-:-:S02]  /*1ce0*/  @!P4 MOV R20, R42 ;  /* 0x0000002a0014c202 */ /* 0x008fc40000000f00 */
[-C--:B------:R-:W-:Y:S02]  /*1cf0*/  @!P4 MOV R21, R41.reuse ;  /* 0x000000290015c202 */ /* 0x080fe40000000f00 */
[----:B------:R-:W-:Y:S01]  /*1d00*/  @!P5 MOV R45, R41 ;  /* 0x00000029002dd202 */ /* 0x000fe20000000f00 */
[----:B------:R-:W-:Y:S01]  /*1d10*/  @!P4 IMAD.WIDE.U32 R38, R44, R38, R20 ;  /* 0x000000262c26c225 */ /* 0x000fe200078e0014 */
[----:B------:R-:W-:Y:S02]  /*1d20*/  @!P5 MOV R44, R42 ;  /* 0x0000002a002cd202 */ /* 0x000fe40000000f00 */
[----:B------:R-:W2:Y:S01]  /*1d30*/  @!P3 LDC.64 R20, c[0x0][0x220] ;  /* 0x00008800ff14bb82 */ /* 0x000ea20000000a00 */
[----:B------:R-:W-:Y:S01]  /*1d40*/  @!P5 IMAD R55, R37, R31, R22 ;  /* 0x0000001f2537d224 */ /* 0x000fe200078e0216 */
[----:B------:R-:W-:Y:S02]  /*1d50*/  @!P4 IADD3 R39, R39, R53, RZ ;  /* 0x000000352727c210 */ /* 0x000fe40007ffe0ff */
[----:B-1----:R-:W-:Y:S01]  /*1d60*/  @!P4 LEA R26, P6, R38, R26, 0x1 ;  /* 0x0000001a261ac211 */ /* 0x002fe200078c08ff */
[----:B------:R-:W-:Y:S01]  /*1d70*/  @!P5 IMAD.WIDE.U32 R30, R37, R30, R44 ;  /* 0x0000001e251ed225 */ /* 0x000fe200078e002c */
[----:B------:R-:W-:-:S02]  /*1d80*/  IADD3 R48, R0, 0xd0, RZ ;  /* 0x000000d000307810 */ /* 0x000fc40007ffe0ff */
[----:B------:R-:W1:Y:S01]  /*1d90*/  @!P2 LDC.64 R22, c[0x0][0x270] ;  /* 0x00009c00ff16ab82 */ /* 0x000e620000000a00 */
[----:B------:R-:W-:Y:S01]  /*1da0*/  @!P4 LEA.HI.X R27, R38, R27, R39, 0x1, P6 ;  /* 0x0000001b261bc211 */ /* 0x000fe200030f0c27 */
[----:B------:R-:W-:Y:S01]  /*1db0*/  IMAD.MOV.U32 R37, RZ, RZ, RZ ;  /* 0x000000ffff257224 */ /* 0x000fe200078e00ff */
[----:B------:R-:W-:Y:S02]  /*1dc0*/  ISETP.GE.U32.AND P1, PT, R48, UR12, PT ;  /* 0x0000000c30007c0c */ /* 0x000fe4000bf26070 */
[----:B------:R-:W-:Y:S02]  /*1dd0*/  SHF.R.S32.HI R49, RZ, 0x1f, R48 ;  /* 0x0000001fff317819 */ /* 0x000fe40000011430 */
[----:B------:R-:W-:Y:S01]  /*1de0*/  @!P5 IADD3 R31, R31, R55, RZ ;  /* 0x000000371f1fd210 */ /* 0x000fe20007ffe0ff */
[----:B------:R3:W4:Y:S01]  /*1df0*/  @!P4 LDG.E R37, desc[UR14][R26.64] ;  /* 0x0000000e1a25c981 */ /* 0x000722000c1e1900 */
[----:B------:R-:W-:Y:S02]  /*1e00*/  @!P5 LEA R28, P6, R30, R28, 0x1 ;  /* 0x0000001c1e1cd211 */ /* 0x000fe400078c08ff */
[----:B------:R-:W-:-:S02]  /*1e10*/  ISETP.GE.AND.EX P1, PT, R49, UR13, PT, P1 ;  /* 0x0000000d31007c0c */ /* 0x000fc4000bf26310 */
[----:B------:R-:W-:Y:S01]  /*1e20*/  @!P5 LEA.HI.X R29, R30, R29, R31, 0x1, P6 ;  /* 0x0000001d1e1dd211 */ /* 0x000fe200030f0c1f */
[----:B---3--:R-:W3:Y:S01]  /*1e30*/  @!P2 LDC.64 R26, c[0x0][0x220] ;  /* 0x00008800ff1aab82 */ /* 0x008ee20000000a00 */
[----:B------:R-:W-:Y:S01]  /*1e40*/  ISETP.GT.U32.OR P1, PT, R60, 0x27f, P1 ;  /* 0x0000027f3c00780c */ /* 0x000fe20000f24470 */
[----:B0-----:R-:W-:Y:S01]  /*1e50*/  @!P3 IMAD R51, R51, R24, RZ ;  /* 0x000000183333b224 */ /* 0x001fe200078e02ff */
[----:B------:R-:W-:Y:S02]  /*1e60*/  IADD3 R58, R0, 0xd8, RZ ;  /* 0x000000d8003a7810 */ /* 0x000fe40007ffe0ff */
[----:B------:R-:W-:Y:S02]  /*1e70*/  @!P3 MOV R30, R42 ;  /* 0x0000002a001eb202 */ /* 0x000fe40000000f00 */
[----:B------:R-:W-:Y:S02]  /*1e80*/  @!P3 MOV R31, R41 ;  /* 0x00000029001fb202 */ /* 0x000fe40000000f00 */
[----:B------:R-:W-:-:S02]  /*1e90*/  CS2R R38, SRZ ;  /* 0x0000000000267805 */ /* 0x000fc4000001ff00 */
[----:B------:R-:W-:Y:S01]  /*1ea0*/  ISETP.GE.U32.AND P4, PT, R58, UR12, PT ;  /* 0x0000000c3a007c0c */ /* 0x000fe2000bf86070 */
[C---:B------:R-:W-:Y:S01]  /*1eb0*/  @!P3 IMAD R51, R50.reuse, R25, R51 ;  /* 0x000000193233b224 */ /* 0x040fe200078e0233 */
[----:B------:R-:W-:Y:S01]  /*1ec0*/  SHF.R.S32.HI R45, RZ, 0x1f, R58 ;  /* 0x0000001fff2d7819 */ /* 0x000fe2000001143a */
[----:B------:R-:W-:Y:S01]  /*1ed0*/  @!P3 IMAD.WIDE.U32 R30, R50, R24, R30 ;  /* 0x00000018321eb225 */ /* 0x000fe200078e001e */
[----:B------:R0:W4:Y:S02]  /*1ee0*/  @!P5 LDG.E R38, desc[UR14][R28.64] ;  /* 0x0000000e1c26d981 */ /* 0x000124000c1e1900 */
[----:B------:R-:W-:Y:S01]  /*1ef0*/  ISETP.GE.AND.EX P4, PT, R45, UR13, PT, P4 ;  /* 0x0000000d2d007c0c */ /* 0x000fe2000bf86340 */
[----:B-1----:R-:W-:Y:S01]  /*1f00*/  @!P2 IMAD R47, R47, R22, RZ ;  /* 0x000000162f2fa224 */ /* 0x002fe200078e02ff */
[----:B------:R-:W-:Y:S01]  /*1f10*/  @!P3 IADD3 R31, R31, R51, RZ ;  /* 0x000000331f1fb210 */ /* 0x000fe20007ffe0ff */
[----:B------:R-:W1:Y:S01]  /*1f20*/  @!P1 LDC.64 R24, c[0x0][0x270] ;  /* 0x00009c00ff189b82 */ /* 0x000e620000000a00 */
[----:B--2---:R-:W-:-:S02]  /*1f30*/  @!P3 LEA R20, P6, R30, R20, 0x1 ;  /* 0x000000141e14b211 */ /* 0x004fc400078c08ff */
[----:B------:R-:W-:Y:S02]  /*1f40*/  ISETP.GT.U32.OR P4, PT, R60, 0x27f, P4 ;  /* 0x0000027f3c00780c */ /* 0x000fe40002784470 */
[----:B0-----:R-:W-:Y:S02]  /*1f50*/  @!P2 MOV R28, R42 ;  /* 0x0000002a001ca202 */ /* 0x001fe40000000f00 */
[----:B------:R-:W-:Y:S02]  /*1f60*/  @!P2 MOV R29, R41 ;  /* 0x00000029001da202 */ /* 0x000fe40000000f00 */
[----:B------:R-:W-:Y:S01]  /*1f70*/  @!P3 LEA.HI.X R21, R30, R21, R31, 0x1, P6 ;  /* 0x000000151e15b211 */ /* 0x000fe200030f0c1f */
[C---:B------:R-:W-:Y:S02]  /*1f80*/  @!P2 IMAD R31, R46.reuse, R23, R47 ;  /* 0x000000172e1fa224 */ /* 0x040fe400078e022f */
[----:B------:R-:W-:Y:S02]  /*1f90*/  @!P2 IMAD.WIDE.U32 R28, R46, R22, R28 ;  /* 0x000000162e1ca225 */ /* 0x000fe400078e001c */
[----:B------:R-:W0:Y:S01]  /*1fa0*/  @!P1 LDC.64 R22, c[0x0][0x220] ;  /* 0x00008800ff169b82 */ /* 0x000e220000000a00 */
[----:B------:R2:W4:Y:S01]  /*1fb0*/  @!P3 LDG.E R39, desc[UR14][R20.64] ;  /* 0x0000000e1427b981 */ /* 0x000522000c1e1900 */
[----:B------:R-:W-:Y:S01]  /*1fc0*/  VIADD R47, R0, 0xe0 ;  /* 0x000000e0002f7836 */ /* 0x000fe20000000000 */
[----:B------:R-:W-:-:S02]  /*1fd0*/  @!P2 IADD3 R30, R29, R31, RZ ;  /* 0x0000001f1d1ea210 */ /* 0x000fc40007ffe0ff */
[C---:B---3--:R-:W-:Y:S02]  /*1fe0*/  @!P2 LEA R26, P5, R28.reuse, R26, 0x1 ;  /* 0x0000001a1c1aa211 */ /* 0x048fe400078a08ff */
[----:B------:R-:W-:Y:S01]  /*1ff0*/  SHF.R.S32.HI R61, RZ, 0x1f, R47 ;  /* 0x0000001fff3d7819 */ /* 0x000fe2000001142f */
[----:B------:R-:W-:Y:S01]  /*2000*/  HFMA2.MMA R44, -RZ, RZ, 0, 0 ;  /* 0x00000000ff2c7435 */ /* 0x000fe200000001ff */
[----:B------:R-:W-:Y:S01]  /*2010*/  @!P2 LEA.HI.X R27, R28, R27, R30, 0x1, P5 ;  /* 0x0000001b1c1ba211 */ /* 0x000fe200028f0c1e */
[----:B-1----:R-:W-:Y:S01]  /*2020*/  @!P1 IMAD R49, R49, R24, RZ ;  /* 0x0000001831319224 */ /* 0x002fe200078e02ff */
[----:B------:R-:W-:Y:S01]  /*2030*/  ISETP.GE.U32.AND P5, PT, R47, UR12, PT ;  /* 0x0000000c2f007c0c */ /* 0x000fe2000bfa6070 */
[----:B--2---:R-:W1:Y:S01]  /*2040*/  @!P4 LDC.64 R20, c[0x0][0x270] ;  /* 0x00009c00ff14cb82 */ /* 0x004e620000000a00 */
[----:B------:R-:W-:Y:S02]  /*2050*/  IADD3 R46, R0, 0xe8, RZ ;  /* 0x000000e8002e7810 */ /* 0x000fe40007ffe0ff */
[----:B------:R-:W-:-:S02]  /*2060*/  ISETP.GE.AND.EX P5, PT, R61, UR13, PT, P5 ;  /* 0x0000000d3d007c0c */ /* 0x000fc4000bfa6350 */
[----:B------:R-:W-:Y:S01]  /*2070*/  ISETP.GE.U32.AND P3, PT, R46, UR12, PT ;  /* 0x0000000c2e007c0c */ /* 0x000fe2000bf66070 */
[----:B------:R2:W3:Y:S01]  /*2080*/  @!P2 LDG.E R44, desc[UR14][R26.64] ;  /* 0x0000000e1a2ca981 */ /* 0x0004e2000c1e1900 */
[----:B------:R-:W-:Y:S01]  /*2090*/  SHF.R.S32.HI R59, RZ, 0x1f, R46 ;  /* 0x0000001fff3b7819 */ /* 0x000fe2000001142e */
[----:B------:R-:W5:Y:S01]  /*20a0*/  @!P4 LDC.64 R50, c[0x0][0x220] ;  /* 0x00008800ff32cb82 */ /* 0x000f620000000a00 */
[----:B------:R-:W-:Y:S02]  /*20b0*/  ISETP.GT.U32.OR P5, PT, R60, 0x27f, P5 ;  /* 0x0000027f3c00780c */ /* 0x000fe40002fa4470 */
[----:B------:R-:W-:Y:S02]  /*20c0*/  ISETP.GE.AND.EX P3, PT, R59, UR13, PT, P3 ;  /* 0x0000000d3b007c0c */ /* 0x000fe4000bf66330 */
[----:B------:R-:W-:Y:S02]  /*20d0*/  @!P1 MOV R28, R42 ;  /* 0x0000002a001c9202 */ /* 0x000fe40000000f00 */
[----:B------:R-:W-:-:S02]  /*20e0*/  @!P1 MOV R29, R41 ;  /* 0x00000029001d9202 */ /* 0x000fc40000000f00 */
[----:B------:R-:W-:Y:S01]  /*20f0*/  ISETP.GT.U32.OR P3, PT, R60, 0x27f, P3 ;  /* 0x0000027f3c00780c */ /* 0x000fe20001f64470 */
[----:B------:R-:W-:Y:S01]  /*2100*/  @!P1 IMAD R49, R48, R25, R49 ;  /* 0x0000001930319224 */ /* 0x000fe200078e0231 */
[----:B------:R-:W-:Y:S01]  /*2110*/  IADD3 R55, R0, 0xf0, RZ ;  /* 0x000000f000377810 */ /* 0x000fe20007ffe0ff */
[----:B------:R-:W-:Y:S02]  /*2120*/  @!P1 IMAD.WIDE.U32 R24, R48, R24, R28 ;  /* 0x0000001830189225 */ /* 0x000fe400078e001c */
[----:B------:R-:W5:Y:S01]  /*2130*/  @!P5 LDC.64 R52, c[0x0][0x270] ;  /* 0x00009c00ff34db82 */ /* 0x000f620000000a00 */
[----:B------:R-:W-:Y:S01]  /*2140*/  ISETP.GE.U32.AND P2, PT, R55, UR12, PT ;  /* 0x0000000c37007c0c */ /* 0x000fe2000bf46070 */
[----:B------:R-:W-:Y:S01]  /*2150*/  VIADD R54, R0, 0xf8 ;  /* 0x000000f800367836 */ /* 0x000fe20000000000 */
[----:B------:R-:W-:Y:S02]  /*2160*/  SHF.R.S32.HI R56, RZ, 0x1f, R55 ;  /* 0x0000001fff387819 */ /* 0x000fe40000011437 */
[----:B------:R-:W-:-:S02]  /*2170*/  @!P1 IADD3 R25, R25, R49, RZ ;  /* 0x0000003119199210 */ /* 0x000fc40007ffe0ff */
[----:B0-----:R-:W-:Y:S01]  /*2180*/  @!P1 LEA R22, P6, R24, R22, 0x1 ;  /* 0x0000001618169211 */ /* 0x001fe200078c08ff */
[----:B-1----:R-:W-:Y:S01]  /*2190*/  @!P4 IMAD R45, R45, R20, RZ ;  /* 0x000000142d2dc224 */ /* 0x002fe200078e02ff */
[----:B------:R-:W-:Y:S01]  /*21a0*/  ISETP.GE.AND.EX P2, PT, R56, UR13, PT, P2 ;  /* 0x0000000d38007c0c */ /* 0x000fe2000bf46320 */
[----:B------:R-:W0:Y:S01]  /*21b0*/  @!P3 LDC.64 R30, c[0x0][0x270] ;  /* 0x00009c00ff1ebb82 */ /* 0x000e220000000a00 */
[----:B------:R-:W-:Y:S01]  /*21c0*/  @!P1 LEA.HI.X R23, R24, R23, R25, 0x1, P6 ;  /* 0x0000001718179211 */ /* 0x000fe200030f0c19 */
[----:B------:R-:W-:Y:S01]  /*21d0*/  @!P4 IMAD R63, R58, R21, R45 ;  /* 0x000000153a3fc224 */ /* 0x000fe200078e022d */
[----:B------:R-:W-:Y:S02]  /*21e0*/  ISETP.GE.U32.AND P6, PT, R54, UR12, PT ;  /* 0x0000000c36007c0c */ /* 0x000fe4000bfc6070 */
[----:B------:R-:W-:Y:S01]  /*21f0*/  SHF.R.S32.HI R57, RZ, 0x1f, R54 ;  /* 0x0000001fff397819 */ /* 0x000fe20000011436 */
[----:B------:R-:W-:Y:S01]  /*2200*/  HFMA2.MMA R45, -RZ, RZ, 0, 0 ;  /* 0x00000000ff2d7435 */ /* 0x000fe200000001ff */
[----:B------:R-:W-:Y:S01]  /*2210*/  ISETP.GT.U32.OR P2, PT, R60, 0x27f, P2 ;  /* 0x0000027f3c00780c */ /* 0x000fe20001744470 */
[----:B------:R-:W1:Y:S01]  /*2220*/  @!P5 LDC.64 R48, c[0x0][0x220] ;  /* 0x00008800ff30db82 */ /* 0x000e620000000a00 */
[----:B------:R-:W-:-:S02]  /*2230*/  @!P4 MOV R24, R42 ;  /* 0x0000002a0018c202 */ /* 0x000fc40000000f00 */
[----:B------:R-:W-:Y:S02]  /*2240*/  @!P4 MOV R25, R41 ;  /* 0x000000290019c202 */ /* 0x000fe40000000f00 */
[----:B------:R-:W-:Y:S01]  /*2250*/  ISETP.GE.AND.EX P6, PT, R57, UR13, PT, P6 ;  /* 0x0000000d39007c0c */ /* 0x000fe2000bfc6360 */
[----:B------:R-:W-:-:S03]  /*2260*/  @!P4 IMAD.WIDE.U32 R20, R58, R20, R24 ;  /* 0x000000143a14c225 */ /* 0x000fc600078e0018 */
[----:B------:R-:W-:Y:S01]  /*2270*/  ISETP.GT.U32.OR P6, PT, R60, 0x27f, P6 ;  /* 0x0000027f3c00780c */ /* 0x000fe200037c4470 */
[----:B--2---:R-:W2:Y:S01]  /*2280*/  @!P3 LDC.64 R26, c[0x0][0x220] ;  /* 0x00008800ff1abb82 */ /* 0x004ea20000000a00 */
[----:B------:R5:W3:Y:S01]  /*2290*/  @!P1 LDG.E R45, desc[UR14][R22.64] ;  /* 0x0000000e162d9981 */ /* 0x000ae2000c1e1900 */
[----:B------:R-:W-:Y:S02]  /*22a0*/  @!P4 IADD3 R21, R21, R63, RZ ;  /* 0x0000003f1515c210 */ /* 0x000fe40007ffe0ff */
[----:B-----5:R-:W-:-:S04]  /*22b0*/  @!P4 LEA R50, P1, R20, R50, 0x1 ;  /* 0x000000321432c211 */ /* 0x020fc800078208ff */
[----:B------:R-:W5:Y:S01]  /*22c0*/  @!P2 LDC.64 R28, c[0x0][0x270] ;  /* 0x00009c00ff1cab82 */ /* 0x000f620000000a00 */
[----:B------:R-:W-:Y:S01]  /*22d0*/  @!P4 LEA.HI.X R51, R20, R51, R21, 0x1, P1 ;  /* 0x000000331433c211 */ /* 0x000fe200008f0c15 */
[----:B------:R-:W-:Y:S01]  /*22e0*/  @!P5 IMAD R24, R61, R52, RZ ;  /* 0x000000343d18d224 */ /* 0x000fe200078e02ff */
[----:B------:R-:W-:Y:S02]  /*22f0*/  @!P5 MOV R20, R42 ;  /* 0x0000002a0014d202 */ /* 0x000fe40000000f00 */
[----:B------:R-:W-:Y:S01]  /*2300*/  @!P5 MOV R21, R41 ;  /* 0x000000290015d202 */ /* 0x000fe20000000f00 */
[----:B------:R-:W-:Y:S02]  /*2310*/  @!P5 IMAD R61, R47, R53, R24 ;  /* 0x000000352f3dd224 */ /* 0x000fe400078e0218 */
[----:B------:R-:W5:Y:S01]  /*2320*/  @!P6 LDC.64 R22, c[0x0][0x270] ;  /* 0x00009c00ff16eb82 */ /* 0x000f620000000a00 */
[----:B0-----:R-:W-:Y:S02]  /*2330*/  @!P3 IMAD R59, R59, R30, RZ ;  /* 0x0000001e3b3bb224 */ /* 0x001fe400078e02ff */
[----:B------:R-:W-:Y:S01]  /*2340*/  @!P5 IMAD.WIDE.U32 R52, R47, R52, R20 ;  /* 0x000000342f34d225 */ /* 0x000fe200078e0014 */
[----:B------:R-:W-:-:S03]  /*2350*/  @!P3 MOV R20, R42 ;  /* 0x0000002a0014b202 */ /* 0x000fc60000000f00 */
[----:B------:R-:W-:Y:S01]  /*2360*/  @!P3 IMAD.MOV.U32 R21, RZ, RZ, R41 ;  /* 0x000000ffff15b224 */ /* 0x000fe200078e0029 */
[----:B------:R-:W0:Y:S01]  /*2370*/  @!P2 LDC.64 R24, c[0x0][0x220] ;  /* 0x00008800ff18ab82 */ /* 0x000e220000000a00 */
[C---:B------:R-:W-:Y:S01]  /*2380*/  @!P3 IMAD R59, R46.reuse, R31, R59 ;  /* 0x0000001f2e3bb224 */ /* 0x040fe200078e023b */
[----:B------:R-:W-:Y:S01]  /*2390*/  @!P5 IADD3 R61, R53, R61, RZ ;  /* 0x0000003d353dd210 */ /* 0x000fe20007ffe0ff */
[----:B------:R-:W-:Y:S01]  /*23a0*/  @!P3 IMAD.WIDE.U32 R30, R46, R30, R20 ;  /* 0x0000001e2e1eb225 */ /* 0x000fe200078e0014 */
[C---:B-1----:R-:W-:Y:S02]  /*23b0*/  @!P5 LEA R48, P1, R52.reuse, R48, 0x1 ;  /* 0x000000303430d211 */ /* 0x042fe400078208ff */
[----:B------:R-:W-:Y:S02]  /*23c0*/  CS2R R46, SRZ ;  /* 0x00000000002e7805 */ /* 0x000fe4000001ff00 */
[----:B------:R-:W1:Y:S01]  /*23d0*/  @!P6 LDC.64 R20, c[0x0][0x220] ;  /* 0x00008800ff14eb82 */ /* 0x000e620000000a00 */
[----:B------:R-:W-:-:S02]  /*23e0*/  @!P5 LEA.HI.X R49, R52, R49, R61, 0x1, P1 ;  /* 0x000000313431d211 */ /* 0x000fc400008f0c3d */
[----:B------:R-:W-:Y:S01]  /*23f0*/  @!P3 IADD3 R59, R31, R59, RZ ;  /* 0x0000003b1f3bb210 */ /* 0x000fe20007ffe0ff */
[----:B------:R-:W3:Y:S01]  /*2400*/  @!P4 LDG.E R46, desc[UR14][R50.64] ;  /* 0x0000000e322ec981 */ /* 0x000ee2000c1e1900 */
[----:B--2---:R-:W-:Y:S01]  /*2410*/  @!P3 LEA R26, P1, R30, R26, 0x1 ;  /* 0x0000001a1e1ab211 */ /* 0x004fe200078208ff */
[----:B-----5:R-:W-:Y:S01]  /*2420*/  @!P2 IMAD R56, R56, R28, RZ ;  /* 0x0000001c3838a224 */ /* 0x020fe200078e02ff */
[----:B------:R-:W-:Y:S01]  /*2430*/  @!P2 MOV R31, R41 ;  /* 0x00000029001fa202 */ /* 0x000fe20000000f00 */
[----:B------:R2:W5:Y:S01]  /*2440*/  @!P5 LDG.E R47, desc[UR14][R48.64] ;  /* 0x0000000e302fd981 */ /* 0x000562000c1e1900 */
[----:B------:R-:W-:Y:S02]  /*2450*/  @!P3 LEA.HI.X R27, R30, R27, R59, 0x1, P1 ;  /* 0x0000001b1e1bb211 */ /* 0x000fe400008f0c3b */
[----:B------:R-:W-:Y:S01]  /*2460*/  @!P2 MOV R30, R42 ;  /* 0x0000002a001ea202 */ /* 0x000fe20000000f00 */
[----:B------:R-:W-:Y:S02]  /*2470*/  @!P2 IMAD R53, R55, R29, R56 ;  /* 0x0000001d3735a224 */ /* 0x000fe400078e0238 */
[----:B------:R-:W-:-:S02]  /*2480*/  @!P6 IMAD R57, R57, R22, RZ ;  /* 0x000000163939e224 */ /* 0x000fc400078e02ff */
[----:B------:R-:W-:Y:S01]  /*2490*/  @!P2 IMAD.WIDE.U32 R28, R55, R28, R30 ;  /* 0x0000001c371ca225 */ /* 0x000fe200078e001e */
[----:B------:R-:W-:Y:S02]  /*24a0*/  @!P6 MOV R30, R42 ;  /* 0x0000002a001ee202 */ /* 0x000fe40000000f00 */
[----:B------:R-:W-:Y:S02]  /*24b0*/  @!P6 MOV R31, R41 ;  /* 0x00000029001fe202 */ /* 0x000fe40000000f00 */
[----:B--2---:R-:W-:Y:S01]  /*24c0*/  CS2R R48, SRZ ;  /* 0x0000000000307805 */ /* 0x004fe2000001ff00 */
[C---:B------:R-:W-:Y:S01]  /*24d0*/  @!P6 IMAD R57, R54.reuse, R23, R57 ;  /* 0x000000173639e224 */ /* 0x040fe200078e0239 */
[----:B------:R-:W-:Y:S01]  /*24e0*/  @!P2 IADD3 R29, R29, R53, RZ ;  /* 0x000000351d1da210 */ /* 0x000fe20007ffe0ff */
[----:B------:R-:W-:Y:S01]  /*24f0*/  @!P6 IMAD.WIDE.U32 R22, R54, R22, R30 ;  /* 0x000000163616e225 */ /* 0x000fe200078e001e */
[----:B0-----:R-:W-:Y:S02]  /*2500*/  @!P2 LEA R24, P1, R28, R24, 0x1 ;  /* 0x000000181c18a211 */ /* 0x001fe400078208ff */
[----:B------:R0:W2:Y:S01]  /*2510*/  @!P3 LDG.E R48, desc[UR14][R26.64] ;  /* 0x0000000e1a30b981 */ /* 0x0000a2000c1e1900 */
[----:B------:R-:W-:Y:S01]  /*2520*/  HFMA2.MMA R50, -RZ, RZ, 0, 0 ;  /* 0x00000000ff327435 */ /* 0x000fe200000001ff */
[----:B------:R-:W-:Y:S01]  /*2530*/  @!P6 IMAD.IADD R23, R23, 0x1, R57 ;  /* 0x000000011717e824 */ /* 0x000fe200078e0239 */
[----:B-1----:R-:W-:-:S02]  /*2540*/  @!P6 LEA R20, P3, R22, R20, 0x1 ;  /* 0x000000141614e211 */ /* 0x002fc400078608ff */
[----:B------:R-:W-:Y:S02]  /*2550*/  @!P2 LEA.HI.X R25, R28, R25, R29, 0x1, P1 ;  /* 0x000000191c19a211 */ /* 0x000fe400008f0c1d */
[----:B------:R-:W-:-:S03]  /*2560*/  @!P6 LEA.HI.X R21, R22, R21, R23, 0x1, P3 ;  /* 0x000000151615e211 */ /* 0x000fc600018f0c17 */
[----:B------:R-:W2:Y:S04]  /*2570*/  @!P2 LDG.E R49, desc[UR14][R24.64] ;  /* 0x0000000e1831a981 */ /* 0x000ea8000c1e1900 */
[----:B------:R1:W2:Y:S01]  /*2580*/  @!P6 LDG.E R50, desc[UR14][R20.64] ;  /* 0x0000000e1432e981 */ /* 0x0002a2000c1e1900 */
[----:B------:R-:W-:Y:S02]  /*2590*/  PRMT R22, R16, 0x7632, R22 ;  /* 0x0000763210167816 */ /* 0x000fe40000000016 */
[----:B0-----:R-:W-:Y:S02]  /*25a0*/  PRMT R26, R3, 0x7632, R26 ;  /* 0x00007632031a7816 */ /* 0x001fe4000000001a */
[----:B------:R-:W-:Y:S02]  /*25b0*/  SHF.L.U32 R23, R22, 0x10, RZ ;  /* 0x0000001016177819 */ /* 0x000fe400000006ff */
[----:B------:R-:W-:-:S02]  /*25c0*/  SHF.L.U32 R22, R16, 0x10, RZ ;  /* 0x0000001010167819 */ /* 0x000fc400000006ff */
[----:B------:R-:W-:Y:S01]  /*25d0*/  SHF.L.U32 R29, R26, 0x10, RZ ;  /* 0x000000101a1d7819 */ /* 0x000fe200000006ff */
[----:B------:R-:W-:Y:S01]  /*25e0*/  FMUL.FTZ R27, R23, R23 ;  /* 0x00000017171b7220 */ /* 0x000fe20000410000 */
[----:B------:R-:W-:Y:S01]  /*25f0*/  PRMT R28, R4, 0x7632, R28 ;  /* 0x00007632041c7816 */ /* 0x000fe2000000001c */
[----:B------:R-:W-:Y:S01]  /*2600*/  FADD.FTZ R23, R22, R23 ;  /* 0x0000001716177221 */ /* 0x000fe20000010000 */
[----:B------:R-:W-:Y:S02]  /*2610*/  SHF.L.U32 R26, R3, 0x10, RZ ;  /* 0x00000010031a7819 */ /* 0x000fe400000006ff */
[----:B------:R-:W-:Y:S01]  /*2620*/  SHF.L.U32 R28, R28, 0x10, RZ ;  /* 0x000000101c1c7819 */ /* 0x000fe200000006ff */
[----:B------:R-:W-:Y:S01]  /*2630*/  FADD.FTZ R23, RZ, R23 ;  /* 0x00000017ff177221 */ /* 0x000fe20000010000 */
[----:B-1----:R-:W-:Y:S01]  /*2640*/  SHF.L.U32 R21, R4, 0x10, RZ ;  /* 0x0000001004157819 */ /* 0x002fe200000006ff */
[----:B------:R-:W-:Y:S01]  /*2650*/  FADD.FTZ R20, R26, R29 ;  /* 0x0000001d1a147221 */ /* 0x000fe20000010000 */
[----:B------:R-:W-:Y:S01]  /*2660*/  PRMT R24, R5, 0x7632, R24 ;  /* 0x0000763205187816 */ /* 0x000fe20000000018 */
[----:B------:R-:W-:Y:S01]  /*2670*/  FFMA.FTZ R27, R22, R22, R27 ;  /* 0x00000016161b7223 */ /* 0x000fe2000001001b */
[----:B------:R-:W-:Y:S01]  /*2680*/  FMUL.FTZ R22, R28, R28 ;  /* 0x0000001c1c167220 */ /* 0x000fe20000410000 */
[----:B------:R-:W-:Y:S01]  /*2690*/  FMUL.FTZ R31, R29, R29 ;  /* 0x0000001d1d1f7220 */ /* 0x000fe20000410000 */
[----:B------:R-:W-:Y:S01]  /*26a0*/  FADD.FTZ R20, R23, R20 ;  /* 0x0000001417147221 */ /* 0x000fe20000010000 */
[----:B------:R-:W-:Y:S01]  /*26b0*/  FADD.FTZ R23, R21, R28 ;  /* 0x0000001c15177221 */ /* 0x000fe20000010000 */
[----:B------:R-:W-:-:S02]  /*26c0*/  IMAD.U32 R25, R24, 0x10000, RZ ;  /* 0x0001000018197824 */ /* 0x000fc400078e00ff */
[----:B------:R-:W-:Y:S01]  /*26d0*/  FFMA.FTZ R21, R21, R21, R22 ;  /* 0x0000001515157223 */ /* 0x000fe20000010016 */
[----:B------:R-:W-:Y:S01]  /*26e0*/  FFMA.FTZ R26, R26, R26, R31 ;  /* 0x0000001a1a1a7223 */ /* 0x000fe2000001001f */
[----:B------:R-:W-:Y:S01]  /*26f0*/  FADD.FTZ R27, RZ, R27 ;  /* 0x0000001bff1b7221 */ /* 0x000fe20000010000 */
[----:B------:R-:W-:Y:S01]  /*2700*/  SHF.L.U32 R22, R5, 0x10, RZ ;  /* 0x0000001005167819 */ /* 0x000fe200000006ff */
[----:B------:R-:W-:Y:S01]  /*2710*/  FADD.FTZ R20, R20, R23 ;  /* 0x0000001714147221 */ /* 0x000fe20000010000 */
[----:B------:R-:W-:Y:S01]  /*2720*/  PRMT R24, R6, 0x7632, R24 ;  /* 0x0000763206187816 */ /* 0x000fe20000000018 */
[----:B------:R-:W-:Y:S01]  /*2730*/  FMUL.FTZ R23, R25, R25 ;  /* 0x0000001919177220 */ /* 0x000fe20000410000 */
[----:B------:R-:W-:Y:S01]  /*2740*/  FADD.FTZ R26, R27, R26 ;  /* 0x0000001a1b1a7221 */ /* 0x000fe20000010000 */
[----:B------:R-:W-:Y:S01]  /*2750*/  FADD.FTZ R25, R22, R25 ;  /* 0x0000001916197221 */ /* 0x000fe20000010000 */
[----:B------:R-:W-:Y:S01]  /*2760*/  SHF.L.U32 R24, R24, 0x10, RZ ;  /* 0x0000001018187819 */ /* 0x000fe200000006ff */
[----:B------:R-:W-:Y:S01]  /*2770*/  FFMA.FTZ R22, R22, R22, R23 ;  /* 0x0000001616167223 */ /* 0x000fe20000010017 */
[----:B------:R-:W-:Y:S01]  /*2780*/  PRMT R27, R7, 0x7632, R27 ;  /* 0x00007632071b7816 */ /* 0x000fe2000000001b */
[----:B------:R-:W-:Y:S01]  /*2790*/  FADD.FTZ R21, R26, R21 ;  /* 0x000000151a157221 */ /* 0x000fe20000010000 */
[----:B------:R-:W-:Y:S01]  /*27a0*/  SHF.L.U32 R23, R6, 0x10, RZ ;  /* 0x0000001006177819 */ /* 0x000fe200000006ff */
[----:B------:R-:W-:Y:S01]  /*27b0*/  FMUL.FTZ R26, R24, R24 ;  /* 0x00000018181a7220 */ /* 0x000fe20000410000 */
[----:B------:R-:W-:Y:S01]  /*27c0*/  SHF.L.U32 R27, R27, 0x10, RZ ;  /* 0x000000101b1b7819 */ /* 0x000fe200000006ff */
[----:B------:R-:W-:Y:S01]  /*27d0*/  FADD.FTZ R20, R20, R25 ;  /* 0x0000001914147221 */ /* 0x000fe20000010000 */
        /* <DEDUP_REMOVED lines=13> */
[----:B------:R-:W-:Y:S01]  /*28b0*/  FADD.FTZ R20, R20, R27 ;  /* 0x0000001b14147221 */ /* 0x000fe20000010000 */
[----:B------:R-:W-:Y:S01]  /*28c0*/  FMUL.FTZ R26, R24, R24 ;  /* 0x00000018181a7220 */ /* 0x000fe20000410000 */
[----:B------:R-:W-:-:S02]  /*28d0*/  IMAD.U32 R27, R25, 0x10000, RZ ;  /* 0x00010000191b7824 */ /* 0x000fc400078e00ff */
        /* <DEDUP_REMOVED lines=52> */
[----:B----4-:R-:W-:Y:S01]  /*2c20*/  PRMT R24, R17, 0x7632, R24 ;  /* 0x0000763211187816 */ /* 0x010fe20000000018 */
        /* <DEDUP_REMOVED lines=12> */
[C---:B------:R-:W-:Y:S01]  /*2cf0*/  FADD.FTZ R25, R23.reuse, R24 ;  /* 0x0000001817197221 */ /* 0x040fe20000010000 */
        /* <DEDUP_REMOVED lines=72> */
[----:B---3--:R-:W-:Y:S01]  /*3180*/  PRMT R25, R44, 0x7632, R25 ;  /* 0x000076322c197816 */ /* 0x008fe20000000019 */
        /* <DEDUP_REMOVED lines=9> */
[----:B------:R-:W-:Y:S01]  /*3220*/  FMUL.FTZ R23, R27, R27 ;  /* 0x0000001b1b177220 */ /* 0x000fe20000410000 */
[----:B------:R-:W-:-:S02]  /*3230*/  FADD.FTZ R20, R20, R25 ;  /* 0x0000001914147221 */ /* 0x000fc40000010000 */
[C---:B------:R-:W-:Y:S01]  /*3240*/  FADD.FTZ R27, R22.reuse, R27 ;  /* 0x0000001b161b7221 */ /* 0x040fe20000010000 */
[----:B------:R-:W-:Y:S01]  /*3250*/  FFMA.FTZ R22, R22, R22, R23 ;  /* 0x0000001616167223 */ /* 0x000fe20000010017 */
[----:B------:R-:W-:Y:S02]  /*3260*/  FADD.FTZ R21, R21, R26 ;  /* 0x0000001a15157221 */ /* 0x000fe40000010000 */
[----:B------:R-:W-:Y:S02]  /*3270*/  FADD.FTZ R20, R20, R27 ;  /* 0x0000001b14147221 */ /* 0x000fe40000010000 */
[----:B------:R-:W-:Y:S01]  /*3280*/  FADD.FTZ R21, R21, R22 ;  /* 0x0000001615157221 */ /* 0x000fe20000010000 */
[----:B------:R-:W-:-:S04]  /*3290*/  PRMT R24, R45, 0x7632, R24 ;  /* 0x000076322d187816 */ /* 0x000fc80000000018 */
[----:B------:R-:W-:Y:S02]  /*32a0*/  SHF.L.U32 R24, R24, 0x10, RZ ;  /* 0x0000001018187819 */ /* 0x000fe400000006ff */
[----:B------:R-:W-:-:S03]  /*32b0*/  SHF.L.U32 R23, R45, 0x10, RZ ;  /* 0x000000102d177819 */ /* 0x000fc600000006ff */
[----:B------:R-:W-:-:S04]  /*32c0*/  FMUL.FTZ R26, R24, R24 ;  /* 0x00000018181a7220 */ /* 0x000fc80000410000 */
[----:B------:R-:W-:-:S04]  /*32d0*/  FFMA.FTZ R26, R23, R23, R26 ;  /* 0x00000017171a7223 */ /* 0x000fc8000001001a */
[----:B------:R-:W-:Y:S01]  /*32e0*/  FADD.FTZ R21, R21, R26 ;  /* 0x0000001a15157221 */ /* 0x000fe20000010000 */
[C---:B------:R-:W-:Y:S02]  /*32f0*/  PRMT R25, R46.reuse, 0x7632, R25 ;  /* 0x000076322e197816 */ /* 0x040fe40000000019 */
[----:B------:R-:W-:-:S03]  /*3300*/  SHF.L.U32 R22, R46, 0x10, RZ ;  /* 0x000000102e167819 */ /* 0x000fc600000006ff */
[----:B------:R-:W-:Y:S02]  /*3310*/  IMAD.U32 R27, R25, 0x10000, RZ ;  /* 0x00010000191b7824 */ /* 0x000fe400078e00ff */
[--C-:B------:R-:W-:Y:S01]  /*3320*/  FADD.FTZ R25, R23, R24.reuse ;  /* 0x0000001817197221 */ /* 0x100fe20000010000 */
[----:B-----5:R-:W-:Y:S01]  /*3330*/  PRMT R24, R47, 0x7632, R24 ;  /* 0x000076322f187816 */ /* 0x020fe20000000018 */
[----:B------:R-:W-:Y:S01]  /*3340*/  FMUL.FTZ R23, R27, R27 ;  /* 0x0000001b1b177220 */ /* 0x000fe20000410000 */
[----:B------:R-:W-:Y:S02]  /*3350*/  FADD.FTZ R27, R22, R27 ;  /* 0x0000001b161b7221 */ /* 0x000fe40000010000 */
[----:B------:R-:W-:Y:S01]  /*3360*/  SHF.L.U32 R24, R24, 0x10, RZ ;  /* 0x0000001018187819 */ /* 0x000fe200000006ff */
[----:B------:R-:W-:Y:S01]  /*3370*/  FFMA.FTZ R22, R22, R22, R23 ;  /* 0x0000001616167223 */ /* 0x000fe20000010017 */
[----:B------:R-:W-:Y:S01]  /*3380*/  SHF.L.U32 R23, R47, 0x10, RZ ;  /* 0x000000102f177819 */ /* 0x000fe200000006ff */
[----:B------:R-:W-:-:S02]  /*3390*/  FADD.FTZ R20, R20, R25 ;  /* 0x0000001914147221 */ /* 0x000fc40000010000 */
[----:B------:R-:W-:Y:S01]  /*33a0*/  FMUL.FTZ R26, R24, R24 ;  /* 0x00000018181a7220 */ /* 0x000fe20000410000 */
[----:B------:R-:W-:Y:S01]  /*33b0*/  FADD.FTZ R21, R21, R22 ;  /* 0x0000001615157221 */ /* 0x000fe20000010000 */
[C---:B------:R-:W-:Y:S01]  /*33c0*/  FADD.FTZ R25, R23.reuse, R24 ;  /* 0x0000001817197221 */ /* 0x040fe20000010000 */
[----:B--2---:R-:W-:Y:S01]  /*33d0*/  PRMT R22, R48, 0x7632, R22 ;  /* 0x0000763230167816 */ /* 0x004fe20000000016 */
[----:B------:R-:W-:Y:S01]  /*33e0*/  FFMA.FTZ R26, R23, R23, R26 ;  /* 0x00000017171a7223 */ /* 0x000fe2000001001a */
[----:B------:R-:W-:Y:S02]  /*33f0*/  FADD.FTZ R20, R20, R27 ;  /* 0x0000001b14147221 */ /* 0x000fe40000010000 */
[----:B------:R-:W-:Y:S02]  /*3400*/  SHF.L.U32 R23, R22, 0x10, RZ ;  /* 0x0000001016177819 */ /* 0x000fe400000006ff */
[----:B------:R-:W-:Y:S01]  /*3410*/  SHF.L.U32 R22, R48, 0x10, RZ ;  /* 0x0000001030167819 */ /* 0x000fe200000006ff */
[----:B------:R-:W-:Y:S01]  /*3420*/  FADD.FTZ R20, R20, R25 ;  /* 0x0000001914147221 */ /* 0x000fe20000010000 */
[----:B------:R-:W-:Y:S01]  /*3430*/  PRMT R24, R49, 0x7632, R24 ;  /* 0x0000763231187816 */ /* 0x000fe20000000018 */
[--C-:B------:R-:W-:Y:S01]  /*3440*/  FADD.FTZ R21, R21, R26.reuse ;  /* 0x0000001a15157221 */ /* 0x100fe20000010000 */
[----:B------:R-:W-:Y:S01]  /*3450*/  FMUL.FTZ R25, R23, R23 ;  /* 0x0000001717197220 */ /* 0x000fe20000410000 */
[----:B------:R-:W-:Y:S01]  /*3460*/  FADD.FTZ R23, R22, R23 ;  /* 0x0000001716177221 */ /* 0x000fe20000010000 */
[----:B------:R-:W-:Y:S01]  /*3470*/  PRMT R26, R50, 0x7632, R26 ;  /* 0x00007632321a7816 */ /* 0x000fe2000000001a */
[----:B------:R-:W0:Y:S01]  /*3480*/  S2R R30, SR_LANEID ;  /* 0x00000000001e7919 */ /* 0x000e220000000000 */
[----:B------:R-:W-:Y:S01]  /*3490*/  SHF.L.U32 R27, R24, 0x10, RZ ;  /* 0x00000010181b7819 */ /* 0x000fe200000006ff */
[----:B------:R-:W-:Y:S01]  /*34a0*/  FFMA.FTZ R22, R22, R22, R25 ;  /* 0x0000001616167223 */ /* 0x000fe20000010019 */
[----:B------:R-:W-:Y:S01]  /*34b0*/  SHF.L.U32 R24, R49, 0x10, RZ ;  /* 0x0000001031187819 */ /* 0x000fe200000006ff */
[----:B------:R-:W-:Y:S01]  /*34c0*/  FADD.FTZ R20, R20, R23 ;  /* 0x0000001714147221 */ /* 0x000fe20000010000 */
[----:B------:R-:W-:-:S02]  /*34d0*/  IMAD.U32 R26, R26, 0x10000, RZ ;  /* 0x000100001a1a7824 */ /* 0x000fc400078e00ff */
[----:B------:R-:W-:Y:S01]  /*34e0*/  FMUL.FTZ R23, R27, R27 ;  /* 0x0000001b1b177220 */ /* 0x000fe20000410000 */
[----:B------:R-:W-:Y:S01]  /*34f0*/  SHF.L.U32 R25, R50, 0x10, RZ ;  /* 0x0000001032197819 */ /* 0x000fe200000006ff */
[C---:B------:R-:W-:Y:S01]  /*3500*/  FADD.FTZ R27, R24.reuse, R27 ;  /* 0x0000001b181b7221 */ /* 0x040fe20000010000 */
[----:B------:R-:W-:Y:S01]  /*3510*/  FADD.FTZ R21, R21, R22 ;  /* 0x0000001615157221 */ /* 0x000fe20000010000 */
[----:B------:R-:W-:Y:S01]  /*3520*/  FFMA.FTZ R24, R24, R24, R23 ;  /* 0x0000001818187223 */ /* 0x000fe20000010017 */
[----:B------:R-:W-:Y:S01]  /*3530*/  FMUL.FTZ R22, R26, R26 ;  /* 0x0000001a1a167220 */ /* 0x000fe20000410000 */
[----:B------:R-:W-:Y:S01]  /*3540*/  FADD.FTZ R20, R20, R27 ;  /* 0x0000001b14147221 */ /* 0x000fe20000010000 */
[----:B------:R-:W-:Y:S01]  /*3550*/  FADD.FTZ R23, R25, R26 ;  /* 0x0000001a19177221 */ /* 0x000fe20000010000 */
[----:B------:R-:W-:Y:S01]  /*3560*/  FADD.FTZ R21, R21, R24 ;  /* 0x0000001815157221 */ /* 0x000fe20000010000 */
[----:B------:R-:W-:Y:S02]  /*3570*/  FFMA.FTZ R22, R25, R25, R22 ;  /* 0x0000001919167223 */ /* 0x000fe40000010016 */
[----:B------:R-:W-:-:S02]  /*3580*/  FADD.FTZ R28, R20, R23 ;  /* 0x00000017141c7221 */ /* 0x000fc40000010000 */
[----:B------:R-:W-:-:S03]  /*3590*/  FADD.FTZ R29, R21, R22 ;  /* 0x00000016151d7221 */ /* 0x000fc60000010000 */
[----:B------:R-:W1:Y:S04]  /*35a0*/  SHFL.DOWN PT, R21, R28, 0x1, 0x1f ;  /* 0x08201f001c157f89 */ /* 0x000e6800000e0000 */
[----:B------:R-:W2:Y:S01]  /*35b0*/  SHFL.DOWN PT, R20, R29, 0x1, 0x1f ;  /* 0x08201f001d147f89 */ /* 0x000ea200000e0000 */
[----:B0-----:R-:W-:-:S13]  /*35c0*/  ISETP.GT.AND P1, PT, R30, 0x1e, PT ;  /* 0x0000001e1e00780c */ /* 0x001fda0003f24270 */
[----:B-1----:R-:W-:Y:S01]  /*35d0*/  @!P1 FADD.FTZ R28, R28, R21 ;  /* 0x000000151c1c9221 */ /* 0x002fe20000010000 */
[----:B--2---:R-:W-:-:S04]  /*35e0*/  @!P1 FADD.FTZ R29, R29, R20 ;  /* 0x000000141d1d9221 */ /* 0x004fc80000010000 */
        /* <DEDUP_REMOVED lines=13> */
[----:B------:R-:W2:Y:S01]  /*36c0*/  S2UR UR7, SR_CgaCtaId ;  /* 0x00000000000779c3 */ /* 0x000ea20000008800 */
[----:B------:R-:W-:-:S11]  /*36d0*/  SHF.R.S32.HI R23, RZ, 0x1f, R60 ;  /* 0x0000001fff177819 */ /* 0x000fd6000001143c */
[----:B0-----:R-:W-:Y:S01]  /*36e0*/  @!P1 FADD.FTZ R28, R28, R21 ;  /* 0x000000151c1c9221 */ /* 0x001fe20000010000 */
[----:B-1----:R-:W-:-:S04]  /*36f0*/  @!P1 FADD.FTZ R29, R29, R20 ;  /* 0x000000141d1d9221 */ /* 0x002fc80000010000 */
[----:B------:R-:W0:Y:S04]  /*3700*/  SHFL.DOWN PT, R21, R28, 0x10, 0x1f ;  /* 0x0a001f001c157f89 */ /* 0x000e2800000e0000 */
[----:B------:R-:W1:Y:S01]  /*3710*/  SHFL.DOWN PT, R20, R29, 0x10, 0x1f ;  /* 0x0a001f001d147f89 */ /* 0x000e6200000e0000 */
[C---:B------:R-:W-:Y:S01]  /*3720*/  ISETP.GT.AND P1, PT, R30.reuse, 0xf, PT ;  /* 0x0000000f1e00780c */ /* 0x040fe20003f24270 */
[----:B------:R-:W-:Y:S01]  /*3730*/  UMOV UR5, 0x400 ;  /* 0x0000040000057882 */ /* 0x000fe20000000000 */
[----:B------:R-:W-:Y:S02]  /*3740*/  LEA.HI R23, R23, R60, RZ, 0x5 ;  /* 0x0000003c17177211 */ /* 0x000fe400078f28ff */
[----:B------:R-:W-:Y:S01]  /*3750*/  ISETP.NE.AND P2, PT, R30, RZ, PT ;  /* 0x000000ff1e00720c */ /* 0x000fe20003f45270 */
[----:B--2---:R-:W-:Y:S01]  /*3760*/  ULEA UR5, UR7, UR5, 0x18 ;  /* 0x0000000507057291 */ /* 0x004fe2000f8ec03f */
[----:B------:R-:W-:-:S02]  /*3770*/  ISETP.NE.AND P3, PT, R60, RZ, PT ;  /* 0x000000ff3c00720c */ /* 0x000fc40003f65270 */
[----:B------:R-:W-:-:S04]  /*3780*/  SHF.R.S32.HI R23, RZ, 0x5, R23 ;  /* 0x00000005ff177819 */ /* 0x000fc80000011417 */
[----:B------:R-:W-:Y:S01]  /*3790*/  LEA R23, R23, UR5, 0x3 ;  /* 0x0000000517177c11 */ /* 0x000fe2000f8e18ff */
[----:B------:R-:W-:Y:S01]  /*37a0*/  ULDC UR13, c[0x0][0xc] ;  /* 0x00000300000d7ab9 */ /* 0x000fe20000000800 */
[----:B0-----:R-:W-:Y:S01]  /*37b0*/  @!P1 FADD.FTZ R28, R28, R21 ;  /* 0x000000151c1c9221 */ /* 0x001fe20000010000 */
[----:B-1----:R-:W-:Y:S01]  /*37c0*/  @!P1 FADD.FTZ R29, R29, R20 ;  /* 0x000000141d1d9221 */ /* 0x002fe20000010000 */
[----:B------:R-:W-:Y:S04]  /*37d0*/  BSSY B0, `(.L_x_3668) ;  /* 0x0000045000007945 */ /* 0x000fe80003800000 */
[----:B------:R0:W-:Y:S01]  /*37e0*/  @!P2 STS.64 [R23+0x18], R28 ;  /* 0x0000181c1700a388 */ /* 0x0001e20000000a00 */
        /* <DEDUP_REMOVED lines=13> */
[----:B------:R-:W-:Y:S01]  /*38c0*/  PRMT R72, R15, 0x7632, R72 ;  /* 0x000076320f487816 */ /* 0x000fe20000000048 */
[----:B------:R-:W-:Y:S06]  /*38d0*/  BAR.SYNC.DEFER_BLOCKING 0x0 ;  /* 0x0000000000007b1d */ /* 0x000fec0000010000 */
[----:B0-----:R-:W-:Y:S05]  /*38e0*/  @P3 BRA `(.L_x_3669) ;  /* 0x0000000000cc3947 */ /* 0x001fea0003800000 */
[----:B------:R-:W0:Y:S01]  /*38f0*/  S2UR UR7, SR_CgaCtaId ;  /* 0x00000000000779c3 */ /* 0x000e220000008800 */
[----:B------:R-:W-:Y:S02]  /*3900*/  UMOV UR5, 0x400 ;  /* 0x0000040000057882 */ /* 0x000fe40000000000 */
[----:B0-----:R-:W-:-:S09]  /*3910*/  ULEA UR5, UR7, UR5, 0x18 ;  /* 0x0000000507057291 */ /* 0x001fd2000f8ec03f */
[----:B------:R-:W0:Y:S04]  /*3920*/  LDS.128 R20, [UR5+0x20] ;  /* 0x00002005ff147984 */ /* 0x000e280008000c00 */
[----:B------:R-:W1:Y:S01]  /*3930*/  LDS.128 R24, [UR5+0x30] ;  /* 0x00003005ff187984 */ /* 0x000e620008000c00 */
        /* <DEDUP_REMOVED lines=8> */
[----:B------:R-:W-:Y:S01]  /*39c0*/  FADD.FTZ R24, R24, R27 ;  /* 0x0000001b18187221 */ /* 0x000fe20000010000 */
[----:B------:R-:W1:Y:S02]  /*39d0*/  LDS.128 R20, [UR5+0x50] ;  /* 0x00005005ff147984 */ /* 0x000e640008000c00 */
        /* <DEDUP_REMOVED lines=8> */
[----:B------:R-:W-:Y:S01]  /*3a60*/  FADD.FTZ R20, R20, R23 ;  /* 0x0000001714147221 */ /* 0x000fe20000010000 */
[----:B------:R-:W1:Y:S02]  /*3a70*/  LDS.128 R24, [UR5+0x70] ;  /* 0x00007005ff187984 */ /* 0x000e640008000c00 */
[----:B0-----:R-:W-:Y:S01]  /*3a80*/  FADD.FTZ R21, R21, R28 ;  /* 0x0000001c15157221 */ /* 0x001fe20000010000 */
[----:B------:R-:W-:-:S03]  /*3a90*/  FADD.FTZ R20, R20, R29 ;  /* 0x0000001d14147221 */ /* 0x000fc60000010000 */
[----:B------:R-:W-:Y:S01]  /*3aa0*/  FADD.FTZ R21, R21, R30 ;  /* 0x0000001e15157221 */ /* 0x000fe20000010000 */
[----:B------:R-:W-:-:S03]  /*3ab0*/  FADD.FTZ R20, R20, R31 ;  /* 0x0000001f14147221 */ /* 0x000fc60000010000 */
[----:B-1----:R-:W-:Y:S01]  /*3ac0*/  FADD.FTZ R29, R21, R24 ;  /* 0x00000018151d7221 */ /* 0x002fe20000010000 */
[----:B------:R-:W-:Y:S02]  /*3ad0*/  FADD.FTZ R24, R20, R25 ;  /* 0x0000001914187221 */ /* 0x000fe40000010000 */
[----:B------:R-:W0:Y:S01]  /*3ae0*/  LDS.128 R20, [UR5+0x80] ;  /* 0x00008005ff147984 */ /* 0x000e220008000c00 */
[----:B------:R-:W-:Y:S01]  /*3af0*/  FADD.FTZ R25, R29, R26 ;  /* 0x0000001a1d197221 */ /* 0x000fe20000010000 */
[----:B------:R-:W-:Y:S02]  /*3b00*/  FADD.FTZ R24, R24, R27 ;  /* 0x0000001b18187221 */ /* 0x000fe40000010000 */
[----:B------:R-:W1:Y:S01]  /*3b10*/  LDS.128 R28, [UR5+0x90] ;  /* 0x00009005ff1c7984 */ /* 0x000e620008000c00 */
[----:B0-----:R-:W-:Y:S01]  /*3b20*/  FADD.FTZ R25, R25, R20 ;  /* 0x0000001419197221 */ /* 0x001fe20000010000 */
[----:B------:R-:W-:-:S03]  /*3b30*/  FADD.FTZ R24, R24, R21 ;  /* 0x0000001518187221 */ /* 0x000fc60000010000 */
[----:B------:R-:W-:Y:S01]  /*3b40*/  FADD.FTZ R25, R25, R22 ;  /* 0x0000001619197221 */ /* 0x000fe20000010000 */
[----:B------:R-:W-:Y:S02]  /*3b50*/  FADD.FTZ R26, R24, R23 ;  /* 0x00000017181a7221 */ /* 0x000fe40000010000 */
[----:B------:R-:W0:Y:S01]  /*3b60*/  LDS.128 R20, [UR5+0xa0] ;  /* 0x0000a005ff147984 */ /* 0x000e220008000c00 */
[----:B-1----:R-:W-:Y:S01]  /*3b70*/  FADD.FTZ R27, R25, R28 ;  /* 0x0000001c191b7221 */ /* 0x002fe20000010000 */
[----:B------:R-:W-:Y:S02]  /*3b80*/  FADD.FTZ R26, R26, R29 ;  /* 0x0000001d1a1a7221 */ /* 0x000fe40000010000 */
[----:B------:R-:W1:Y:S01]  /*3b90*/  LDS.64 R24, [UR5+0xb0] ;  /* 0x0000b005ff187984 */ /* 0x000e620008000a00 */
[----:B------:R-:W-:Y:S01]  /*3ba0*/  FADD.FTZ R27, R27, R30 ;  /* 0x0000001e1b1b7221 */ /* 0x000fe20000010000 */
[----:B------:R-:W-:-:S03]  /*3bb0*/  FADD.FTZ R26, R26, R31 ;  /* 0x0000001f1a1a7221 */ /* 0x000fc60000010000 */
[----:B0-----:R-:W-:Y:S01]  /*3bc0*/  FADD.FTZ R27, R27, R20 ;  /* 0x000000141b1b7221 */ /* 0x001fe20000010000 */
[----:B------:R-:W-:-:S03]  /*3bd0*/  FADD.FTZ R26, R26, R21 ;  /* 0x000000151a1a7221 */ /* 0x000fc60000010000 */
[----:B------:R-:W-:Y:S01]  /*3be0*/  FADD.FTZ R27, R27, R22 ;  /* 0x000000161b1b7221 */ /* 0x000fe20000010000 */
[----:B------:R-:W-:-:S03]  /*3bf0*/  FADD.FTZ R26, R26, R23 ;  /* 0x000000171a1a7221 */ /* 0x000fc60000010000 */
[----:B-1----:R-:W-:Y:S01]  /*3c00*/  FADD.FTZ R28, R27, R24 ;  /* 0x000000181b1c7221 */ /* 0x002fe20000010000 */
[----:B------:R-:W-:-:S07]  /*3c10*/  FADD.FTZ R29, R26, R25 ;  /* 0x000000191a1d7221 */ /* 0x000fce0000010000 */
.L_x_3669:
[----:B------:R-:W-:Y:S05]  /*3c20*/  BSYNC B0 ;  /* 0x0000000000007941 */ /* 0x000fea0003800000 */
.L_x_3668:
[----:B------:R-:W-:Y:S01]  /*3c30*/  UISETP.GE.U32.AND UP0, UPT, UR13, 0x2, UPT ;  /* 0x000000020d00788c */ /* 0x000fe2000bf06070 */
[----:B------:R-:W-:Y:S02]  /*3c40*/  PRMT R62, R17, 0x7632, R62 ;  /* 0x00007632113e7816 */ /* 0x000fe4000000003e */
[----:B------:R-:W-:Y:S02]  /*3c50*/  PRMT R61, R18, 0x7632, R61 ;  /* 0x00007632123d7816 */ /* 0x000fe4000000003d */
[----:B------:R-:W-:Y:S02]  /*3c60*/  PRMT R59, R19, 0x7632, R59 ;  /* 0x00007632133b7816 */ /* 0x000fe4000000003b */
[----:B------:R-:W-:Y:S02]  /*3c70*/  PLOP3.LUT P1, PT, PT, PT, UP0, 0x80, 0x0 ;  /* 0x000000000000781c */ /* 0x000fe40003f2f008 */
        /* <DEDUP_REMOVED lines=14> */
[----:B------:R-:W0:Y:S01]  /*3d60*/  S2R R52, SR_CTAID.Y ;  /* 0x0000000000347919 */ /* 0x000e220000002600 */
[----:B------:R-:W1:Y:S01]  /*3d70*/  LDC R53, c[0x0][0x10] ;  /* 0x00000400ff357b82 */ /* 0x000e620000000800 */
[----:B------:R-:W-:Y:S02]  /*3d80*/  ULOP3.LUT UR5, UR4, 0x1, URZ, 0xc0, !UPT ;  /* 0x0000000104057892 */ /* 0x000fe4000f8ec03f */
[----:B------:R-:W-:-:S05]  /*3d90*/  ULOP3.LUT UP0, URZ, UR4, 0x2, URZ, 0xc0, !UPT ;  /* 0x00000002043f7892 */ /* 0x000fca000f80c03f */
[----:B------:R-:W2:Y:S01]  /*3da0*/  LDC.64 R90, c[0x0][0x248] ;  /* 0x00009200ff5a7b82 */ /* 0x000ea20000000a00 */
[C---:B-1----:R-:W-:Y:S01]  /*3db0*/  IMAD R30, R53.reuse, UR5, RZ ;  /* 0x00000005351e7c24 */ /* 0x042fe2000f8e02ff */
[----:B------:R-:W-:Y:S02]  /*3dc0*/  UMOV UR5, 0xffffffff ;  /* 0xffffffff00057882 */ /* 0x000fe40000000000 */
[----:B------:R-:W-:Y:S01]  /*3dd0*/  USEL UR5, UR5, 0x1, UP0 ;  /* 0x0000000105057887 */ /* 0x000fe20008000000 */
[----:B0-----:R-:W-:Y:S01]  /*3de0*/  IMAD R53, R53, UR16, R52 ;  /* 0x0000001035357c24 */ /* 0x001fe2000f8e0234 */
[C---:B------:R-:W-:Y:S01]  /*3df0*/  IADD3 R52, R30.reuse, R52, RZ ;  /* 0x000000341e347210 */ /* 0x040fe20007ffe0ff */
[----:B------:R-:W-:-:S05]  /*3e00*/  IMAD R30, R30, UR13, RZ ;  /* 0x0000000d1e1e7c24 */ /* 0x000fca000f8e02ff */
[----:B------:R-:W-:-:S05]  /*3e10*/  SHF.L.U32 R30, R30, 0x1, RZ ;  /* 0x000000011e1e7819 */ /* 0x000fca00000006ff */
[----:B--2---:R-:W-:-:S04]  /*3e20*/  IMAD.WIDE R30, R30, 0x4, R90 ;  /* 0x000000041e1e7825 */ /* 0x004fc800078e025a */
[----:B------:R-:W-:-:S05]  /*3e30*/  IMAD.WIDE.U32 R30, R53, 0x8, R30 ;  /* 0x00000008351e7825 */ /* 0x000fca00078e001e */
[----:B------:R0:W-:Y:S02]  /*3e40*/  STG.E.64 desc[UR14][R30.64], R28 ;  /* 0x0000001c1e007986 */ /* 0x0001e4000c101b0e */
[----:B0-----:R-:W0:Y:S01]  /*3e50*/  LDC.64 R30, c[0x0][0x240] ;  /* 0x00009000ff1e7b82 */ /* 0x001e220000000a00 */
[----:B------:R-:W-:Y:S01]  /*3e60*/  PLOP3.LUT P1, PT, PT, PT, UP0, 0x80, 0x0 ;  /* 0x000000000000781c */ /* 0x000fe20003f2f008 */
[----:B0-----:R-:W-:Y:S01]  /*3e70*/  IMAD.WIDE.U32 R30, R52, 0x4, R30 ;  /* 0x00000004341e7825 */ /* 0x001fe200078e001e */
[----:B------:R-:W-:Y:S01]  /*3e80*/  MOV R52, UR5 ;  /* 0x0000000500347c02 */ /* 0x000fe20008000f00 */
[----:B------:R-:W-:Y:S06]  /*3e90*/  MEMBAR.ALL.GPU ;  /* 0x0000000000007992 */ /* 0x000fec000000a000 */
[----:B------:R-:W-:-:S00]  /*3ea0*/  ERRBAR ;  /* 0x00000000000079ab */ /* 0x000fc00000000000 */
[----:B------:R-:W-:Y:S06]  /*3eb0*/  CGAERRBAR ;  /* 0x00000000000075ab */ /* 0x000fec0000000000 */
[----:B------:R0:W-:Y:S02]  /*3ec0*/  REDG.E.ADD.S32.STRONG.GPU desc[UR14][R30.64], R52 ;  /* 0x000000341e00798e */ /* 0x0001e4000c10e38e */
[----:B0-----:R-:W-:-:S04]  /*3ed0*/  SEL R52, RZ, UR13, P1 ;  /* 0x0000000dff347c07 */ /* 0x001fc80008800000 */
[----:B------:R-:W-:-:S13]  /*3ee0*/  ISETP.NE.AND P1, PT, R52, -0x1, PT ;  /* 0xffffffff3400780c */ /* 0x000fda0003f25270 */
[----:B------:R-:W-:Y:S05]  /*3ef0*/  @!P1 BRA `(.L_x_3671) ;  /* 0x0000000000149947 */ /* 0x000fea0003800000 */
.L_x_3672:
[----:B------:R-:W2:Y:S04]  /*3f00*/  LDG.E.STRONG.GPU R53, desc[UR14][R30.64] ;  /* 0x0000000e1e357981 */ /* 0x000ea8000c1ef900 */
[----:B--2---:R-:W-:Y:S01]  /*3f10*/  CCTL.IVALL ;  /* 0x00000000ff00798f */ /* 0x004fe20002000000 */
[----:B------:R-:W-:Y:S05]  /*3f20*/  YIELD ;  /* 0x0000000000007946 */ /* 0x000fea0003800000 */
[----:B------:R-:W-:-:S13]  /*3f30*/  ISETP.NE.AND P1, PT, R53, R52, PT ;  /* 0x000000343500720c */ /* 0x000fda0003f25270 */
[----:B------:R-:W-:Y:S05]  /*3f40*/  @P1 BRA `(.L_x_3672) ;  /* 0xfffffffc00ec1947 */ /* 0x000fea000383ffff */
.L_x_3671:
[----:B------:R-:W-:Y:S01]  /*3f50*/  ISETP.NE.AND P1, PT, RZ, UR13, PT ;  /* 0x0000000dff007c0c */ /* 0x000fe2000bf25270 */
[----:B------:R-:W-:Y:S05]  /*3f60*/  WARPSYNC.ALL ;  /* 0x0000000000007948 */ /* 0x000fea0003800000 */
[----:B------:R-:W-:Y:S07]  /*3f70*/  BAR.SYNC.DEFER_BLOCKING 0x0 ;  /* 0x0000000000007b1d */ /* 0x000fee0000010000 */
[----:B------:R-:W-:Y:S05]  /*3f80*/  @!P1 BRA `(.L_x_3670) ;  /* 0x0000000800289947 */ /* 0x000fea0003800000 */
[----:B------:R-:W-:Y:S02]  /*3f90*/  UIADD3 UR5, UR13, -0x1, URZ ;  /* 0xffffffff0d057890 */ /* 0x000fe4000fffe03f */
[----:B------:R-:W-:Y:S02]  /*3fa0*/  ULOP3.LUT UP1, UR19, UR13, 0x3, URZ, 0xc0, !UPT ;  /* 0x000000030d137892 */ /* 0x000fe4000f82c03f */
[----:B------:R-:W-:-:S03]  /*3fb0*/  UISETP.GE.U32.AND UP0, UPT, UR5, 0x3, UPT ;  /* 0x000000030500788c */ /* 0x000fc6000bf06070 */
[----:B------:R-:W-:Y:S01]  /*3fc0*/  UMOV UR5, URZ ;  /* 0x0000003f00057c82 */ /* 0x000fe20008000000 */
[----:B------:R-:W-:Y:S02]  /*3fd0*/  PLOP3.LUT P1, PT, PT, PT, UP1, 0x80, 0x0 ;  /* 0x000000000000781c */ /* 0x000fe40003f2f018 */
[----:B------:R-:W-:-:S13]  /*3fe0*/  PLOP3.LUT P2, PT, PT, PT, UP0, 0x80, 0x0 ;  /* 0x000000000000781c */ /* 0x000fda0003f4f008 */
[----:B------:R-:W-:Y:S05]  /*3ff0*/  @!P2 BRA `(.L_x_3673) ;  /* 0x00000004001ca947 */ /* 0x000fea0003800000 */
[----:B------:R-:W-:-:S04]  /*4000*/  ULOP3.LUT UR5, UR13, 0x3, URZ, 0xc0, !UPT ;  /* 0x000000030d057892 */ /* 0x000fc8000f8ec03f */
[----:B------:R-:W-:-:S03]  /*4010*/  UIADD3 UR7, -UR5, UR13, URZ ;  /* 0x0000000d05077290 */ /* 0x000fc6000fffe13f */
[----:B------:R-:W-:-:S09]  /*4020*/  UMOV UR5, URZ ;  /* 0x0000003f00057c82 */ /* 0x000fd20008000000 */
.L_x_3674:
[----:B------:R-:W0:Y:S01]  /*4030*/  S2R R55, SR_CTAID.X ;  /* 0x0000000000377919 */ /* 0x000e220000002500 */
[----:B------:R-:W-:Y:S02]  /*4040*/  MOV R90, UR4 ;  /* 0x00000004005a7c02 */ /* 0x000fe40008000f00 */
[----:B0-----:R-:W-:-:S13]  /*4050*/  ISETP.EQ.OR P4, PT, R55, UR5, P3 ;  /* 0x0000000537007c0c */ /* 0x001fda0009f82670 */
[----:B------:R-:W0:Y:S01]  /*4060*/  @!P4 LDC R52, c[0x0][0x10] ;  /* 0x00000400ff34cb82 */ /* 0x000e220000000800 */
[----:B------:R-:W1:Y:S01]  /*4070*/  @!P4 S2R R53, SR_CTAID.Y ;  /* 0x000000000035c919 */ /* 0x000e620000002600 */
[----:B------:R-:W-:-:S06]  /*4080*/  @!P4 LOP3.LUT R90, R90, 0x1, RZ, 0xc0, !PT ;  /* 0x000000015a5ac812 */ /* 0x000fcc00078ec0ff */
[----:B------:R-:W2:Y:S01]  /*4090*/  @!P4 LDC.64 R30, c[0x0][0x248] ;  /* 0x00009200ff1ecb82 */ /* 0x000ea20000000a00 */
[----:B0-----:R-:W-:-:S04]  /*40a0*/  @!P4 IMAD R90, R90, R52, RZ ;  /* 0x000000345a5ac224 */ /* 0x001fc800078e02ff */
[----:B------:R-:W-:-:S05]  /*40b0*/  @!P4 IMAD R90, R90, UR13, RZ ;  /* 0x0000000d5a5acc24 */ /* 0x000fca000f8e02ff */
[----:B------:R-:W-:Y:S01]  /*40c0*/  @!P4 SHF.L.U32 R90, R90, 0x1, RZ ;  /* 0x000000015a5ac819 */ /* 0x000fe200000006ff */
[----:B-1----:R-:W-:-:S04]  /*40d0*/  @!P4 IMAD R53, R52, UR5, R53 ;  /* 0x000000053435cc24 */ /* 0x002fc8000f8e0235 */
[----:B--2---:R-:W-:-:S04]  /*40e0*/  @!P4 IMAD.WIDE R30, R90, 0x4, R30 ;  /* 0x000000045a1ec825 */ /* 0x004fc800078e021e */
[----:B------:R-:W-:-:S06]  /*40f0*/  @!P4 IMAD.WIDE.U32 R30, R53, 0x8, R30 ;  /* 0x00000008351ec825 */ /* 0x000fcc00078e001e */
[----:B------:R-:W2:Y:S01]  /*4100*/  @!P4 LDG.E.64 R30, desc[UR14][R30.64] ;  /* 0x0000000e1e1ec981 */ /* 0x000ea2000c1e1b00 */
[----:B------:R-:W-:Y:S01]  /*4110*/  UIADD3 UR10, UR5, 0x1, URZ ;  /* 0x00000001050a7890 */ /* 0x000fe2000fffe03f */
[----:B------:R-:W-:-:S05]  /*4120*/  MOV R90, UR4 ;  /* 0x00000004005a7c02 */ /* 0x000fca0008000f00 */
[----:B------:R-:W-:-:S13]  /*4130*/  ISETP.EQ.OR P5, PT, R55, UR10, P3 ;  /* 0x0000000a37007c0c */ /* 0x000fda0009fa2670 */
[----:B------:R-:W0:Y:S01]  /*4140*/  @!P5 S2R R52, SR_CTAID.Y ;  /* 0x000000000034d919 */ /* 0x000e220000002600 */
[----:B------:R-:W1:Y:S01]  /*4150*/  @!P5 LDC R53, c[0x0][0x10] ;  /* 0x00000400ff35db82 */ /* 0x000e620000000800 */
[----:B------:R-:W-:-:S05]  /*4160*/  @!P5 LOP3.LUT R90, R90, 0x1, RZ, 0xc0, !PT ;  /* 0x000000015a5ad812 */ /* 0x000fca00078ec0ff */
[----:B-1----:R-:W-:-:S04]  /*4170*/  @!P5 IMAD R90, R90, R53, RZ ;  /* 0x000000355a5ad224 */ /* 0x002fc800078e02ff */
[----:B------:R-:W-:-:S04]  /*4180*/  @!P5 IMAD R90, R90, UR13, RZ ;  /* 0x0000000d5a5adc24 */ /* 0x000fc8000f8e02ff */
[----:B------:R-:W-:Y:S02]  /*4190*/  @!P5 IMAD.SHL.U32 R90, R90, 0x2, RZ ;  /* 0x000000025a5ad824 */ /* 0x000fe400078e00ff */
[----:B--2---:R-:W-:Y:S01]  /*41a0*/  @!P4 FADD.FTZ R28, R28, R30 ;  /* 0x0000001e1c1cc221 */ /* 0x004fe20000010000 */
[----:B0-----:R-:W-:Y:S02]  /*41b0*/  @!P5 IMAD R30, R53, UR10, R52 ;  /* 0x0000000a351edc24 */ /* 0x001fe4000f8e0234 */
[----:B------:R-:W0:Y:S02]  /*41c0*/  @!P5 LDC.64 R52, c[0x0][0x248] ;  /* 0x00009200ff34db82 */ /* 0x000e240000000a00 */
[----:B0-----:R-:W-:-:S04]  /*41d0*/  @!P5 IMAD.WIDE R52, R90, 0x4, R52 ;  /* 0x000000045a34d825 */ /* 0x001fc800078e0234 */
[----:B------:R-:W-:-:S06]  /*41e0*/  @!P5 IMAD.WIDE.U32 R52, R30, 0x8, R52 ;  /* 0x000000081e34d825 */ /* 0x000fcc00078e0034 */
[----:B------:R-:W2:Y:S01]  /*41f0*/  @!P5 LDG.E.64 R52, desc[UR14][R52.64] ;  /* 0x0000000e3434d981 */ /* 0x000ea2000c1e1b00 */
[----:B------:R-:W-:Y:S01]  /*4200*/  UIADD3 UR10, UR5, 0x2, URZ ;  /* 0x00000002050a7890 */ /* 0x000fe2000fffe03f */
[----:B------:R-:W-:Y:S01]  /*4210*/  @!P4 FADD.FTZ R29, R29, R31 ;  /* 0x0000001f1d1dc221 */ /* 0x000fe20000010000 */
[----:B------:R-:W-:-:S04]  /*4220*/  UIADD3 UR11, UR5, 0x3, URZ ;  /* 0x00000003050b7890 */ /* 0x000fc8000fffe03f */
[C---:B------:R-:W-:Y:S02]  /*4230*/  ISETP.EQ.OR P6, PT, R55.reuse, UR10, P3 ;  /* 0x0000000a37007c0c */ /* 0x040fe40009fc2670 */
[----:B------:R-:W-:-:S11]  /*4240*/  ISETP.EQ.OR P2, PT, R55, UR11, P3 ;  /* 0x0000000b37007c0c */ /* 0x000fd60009f42670 */
[----:B------:R-:W0:Y:S01]  /*4250*/  @!P6 S2R R90, SR_CTAID.Y ;  /* 0x00000000005ae919 */ /* 0x000e220000002600 */
[----:B------:R-:W0:Y:S01]  /*4260*/  @!P6 LDC R91, c[0x0][0x10] ;  /* 0x00000400ff5beb82 */ /* 0x000e220000000800 */
[----:B------:R-:W1:Y:S07]  /*4270*/  @!P2 S2R R55, SR_CTAID.Y ;  /* 0x000000000037a919 */ /* 0x000e6e0000002600 */
[----:B------:R-:W3:Y:S01]  /*4280*/  @!P6 LDC.64 R30, c[0x0][0x248] ;  /* 0x00009200ff1eeb82 */ /* 0x000ee20000000a00 */
[----:B--2---:R-:W-:Y:S01]  /*4290*/  @!P5 FADD.FTZ R29, R29, R53 ;  /* 0x000000351d1dd221 */ /* 0x004fe20000010000 */
[----:B------:R-:W-:Y:S01]  /*42a0*/  MOV R53, UR4 ;  /* 0x0000000400357c02 */ /* 0x000fe20008000f00 */
[----:B------:R-:W-:Y:S01]  /*42b0*/  @!P5 FADD.FTZ R28, R28, R52 ;  /* 0x000000341c1cd221 */ /* 0x000fe20000010000 */
[----:B0-----:R-:W-:-:S02]  /*42c0*/  @!P6 IMAD R52, R91, UR10, R90 ;  /* 0x0000000a5b34ec24 */ /* 0x001fc4000f8e025a */
[----:B------:R-:W-:Y:S02]  /*42d0*/  @!P6 LOP3.LUT R53, R53, 0x1, RZ, 0xc0, !PT ;  /* 0x000000013535e812 */ /* 0x000fe400078ec0ff */
[----:B------:R-:W0:Y:S03]  /*42e0*/  @!P2 LDC R90, c[0x0][0x10] ;  /* 0x00000400ff5aab82 */ /* 0x000e260000000800 */
[----:B------:R-:W-:Y:S01]  /*42f0*/  @!P6 IMAD R53, R53, R91, RZ ;  /* 0x0000005b3535e224 */ /* 0x000fe200078e02ff */
[----:B------:R-:W-:-:S03]  /*4300*/  MOV R91, UR4 ;  /* 0x00000004005b7c02 */ /* 0x000fc60008000f00 */
[----:B------:R-:W-:Y:S01]  /*4310*/  @!P6 IMAD R53, R53, UR13, RZ ;  /* 0x0000000d3535ec24 */ /* 0x000fe2000f8e02ff */
[----:B------:R-:W-:-:S04]  /*4320*/  @!P2 LOP3.LUT R91, R91, 0x1, RZ, 0xc0, !PT ;  /* 0x000000015b5ba812 */ /* 0x000fc800078ec0ff */
[----:B------:R-:W-:-:S05]  /*4330*/  @!P6 SHF.L.U32 R53, R53, 0x1, RZ ;  /* 0x000000013535e819 */ /* 0x000fca00000006ff */
[----:B---3--:R-:W-:-:S04]  /*4340*/  @!P6 IMAD.WIDE R30, R53, 0x4, R30 ;  /* 0x00000004351ee825 */ /* 0x008fc800078e021e */
[----:B------:R-:W-:Y:S02]  /*4350*/  @!P6 IMAD.WIDE.U32 R52, R52, 0x8, R30 ;  /* 0x000000083434e825 */ /* 0x000fe400078e001e */
[----:B------:R-:W2:Y:S02]  /*4360*/  @!P2 LDC.64 R30, c[0x0][0x248] ;  /* 0x00009200ff1eab82 */ /* 0x000ea40000000a00 */
[----:B0-----:R-:W-:Y:S02]  /*4370*/  @!P2 IMAD R91, R91, R90, RZ ;  /* 0x0000005a5b5ba224 */ /* 0x001fe400078e02ff */
[----:B-1----:R-:W-:Y:S01]  /*4380*/  @!P2 IMAD R55, R90, UR11, R55 ;  /* 0x0000000b5a37ac24 */ /* 0x002fe2000f8e0237 */
[----:B------:R-:W3:Y:S01]  /*4390*/  @!P6 LDG.E.64 R52, desc[UR14][R52.64] ;  /* 0x0000000e3434e981 */ /* 0x000ee2000c1e1b00 */
[----:B------:R-:W-:-:S05]  /*43a0*/  @!P2 IMAD R91, R91, UR13, RZ ;  /* 0x0000000d5b5bac24 */ /* 0x000fca000f8e02ff */
[----:B------:R-:W-:-:S05]  /*43b0*/  @!P2 SHF.L.U32 R91, R91, 0x1, RZ ;  /* 0x000000015b5ba819 */ /* 0x000fca00000006ff */
[----:B--2---:R-:W-:-:S04]  /*43c0*/  @!P2 IMAD.WIDE R30, R91, 0x4, R30 ;  /* 0x000000045b1ea825 */ /* 0x004fc800078e021e */
[----:B------:R-:W-:-:S06]  /*43d0*/  @!P2 IMAD.WIDE.U32 R30, R55, 0x8, R30 ;  /* 0x00000008371ea825 */ /* 0x000fcc00078e001e */
[----:B------:R-:W2:Y:S01]  /*43e0*/  @!P2 LDG.E.64 R30, desc[UR14][R30.64] ;  /* 0x0000000e1e1ea981 */ /* 0x000ea2000c1e1b00 */
[----:B------:R-:W-:-:S06]  /*43f0*/  UIADD3 UR7, UR7, -0x4, URZ ;  /* 0xfffffffc07077890 */ /* 0x000fcc000fffe03f */
[----:B------:R-:W-:Y:S01]  /*4400*/  ISETP.NE.AND P4, PT, RZ, UR7, PT ;  /* 0x00000007ff007c0c */ /* 0x000fe2000bf85270 */
[----:B------:R-:W-:Y:S01]  /*4410*/  UIADD3 UR5, UR5, 0x4, URZ ;  /* 0x0000000405057890 */ /* 0x000fe2000fffe03f */
[----:B---3--:R-:W-:Y:S01]  /*4420*/  @!P6 FADD.FTZ R28, R28, R52 ;  /* 0x000000341c1ce221 */ /* 0x008fe20000010000 */
[----:B------:R-:W-:-:S03]  /*4430*/  @!P6 FADD.FTZ R29, R29, R53 ;  /* 0x000000351d1de221 */ /* 0x000fc60000010000 */
[----:B--2---:R-:W-:Y:S01]  /*4440*/  @!P2 FADD.FTZ R28, R28, R30 ;  /* 0x0000001e1c1ca221 */ /* 0x004fe20000010000 */
[----:B------:R-:W-:-:S06]  /*4450*/  @!P2 FADD.FTZ R29, R29, R31 ;  /* 0x0000001f1d1da221 */ /* 0x000fcc0000010000 */
[----:B------:R-:W-:Y:S05]  /*4460*/  @P4 BRA `(.L_x_3674) ;  /* 0xfffffff800f04947 */ /* 0x000fea000383ffff */
.L_x_3673:
[----:B------:R-:W-:Y:S05]  /*4470*/  @!P1 BRA `(.L_x_3670) ;  /* 0x0000000000ec9947 */ /* 0x000fea0003800000 */
[----:B------:R-:W0:Y:S01]  /*4480*/  S2R R53, SR_CTAID.X ;  /* 0x0000000000357919 */ /* 0x000e220000002500 */
[----:B------:R-:W-:Y:S01]  /*4490*/  BSSY B0, `(.L_x_3675) ;  /* 0x0000012000007945 */ /* 0x000fe20003800000 */
[----:B0-----:R-:W-:-:S13]  /*44a0*/  ISETP.EQ.OR P1, PT, R53, UR5, P3 ;  /* 0x0000000535007c0c */ /* 0x001fda0009f22670 */
[----:B------:R-:W-:Y:S05]  /*44b0*/  @P1 BRA `(.L_x_3676) ;  /* 0x00000000003c1947 */ /* 0x000fea0003800000 */
[----:B------:R-:W0:Y:S01]  /*44c0*/  S2UR UR18, SR_CTAID.Y ;  /* 0x00000000001279c3 */ /* 0x000e220000002600 */
[----:B------:R-:W-:Y:S01]  /*44d0*/  ULOP3.LUT UR7, UR4, 0x1, URZ, 0xc0, !UPT ;  /* 0x0000000104077892 */ /* 0x000fe2000f8ec03f */
[----:B------:R-:W-:Y:S01]  /*44e0*/  ULDC UR12, c[0x0][0x10] ;  /* 0x00000400000c7ab9 */ /* 0x000fe20000000800 */
[----:B------:R-:W-:Y:S02]  /*44f0*/  ULDC.64 UR10, c[0x0][0x248] ;  /* 0x00009200000a7ab9 */ /* 0x000fe40000000a00 */
[----:B------:R-:W-:-:S04]  /*4500*/  UIMAD UR7, UR7, UR12, URZ ;  /* 0x0000000c070772a4 */ /* 0x000fc8000f8e023f */
[----:B------:R-:W-:-:S04]  /*4510*/  UIMAD UR7, UR7, UR13, URZ ;  /* 0x0000000d070772a4 */ /* 0x000fc8000f8e023f */
[----:B------:R-:W-:-:S04]  /*4520*/  USHF.L.U32 UR7, UR7, 0x1, URZ ;  /* 0x0000000107077899 */ /* 0x000fc8000800063f */
[----:B------:R-:W-:Y:S02]  /*4530*/  UIMAD.WIDE UR10, UR7, 0x4, UR10 ;  /* 0x00000004070a78a5 */ /* 0x000fe4000f8e020a */
[----:B0-----:R-:W-:-:S04]  /*4540*/  UIMAD UR12, UR12, UR5, UR18 ;  /* 0x000000050c0c72a4 */ /* 0x001fc8000f8e0212 */
[----:B------:R-:W-:-:S06]  /*4550*/  UIMAD.WIDE.U32 UR10, UR12, 0x8, UR10 ;  /* 0x000000080c0a78a5 */ /* 0x000fcc000f8e000a */
[----:B------:R-:W-:Y:S02]  /*4560*/  MOV R30, UR10 ;  /* 0x0000000a001e7c02 */ /* 0x000fe40008000f00 */
[----:B------:R-:W-:-:S06]  /*4570*/  MOV R31, UR11 ;  /* 0x0000000b001f7c02 */ /* 0x000fcc0008000f00 */
[----:B------:R-:W2:Y:S02]  /*4580*/  LDG.E.64 R30, desc[UR14][R30.64] ;  /* 0x0000000e1e1e7981 */ /* 0x000ea4000c1e1b00 */
[----:B--2---:R-:W-:Y:S01]  /*4590*/  FADD.FTZ R28, R28, R30 ;  /* 0x0000001e1c1c7221 */ /* 0x004fe20000010000 */
[----:B------:R-:W-:-:S07]  /*45a0*/  FADD.FTZ R29, R29, R31 ;  /* 0x0000001f1d1d7221 */ /* 0x000fce0000010000 */
.L_x_3676:
[----:B------:R-:W-:Y:S05]  /*45b0*/  BSYNC B0 ;  /* 0x0000000000007941 */ /* 0x000fea0003800000 */
.L_x_3675:
[----:B------:R-:W-:-:S06]  /*45c0*/  UISETP.NE.AND UP0, UPT, UR19, 0x1, UPT ;  /* 0x000000011300788c */ /* 0x000fcc000bf05270 */
[----:B------:R-:W-:-:S13]  /*45d0*/  PLOP3.LUT P1, PT, PT, PT, UP0, 0x80, 0x0 ;  /* 0x000000000000781c */ /* 0x000fda0003f2f008 */
[----:B------:R-:W-:Y:S05]  /*45e0*/  @!P1 BRA `(.L_x_3670) ;  /* 0x0000000000909947 */ /* 0x000fea0003800000 */
[----:B------:R-:W-:Y:S01]  /*45f0*/  UIADD3 UR7, UR5, 0x1, URZ ;  /* 0x0000000105077890 */ /* 0x000fe2000fffe03f */
[----:B------:R-:W-:Y:S01]  /*4600*/  MOV R31, UR4 ;  /* 0x00000004001f7c02 */ /* 0x000fe20008000f00 */
[----:B------:R-:W-:-:S04]  /*4610*/  UIADD3 UR12, UR5, 0x2, URZ ;  /* 0x00000002050c7890 */ /* 0x000fc8000fffe03f */
[C---:B------:R-:W-:Y:S02]  /*4620*/  ISETP.EQ.OR P2, PT, R53.reuse, UR7, P3 ;  /* 0x0000000735007c0c */ /* 0x040fe40009f42670 */
[----:B------:R-:W-:-:S11]  /*4630*/  ISETP.EQ.OR P1, PT, R53, UR12, P3 ;  /* 0x0000000c35007c0c */ /* 0x000fd60009f22670 */
[----:B------:R-:W0:Y:S01]  /*4640*/  @!P2 S2R R52, SR_CTAID.Y ;  /* 0x000000000034a919 */ /* 0x000e220000002600 */
[----:B------:R-:W1:Y:S01]  /*4650*/  @!P2 LDC R30, c[0x0][0x10] ;  /* 0x00000400ff1eab82 */ /* 0x000e620000000800 */
[----:B------:R-:W-:-:S05]  /*4660*/  @!P2 LOP3.LUT R31, R31, 0x1, RZ, 0xc0, !PT ;  /* 0x000000011f1fa812 */ /* 0x000fca00078ec0ff */
[----:B-1----:R-:W-:-:S04]  /*4670*/  @!P2 IMAD R53, R31, R30, RZ ;  /* 0x0000001e1f35a224 */ /* 0x002fc800078e02ff */
[----:B------:R-:W-:Y:S02]  /*4680*/  @!P2 IMAD R53, R53, UR13, RZ ;  /* 0x0000000d3535ac24 */ /* 0x000fe4000f8e02ff */
[----:B0-----:R-:W-:Y:S02]  /*4690*/  @!P2 IMAD R52, R30, UR7, R52 ;  /* 0x000000071e34ac24 */ /* 0x001fe4000f8e0234 */
[----:B------:R-:W0:Y:S01]  /*46a0*/  @!P2 LDC.64 R30, c[0x0][0x248] ;  /* 0x00009200ff1eab82 */ /* 0x000e220000000a00 */
[----:B------:R-:W-:-:S04]  /*46b0*/  @!P2 IMAD.SHL.U32 R53, R53, 0x2, RZ ;  /* 0x000000023535a824 */ /* 0x000fc800078e00ff */
[----:B0-----:R-:W-:-:S04]  /*46c0*/  @!P2 IMAD.WIDE R30, R53, 0x4, R30 ;  /* 0x00000004351ea825 */ /* 0x001fc800078e021e */
[----:B------:R-:W-:Y:S01]  /*46d0*/  @!P2 IMAD.WIDE.U32 R30, R52, 0x8, R30 ;  /* 0x00000008341ea825 */ /* 0x000fe200078e001e */
[----:B------:R-:W-:-:S04]  /*46e0*/  MOV R52, UR19 ;  /* 0x0000001300347c02 */ /* 0x000fc80008000f00 */
[----:B------:R-:W-:Y:S01]  /*46f0*/  ISETP.EQ.OR P1, PT, R52, 0x2, P1 ;  /* 0x000000023400780c */ /* 0x000fe20000f22670 */
[----:B------:R-:W2:-:S12]  /*4700*/  @!P2 LDG.E.64 R30, desc[UR14][R30.64] ;  /* 0x0000000e1e1ea981 */ /* 0x000e98000c1e1b00 */
[----:B------:R-:W-:-:S05]  /*4710*/  VOTEU.ALL UP0, P1 ;  /* 0x00000000003f7886 */ /* 0x000fca0000800000 */
[----:B------:R-:W0:Y:S01]  /*4720*/  @!UP0 S2UR UR18, SR_CTAID.Y ;  /* 0x00000000001289c3 */ /* 0x000e220000002600 */
[----:B------:R-:W-:Y:S01]  /*4730*/  @!UP0 ULOP3.LUT UR5, UR4, 0x1, URZ, 0xc0, !UPT ;  /* 0x0000000104058892 */ /* 0x000fe2000f8ec03f */
[----:B------:R-:W-:Y:S01]  /*4740*/  @!UP0 ULDC UR7, c[0x0][0x10] ;  /* 0x0000040000078ab9 */ /* 0x000fe20000000800 */
[----:B------:R-:W-:Y:S02]  /*4750*/  @!UP0 ULDC.64 UR10, c[0x0][0x248] ;  /* 0x00009200000a8ab9 */ /* 0x000fe40000000a00 */
[----:B------:R-:W-:-:S04]  /*4760*/  @!UP0 UIMAD UR5, UR5, UR7, URZ ;  /* 0x00000007050582a4 */ /* 0x000fc8000f8e023f */
[----:B------:R-:W-:-:S04]  /*4770*/  @!UP0 UIMAD UR5, UR5, UR13, URZ ;  /* 0x0000000d050582a4 */ /* 0x000fc8000f8e023f */
[----:B------:R-:W-:-:S04]  /*4780*/  @!UP0 USHF.L.U32 UR5, UR5, 0x1, URZ ;  /* 0x0000000105058899 */ /* 0x000fc8000800063f */
[----:B------:R-:W-:Y:S02]  /*4790*/  @!UP0 UIMAD.WIDE UR10, UR5, 0x4, UR10 ;  /* 0x00000004050a88a5 */ /* 0x000fe4000f8e020a */
[----:B0-----:R-:W-:-:S04]  /*47a0*/  @!UP0 UIMAD UR7, UR12, UR7, UR18 ;  /* 0x000000070c0782a4 */ /* 0x001fc8000f8e0212 */
[----:B------:R-:W-:-:S06]  /*47b0*/  @!UP0 UIMAD.WIDE.U32 UR10, UR7, 0x8, UR10 ;  /* 0x00000008070a88a5 */ /* 0x000fcc000f8e000a */
[----:B------:R-:W-:Y:S02]  /*47c0*/  MOV R52, UR10 ;  /* 0x0000000a00347c02 */ /* 0x000fe40008000f00 */
[----:B------:R-:W-:-:S06]  /*47d0*/  MOV R53, UR11 ;  /* 0x0000000b00357c02 */ /* 0x000fcc0008000f00 */
[----:B------:R-:W3:Y:S01]  /*47e0*/  @!P1 LDG.E.64 R52, desc[UR14][R52.64] ;  /* 0x0000000e34349981 */ /* 0x000ee2000c1e1b00 */
[----:B--2---:R-:W-:Y:S01]  /*47f0*/  @!P2 FADD.FTZ R28, R28, R30 ;  /* 0x0000001e1c1ca221 */ /* 0x004fe20000010000 */
[----:B------:R-:W-:-:S03]  /*4800*/  @!P2 FADD.FTZ R29, R29, R31 ;  /* 0x0000001f1d1da221 */ /* 0x000fc60000010000 */
[----:B---3--:R-:W-:Y:S01]  /*4810*/  @!P1 FADD.FTZ R28, R28, R52 ;  /* 0x000000341c1c9221 */ /* 0x008fe20000010000 */
[----:B------:R-:W-:-:S07]  /*4820*/  @!P1 FADD.FTZ R29, R29, R53 ;  /* 0x000000351d1d9221 */ /* 0x000fce0000010000 */
.L_x_3670:
[----:B------:R-:W-:Y:S01]  /*4830*/  ULDC.64 UR10, c[0x0][0x218] ;  /* 0x00008600000a7ab9 */ /* 0x000fe20000000a00 */
[----:B------:R-:W-:Y:S01]  /*4840*/  LOP3.LUT P1, RZ, R60, UR16, RZ, 0xfc, !PT ;  /* 0x000000103cff7c12 */ /* 0x000fe2000f82fcff */
[----:B------:R-:W0:Y:S01]  /*4850*/  S2UR UR7, SR_CgaCtaId ;  /* 0x00000000000779c3 */ /* 0x000e220000008800 */
[----:B------:R-:W-:Y:S01]  /*4860*/  ISETP.EQ.U32.AND P2, PT, RZ, UR10, PT ;  /* 0x0000000aff007c0c */ /* 0x000fe2000bf42070 */
[----:B------:R-:W-:Y:S01]  /*4870*/  UMOV UR5, 0x400 ;  /* 0x0000040000057882 */ /* 0x000fe20000000000 */
[----:B------:R-:W-:Y:S02]  /*4880*/  MOV R52, UR9 ;  /* 0x0000000900347c02 */ /* 0x000fe40008000f00 */
[----:B------:R-:W-:-:S13]  /*4890*/  ISETP.EQ.OR.EX P1, PT, RZ, UR11, P1, P2 ;  /* 0x0000000bff007c0c */ /* 0x000fda0008f22720 */
[----:B------:R-:W1:Y:S01]  /*48a0*/  @!P1 LDC.64 R30, c[0x0][0x218] ;  /* 0x00008600ff1e9b82 */ /* 0x000e620000000a00 */
[----:B0-----:R-:W-:-:S03]  /*48b0*/  ULEA UR5, UR7, UR5, 0x18 ;  /* 0x0000000507057291 */ /* 0x001fc6000f8ec03f */
[----:B------:R-:W-:-:S06]  /*48c0*/  ULDC UR7, c[0x0][0x2a4] ;  /* 0x0000a90000077ab9 */ /* 0x000fcc0000000800 */
[----:B------:R0:W-:Y:S01]  /*48d0*/  @!P3 STS.64 [UR5+0xc0], R28 ;  /* 0x0000c01cff00b988 */ /* 0x0001e20008000a05 */
[----:B-1----:R-:W-:-:S04]  /*48e0*/  @!P1 IMAD.WIDE R30, R52, 0x8, R30 ;  /* 0x00000008341e9825 */ /* 0x002fc800078e021e */
[----:B0-----:R-:W-:Y:S01]  /*48f0*/  @!P1 FMUL.FTZ R29, R29, UR7 ;  /* 0x000000071d1d9c20 */ /* 0x001fe20008410000 */
[----:B------:R-:W-:Y:S01]  /*4900*/  @!P1 FMUL.FTZ R28, R28, UR7 ;  /* 0x000000071c1c9c20 */ /* 0x000fe20008410000 */
[----:B------:R-:W0:Y:S04]  /*4910*/  LDC.64 R52, c[0x0][0x230] ;  /* 0x00008c00ff347b82 */ /* 0x000e280000000a00 */
[----:B------:R1:W-:Y:S04]  /*4920*/  @!P1 STG.E.64 desc[UR14][R30.64], R28 ;  /* 0x0000001c1e009986 */ /* 0x0003e8000c101b0e */
[----:B------:R-:W-:Y:S01]  /*4930*/  BAR.SYNC.DEFER_BLOCKING 0x0 ;  /* 0x0000000000007b1d */ /* 0x000fe20000010000 */
[----:B-1----:R-:W-:-:S05]  /*4940*/  IADD3 R30, R2, UR6, RZ ;  /* 0x00000006021e7c10 */ /* 0x002fca000fffe0ff */
[----:B------:R-:W1:Y:S02]  /*4950*/  LDS.64 R28, [UR5+0xc0] ;  /* 0x0000c005ff1c7984 */ /* 0x000e640008000a00 */
[----:B-1----:R-:W-:-:S05]  /*4960*/  FMUL.FTZ R28, R28, UR7 ;  /* 0x000000071c1c7c20 */ /* 0x002fca0008410000 */
[----:B------:R-:W-:-:S13]  /*4970*/  R2UR UR5, R28 ;  /* 0x000000001c0572ca */ /* 0x000fda00000e0000 */
[----:B------:R-:W-:-:S05]  /*4980*/  MOV R28, UR5 ;  /* 0x00000005001c7c02 */ /* 0x000fca0008000f00 */
[----:B------:R-:W-:-:S04]  /*4990*/  FMUL.FTZ R28, R28, UR5 ;  /* 0x000000051c1c7c20 */ /* 0x000fc80008410000 */
[----:B------:R-:W-:-:S05]  /*49a0*/  FFMA.FTZ R28, R29, UR7, -R28 ;  /* 0x000000071d1c7c23 */ /* 0x000fca000801081c */
[----:B------:R-:W-:-:S13]  /*49b0*/  FSETP.GTU.FTZ.AND P1, PT, R28, RZ, PT ;  /* 0x000000ff1c00720b */ /* 0x000fda0003f3c000 */
[----:B------:R-:W-:Y:S01]  /*49c0*/  VOTEU.ANY UP0, P1 ;  /* 0x00000000003f7886 */ /* 0x000fe20000800100 */
[----:B------:R-:W-:-:S04]  /*49d0*/  PLOP3.LUT P1, PT, PT, PT, UP0, 0x80, 0x0 ;  /* 0x000000000000781c */ /* 0x000fc80003f2f008 */
[----:B------:R-:W-:-:S09]  /*49e0*/  @UP0 ULDC UR7, c[0x0][0x238] ;  /* 0x00008e0000070ab9 */ /* 0x000fd20000000800 */
[----:B------:R-:W-:-:S06]  /*49f0*/  @P1 FADD.FTZ R28, R28, UR7 ;  /* 0x000000071c1c1e21 */ /* 0x000fcc0008010000 */
[----:B------:R-:W1:Y:S02]  /*4a00*/  @P1 MUFU.RSQ R28, R28 ;  /* 0x0000001c001c1308 */ /* 0x000e640000001400 */
[----:B-1----:R-:W-:Y:S02]  /*4a10*/  @P1 R2UR UR7, R28 ;  /* 0x000000001c0712ca */ /* 0x002fe400000e0000 */
[----:B------:R-:W1:Y:S02]  /*4a20*/  LDC.64 R28, c[0x0][0x228] ;  /* 0x00008a00ff1c7b82 */ /* 0x000e640000000a00 */
[----:B-1----:R-:W-:-:S04]  /*4a30*/  IMAD.WIDE R28, R30, 0x4, R28 ;  /* 0x000000041e1c7825 */ /* 0x002fc800078e021c */
[----:B0-----:R-:W-:Y:S02]  /*4a40*/  IMAD.WIDE R30, R30, 0x4, R52 ;  /* 0x000000041e1e7825 */ /* 0x001fe400078e0234 */
[----:B------:R-:W2:Y:S04]  /*4a50*/  LDG.E.64 R28, desc[UR14][R28.64] ;  /* 0x0000000e1c1c7981 */ /* 0x000ea8000c1e1b00 */
[----:B------:R-:W2:Y:S01]  /*4a60*/  LDG.E.64 R30, desc[UR14][R30.64] ;  /* 0x0000000e1e1e7981 */ /* 0x000ea2000c1e1b00 */
[----:B------:R-:W-:Y:S01]  /*4a70*/  ISETP.NE.AND P5, PT, RZ, UR17, PT ;  /* 0x00000011ff007c0c */ /* 0x000fe2000bfa5270 */
[----:B------:R-:W-:Y:S01]  /*4a80*/  IMAD.U32 R54, R54, 0x10000, RZ ;  /* 0x0001000036367824 */ /* 0x000fe200078e00ff */
[----:B------:R-:W-:Y:S01]  /*4a90*/  SHF.L.U32 R16, R16, 0x10, RZ ;  /* 0x0000001010107819 */ /* 0x000fe200000006ff */
[----:B------:R-:W-:Y:S01]  /*4aa0*/  UMOV UR10, 0x3f800000 ;  /* 0x3f800000000a7882 */ /* 0x000fe20000000000 */
[----:B------:R-:W-:Y:S01]  /*4ab0*/  @UP0 UMOV UR10, UR7 ;  /* 0x00000007000a0c82 */ /* 0x000fe20008000000 */
[----:B------:R-:W-:-:S02]  /*4ac0*/  FADD.FTZ R54, R54, -UR5 ;  /* 0x8000000536367e21 */ /* 0x000fc40008010000 */
[----:B------:R-:W-:Y:S02]  /*4ad0*/  FADD.FTZ R16, R16, -UR5 ;  /* 0x8000000510107e21 */ /* 0x000fe40008010000 */
[----:B------:R-:W-:Y:S02]  /*4ae0*/  FMUL.FTZ R54, R54, UR10 ;  /* 0x0000000a36367c20 */ /* 0x000fe40008410000 */
[----:B------:R-:W-:-:S04]  /*4af0*/  FMUL.FTZ R16, R16, UR10 ;  /* 0x0000000a10107c20 */ /* 0x000fc80008410000 */
[----:B--2---:R-:W-:Y:S01]  /*4b00*/  FFMA.FTZ R16, R28, R16, R30 ;  /* 0x000000101c107223 */ /* 0x004fe2000001001e */
[----:B------:R-:W-:Y:S01]  /*4b10*/  FFMA.FTZ R54, R29, R54, R31 ;  /* 0x000000361d367223 */ /* 0x000fe2000001001f */
[----:B------:R-:W-:Y:S06]  /*4b20*/  @!P5 BRA `(.L_x_3677) ;  /* 0x000000000028d947 */ /* 0x000fec0003800000 */
[----:B------:R-:W-:-:S06]  /*4b30*/  FMUL.FTZ R52, R16, -1.4426950216293334961 ;  /* 0xbfb8aa3b10347820 */ /* 0x000fcc0000410000 */
[----:B------:R-:W0:Y:S02]  /*4b40*/  MUFU.EX2 R52, R52 ;  /* 0x0000003400347308 */ /* 0x000e240000000800 */
[----:B0-----:R-:W-:-:S06]  /*4b50*/  FADD.FTZ R52, R52, 1 ;  /* 0x3f80000034347421 */ /* 0x001fcc0000010000 */
[----:B------:R-:W0:Y:S02]  /*4b60*/  MUFU.RCP R52, R52 ;  /* 0x0000003400347308 */ /* 0x000e240000001000 */
[----:B0-----:R-:W-:Y:S01]  /*4b70*/  FMUL.FTZ R16, R16, R52 ;  /* 0x0000003410107220 */ /* 0x001fe20000410000 */
[----:B------:R-:W-:-:S06]  /*4b80*/  FMUL.FTZ R52, R54, -1.4426950216293334961 ;  /* 0xbfb8aa3b36347820 */ /* 0x000fcc0000410000 */
[----:B------:R-:W0:Y:S02]  /*4b90*/  MUFU.EX2 R52, R52 ;  /* 0x0000003400347308 */ /* 0x000e240000000800 */
[----:B0-----:R-:W-:-:S06]  /*4ba0*/  FADD.FTZ R52, R52, 1 ;  /* 0x3f80000034347421 */ /* 0x001fcc0000010000 */
[----:B------:R-:W0:Y:S02]  /*4bb0*/  MUFU.RCP R52, R52 ;  /* 0x0000003400347308 */ /* 0x000e240000001000 */
[----:B0-----:R-:W-:-:S07]  /*4bc0*/  FMUL.FTZ R54, R54, R52 ;  /* 0x0000003436367220 */ /* 0x001fce0000410000 */
.L_x_3677:
[----:B------:R-:W-:Y:S04]  /*4bd0*/  BSSY B0, `(.L_x_3678) ;  /* 0x000000f000007945 */ /* 0x000fe80003800000 */
[----:B------:R-:W-:Y:S05]  /*4be0*/  @!P0 BRA `(.L_x_3679) ;  /* 0x0000000000348947 */ /* 0x000fea0003800000 */
[----:B------:R-:W-:Y:S01]  /*4bf0*/  SHF.R.S32.HI R52, RZ, 0x1f, R0 ;  /* 0x0000001fff347819 */ /* 0x000fe20000011400 */
[----:B------:R-:W-:Y:S01]  /*4c00*/  ULDC.64 UR6, c[0x0][0x270] ;  /* 0x00009c0000067ab9 */ /* 0x000fe20000000a00 */
[----:B------:R-:W-:Y:S02]  /*4c10*/  F2FP.BF16.F32.PACK_AB R16, R54, R16 ;  /* 0x000000103610723e */ /* 0x000fe400000010ff */
[----:B------:R-:W-:Y:S01]  /*4c20*/  MOV R53, R41 ;  /* 0x0000002900357202 */ /* 0x000fe20000000f00 */
        /* <DEDUP_REMOVED lines=9> */
.L_x_3679:
[----:B------:R-:W-:Y:S05]  /*4cc0*/  BSYNC B0 ;  /* 0x0000000000007941 */ /* 0x000fea0003800000 */
.L_x_3678:
[----:B------:R-:W-:Y:S01]  /*4cd0*/  SHF.L.U32 R3, R3, 0x10, RZ ;  /* 0x0000001003037819 */ /* 0x000fe200000006ff */
[----:B------:R-:W-:Y:S01]  /*4ce0*/  ULDC.64 UR6, c[0x0][0x278] ;  /* 0x00009e0000067ab9 */ /* 0x000fe20000000a00 */
[----:B------:R-:W-:Y:S02]  /*4cf0*/  SHF.L.U32 R63, R63, 0x10, RZ ;  /* 0x000000103f3f7819 */ /* 0x000fe400000006ff */
[----:B------:R-:W-:Y:S01]  /*4d00*/  ISETP.GE.U32.AND P1, PT, R88, UR6, PT ;  /* 0x0000000658007c0c */ /* 0x000fe2000bf26070 */
[----:B------:R-:W-:Y:S02]  /*4d10*/  FADD.FTZ R3, R3, -UR5 ;  /* 0x8000000503037e21 */ /* 0x000fe40008010000 */
[----:B------:R-:W-:Y:S01]  /*4d20*/  FADD.FTZ R63, R63, -UR5 ;  /* 0x800000053f3f7e21 */ /* 0x000fe20008010000 */
[----:B------:R-:W-:Y:S01]  /*4d30*/  ISETP.GE.AND.EX P1, PT, R89, UR7, PT, P1 ;  /* 0x0000000759007c0c */ /* 0x000fe2000bf26310 */
[----:B------:R-:W-:Y:S02]  /*4d40*/  FMUL.FTZ R3, R3, UR10 ;  /* 0x0000000a03037c20 */ /* 0x000fe40008410000 */
[----:B------:R-:W-:Y:S01]  /*4d50*/  FMUL.FTZ R63, R63, UR10 ;  /* 0x0000000a3f3f7c20 */ /* 0x000fe20008410000 */
[----:B------:R-:W-:Y:S01]  /*4d60*/  ISETP.GT.U32.OR P1, PT, R60, 0x27f, P1 ;  /* 0x0000027f3c00780c */ /* 0x000fe20000f24470 */
[----:B------:R-:W-:-:S02]  /*4d70*/  FFMA.FTZ R3, R28, R3, R30 ;  /* 0x000000031c037223 */ /* 0x000fc4000001001e */
[----:B------:R-:W-:Y:S01]  /*4d80*/  FFMA.FTZ R63, R29, R63, R31 ;  /* 0x0000003f1d3f7223 */ /* 0x000fe2000001001f */
[----:B------:R-:W-:Y:S09]  /*4d90*/  @!P5 BRA `(.L_x_3680) ;  /* 0x000000000028d947 */ /* 0x000ff20003800000 */
[----:B0-----:R-:W-:-:S06]  /*4da0*/  FMUL.FTZ R16, R3, -1.4426950216293334961 ;  /* 0xbfb8aa3b03107820 */ /* 0x001fcc0000410000 */
        /* <DEDUP_REMOVED lines=9> */
.L_x_3680:
[----:B------:R-:W-:Y:S04]  /*4e40*/  BSSY B0, `(.L_x_3681) ;  /* 0x000000e000007945 */ /* 0x000fe80003800000 */
[----:B------:R-:W-:Y:S05]  /*4e50*/  @P1 BRA `(.L_x_3682) ;  /* 0x0000000000301947 */ /* 0x000fea0003800000 */
[----:B------:R-:W-:Y:S01]  /*4e60*/  ULDC.64 UR12, c[0x0][0x270] ;  /* 0x00009c00000c7ab9 */ /* 0x000fe20000000a00 */
[----:B------:R-:W-:Y:S01]  /*4e70*/  MOV R52, R42 ;  /* 0x0000002a00347202 */ /* 0x000fe20000000f00 */
[----:B------:R-:W-:Y:S01]  /*4e80*/  IMAD R89, R89, UR12, RZ ;  /* 0x0000000c59597c24 */ /* 0x000fe2000f8e02ff */
[----:B------:R-:W-:Y:S02]  /*4e90*/  MOV R53, R41 ;  /* 0x0000002900357202 */ /* 0x000fe40000000f00 */
[----:B------:R-:W-:Y:S01]  /*4ea0*/  F2FP.BF16.F32.PACK_AB R3, R63, R3 ;  /* 0x000000033f03723e */ /* 0x000fe200000010ff */
[C---:B0-----:R-:W-:Y:S02]  /*4eb0*/  IMAD R16, R88.reuse, UR13, R89 ;  /* 0x0000000d58107c24 */ /* 0x041fe4000f8e0259 */
[----:B------:R-:W-:Y:S01]  /*4ec0*/  IMAD.WIDE.U32 R52, R88, UR12, R52 ;  /* 0x0000000c58347c25 */ /* 0x000fe2000f8e0034 */
[----:B------:R-:W-:-:S03]  /*4ed0*/  ULDC.64 UR12, c[0x0][0x210] ;  /* 0x00008400000c7ab9 */ /* 0x000fc60000000a00 */
[----:B------:R-:W-:Y:S01]  /*4ee0*/  IMAD.IADD R16, R53, 0x1, R16 ;  /* 0x0000000135107824 */ /* 0x000fe200078e0210 */
[----:B------:R-:W-:-:S04]  /*4ef0*/  LEA R54, P1, R52, UR12, 0x1 ;  /* 0x0000000c34367c11 */ /* 0x000fc8000f8208ff */
[----:B------:R-:W-:-:S05]  /*4f00*/  LEA.HI.X R55, R52, UR13, R16, 0x1, P1 ;  /* 0x0000000d34377c11 */ /* 0x000fca00088f0c10 */
[----:B------:R1:W-:Y:S04]  /*4f10*/  STG.E desc[UR14][R54.64], R3 ;  /* 0x0000000336007986 */ /* 0x0003e8000c10190e */
.L_x_3682:
[----:B------:R-:W-:Y:S05]  /*4f20*/  BSYNC B0 ;  /* 0x0000000000007941 */ /* 0x000fea0003800000 */
.L_x_3681:
[----:B------:R-:W-:Y:S02]  /*4f30*/  SHF.L.U32 R4, R4, 0x10, RZ ;  /* 0x0000001004047819 */ /* 0x000fe400000006ff */
        /* <DEDUP_REMOVED lines=8> */
[----:B-1----:R-:W-:-:S02]  /*4fc0*/  FFMA.FTZ R3, R28, R4, R30 ;  /* 0x000000041c037223 */ /* 0x002fc4000001001e */
[----:B------:R-:W-:Y:S01]  /*4fd0*/  FFMA.FTZ R64, R29, R64, R31 ;  /* 0x000000401d407223 */ /* 0x000fe2000001001f */
[----:B------:R-:W-:Y:S09]  /*4fe0*/  @!P5 BRA `(.L_x_3683) ;  /* 0x000000000028d947 */ /* 0x000ff20003800000 */
[----:B------:R-:W-:-:S06]  /*4ff0*/  FMUL.FTZ R4, R3, -1.4426950216293334961 ;  /* 0xbfb8aa3b03047820 */ /* 0x000fcc0000410000 */
[----:B------:R-:W1:Y:S02]  /*5000*/  MUFU.EX2 R4, R4 ;  /* 0x0000000400047308 */ /* 0x000e640000000800 */
[----:B-1----:R-:W-:-:S06]  /*5010*/  FADD.FTZ R4, R4, 1 ;  /* 0x3f80000004047421 */ /* 0x002fcc0000010000 */
[----:B------:R-:W1:Y:S02]  /*5020*/  MUFU.RCP R4, R4 ;  /* 0x0000000400047308 */ /* 0x000e640000001000 */
[----:B-1----:R-:W-:Y:S01]  /*5030*/  FMUL.FTZ R3, R3, R4 ;  /* 0x0000000403037220 */ /* 0x002fe20000410000 */
[----:B------:R-:W-:-:S06]  /*5040*/  FMUL.FTZ R4, R64, -1.4426950216293334961 ;  /* 0xbfb8aa3b40047820 */ /* 0x000fcc0000410000 */
[----:B------:R-:W1:Y:S02]  /*5050*/  MUFU.EX2 R4, R4 ;  /* 0x0000000400047308 */ /* 0x000e640000000800 */
[----:B-1----:R-:W-:-:S06]  /*5060*/  FADD.FTZ R4, R4, 1 ;  /* 0x3f80000004047421 */ /* 0x002fcc0000010000 */
[----:B------:R-:W1:Y:S02]  /*5070*/  MUFU.RCP R4, R4 ;  /* 0x0000000400047308 */ /* 0x000e640000001000 */
[----:B-1----:R-:W-:-:S07]  /*5080*/  FMUL.FTZ R64, R64, R4 ;  /* 0x0000000440407220 */ /* 0x002fce0000410000 */
.L_x_3683:
        /* <DEDUP_REMOVED lines=11> */
[----:B0-----:R-:W-:-:S04]  /*5140*/  LEA R54, P1, R52, UR12, 0x1 ;  /* 0x0000000c34367c11 */ /* 0x001fc8000f8208ff */
[----:B------:R-:W-:-:S05]  /*5150*/  LEA.HI.X R55, R52, UR13, R4, 0x1, P1 ;  /* 0x0000000d34377c11 */ /* 0x000fca00088f0c04 */
[----:B------:R1:W-:Y:S04]  /*5160*/  STG.E desc[UR14][R54.64], R3 ;  /* 0x0000000336007986 */ /* 0x0003e8000c10190e */
.L_x_3685:
[----:B------:R-:W-:Y:S05]  /*5170*/  BSYNC B0 ;  /* 0x0000000000007941 */ /* 0x000fea0003800000 */
.L_x_3684:
[----:B-1----:R-:W-:Y:S01]  /*5180*/  SHF.L.U32 R3, R5, 0x10, RZ ;  /* 0x0000001005037819 */ /* 0x002fe200000006ff */
[----:B------:R-:W-:Y:S01]  /*5190*/  IMAD.U32 R6, R6, 0x10000, RZ ;  /* 0x0001000006067824 */ /* 0x000fe200078e00ff */
[----:B------:R-:W-:Y:S02]  /*51a0*/  SHF.L.U32 R66, R66, 0x10, RZ ;  /* 0x0000001042427819 */ /* 0x000fe400000006ff */
[----:B------:R-:W-:Y:S01]  /*51b0*/  ISETP.GE.U32.AND P1, PT, R86, UR6, PT ;  /* 0x0000000656007c0c */ /* 0x000fe2000bf26070 */
[----:B------:R-:W-:Y:S01]  /*51c0*/  FADD.FTZ R3, R3, -UR5 ;  /* 0x8000000503037e21 */ /* 0x000fe20008010000 */
[----:B------:R-:W-:Y:S01]  /*51d0*/  SHF.L.U32 R65, R65, 0x10, RZ ;  /* 0x0000001041417819 */ /* 0x000fe200000006ff */
        /* <DEDUP_REMOVED lines=18> */
.L_x_3686:
[----:B------:R-:W-:Y:S04]  /*5300*/  BSSY B0, `(.L_x_3687) ;  /* 0x000000e000007945 */ /* 0x000fe80003800000 */
[----:B------:R-:W-:Y:S05]  /*5310*/  @P1 BRA `(.L_x_3688) ;  /* 0x0000000000301947 */ /* 0x000fea0003800000 */
[----:B------:R-:W-:Y:S01]  /*5320*/  F2FP.BF16.F32.PACK_AB R3, R4, R3 ;  /* 0x000000030403723e */ /* 0x000fe200000010ff */
[----:B------:R-:W-:Y:S01]  /*5330*/  ULDC.64 UR12, c[0x0][0x270] ;  /* 0x00009c00000c7ab9 */ /* 0x000fe20000000a00 */
        /* <DEDUP_REMOVED lines=10> */
.L_x_3688:
[----:B------:R-:W-:Y:S05]  /*53e0*/  BSYNC B0 ;  /* 0x0000000000007941 */ /* 0x000fea0003800000 */
.L_x_3687:
[----:B------:R-:W-:Y:S01]  /*53f0*/  ISETP.GE.U32.AND P1, PT, R85, UR6, PT ;  /* 0x0000000655007c0c */ /* 0x000fe2000bf26070 */
[----:B------:R-:W-:Y:S01]  /*5400*/  FADD.FTZ R6, R6, -UR5 ;  /* 0x8000000506067e21 */ /* 0x000fe20008010000 */
[----:B------:R-:W-:Y:S01]  /*5410*/  ISETP.GE.U32.AND P2, PT, R84, UR6, PT ;  /* 0x0000000654007c0c */ /* 0x000fe2000bf46070 */
[----:B------:R-:W-:Y:S01]  /*5420*/  FADD.FTZ R65, R65, -UR5 ;  /* 0x8000000541417e21 */ /* 0x000fe20008010000 */
[----:B------:R-:W-:Y:S01]  /*5430*/  SHF.R.S32.HI R64, RZ, 0x1f, R85 ;  /* 0x0000001fff407819 */ /* 0x000fe20000011455 */
[----:B------:R-:W-:Y:S01]  /*5440*/  FMUL.FTZ R5, R6, UR10 ;  /* 0x0000000a06057c20 */ /* 0x000fe20008410000 */
[----:B------:R-:W-:Y:S01]  /*5450*/  SHF.R.S32.HI R63, RZ, 0x1f, R84 ;  /* 0x0000001fff3f7819 */ /* 0x000fe20000011454 */
[----:B------:R-:W-:Y:S01]  /*5460*/  FMUL.FTZ R4, R65, UR10 ;  /* 0x0000000a41047c20 */ /* 0x000fe20008410000 */
[----:B------:R-:W-:Y:S01]  /*5470*/  ISETP.GE.U32.AND P3, PT, R83, UR6, PT ;  /* 0x0000000653007c0c */ /* 0x000fe2000bf66070 */
[----:B------:R-:W-:Y:S01]  /*5480*/  IMAD.U32 R67, R67, 0x10000, RZ ;  /* 0x0001000043437824 */ /* 0x000fe200078e00ff */
[----:B0-----:R-:W-:Y:S01]  /*5490*/  SHF.R.S32.HI R55, RZ, 0x1f, R83 ;  /* 0x0000001fff377819 */ /* 0x001fe20000011453 */
[----:B-1----:R-:W-:Y:S01]  /*54a0*/  FFMA.FTZ R52, R28, R5, R30 ;  /* 0x000000051c347223 */ /* 0x002fe2000001001e */
[----:B------:R-:W-:Y:S01]  /*54b0*/  SHF.L.U32 R3, R7, 0x10, RZ ;  /* 0x0000001007037819 */ /* 0x000fe200000006ff */
[----:B------:R-:W-:Y:S01]  /*54c0*/  FFMA.FTZ R53, R29, R4, R31 ;  /* 0x000000041d357223 */ /* 0x000fe2000001001f */
[----:B------:R-:W-:-:S02]  /*54d0*/  SHF.L.U32 R16, R68, 0x10, RZ ;  /* 0x0000001044107819 */ /* 0x000fc400000006ff */
[----:B------:R-:W-:Y:S01]  /*54e0*/  ISETP.GE.AND.EX P1, PT, R64, UR7, PT, P1 ;  /* 0x0000000740007c0c */ /* 0x000fe2000bf26310 */
[----:B------:R-:W-:Y:S01]  /*54f0*/  FADD.FTZ R3, R3, -UR5 ;  /* 0x8000000503037e21 */ /* 0x000fe20008010000 */
[----:B------:R-:W-:Y:S01]  /*5500*/  ISETP.GE.AND.EX P2, PT, R63, UR7, PT, P2 ;  /* 0x000000073f007c0c */ /* 0x000fe2000bf46320 */
[----:B------:R-:W-:Y:S01]  /*5510*/  FADD.FTZ R16, R16, -UR5 ;  /* 0x8000000510107e21 */ /* 0x000fe20008010000 */
[----:B------:R-:W-:Y:S02]  /*5520*/  ISETP.GE.AND.EX P3, PT, R55, UR7, PT, P3 ;  /* 0x0000000737007c0c */ /* 0x000fe4000bf66330 */
[----:B------:R-:W-:Y:S02]  /*5530*/  SHF.L.U32 R8, R8, 0x10, RZ ;  /* 0x0000001008087819 */ /* 0x000fe400000006ff */
[C---:B------:R-:W-:Y:S02]  /*5540*/  ISETP.GT.U32.OR P1, PT, R60.reuse, 0x27f, P1 ;  /* 0x0000027f3c00780c */ /* 0x040fe40000f24470 */
[----:B------:R-:W-:-:S02]  /*5550*/  ISETP.GT.U32.OR P2, PT, R60, 0x27f, P2 ;  /* 0x0000027f3c00780c */ /* 0x000fc40001744470 */
        /* <DEDUP_REMOVED lines=12> */
.L_x_3689:
        /* <DEDUP_REMOVED lines=14> */
.L_x_3691:
[----:B------:R-:W-:Y:S05]  /*5700*/  BSYNC B0 ;  /* 0x0000000000007941 */ /* 0x000fea0003800000 */
.L_x_3690:
[----:B------:R-:W-:Y:S01]  /*5710*/  FMUL.FTZ R3, R3, UR10 ;  /* 0x0000000a03037c20 */ /* 0x000fe20008410000 */
[----:B------:R-:W-:Y:S01]  /*5720*/  FMUL.FTZ R16, R16, UR10 ;  /* 0x0000000a10107c20 */ /* 0x000fe20008410000 */
[----:B------:R-:W-:Y:S01]  /*5730*/  FADD.FTZ R8, R8, -UR5 ;  /* 0x8000000508087e21 */ /* 0x000fe20008010000 */
[----:B------:R-:W-:Y:S01]  /*5740*/  FADD.FTZ R67, R67, -UR5 ;  /* 0x8000000543437e21 */ /* 0x000fe20008010000 */
        /* <DEDUP_REMOVED lines=13> */
.L_x_3692:
[----:B------:R-:W-:Y:S04]  /*5820*/  BSSY B0, `(.L_x_3693) ;  /* 0x000000e000007945 */ /* 0x000fe80003800000 */
[----:B------:R-:W-:Y:S05]  /*5830*/  @P2 BRA `(.L_x_3694) ;  /* 0x0000000000302947 */ /* 0x000fea0003800000 */
[----:B------:R-:W-:Y:S01]  /*5840*/  ULDC.64 UR12, c[0x0][0x270] ;  /* 0x00009c00000c7ab9 */ /* 0x000fe20000000a00 */
[----:B------:R-:W-:Y:S01]  /*5850*/  MOV R4, R42 ;  /* 0x0000002a00047202 */ /* 0x000fe20000000f00 */
[----:B0-----:R-:W-:Y:S01]  /*5860*/  IMAD R7, R63, UR12, RZ ;  /* 0x0000000c3f077c24 */ /* 0x001fe2000f8e02ff */
        /* <DEDUP_REMOVED lines=9> */
.L_x_3694:
[----:B------:R-:W-:Y:S05]  /*5900*/  BSYNC B0 ;  /* 0x0000000000007941 */ /* 0x000fea0003800000 */
.L_x_3693:
[----:B-1----:R-:W-:Y:S01]  /*5910*/  FMUL.FTZ R3, R8, UR10 ;  /* 0x0000000a08037c20 */ /* 0x002fe20008410000 */
[----:B------:R-:W-:Y:S01]  /*5920*/  FMUL.FTZ R8, R67, UR10 ;  /* 0x0000000a43087c20 */ /* 0x000fe20008410000 */
[----:B------:R-:W-:Y:S01]  /*5930*/  SHF.L.U32 R9, R9, 0x10, RZ ;  /* 0x0000001009097819 */ /* 0x000fe200000006ff */
[----:B------:R-:W-:Y:S02]  /*5940*/  IMAD.U32 R69, R69, 0x10000, RZ ;  /* 0x0001000045457824 */ /* 0x000fe400078e00ff */
        /* <DEDUP_REMOVED lines=13> */
.L_x_3695:
        /* <DEDUP_REMOVED lines=14> */
.L_x_3697:
[----:B------:R-:W-:Y:S05]  /*5b00*/  BSYNC B0 ;  /* 0x0000000000007941 */ /* 0x000fea0003800000 */
.L_x_3696:
[----:B------:R-:W-:Y:S01]  /*5b10*/  ISETP.GE.U32.AND P1, PT, R82, UR6, PT ;  /* 0x0000000652007c0c */ /* 0x000fe2000bf26070 */
[----:B------:R-:W-:Y:S01]  /*5b20*/  FADD.FTZ R9, R9, -UR5 ;  /* 0x8000000509097e21 */ /* 0x000fe20008010000 */
[----:B------:R-:W-:Y:S01]  /*5b30*/  ISETP.GE.U32.AND P2, PT, R81, UR6, PT ;  /* 0x0000000651007c0c */ /* 0x000fe2000bf46070 */
[----:B------:R-:W-:Y:S01]  /*5b40*/  FADD.FTZ R69, R69, -UR5 ;  /* 0x8000000545457e21 */ /* 0x000fe20008010000 */
[----:B------:R-:W-:Y:S01]  /*5b50*/  SHF.R.S32.HI R55, RZ, 0x1f, R82 ;  /* 0x0000001fff377819 */ /* 0x000fe20000011452 */
[----:B------:R-:W-:Y:S01]  /*5b60*/  FMUL.FTZ R9, R9, UR10 ;  /* 0x0000000a09097c20 */ /* 0x000fe20008410000 */
[----:B------:R-:W-:Y:S02]  /*5b70*/  SHF.R.S32.HI R54, RZ, 0x1f, R81 ;  /* 0x0000001fff367819 */ /* 0x000fe40000011451 */
[----:B------:R-:W-:Y:S01]  /*5b80*/  ISETP.GE.U32.AND P3, PT, R80, UR6, PT ;  /* 0x0000000650007c0c */ /* 0x000fe2000bf66070 */
[----:B------:R-:W-:Y:S01]  /*5b90*/  FFMA.FTZ R9, R28, R9, R30 ;  /* 0x000000091c097223 */ /* 0x000fe2000001001e */
[----:B------:R-:W-:-:S02]  /*5ba0*/  SHF.R.S32.HI R52, RZ, 0x1f, R80 ;  /* 0x0000001fff347819 */ /* 0x000fc40000011450 */
[----:B-1----:R-:W-:Y:S01]  /*5bb0*/  SHF.L.U32 R3, R10, 0x10, RZ ;  /* 0x000000100a037819 */ /* 0x002fe200000006ff */
[----:B------:R-:W-:Y:S01]  /*5bc0*/  FMUL.FTZ R10, R69, UR10 ;  /* 0x0000000a450a7c20 */ /* 0x000fe20008410000 */
[----:B------:R-:W-:Y:S02]  /*5bd0*/  SHF.L.U32 R8, R71, 0x10, RZ ;  /* 0x0000001047087819 */ /* 0x000fe400000006ff */
[----:B------:R-:W-:Y:S01]  /*5be0*/  ISETP.GE.AND.EX P1, PT, R55, UR7, PT, P1 ;  /* 0x0000000737007c0c */ /* 0x000fe2000bf26310 */
[----:B------:R-:W-:Y:S01]  /*5bf0*/  FADD.FTZ R3, R3, -UR5 ;  /* 0x8000000503037e21 */ /* 0x000fe20008010000 */
[----:B------:R-:W-:Y:S01]  /*5c00*/  ISETP.GE.AND.EX P2, PT, R54, UR7, PT, P2 ;  /* 0x0000000736007c0c */ /* 0x000fe2000bf46320 */
[----:B------:R-:W-:Y:S01]  /*5c10*/  FADD.FTZ R8, R8, -UR5 ;  /* 0x8000000508087e21 */ /* 0x000fe20008010000 */
[----:B------:R-:W-:Y:S01]  /*5c20*/  ISETP.GE.AND.EX P3, PT, R52, UR7, PT, P3 ;  /* 0x0000000734007c0c */ /* 0x000fe2000bf66330 */
[----:B------:R-:W-:Y:S01]  /*5c30*/  FFMA.FTZ R10, R29, R10, R31 ;  /* 0x0000000a1d0a7223 */ /* 0x000fe2000001001f */
[----:B------:R-:W-:-:S02]  /*5c40*/  SHF.L.U32 R11, R11, 0x10, RZ ;  /* 0x000000100b0b7819 */ /* 0x000fc400000006ff */
[C---:B------:R-:W-:Y:S02]  /*5c50*/  ISETP.GT.U32.OR P1, PT, R60.reuse, 0x27f, P1 ;  /* 0x0000027f3c00780c */ /* 0x040fe40000f24470 */
[C---:B------:R-:W-:Y:S02]  /*5c60*/  ISETP.GT.U32.OR P2, PT, R60.reuse, 0x27f, P2 ;  /* 0x0000027f3c00780c */ /* 0x040fe40001744470 */
[----:B------:R-:W-:Y:S02]  /*5c70*/  ISETP.GT.U32.OR P3, PT, R60, 0x27f, P3 ;  /* 0x0000027f3c00780c */ /* 0x000fe40001f64470 */
[----:B------:R-:W-:Y:S01]  /*5c80*/  SHF.L.U32 R70, R70, 0x10, RZ ;  /* 0x0000001046467819 */ /* 0x000fe200000006ff */
[----:B------:R-:W-:Y:S10]  /*5c90*/  @!P5 BRA `(.L_x_3698) ;  /* 0x000000000028d947 */ /* 0x000ff40003800000 */
        /* <DEDUP_REMOVED lines=10> */
.L_x_3698:
[----:B------:R-:W-:Y:S04]  /*5d40*/  BSSY B0, `(.L_x_3699) ;  /* 0x000000e000007945 */ /* 0x000fe80003800000 */
[----:B------:R-:W-:Y:S05]  /*5d50*/  @P1 BRA `(.L_x_3700) ;  /* 0x0000000000301947 */ /* 0x000fea0003800000 */
[----:B------:R-:W-:Y:S01]  /*5d60*/  ULDC.64 UR12, c[0x0][0x270] ;  /* 0x00009c00000c7ab9 */ /* 0x000fe20000000a00 */
[----:B------:R-:W-:Y:S01]  /*5d70*/  MOV R5, R41 ;  /* 0x0000002900057202 */ /* 0x000fe20000000f00 */
[----:B0-----:R-:W-:Y:S01]  /*5d80*/  IMAD R7, R55, UR12, RZ ;  /* 0x0000000c37077c24 */ /* 0x001fe2000f8e02ff */
[----:B------:R-:W-:Y:S01]  /*5d90*/  F2FP.BF16.F32.PACK_AB R9, R10, R9 ;  /* 0x000000090a09723e */ /* 0x000fe200000010ff */
[----:B------:R-:W-:Y:S02]  /*5da0*/  IMAD.MOV.U32 R4, RZ, RZ, R42 ;  /* 0x000000ffff047224 */ /* 0x000fe400078e002a */
[C---:B------:R-:W-:Y:S02]  /*5db0*/  IMAD R7, R82.reuse, UR13, R7 ;  /* 0x0000000d52077c24 */ /* 0x040fe4000f8e0207 */
[----:B------:R-:W-:Y:S01]  /*5dc0*/  IMAD.WIDE.U32 R4, R82, UR12, R4 ;  /* 0x0000000c52047c25 */ /* 0x000fe2000f8e0004 */
[----:B------:R-:W-:Y:S02]  /*5dd0*/  ULDC.64 UR12, c[0x0][0x210] ;  /* 0x00008400000c7ab9 */ /* 0x000fe40000000a00 */
[----:B------:R-:W-:-:S02]  /*5de0*/  LEA R6, P1, R4, UR12, 0x1 ;  /* 0x0000000c04067c11 */ /* 0x000fc4000f8208ff */
[----:B------:R-:W-:-:S04]  /*5df0*/  IADD3 R7, R5, R7, RZ ;  /* 0x0000000705077210 */ /* 0x000fc80007ffe0ff */
[----:B------:R-:W-:-:S05]  /*5e00*/  LEA.HI.X R7, R4, UR13, R7, 0x1, P1 ;  /* 0x0000000d04077c11 */ /* 0x000fca00088f0c07 */
[----:B------:R1:W-:Y:S02]  /*5e10*/  STG.E desc[UR14][R6.64], R9 ;  /* 0x0000000906007986 */ /* 0x0003e4000c10190e */
.L_x_3700:
[----:B------:R-:W-:Y:S05]  /*5e20*/  BSYNC B0 ;  /* 0x0000000000007941 */ /* 0x000fea0003800000 */
.L_x_3699:
[----:B------:R-:W-:Y:S01]  /*5e30*/  FMUL.FTZ R3, R3, UR10 ;  /* 0x0000000a03037c20 */ /* 0x000fe20008410000 */
[----:B------:R-:W-:Y:S01]  /*5e40*/  FMUL.FTZ R8, R8, UR10 ;  /* 0x0000000a08087c20 */ /* 0x000fe20008410000 */
[----:B------:R-:W-:Y:S01]  /*5e50*/  FADD.FTZ R11, R11, -UR5 ;  /* 0x800000050b0b7e21 */ /* 0x000fe20008010000 */
[----:B------:R-:W-:Y:S01]  /*5e60*/  FADD.FTZ R70, R70, -UR5 ;  /* 0x8000000546467e21 */ /* 0x000fe20008010000 */
[----:B------:R-:W-:Y:S01]  /*5e70*/  FFMA.FTZ R3, R28, R3, R30 ;  /* 0x000000031c037223 */ /* 0x000fe2000001001e */
[----:B------:R-:W-:Y:S01]  /*5e80*/  FFMA.FTZ R8, R29, R8, R31 ;  /* 0x000000081d087223 */ /* 0x000fe2000001001f */
[----:B------:R-:W-:Y:S06]  /*5e90*/  @!P5 BRA `(.L_x_3701) ;  /* 0x000000000028d947 */ /* 0x000fec0003800000 */
        /* <DEDUP_REMOVED lines=10> */
.L_x_3701:
        /* <DEDUP_REMOVED lines=14> */
.L_x_3703:
[----:B------:R-:W-:Y:S05]  /*6020*/  BSYNC B0 ;  /* 0x0000000000007941 */ /* 0x000fea0003800000 */
.L_x_3702:
[----:B------:R-:W-:Y:S01]  /*6030*/  FMUL.FTZ R11, R11, UR10 ;  /* 0x0000000a0b0b7c20 */ /* 0x000fe20008410000 */
[----:B------:R-:W-:Y:S01]  /*6040*/  FMUL.FTZ R70, R70, UR10 ;  /* 0x0000000a46467c20 */ /* 0x000fe20008410000 */
[----:B------:R-:W-:Y:S02]  /*6050*/  SHF.L.U32 R12, R12, 0x10, RZ ;  /* 0x000000100c0c7819 */ /* 0x000fe400000006ff */
[----:B------:R-:W-:Y:S01]  /*6060*/  SHF.L.U32 R73, R73, 0x10, RZ ;  /* 0x0000001049497819 */ /* 0x000fe200000006ff */
[----:B------:R-:W-:Y:S01]  /*6070*/  FFMA.FTZ R11, R28, R11, R30 ;  /* 0x0000000b1c0b7223 */ /* 0x000fe2000001001e */
[----:B------:R-:W-:Y:S01]  /*6080*/  FFMA.FTZ R70, R29, R70, R31 ;  /* 0x000000461d467223 */ /* 0x000fe2000001001f */
[----:B------:R-:W-:Y:S06]  /*6090*/  @!P5 BRA `(.L_x_3704) ;  /* 0x000000000028d947 */ /* 0x000fec0003800000 */
[----:B--2---:R-:W-:Y:S01]  /*60a0*/  FMUL.FTZ R3, R11, -1.4426950216293334961 ;  /* 0xbfb8aa3b0b037820 */ /* 0x004fe20000410000 */
[----:B------:R-:W-:-:S05]  /*60b0*/  FMUL.FTZ R5, R70, -1.4426950216293334961 ;  /* 0xbfb8aa3b46057820 */ /* 0x000fca0000410000 */
[----:B------:R-:W2:Y:S08]  /*60c0*/  MUFU.EX2 R3, R3 ;  /* 0x0000000300037308 */ /* 0x000eb00000000800 */
[----:B------:R-:W0:Y:S01]  /*60d0*/  MUFU.EX2 R5, R5 ;  /* 0x0000000500057308 */ /* 0x000e220000000800 */
[----:B--2---:R-:W-:-:S07]  /*60e0*/  FADD.FTZ R4, R3, 1 ;  /* 0x3f80000003047421 */ /* 0x004fce0000010000 */
[----:B------:R-:W2:Y:S01]  /*60f0*/  MUFU.RCP R4, R4 ;  /* 0x0000000400047308 */ /* 0x000ea20000001000 */
[----:B01----:R-:W-:-:S07]  /*6100*/  FADD.FTZ R6, R5, 1 ;  /* 0x3f80000005067421 */ /* 0x003fce0000010000 */
[----:B------:R-:W0:Y:S01]  /*6110*/  MUFU.RCP R7, R6 ;  /* 0x0000000600077308 */ /* 0x000e220000001000 */
[----:B--2---:R-:W-:Y:S01]  /*6120*/  FMUL.FTZ R11, R11, R4 ;  /* 0x000000040b0b7220 */ /* 0x004fe20000410000 */
[----:B0-----:R-:W-:-:S07]  /*6130*/  FMUL.FTZ R70, R70, R7 ;  /* 0x0000000746467220 */ /* 0x001fce0000410000 */
.L_x_3704:
[----:B------:R-:W-:Y:S04]  /*6140*/  BSSY B0, `(.L_x_3705) ;  /* 0x000000e000007945 */ /* 0x000fe80003800000 */
[----:B------:R-:W-:Y:S05]  /*6150*/  @P3 BRA `(.L_x_3706) ;  /* 0x0000000000303947 */ /* 0x000fea0003800000 */
[----:B------:R-:W-:Y:S01]  /*6160*/  ULDC.64 UR12, c[0x0][0x270] ;  /* 0x00009c00000c7ab9 */ /* 0x000fe20000000a00 */
[----:B------:R-:W-:Y:S01]  /*6170*/  MOV R5, R41 ;  /* 0x0000002900057202 */ /* 0x000fe20000000f00 */
[----:B--2---:R-:W-:Y:S01]  /*6180*/  IMAD R3, R52, UR12, RZ ;  /* 0x0000000c34037c24 */ /* 0x004fe2000f8e02ff */
[----:B------:R-:W-:Y:S01]  /*6190*/  F2FP.BF16.F32.PACK_AB R11, R70, R11 ;  /* 0x0000000b460b723e */ /* 0x000fe200000010ff */
[----:B------:R-:W-:Y:S02]  /*61a0*/  IMAD.MOV.U32 R4, RZ, RZ, R42 ;  /* 0x000000ffff047224 */ /* 0x000fe400078e002a */
[C---:B------:R-:W-:Y:S02]  /*61b0*/  IMAD R3, R80.reuse, UR13, R3 ;  /* 0x0000000d50037c24 */ /* 0x040fe4000f8e0203 */
[----:B------:R-:W-:Y:S01]  /*61c0*/  IMAD.WIDE.U32 R4, R80, UR12, R4 ;  /* 0x0000000c50047c25 */ /* 0x000fe2000f8e0004 */
[----:B------:R-:W-:Y:S02]  /*61d0*/  ULDC.64 UR12, c[0x0][0x210] ;  /* 0x00008400000c7ab9 */ /* 0x000fe40000000a00 */
[----:B01----:R-:W-:-:S02]  /*61e0*/  LEA R6, P1, R4, UR12, 0x1 ;  /* 0x0000000c04067c11 */ /* 0x003fc4000f8208ff */
[----:B------:R-:W-:-:S04]  /*61f0*/  IADD3 R3, R5, R3, RZ ;  /* 0x0000000305037210 */ /* 0x000fc80007ffe0ff */
[----:B------:R-:W-:-:S05]  /*6200*/  LEA.HI.X R7, R4, UR13, R3, 0x1, P1 ;  /* 0x0000000d04077c11 */ /* 0x000fca00088f0c03 */
[----:B------:R3:W-:Y:S02]  /*6210*/  STG.E desc[UR14][R6.64], R11 ;  /* 0x0000000b06007986 */ /* 0x0007e4000c10190e */
.L_x_3706:
[----:B------:R-:W-:Y:S05]  /*6220*/  BSYNC B0 ;  /* 0x0000000000007941 */ /* 0x000fea0003800000 */
.L_x_3705:
[----:B------:R-:W-:Y:S01]  /*6230*/  ISETP.GE.U32.AND P1, PT, R79, UR6, PT ;  /* 0x000000064f007c0c */ /* 0x000fe2000bf26070 */
[----:B------:R-:W-:Y:S01]  /*6240*/  FADD.FTZ R12, R12, -UR5 ;  /* 0x800000050c0c7e21 */ /* 0x000fe20008010000 */
[----:B------:R-:W-:Y:S01]  /*6250*/  ISETP.GE.U32.AND P2, PT, R78, UR6, PT ;  /* 0x000000064e007c0c */ /* 0x000fe2000bf46070 */
[----:B------:R-:W-:Y:S01]  /*6260*/  FADD.FTZ R73, R73, -UR5 ;  /* 0x8000000549497e21 */ /* 0x000fe20008010000 */
[----:B------:R-:W-:Y:S01]  /*6270*/  SHF.R.S32.HI R52, RZ, 0x1f, R79 ;  /* 0x0000001fff347819 */ /* 0x000fe2000001144f */
[----:B--2---:R-:W-:Y:S01]  /*6280*/  FMUL.FTZ R3, R12, UR10 ;  /* 0x0000000a0c037c20 */ /* 0x004fe20008410000 */
[----:B------:R-:W-:Y:S01]  /*6290*/  SHF.R.S32.HI R16, RZ, 0x1f, R78 ;  /* 0x0000001fff107819 */ /* 0x000fe2000001144e */
[----:B------:R-:W-:Y:S01]  /*62a0*/  FMUL.FTZ R4, R73, UR10 ;  /* 0x0000000a49047c20 */ /* 0x000fe20008410000 */
[----:B------:R-:W-:Y:S01]  /*62b0*/  ISETP.GE.U32.AND P3, PT, R77, UR6, PT ;  /* 0x000000064d007c0c */ /* 0x000fe2000bf66070 */
[----:B------:R-:W-:Y:S01]  /*62c0*/  FFMA.FTZ R3, R28, R3, R30 ;  /* 0x000000031c037223 */ /* 0x000fe2000001001e */
[----:B---3--:R-:W-:Y:S01]  /*62d0*/  SHF.R.S32.HI R11, RZ, 0x1f, R77 ;  /* 0x0000001fff0b7819 */ /* 0x008fe2000001144d */
[----:B------:R-:W-:Y:S01]  /*62e0*/  FFMA.FTZ R8, R29, R4, R31 ;  /* 0x000000041d087223 */ /* 0x000fe2000001001f */
[----:B------:R-:W-:-:S02]  /*62f0*/  SHF.L.U32 R10, R13, 0x10, RZ ;  /* 0x000000100d0a7819 */ /* 0x000fc400000006ff */
[----:B------:R-:W-:Y:S02]  /*6300*/  SHF.L.U32 R75, R75, 0x10, RZ ;  /* 0x000000104b4b7819 */ /* 0x000fe400000006ff */
[----:B------:R-:W-:Y:S01]  /*6310*/  ISETP.GE.AND.EX P1, PT, R52, UR7, PT, P1 ;  /* 0x0000000734007c0c */ /* 0x000fe2000bf26310 */
[----:B------:R-:W-:Y:S01]  /*6320*/  FADD.FTZ R10, R10, -UR5 ;  /* 0x800000050a0a7e21 */ /* 0x000fe20008010000 */
[----:B------:R-:W-:Y:S01]  /*6330*/  ISETP.GE.AND.EX P2, PT, R16, UR7, PT, P2 ;  /* 0x0000000710007c0c */ /* 0x000fe2000bf46320 */
[----:B------:R-:W-:Y:S01]  /*6340*/  FADD.FTZ R75, R75, -UR5 ;  /* 0x800000054b4b7e21 */ /* 0x000fe20008010000 */
[----:B------:R-:W-:Y:S02]  /*6350*/  ISETP.GE.AND.EX P3, PT, R11, UR7, PT, P3 ;  /* 0x000000070b007c0c */ /* 0x000fe4000bf66330 */
[----:B------:R-:W-:Y:S02]  /*6360*/  SHF.L.U32 R14, R14, 0x10, RZ ;  /* 0x000000100e0e7819 */ /* 0x000fe400000006ff */
[----:B------:R-:W-:-:S02]  /*6370*/  ISETP.GT.U32.OR P1, PT, R60, 0x27f, P1 ;  /* 0x0000027f3c00780c */ /* 0x000fc40000f24470 */
[C---:B------:R-:W-:Y:S02]  /*6380*/  ISETP.GT.U32.OR P2, PT, R60.reuse, 0x27f, P2 ;  /* 0x0000027f3c00780c */ /* 0x040fe40001744470 */
[----:B------:R-:W-:Y:S02]  /*6390*/  ISETP.GT.U32.OR P3, PT, R60, 0x27f, P3 ;  /* 0x0000027f3c00780c */ /* 0x000fe40001f64470 */
[----:B------:R-:W-:Y:S01]  /*63a0*/  SHF.L.U32 R74, R74, 0x10, RZ ;  /* 0x000000104a4a7819 */ /* 0x000fe200000006ff */
[----:B------:R-:W-:Y:S10]  /*63b0*/  @!P5 BRA `(.L_x_3707) ;  /* 0x000000000028d947 */ /* 0x000ff40003800000 */
        /* <DEDUP_REMOVED lines=10> */
.L_x_3707:
[----:B------:R-:W-:Y:S04]  /*6460*/  BSSY B0, `(.L_x_3708) ;  /* 0x000000e000007945 */ /* 0x000fe80003800000 */
[----:B------:R-:W-:Y:S05]  /*6470*/  @P1 BRA `(.L_x_3709) ;  /* 0x0000000000301947 */ /* 0x000fea0003800000 */
[----:B------:R-:W-:Y:S01]  /*6480*/  ULDC.64 UR12, c[0x0][0x270] ;  /* 0x00009c00000c7ab9 */ /* 0x000fe20000000a00 */
[----:B------:R-:W-:Y:S01]  /*6490*/  MOV R4, R42 ;  /* 0x0000002a00047202 */ /* 0x000fe20000000f00 */
[----:B01----:R-:W-:Y:S01]  /*64a0*/  IMAD R6, R52, UR12, RZ ;  /* 0x0000000c34067c24 */ /* 0x003fe2000f8e02ff */
        /* <DEDUP_REMOVED lines=9> */
.L_x_3709:
[----:B------:R-:W-:Y:S05]  /*6540*/  BSYNC B0 ;  /* 0x0000000000007941 */ /* 0x000fea0003800000 */
.L_x_3708:
[----:B--2---:R-:W-:Y:S01]  /*6550*/  FMUL.FTZ R3, R10, UR10 ;  /* 0x0000000a0a037c20 */ /* 0x004fe20008410000 */
        /* <DEDUP_REMOVED lines=16> */
.L_x_3710:
        /* <DEDUP_REMOVED lines=14> */
.L_x_3712:
[----:B------:R-:W-:Y:S05]  /*6740*/  BSYNC B0 ;  /* 0x0000000000007941 */ /* 0x000fea0003800000 */
.L_x_3711:
[----:B--2---:R-:W-:Y:S01]  /*6750*/  FMUL.FTZ R3, R14, UR10 ;  /* 0x0000000a0e037c20 */ /* 0x004fe20008410000 */
[----:B------:R-:W-:Y:S01]  /*6760*/  FMUL.FTZ R74, R74, UR10 ;  /* 0x0000000a4a4a7c20 */ /* 0x000fe20008410000 */
[----:B------:R-:W-:Y:S02]  /*6770*/  SHF.L.U32 R15, R15, 0x10, RZ ;  /* 0x000000100f0f7819 */ /* 0x000fe400000006ff */
[----:B------:R-:W-:Y:S01]  /*6780*/  SHF.L.U32 R72, R72, 0x10, RZ ;  /* 0x0000001048487819 */ /* 0x000fe200000006ff */
[----:B------:R-:W-:Y:S01]  /*6790*/  FFMA.FTZ R3, R28, R3, R30 ;  /* 0x000000031c037223 */ /* 0x000fe2000001001e */
[----:B------:R-:W-:Y:S01]  /*67a0*/  FFMA.FTZ R74, R29, R74, R31 ;  /* 0x0000004a1d4a7223 */ /* 0x000fe2000001001f */
[----:B------:R-:W-:Y:S06]  /*67b0*/  @!P5 BRA `(.L_x_3713) ;  /* 0x000000000028d947 */ /* 0x000fec0003800000 */
        /* <DEDUP_REMOVED lines=10> */
.L_x_3713:
        /* <DEDUP_REMOVED lines=14> */
.L_x_3715:
[----:B------:R-:W-:Y:S05]  /*6940*/  BSYNC B0 ;  /* 0x0000000000007941 */ /* 0x000fea0003800000 */
.L_x_3714:
[C---:B-1----:R-:W-:Y:S01]  /*6950*/  IADD3 R9, R0.reuse, 0x70, RZ ;  /* 0x0000007000097810 */ /* 0x042fe20007ffe0ff */
[----:B------:R-:W-:Y:S01]  /*6960*/  FADD.FTZ R4, R15, -UR5 ;  /* 0x800000050f047e21 */ /* 0x000fe20008010000 */
[----:B--2---:R-:W-:Y:S01]  /*6970*/  IADD3 R3, R0, 0x78, RZ ;  /* 0x0000007800037810 */ /* 0x004fe20007ffe0ff */
[----:B------:R-:W-:Y:S01]  /*6980*/  FADD.FTZ R72, R72, -UR5 ;  /* 0x8000000548487e21 */ /* 0x000fe20008010000 */
[----:B------:R-:W-:Y:S01]  /*6990*/  ISETP.GE.U32.AND P1, PT, R76, UR6, PT ;  /* 0x000000064c007c0c */ /* 0x000fe2000bf26070 */
[----:B------:R-:W-:Y:S01]  /*69a0*/  FMUL.FTZ R5, R4, UR10 ;  /* 0x0000000a04057c20 */ /* 0x000fe20008410000 */
[----:B------:R-:W-:Y:S01]  /*69b0*/  ISETP.GE.U32.AND P2, PT, R9, UR6, PT ;  /* 0x0000000609007c0c */ /* 0x000fe2000bf46070 */
[----:B------:R-:W-:Y:S01]  /*69c0*/  FMUL.FTZ R72, R72, UR10 ;  /* 0x0000000a48487c20 */ /* 0x000fe20008410000 */
[----:B------:R-:W-:Y:S01]  /*69d0*/  SHF.R.S32.HI R16, RZ, 0x1f, R76 ;  /* 0x0000001fff107819 */ /* 0x000fe2000001144c */
[----:B------:R-:W-:Y:S01]  /*69e0*/  FFMA.FTZ R11, R28, R5, R30 ;  /* 0x000000051c0b7223 */ /* 0x000fe2000001001e */
[----:B------:R-:W-:Y:S01]  /*69f0*/  SHF.R.S32.HI R10, RZ, 0x1f, R9 ;  /* 0x0000001fff0a7819 */ /* 0x000fe20000011409 */
[----:B------:R-:W-:Y:S01]  /*6a00*/  FFMA.FTZ R72, R29, R72, R31 ;  /* 0x000000481d487223 */ /* 0x000fe2000001001f */
[----:B------:R-:W-:-:S02]  /*6a10*/  ISETP.GE.U32.AND P3, PT, R3, UR6, PT ;  /* 0x0000000603007c0c */ /* 0x000fc4000bf66070 */
[----:B------:R-:W-:Y:S02]  /*6a20*/  SHF.R.S32.HI R8, RZ, 0x1f, R3 ;  /* 0x0000001fff087819 */ /* 0x000fe40000011403 */
[----:B------:R-:W-:Y:S02]  /*6a30*/  SHF.L.U32 R14, R17, 0x10, RZ ;  /* 0x00000010110e7819 */ /* 0x000fe400000006ff */
[----:B------:R-:W-:Y:S02]  /*6a40*/  SHF.L.U32 R62, R62, 0x10, RZ ;  /* 0x000000103e3e7819 */ /* 0x000fe400000006ff */
[----:B------:R-:W-:Y:S01]  /*6a50*/  ISETP.GE.AND.EX P1, PT, R16, UR7, PT, P1 ;  /* 0x0000000710007c0c */ /* 0x000fe2000bf26310 */
[----:B------:R-:W-:Y:S01]  /*6a60*/  FADD.FTZ R14, R14, -UR5 ;  /* 0x800000050e0e7e21 */ /* 0x000fe20008010000 */
[----:B------:R-:W-:Y:S01]  /*6a70*/  ISETP.GE.AND.EX P2, PT, R10, UR7, PT, P2 ;  /* 0x000000070a007c0c */ /* 0x000fe2000bf46320 */
[----:B------:R-:W-:Y:S01]  /*6a80*/  FADD.FTZ R62, R62, -UR5 ;  /* 0x800000053e3e7e21 */ /* 0x000fe20008010000 */
[----:B------:R-:W-:-:S02]  /*6a90*/  ISETP.GE.AND.EX P3, PT, R8, UR7, PT, P3 ;  /* 0x0000000708007c0c */ /* 0x000fc4000bf66330 */
[----:B------:R-:W-:Y:S02]  /*6aa0*/  SHF.L.U32 R18, R18, 0x10, RZ ;  /* 0x0000001012127819 */ /* 0x000fe400000006ff */
        /* <DEDUP_REMOVED lines=15> */
.L_x_3716:
        /* <DEDUP_REMOVED lines=14> */
.L_x_3718:
[----:B------:R-:W-:Y:S05]  /*6c80*/  BSYNC B0 ;  /* 0x0000000000007941 */ /* 0x000fea0003800000 */
.L_x_3717:
[----:B------:R-:W-:Y:S01]  /*6c90*/  FMUL.FTZ R5, R14, UR10 ;  /* 0x0000000a0e057c20 */ /* 0x000fe20008410000 */
[----:B------:R-:W-:Y:S01]  /*6ca0*/  FMUL.FTZ R62, R62, UR10 ;  /* 0x0000000a3e3e7c20 */ /* 0x000fe20008410000 */
[----:B------:R-:W-:Y:S01]  /*6cb0*/  FADD.FTZ R18, R18, -UR5 ;  /* 0x8000000512127e21 */ /* 0x000fe20008010000 */
[----:B------:R-:W-:Y:S01]  /*6cc0*/  FADD.FTZ R61, R61, -UR5 ;  /* 0x800000053d3d7e21 */ /* 0x000fe20008010000 */
[----:B-1----:R-:W-:Y:S01]  /*6cd0*/  FFMA.FTZ R11, R28, R5, R30 ;  /* 0x000000051c0b7223 */ /* 0x002fe2000001001e */
        /* <DEDUP_REMOVED lines=12> */
.L_x_3719:
        /* <DEDUP_REMOVED lines=14> */
.L_x_3721:
[----:B------:R-:W-:Y:S05]  /*6e80*/  BSYNC B0 ;  /* 0x0000000000007941 */ /* 0x000fea0003800000 */
.L_x_3720:
[----:B------:R-:W-:Y:S01]  /*6e90*/  FMUL.FTZ R5, R18, UR10 ;  /* 0x0000000a12057c20 */ /* 0x000fe20008410000 */
[----:B------:R-:W-:Y:S01]  /*6ea0*/  FMUL.FTZ R4, R61, UR10 ;  /* 0x0000000a3d047c20 */ /* 0x000fe20008410000 */
[----:B------:R-:W-:Y:S02]  /*6eb0*/  SHF.L.U32 R19, R19, 0x10, RZ ;  /* 0x0000001013137819 */ /* 0x000fe400000006ff */
[----:B------:R-:W-:Y:S01]  /*6ec0*/  SHF.L.U32 R59, R59, 0x10, RZ ;  /* 0x000000103b3b7819 */ /* 0x000fe200000006ff */
        /* <DEDUP_REMOVED lines=13> */
.L_x_3722:
[----:B------:R-:W-:Y:S04]  /*6fa0*/  BSSY B0, `(.L_x_3723) ;  /* 0x000000e000007945 */ /* 0x000fe80003800000 */
[----:B------:R-:W-:Y:S05]  /*6fb0*/  @P3 BRA `(.L_x_3724) ;  /* 0x0000000000303947 */ /* 0x000fea0003800000 */
[----:B------:R-:W-:Y:S01]  /*6fc0*/  ULDC.64 UR12, c[0x0][0x270] ;  /* 0x00009c00000c7ab9 */ /* 0x000fe20000000a00 */
[----:B------:R-:W-:Y:S01]  /*6fd0*/  MOV R5, R41 ;  /* 0x0000002900057202 */ /* 0x000fe20000000f00 */
[----:B------:R-:W-:Y:S01]  /*6fe0*/  IMAD.MOV.U32 R4, RZ, RZ, R42 ;  /* 0x000000ffff047224 */ /* 0x000fe200078e002a */
[----:B------:R-:W-:Y:S01]  /*6ff0*/  F2FP.BF16.F32.PACK_AB R9, R10, R9 ;  /* 0x000000090a09723e */ /* 0x000fe200000010ff */
[----:B------:R-:W-:Y:S02]  /*7000*/  IMAD R8, R8, UR12, RZ ;  /* 0x0000000c08087c24 */ /* 0x000fe4000f8e02ff */
[----:B------:R-:W-:-:S04]  /*7010*/  IMAD.WIDE.U32 R4, R3, UR12, R4 ;  /* 0x0000000c03047c25 */ /* 0x000fc8000f8e0004 */
[----:B------:R-:W-:Y:S01]  /*7020*/  IMAD R3, R3, UR13, R8 ;  /* 0x0000000d03037c24 */ /* 0x000fe2000f8e0208 */
[----:B------:R-:W-:Y:S02]  /*7030*/  ULDC.64 UR12, c[0x0][0x210] ;  /* 0x00008400000c7ab9 */ /* 0x000fe40000000a00 */
[----:B01----:R-:W-:Y:S02]  /*7040*/  LEA R6, P1, R4, UR12, 0x1 ;  /* 0x0000000c04067c11 */ /* 0x003fe4000f8208ff */
[----:B------:R-:W-:-:S04]  /*7050*/  IADD3 R3, R5, R3, RZ ;  /* 0x0000000305037210 */ /* 0x000fc80007ffe0ff */
[----:B------:R-:W-:-:S05]  /*7060*/  LEA.HI.X R7, R4, UR13, R3, 0x1, P1 ;  /* 0x0000000d04077c11 */ /* 0x000fca00088f0c03 */
[----:B------:R2:W-:Y:S02]  /*7070*/  STG.E desc[UR14][R6.64], R9 ;  /* 0x0000000906007986 */ /* 0x0005e4000c10190e */
.L_x_3724:
[----:B------:R-:W-:Y:S05]  /*7080*/  BSYNC B0 ;  /* 0x0000000000007941 */ /* 0x000fea0003800000 */
.L_x_3723:
[C---:B------:R-:W-:Y:S01]  /*7090*/  IADD3 R15, R0.reuse, 0x80, RZ ;  /* 0x00000080000f7810 */ /* 0x040fe20007ffe0ff */
[----:B------:R-:W-:Y:S01]  /*70a0*/  FADD.FTZ R4, R19, -UR5 ;  /* 0x8000000513047e21 */ /* 0x000fe20008010000 */
[C---:B--2---:R-:W-:Y:S01]  /*70b0*/  IADD3 R9, R0.reuse, 0x88, RZ ;  /* 0x0000008800097810 */ /* 0x044fe20007ffe0ff */
[----:B------:R-:W-:Y:S01]  /*70c0*/  FADD.FTZ R59, R59, -UR5 ;  /* 0x800000053b3b7e21 */ /* 0x000fe20008010000 */
[----:B------:R-:W-:Y:S01]  /*70d0*/  IADD3 R3, R0, 0x90, RZ ;  /* 0x0000009000037810 */ /* 0x000fe20007ffe0ff */
[----:B------:R-:W-:Y:S01]  /*70e0*/  FMUL.FTZ R5, R4, UR10 ;  /* 0x0000000a04057c20 */ /* 0x000fe20008410000 */
[----:B------:R-:W-:Y:S01]  /*70f0*/  ISETP.GE.U32.AND P1, PT, R15, UR6, PT ;  /* 0x000000060f007c0c */ /* 0x000fe2000bf26070 */
[----:B------:R-:W-:Y:S01]  /*7100*/  FMUL.FTZ R4, R59, UR10 ;  /* 0x0000000a3b047c20 */ /* 0x000fe20008410000 */
[----:B------:R-:W-:Y:S01]  /*7110*/  ISETP.GE.U32.AND P2, PT, R9, UR6, PT ;  /* 0x0000000609007c0c */ /* 0x000fe2000bf46070 */
[----:B------:R-:W-:Y:S01]  /*7120*/  IMAD.U32 R33, R33, 0x10000, RZ ;  /* 0x0001000021217824 */ /* 0x000fe200078e00ff */
[----:B------:R-:W-:Y:S01]  /*7130*/  SHF.R.S32.HI R16, RZ, 0x1f, R15 ;  /* 0x0000001fff107819 */ /* 0x000fe2000001140f */
[----:B-1----:R-:W-:Y:S01]  /*7140*/  FFMA.FTZ R11, R28, R5, R30 ;  /* 0x000000051c0b7223 */ /* 0x002fe2000001001e */
        /* <DEDUP_REMOVED lines=11> */
[C---:B------:R-:W-:Y:S02]  /*7200*/  ISETP.GT.U32.OR P1, PT, R60.reuse, 0x27f, P1 ;  /* 0x0000027f3c00780c */ /* 0x040fe40000f24470 */
[C---:B------:R-:W-:Y:S02]  /*7210*/  ISETP.GT.U32.OR P2, PT, R60.reuse, 0x27f, P2 ;  /* 0x0000027f3c00780c */ /* 0x040fe40001744470 */
[----:B------:R-:W-:Y:S02]  /*7220*/  ISETP.GT.U32.OR P3, PT, R60, 0x27f, P3 ;  /* 0x0000027f3c00780c */ /* 0x000fe40001f64470 */
[----:B------:R-:W-:Y:S01]  /*7230*/  SHF.L.U32 R57, R57, 0x10, RZ ;  /* 0x0000001039397819 */ /* 0x000fe200000006ff */
[----:B------:R-:W-:Y:S10]  /*7240*/  @!P5 BRA `(.L_x_3725) ;  /* 0x000000000028d947 */ /* 0x000ff40003800000 */
        /* <DEDUP_REMOVED lines=10> */
.L_x_3725:
        /* <DEDUP_REMOVED lines=14> */
.L_x_3727:
[----:B------:R-:W-:Y:S05]  /*73d0*/  BSYNC B0 ;  /* 0x0000000000007941 */ /* 0x000fea0003800000 */
.L_x_3726:
        /* <DEDUP_REMOVED lines=17> */
.L_x_3728:
        /* <DEDUP_REMOVED lines=14> */
.L_x_3730:
[----:B------:R-:W-:Y:S05]  /*75d0*/  BSYNC B0 ;  /* 0x0000000000007941 */ /* 0x000fea0003800000 */
.L_x_3729:
[----:B------:R-:W-:Y:S01]  /*75e0*/  FMUL.FTZ R5, R14, UR10 ;  /* 0x0000000a0e057c20 */ /* 0x000fe20008410000 */
[----:B------:R-:W-:Y:S01]  /*75f0*/  FMUL.FTZ R4, R57, UR10 ;  /* 0x0000000a39047c20 */ /* 0x000fe20008410000 */
[----:B------:R-:W-:Y:S01]  /*7600*/  IMAD.U32 R34, R34, 0x10000, RZ ;  /* 0x0001000022227824 */ /* 0x000fe200078e00ff */
        /* <DEDUP_REMOVED lines=14> */
.L_x_3731:
        /* <DEDUP_REMOVED lines=10> */
[----:B01----:R-:W-:Y:S02]  /*7790*/  LEA R6, P1, R4, UR12, 0x1 ;  /* 0x0000000c04067c11 */ /* 0x003fe4000f8208ff */
[----:B------:R-:W-:-:S04]  /*77a0*/  IADD3 R3, R5, R3, RZ ;  /* 0x0000000305037210 */ /* 0x000fc80007ffe0ff */
[----:B------:R-:W-:-:S05]  /*77b0*/  LEA.HI.X R7, R4, UR13, R3, 0x1, P1 ;  /* 0x0000000d04077c11 */ /* 0x000fca00088f0c03 */
[----:B------:R2:W-:Y:S02]  /*77c0*/  STG.E desc[UR14][R6.64], R9 ;  /* 0x0000000906007986 */ /* 0x0005e4000c10190e */
.L_x_3733:
[----:B------:R-:W-:Y:S05]  /*77d0*/  BSYNC B0 ;  /* 0x0000000000007941 */ /* 0x000fea0003800000 */
.L_x_3732:
[----:B------:R-:W-:Y:S01]  /*77e0*/  IADD3 R15, R0, 0x98, RZ ;  /* 0x00000098000f7810 */ /* 0x000fe20007ffe0ff */
[----:B------:R-:W-:Y:S01]  /*77f0*/  FADD.FTZ R4, R34, -UR5 ;  /* 0x8000000522047e21 */ /* 0x000fe20008010000 */
[----:B--2---:R-:W-:Y:S01]  /*7800*/  IADD3 R9, R0, 0xa0, RZ ;  /* 0x000000a000097810 */ /* 0x004fe20007ffe0ff */
[----:B------:R-:W-:Y:S01]  /*7810*/  FADD.FTZ R56, R56, -UR5 ;  /* 0x8000000538387e21 */ /* 0x000fe20008010000 */
[----:B------:R-:W-:Y:S01]  /*7820*/  IADD3 R3, R0, 0xa8, RZ ;  /* 0x000000a800037810 */ /* 0x000fe20007ffe0ff */
[----:B------:R-:W-:Y:S01]  /*7830*/  IMAD.U32 R51, R51, 0x10000, RZ ;  /* 0x0001000033337824 */ /* 0x000fe200078e00ff */
[----:B------:R-:W-:Y:S01]  /*7840*/  ISETP.GE.U32.AND P1, PT, R15, UR6, PT ;  /* 0x000000060f007c0c */ /* 0x000fe2000bf26070 */
[----:B------:R-:W-:Y:S01]  /*7850*/  FMUL.FTZ R5, R4, UR10 ;  /* 0x0000000a04057c20 */ /* 0x000fe20008410000 */
[----:B------:R-:W-:Y:S01]  /*7860*/  ISETP.GE.U32.AND P2, PT, R9, UR6, PT ;  /* 0x0000000609007c0c */ /* 0x000fe2000bf46070 */
[----:B------:R-:W-:Y:S01]  /*7870*/  FMUL.FTZ R56, R56, UR10 ;  /* 0x0000000a38387c20 */ /* 0x000fe20008410000 */
[----:B------:R-:W-:Y:S01]  /*7880*/  SHF.R.S32.HI R16, RZ, 0x1f, R15 ;  /* 0x0000001fff107819 */ /* 0x000fe2000001140f */
[----:B------:R-:W-:Y:S01]  /*7890*/  FADD.FTZ R51, R51, -UR5 ;  /* 0x8000000533337e21 */ /* 0x000fe20008010000 */
[----:B------:R-:W-:Y:S01]  /*78a0*/  SHF.R.S32.HI R10, RZ, 0x1f, R9 ;  /* 0x0000001fff0a7819 */ /* 0x000fe20000011409 */
[----:B-1----:R-:W-:Y:S01]  /*78b0*/  FFMA.FTZ R11, R28, R5, R30 ;  /* 0x000000051c0b7223 */ /* 0x002fe2000001001e */
[----:B------:R-:W-:Y:S01]  /*78c0*/  ISETP.GE.U32.AND P3, PT, R3, UR6, PT ;  /* 0x0000000603007c0c */ /* 0x000fe2000bf66070 */
[----:B------:R-:W-:Y:S01]  /*78d0*/  FFMA.FTZ R56, R29, R56, R31 ;  /* 0x000000381d387223 */ /* 0x000fe2000001001f */
[----:B------:R-:W-:-:S02]  /*78e0*/  SHF.R.S32.HI R8, RZ, 0x1f, R3 ;  /* 0x0000001fff087819 */ /* 0x000fc40000011403 */
[----:B------:R-:W-:Y:S02]  /*78f0*/  SHF.L.U32 R14, R35, 0x10, RZ ;  /* 0x00000010230e7819 */ /* 0x000fe400000006ff */
[----:B------:R-:W-:Y:S02]  /*7900*/  ISETP.GE.AND.EX P1, PT, R16, UR7, PT, P1 ;  /* 0x0000000710007c0c */ /* 0x000fe4000bf26310 */
        /* <DEDUP_REMOVED lines=19> */
.L_x_3734:
        /* <DEDUP_REMOVED lines=14> */
.L_x_3736:
[----:B------:R-:W-:Y:S05]  /*7b20*/  BSYNC B0 ;  /* 0x0000000000007941 */ /* 0x000fea0003800000 */
.L_x_3735:
[----:B------:R-:W-:Y:S01]  /*7b30*/  FMUL.FTZ R5, R14, UR10 ;  /* 0x0000000a0e057c20 */ /* 0x000fe20008410000 */
[----:B------:R-:W-:Y:S01]  /*7b40*/  FMUL.FTZ R4, R51, UR10 ;  /* 0x0000000a33047c20 */ /* 0x000fe20008410000 */
[----:B------:R-:W-:Y:S01]  /*7b50*/  FADD.FTZ R14, R36, -UR5 ;  /* 0x80000005240e7e21 */ /* 0x000fe20008010000 */
[----:B------:R-:W-:Y:S01]  /*7b60*/  FADD.FTZ R20, R20, -UR5 ;  /* 0x8000000514147e21 */ /* 0x000fe20008010000 */
[----:B-1----:R-:W-:Y:S01]  /*7b70*/  FFMA.FTZ R11, R28, R5, R30 ;  /* 0x000000051c0b7223 */ /* 0x002fe2000001001e */
        /* <DEDUP_REMOVED lines=12> */
.L_x_3737:
        /* <DEDUP_REMOVED lines=10> */
[----:B0-----:R-:W-:Y:S02]  /*7ce0*/  LEA R6, P1, R4, UR12, 0x1 ;  /* 0x0000000c04067c11 */ /* 0x001fe4000f8208ff */
[----:B------:R-:W-:-:S04]  /*7cf0*/  IADD3 R9, R5, R9, RZ ;  /* 0x0000000905097210 */ /* 0x000fc80007ffe0ff */
[----:B------:R-:W-:-:S05]  /*7d00*/  LEA.HI.X R7, R4, UR13, R9, 0x1, P1 ;  /* 0x0000000d04077c11 */ /* 0x000fca00088f0c09 */
[----:B------:R1:W-:Y:S02]  /*7d10*/  STG.E desc[UR14][R6.64], R11 ;  /* 0x0000000b06007986 */ /* 0x0003e4000c10190e */
.L_x_3739:
[----:B------:R-:W-:Y:S05]  /*7d20*/  BSYNC B0 ;  /* 0x0000000000007941 */ /* 0x000fea0003800000 */
.L_x_3738:
[----:B------:R-:W-:Y:S01]  /*7d30*/  FMUL.FTZ R5, R14, UR10 ;  /* 0x0000000a0e057c20 */ /* 0x000fe20008410000 */
        /* <DEDUP_REMOVED lines=16> */
.L_x_3740:
[----:B------:R-:W-:Y:S04]  /*7e40*/  BSSY B0, `(.L_x_3741) ;  /* 0x000000e000007945 */ /* 0x000fe80003800000 */
[----:B------:R-:W-:Y:S05]  /*7e50*/  @P3 BRA `(.L_x_3742) ;  /* 0x0000000000303947 */ /* 0x000fea0003800000 */
[----:B------:R-:W-:Y:S01]  /*7e60*/  ULDC.64 UR12, c[0x0][0x270] ;  /* 0x00009c00000c7ab9 */ /* 0x000fe20000000a00 */
[----:B------:R-:W-:Y:S01]  /*7e70*/  MOV R4, R42 ;  /* 0x0000002a00047202 */ /* 0x000fe20000000f00 */
[----:B------:R-:W-:Y:S01]  /*7e80*/  IMAD R8, R8, UR12, RZ ;  /* 0x0000000c08087c24 */ /* 0x000fe2000f8e02ff */
[----:B------:R-:W-:Y:S02]  /*7e90*/  MOV R5, R41 ;  /* 0x0000002900057202 */ /* 0x000fe40000000f00 */
[----:B------:R-:W-:Y:S01]  /*7ea0*/  F2FP.BF16.F32.PACK_AB R9, R20, R9 ;  /* 0x000000091409723e */ /* 0x000fe200000010ff */
[----:B01----:R-:W-:-:S04]  /*7eb0*/  IMAD.WIDE.U32 R6, R3, UR12, R4 ;  /* 0x0000000c03067c25 */ /* 0x003fc8000f8e0004 */
[----:B------:R-:W-:Y:S01]  /*7ec0*/  IMAD R3, R3, UR13, R8 ;  /* 0x0000000d03037c24 */ /* 0x000fe2000f8e0208 */
[----:B------:R-:W-:Y:S02]  /*7ed0*/  ULDC.64 UR12, c[0x0][0x210] ;  /* 0x00008400000c7ab9 */ /* 0x000fe40000000a00 */
[----:B------:R-:W-:Y:S02]  /*7ee0*/  LEA R4, P1, R6, UR12, 0x1 ;  /* 0x0000000c06047c11 */ /* 0x000fe4000f8208ff */
[----:B------:R-:W-:-:S04]  /*7ef0*/  IADD3 R3, R7, R3, RZ ;  /* 0x0000000307037210 */ /* 0x000fc80007ffe0ff */
[----:B------:R-:W-:-:S05]  /*7f00*/  LEA.HI.X R5, R6, UR13, R3, 0x1, P1 ;  /* 0x0000000d06057c11 */ /* 0x000fca00088f0c03 */
[----:B------:R2:W-:Y:S02]  /*7f10*/  STG.E desc[UR14][R4.64], R9 ;  /* 0x0000000904007986 */ /* 0x0005e4000c10190e */
.L_x_3742:
[----:B------:R-:W-:Y:S05]  /*7f20*/  BSYNC B0 ;  /* 0x0000000000007941 */ /* 0x000fea0003800000 */
.L_x_3741:
[----:B01----:R-:W-:Y:S01]  /*7f30*/  SHF.L.U32 R6, R38, 0x10, RZ ;  /* 0x0000001026067819 */ /* 0x003fe200000006ff */
[----:B--2---:R-:W-:Y:S01]  /*7f40*/  IMAD.U32 R5, R22, 0x10000, RZ ;  /* 0x0001000016057824 */ /* 0x004fe200078e00ff */
[----:B------:R-:W-:Y:S01]  /*7f50*/  SHF.L.U32 R8, R39, 0x10, RZ ;  /* 0x0000001027087819 */ /* 0x000fe200000006ff */
[----:B------:R-:W-:Y:S01]  /*7f60*/  VIADD R17, R0, 0xc0 ;  /* 0x000000c000117836 */ /* 0x000fe20000000000 */
[----:B------:R-:W-:Y:S01]  /*7f70*/  SHF.L.U32 R18, R45, 0x10, RZ ;  /* 0x000000102d127819 */ /* 0x000fe200000006ff */
[----:B------:R-:W-:Y:S01]  /*7f80*/  FADD.FTZ R3, R37, -UR5 ;  /* 0x8000000525037e21 */ /* 0x000fe20008010000 */
        /* <DEDUP_REMOVED lines=12> */
[----:B------:R-:W-:Y:S01]  /*8050*/  IADD3 R11, R0, 0xb0, RZ ;  /* 0x000000b0000b7810 */ /* 0x000fe20007ffe0ff */
[----:B------:R-:W-:Y:S01]  /*8060*/  FADD.FTZ R32, R32, -UR5 ;  /* 0x8000000520207e21 */ /* 0x000fe20008010000 */
[----:B------:R-:W-:Y:S01]  /*8070*/  IADD3 R20, R0, 0xb8, RZ ;  /* 0x000000b800147810 */ /* 0x000fe20007ffe0ff */
[----:B------:R-:W-:Y:S01]  /*8080*/  FADD.FTZ R34, R34, -UR5 ;  /* 0x8000000522227e21 */ /* 0x000fe20008010000 */
[----:B------:R-:W-:Y:S01]  /*8090*/  IADD3 R14, R0, 0xc8, RZ ;  /* 0x000000c8000e7810 */ /* 0x000fe20007ffe0ff */
[----:B------:R-:W-:Y:S01]  /*80a0*/  FADD.FTZ R36, R36, -UR5 ;  /* 0x8000000524247e21 */ /* 0x000fe20008010000 */
[----:B------:R-:W-:Y:S01]  /*80b0*/  IADD3 R9, R0, 0xd0, RZ ;  /* 0x000000d000097810 */ /* 0x000fe20007ffe0ff */
[----:B------:R-:W-:Y:S01]  /*80c0*/  FADD.FTZ R38, R38, -UR5 ;  /* 0x8000000526267e21 */ /* 0x000fe20008010000 */
[----:B------:R-:W-:Y:S01]  /*80d0*/  ISETP.GE.U32.AND P6, PT, R11, UR6, PT ;  /* 0x000000060b007c0c */ /* 0x000fe2000bfc6070 */
[----:B------:R-:W-:Y:S01]  /*80e0*/  FMUL.FTZ R3, R3, UR10 ;  /* 0x0000000a03037c20 */ /* 0x000fe20008410000 */
        /* <DEDUP_REMOVED lines=8> */
[----:B------:R-:W-:Y:S01]  /*8170*/  SHF.R.S32.HI R4, RZ, 0x1f, R11 ;  /* 0x0000001fff047819 */ /* 0x000fe2000001140b */
        /* <DEDUP_REMOVED lines=9> */
[----:B------:R-:W-:Y:S01]  /*8210*/  ISETP.GE.AND.EX P6, PT, R4, UR7, PT, P6 ;  /* 0x0000000704007c0c */ /* 0x000fe2000bfc6360 */
[----:B------:R-:W-:Y:S01]  /*8220*/  FMUL.FTZ R10, R10, UR10 ;  /* 0x0000000a0a0a7c20 */ /* 0x000fe20008410000 */
[----:B------:R-:W-:Y:S01]  /*8230*/  ISETP.GE.AND.EX P1, PT, R21, UR7, PT, P1 ;  /* 0x0000000715007c0c */ /* 0x000fe2000bf26310 */
[C-C-:B------:R-:W-:Y:S01]  /*8240*/  FFMA.FTZ R32, R28.reuse, R3, R30.reuse ;  /* 0x000000031c207223 */ /* 0x140fe2000001001e */
[----:B------:R-:W-:Y:S01]  /*8250*/  ISETP.GE.AND.EX P2, PT, R19, UR7, PT, P2 ;  /* 0x0000000713007c0c */ /* 0x000fe2000bf46320 */
[--C-:B------:R-:W-:Y:S01]  /*8260*/  FFMA.FTZ R22, R28, R7, R30.reuse ;  /* 0x000000071c167223 */ /* 0x100fe2000001001e */
[----:B------:R-:W-:Y:S01]  /*8270*/  ISETP.GE.AND.EX P3, PT, R16, UR7, PT, P3 ;  /* 0x0000000710007c0c */ /* 0x000fe2000bf66330 */
[C-C-:B------:R-:W-:Y:S01]  /*8280*/  FFMA.FTZ R18, R28.reuse, R15, R30.reuse ;  /* 0x0000000f1c127223 */ /* 0x140fe2000001001e */
[----:B------:R-:W-:Y:S01]  /*8290*/  ISETP.GE.AND.EX P4, PT, R13, UR7, PT, P4 ;  /* 0x000000070d007c0c */ /* 0x000fe2000bf86340 */
[C-C-:B------:R-:W-:Y:S01]  /*82a0*/  FFMA.FTZ R12, R28.reuse, R35, R30.reuse ;  /* 0x000000231c0c7223 */ /* 0x140fe2000001001e */
[C-C-:B------:R-:W-:Y:S01]  /*82b0*/  FFMA.FTZ R15, R28.reuse, R33, R30.reuse ;  /* 0x000000211c0f7223 */ /* 0x140fe2000001001e */
[C-C-:B------:R-:W-:Y:S01]  /*82c0*/  FFMA.FTZ R8, R28.reuse, R37, R30.reuse ;  /* 0x000000251c087223 */ /* 0x140fe2000001001e */
[C-C-:B------:R-:W-:Y:S01]  /*82d0*/  FFMA.FTZ R7, R28.reuse, R39, R30.reuse ;  /* 0x000000271c077223 */ /* 0x140fe2000001001e */
[C-C-:B------:R-:W-:Y:S01]  /*82e0*/  FFMA.FTZ R6, R28.reuse, R45, R30.reuse ;  /* 0x0000002d1c067223 */ /* 0x140fe2000001001e */
[C-C-:B------:R-:W-:Y:S01]  /*82f0*/  FFMA.FTZ R3, R28.reuse, R47, R30.reuse ;  /* 0x0000002f1c037223 */ /* 0x140fe2000001001e */
[----:B------:R-:W-:Y:S01]  /*8300*/  SHF.L.U32 R35, R23, 0x10, RZ ;  /* 0x0000001017237819 */ /* 0x000fe200000006ff */
[----:B------:R-:W-:Y:S01]  /*8310*/  FFMA.FTZ R28, R28, R51, R30 ;  /* 0x000000331c1c7223 */ /* 0x000fe2000001001e */
[C---:B------:R-:W-:Y:S01]  /*8320*/  ISETP.GT.U32.OR P6, PT, R60.reuse, 0x27f, P6 ;  /* 0x0000027f3c00780c */ /* 0x040fe200037c4470 */
[----:B------:R-:W-:Y:S01]  /*8330*/  FADD.FTZ R34, R5, -UR5 ;  /* 0x8000000505227e21 */ /* 0x000fe20008010000 */
[C---:B------:R-:W-:Y:S01]  /*8340*/  ISETP.GT.U32.OR P1, PT, R60.reuse, 0x27f, P1 ;  /* 0x0000027f3c00780c */ /* 0x040fe20000f24470 */
[----:B------:R-:W-:Y:S01]  /*8350*/  FFMA.FTZ R23, R29, R10, R31 ;  /* 0x0000000a1d177223 */ /* 0x000fe2000001001f */
[----:B------:R-:W-:-:S02]  /*8360*/  ISETP.GT.U32.OR P2, PT, R60, 0x27f, P2 ;  /* 0x0000027f3c00780c */ /* 0x000fc40001744470 */
[C---:B------:R-:W-:Y:S02]  /*8370*/  ISETP.GT.U32.OR P3, PT, R60.reuse, 0x27f, P3 ;  /* 0x0000027f3c00780c */ /* 0x040fe40001f64470 */
[----:B------:R-:W-:Y:S02]  /*8380*/  ISETP.GT.U32.OR P4, PT, R60, 0x27f, P4 ;  /* 0x0000027f3c00780c */ /* 0x000fe40002784470 */
[----:B------:R-:W-:Y:S01]  /*8390*/  SHF.L.U32 R36, R24, 0x10, RZ ;  /* 0x0000001018247819 */ /* 0x000fe200000006ff */
[----:B------:R-:W-:Y:S10]  /*83a0*/  @!P5 BRA `(.L_x_3743) ;  /* 0x000000000028d947 */ /* 0x000ff40003800000 */
        /* <DEDUP_REMOVED lines=10> */
.L_x_3743:
[----:B------:R-:W-:Y:S04]  /*8450*/  BSSY B0, `(.L_x_3744) ;  /* 0x000000e000007945 */ /* 0x000fe80003800000 */
[----:B------:R-:W-:Y:S05]  /*8460*/  @P6 BRA `(.L_x_3745) ;  /* 0x0000000000306947 */ /* 0x000fea0003800000 */
[----:B------:R-:W-:Y:S01]  /*8470*/  ULDC.64 UR12, c[0x0][0x270] ;  /* 0x00009c00000c7ab9 */ /* 0x000fe20000000a00 */
[----:B------:R-:W-:Y:S01]  /*8480*/  MOV R5, R41 ;  /* 0x0000002900057202 */ /* 0x000fe20000000f00 */
[----:B------:R-:W-:Y:S01]  /*8490*/  IMAD R10, R4, UR12, RZ ;  /* 0x0000000c040a7c24 */ /* 0x000fe2000f8e02ff */
[----:B------:R-:W-:Y:S01]  /*84a0*/  F2FP.BF16.F32.PACK_AB R23, R23, R32 ;  /* 0x000000201717723e */ /* 0x000fe200000010ff */
[----:B------:R-:W-:-:S04]  /*84b0*/  IMAD.MOV.U32 R4, RZ, RZ, R42 ;  /* 0x000000ffff047224 */ /* 0x000fc800078e002a */
[----:B------:R-:W-:-:S04]  /*84c0*/  IMAD.WIDE.U32 R4, R11, UR12, R4 ;  /* 0x0000000c0b047c25 */ /* 0x000fc8000f8e0004 */
[----:B------:R-:W-:Y:S01]  /*84d0*/  IMAD R11, R11, UR13, R10 ;  /* 0x0000000d0b0b7c24 */ /* 0x000fe2000f8e020a */
[----:B------:R-:W-:Y:S02]  /*84e0*/  ULDC.64 UR12, c[0x0][0x210] ;  /* 0x00008400000c7ab9 */ /* 0x000fe40000000a00 */
[----:B------:R-:W-:Y:S02]  /*84f0*/  LEA R10, P6, R4, UR12, 0x1 ;  /* 0x0000000c040a7c11 */ /* 0x000fe4000f8c08ff */
[----:B------:R-:W-:-:S04]  /*8500*/  IADD3 R11, R5, R11, RZ ;  /* 0x0000000b050b7210 */ /* 0x000fc80007ffe0ff */
[----:B------:R-:W-:-:S05]  /*8510*/  LEA.HI.X R11, R4, UR13, R11, 0x1, P6 ;  /* 0x0000000d040b7c11 */ /* 0x000fca000b0f0c0b */
[----:B------:R0:W-:Y:S02]  /*8520*/  STG.E desc[UR14][R10.64], R23 ;  /* 0x000000170a007986 */ /* 0x0001e4000c10190e */
.L_x_3745:
[----:B------:R-:W-:Y:S05]  /*8530*/  BSYNC B0 ;  /* 0x0000000000007941 */ /* 0x000fea0003800000 */
.L_x_3744:
[----:B------:R-:W-:Y:S01]  /*8540*/  FADD.FTZ R35, R35, -UR5 ;  /* 0x8000000523237e21 */ /* 0x000fe20008010000 */
[----:B------:R-:W-:Y:S01]  /*8550*/  FMUL.FTZ R34, R34, UR10 ;  /* 0x0000000a22227c20 */ /* 0x000fe20008410000 */
[----:B------:R-:W-:Y:S01]  /*8560*/  SHF.L.U32 R25, R25, 0x10, RZ ;  /* 0x0000001019197819 */ /* 0x000fe200000006ff */
[----:B------:R-:W-:Y:S01]  /*8570*/  FADD.FTZ R36, R36, -UR5 ;  /* 0x8000000524247e21 */ /* 0x000fe20008010000 */
[----:B------:R-:W-:Y:S01]  /*8580*/  FMUL.FTZ R30, R35, UR10 ;  /* 0x0000000a231e7c20 */ /* 0x000fe20008410000 */
        /* <DEDUP_REMOVED lines=12> */
.L_x_3746:
        /* <DEDUP_REMOVED lines=14> */
.L_x_3748:
[----:B------:R-:W-:Y:S05]  /*8730*/  BSYNC B0 ;  /* 0x0000000000007941 */ /* 0x000fea0003800000 */
.L_x_3747:
[----:B------:R-:W-:Y:S01]  /*8740*/  FADD.FTZ R25, R25, -UR5 ;  /* 0x8000000519197e21 */ /* 0x000fe20008010000 */
[----:B------:R-:W-:Y:S01]  /*8750*/  FMUL.FTZ R36, R36, UR10 ;  /* 0x0000000a24247c20 */ /* 0x000fe20008410000 */
        /* <DEDUP_REMOVED lines=12> */
.L_x_3749:
[----:B------:R-:W-:Y:S04]  /*8820*/  BSSY B0, `(.L_x_3750) ;  /* 0x000000e000007945 */ /* 0x000fe80003800000 */
[----:B------:R-:W-:Y:S05]  /*8830*/  @P2 BRA `(.L_x_3751) ;  /* 0x0000000000302947 */ /* 0x000fea0003800000 */
[----:B------:R-:W-:Y:S01]  /*8840*/  ULDC.64 UR12, c[0x0][0x270] ;  /* 0x00009c00000c7ab9 */ /* 0x000fe20000000a00 */
[----:B------:R-:W-:Y:S01]  /*8850*/  MOV R4, R42 ;  /* 0x0000002a00047202 */ /* 0x000fe20000000f00 */
[----:B------:R-:W-:Y:S01]  /*8860*/  IMAD.MOV.U32 R5, RZ, RZ, R41 ;  /* 0x000000ffff057224 */ /* 0x000fe200078e0029 */
[----:B------:R-:W-:Y:S01]  /*8870*/  F2FP.BF16.F32.PACK_AB R21, R21, R18 ;  /* 0x000000121515723e */ /* 0x000fe200000010ff */
[----:B0-----:R-:W-:Y:S02]  /*8880*/  IMAD R10, R19, UR12, RZ ;  /* 0x0000000c130a7c24 */ /* 0x001fe4000f8e02ff */
[----:B------:R-:W-:-:S04]  /*8890*/  IMAD.WIDE.U32 R4, R17, UR12, R4 ;  /* 0x0000000c11047c25 */ /* 0x000fc8000f8e0004 */
[----:B------:R-:W-:Y:S01]  /*88a0*/  IMAD R17, R17, UR13, R10 ;  /* 0x0000000d11117c24 */ /* 0x000fe2000f8e020a */
[----:B------:R-:W-:Y:S02]  /*88b0*/  ULDC.64 UR12, c[0x0][0x210] ;  /* 0x00008400000c7ab9 */ /* 0x000fe40000000a00 */
[----:B------:R-:W-:Y:S02]  /*88c0*/  LEA R10, P1, R4, UR12, 0x1 ;  /* 0x0000000c040a7c11 */ /* 0x000fe4000f8208ff */
[----:B------:R-:W-:-:S04]  /*88d0*/  IADD3 R17, R5, R17, RZ ;  /* 0x0000001105117210 */ /* 0x000fc80007ffe0ff */
[----:B------:R-:W-:-:S05]  /*88e0*/  LEA.HI.X R11, R4, UR13, R17, 0x1, P1 ;  /* 0x0000000d040b7c11 */ /* 0x000fca00088f0c11 */
[----:B------:R1:W-:Y:S02]  /*88f0*/  STG.E desc[UR14][R10.64], R21 ;  /* 0x000000150a007986 */ /* 0x0003e4000c10190e */
.L_x_3751:
[----:B------:R-:W-:Y:S05]  /*8900*/  BSYNC B0 ;  /* 0x0000000000007941 */ /* 0x000fea0003800000 */
.L_x_3750:
[----:B------:R-:W-:Y:S01]  /*8910*/  FMUL.FTZ R18, R25, UR10 ;  /* 0x0000000a19127c20 */ /* 0x000fe20008410000 */
        /* <DEDUP_REMOVED lines=12> */
.L_x_3752:
        /* <DEDUP_REMOVED lines=8> */
[----:B01----:R-:W-:Y:S01]  /*8a60*/  IMAD.WIDE.U32 R10, R14, UR12, R4 ;  /* 0x0000000c0e0a7c25 */ /* 0x003fe2000f8e0004 */
[----:B------:R-:W-:Y:S02]  /*8a70*/  ULDC.64 UR12, c[0x0][0x210] ;  /* 0x00008400000c7ab9 */ /* 0x000fe40000000a00 */
[----:B------:R-:W-:-:S02]  /*8a80*/  LEA R4, P1, R10, UR12, 0x1 ;  /* 0x0000000c0a047c11 */ /* 0x000fc4000f8208ff */
[----:B------:R-:W-:-:S04]  /*8a90*/  IADD3 R17, R11, R17, RZ ;  /* 0x000000110b117210 */ /* 0x000fc80007ffe0ff */
[----:B------:R-:W-:-:S05]  /*8aa0*/  LEA.HI.X R5, R10, UR13, R17, 0x1, P1 ;  /* 0x0000000d0a057c11 */ /* 0x000fca00088f0c11 */
[----:B------:R2:W-:Y:S02]  /*8ab0*/  STG.E desc[UR14][R4.64], R15 ;  /* 0x0000000f04007986 */ /* 0x0005e4000c10190e */
.L_x_3754:
[----:B------:R-:W-:Y:S05]  /*8ac0*/  BSYNC B0 ;  /* 0x0000000000007941 */ /* 0x000fea0003800000 */
.L_x_3753:
[----:B--2---:R-:W-:Y:S01]  /*8ad0*/  FFMA.FTZ R15, R29, R18, R31 ;  /* 0x000000121d0f7223 */ /* 0x004fe2000001001f */
        /* <DEDUP_REMOVED lines=11> */
.L_x_3755:
        /* <DEDUP_REMOVED lines=14> */
.L_x_3757:
[----:B------:R-:W-:Y:S05]  /*8c70*/  BSYNC B0 ;  /* 0x0000000000007941 */ /* 0x000fea0003800000 */
.L_x_3756:
[----:B01----:R-:W-:Y:S01]  /*8c80*/  PRMT R11, R48, 0x7632, R11 ;  /* 0x00007632300b7816 */ /* 0x003fe2000000000b */
[----:B------:R-:W-:Y:S01]  /*8c90*/  VIADD R23, R0, 0xd8 ;  /* 0x000000d800177836 */ /* 0x000fe20000000000 */
[----:B------:R-:W-:Y:S02]  /*8ca0*/  PRMT R14, R49, 0x7632, R14 ;  /* 0x00007632310e7816 */ /* 0x000fe4000000000e */
[----:B------:R-:W-:Y:S02]  /*8cb0*/  PRMT R17, R50, 0x7632, R17 ;  /* 0x0000763232117816 */ /* 0x000fe40000000011 */
[----:B------:R-:W-:Y:S01]  /*8cc0*/  SHF.L.U32 R27, R27, 0x10, RZ ;  /* 0x000000101b1b7819 */ /* 0x000fe200000006ff */
[----:B------:R-:W-:Y:S01]  /*8cd0*/  IMAD.U32 R14, R14, 0x10000, RZ ;  /* 0x000100000e0e7824 */ /* 0x000fe200078e00ff */
[----:B------:R-:W-:Y:S02]  /*8ce0*/  SHF.L.U32 R11, R11, 0x10, RZ ;  /* 0x000000100b0b7819 */ /* 0x000fe400000006ff */
[----:B------:R-:W-:Y:S01]  /*8cf0*/  SHF.L.U32 R17, R17, 0x10, RZ ;  /* 0x0000001011117819 */ /* 0x000fe200000006ff */
[----:B------:R-:W-:Y:S01]  /*8d00*/  FADD.FTZ R27, R27, -UR5 ;  /* 0x800000051b1b7e21 */ /* 0x000fe20008010000 */
[----:B------:R-:W-:Y:S01]  /*8d10*/  SHF.L.U32 R26, R26, 0x10, RZ ;  /* 0x000000101a1a7819 */ /* 0x000fe200000006ff */
[----:B------:R-:W-:Y:S01]  /*8d20*/  FADD.FTZ R11, R11, -UR5 ;  /* 0x800000050b0b7e21 */ /* 0x000fe20008010000 */
[----:B------:R-:W-:Y:S01]  /*8d30*/  IADD3 R16, R0, 0xe0, RZ ;  /* 0x000000e000107810 */ /* 0x000fe20007ffe0ff */
[----:B--2---:R-:W-:Y:S01]  /*8d40*/  FADD.FTZ R15, R14, -UR5 ;  /* 0x800000050e0f7e21 */ /* 0x004fe20008010000 */
[C---:B------:R-:W-:Y:S01]  /*8d50*/  IADD3 R12, R0.reuse, 0xe8, RZ ;  /* 0x000000e8000c7810 */ /* 0x040fe20007ffe0ff */
[----:B------:R-:W-:Y:S01]  /*8d60*/  FADD.FTZ R17, R17, -UR5 ;  /* 0x8000000511117e21 */ /* 0x000fe20008010000 */
[----:B------:R-:W-:Y:S01]  /*8d70*/  IADD3 R9, R0, 0xf0, RZ ;  /* 0x000000f000097810 */ /* 0x000fe20007ffe0ff */
[----:B------:R-:W-:Y:S01]  /*8d80*/  FADD.FTZ R26, R26, -UR5 ;  /* 0x800000051a1a7e21 */ /* 0x000fe20008010000 */
[----:B------:R-:W-:Y:S01]  /*8d90*/  IADD3 R4, R0, 0xf8, RZ ;  /* 0x000000f800047810 */ /* 0x000fe20007ffe0ff */
        /* <DEDUP_REMOVED lines=10> */
[C---:B------:R-:W-:Y:S01]  /*8e40*/  FFMA.FTZ R24, R29.reuse, R14, R31 ;  /* 0x0000000e1d187223 */ /* 0x040fe2000001001f */
[----:B------:R-:W-:Y:S01]  /*8e50*/  SHF.R.S32.HI R25, RZ, 0x1f, R23 ;  /* 0x0000001fff197819 */ /* 0x000fe20000011417 */
[C-C-:B------:R-:W-:Y:S01]  /*8e60*/  FFMA.FTZ R15, R29.reuse, R18, R31.reuse ;  /* 0x000000121d0f7223 */ /* 0x140fe2000001001f */
[----:B------:R-:W-:Y:S01]  /*8e70*/  SHF.R.S32.HI R30, RZ, 0x1f, R16 ;  /* 0x0000001fff1e7819 */ /* 0x000fe20000011410 */
[C-C-:B------:R-:W-:Y:S01]  /*8e80*/  FFMA.FTZ R14, R29.reuse, R20, R31.reuse ;  /* 0x000000141d0e7223 */ /* 0x140fe2000001001f */
[----:B------:R-:W-:Y:S01]  /*8e90*/  SHF.R.S32.HI R13, RZ, 0x1f, R12 ;  /* 0x0000001fff0d7819 */ /* 0x000fe2000001140c */
[C---:B------:R-:W-:Y:S01]  /*8ea0*/  FFMA.FTZ R11, R29.reuse, R22, R31 ;  /* 0x000000161d0b7223 */ /* 0x040fe2000001001f */
[----:B------:R-:W-:Y:S01]  /*8eb0*/  SHF.R.S32.HI R10, RZ, 0x1f, R9 ;  /* 0x0000001fff0a7819 */ /* 0x000fe20000011409 */
[----:B------:R-:W-:Y:S01]  /*8ec0*/  FFMA.FTZ R29, R29, R26, R31 ;  /* 0x0000001a1d1d7223 */ /* 0x000fe2000001001f */
        /* <DEDUP_REMOVED lines=22> */
.L_x_3758:
        /* <DEDUP_REMOVED lines=14> */
.L_x_3760:
[----:B------:R-:W-:Y:S05]  /*9110*/  BSYNC B0 ;  /* 0x0000000000007941 */ /* 0x000fea0003800000 */
.L_x_3759:
[----:B------:R-:W-:Y:S05]  /*9120*/  @!P5 BRA `(.L_x_3761) ;  /* 0x000000000028d947 */ /* 0x000fea0003800000 */
        /* <DEDUP_REMOVED lines=10> */
.L_x_3761:
        /* <DEDUP_REMOVED lines=14> */
.L_x_3763:
[----:B------:R-:W-:Y:S05]  /*92b0*/  BSYNC B0 ;  /* 0x0000000000007941 */ /* 0x000fea0003800000 */
.L_x_3762:
[----:B------:R-:W-:Y:S05]  /*92c0*/  @!P5 BRA `(.L_x_3764) ;  /* 0x000000000028d947 */ /* 0x000fea0003800000 */
[----:B-1----:R-:W-:Y:S01]  /*92d0*/  FMUL.FTZ R16, R15, -1.4426950216293334961 ;  /* 0xbfb8aa3b0f107820 */ /* 0x002fe20000410000 */
        /* <DEDUP_REMOVED lines=9> */
.L_x_3764:
[----:B------:R-:W-:Y:S04]  /*9370*/  BSSY B0, `(.L_x_3765) ;  /* 0x000000e000007945 */ /* 0x000fe80003800000 */
[----:B------:R-:W-:Y:S05]  /*9380*/  @P2 BRA `(.L_x_3766) ;  /* 0x0000000000302947 */ /* 0x000fea0003800000 */
[----:B------:R-:W-:Y:S01]  /*9390*/  ULDC.64 UR6, c[0x0][0x270] ;  /* 0x00009c0000067ab9 */ /* 0x000fe20000000a00 */
[----:B-1----:R-:W-:Y:S01]  /*93a0*/  MOV R17, R41 ;  /* 0x0000002900117202 */ /* 0x002fe20000000f00 */
[----:B------:R-:W-:Y:S01]  /*93b0*/  IMAD R13, R13, UR6, RZ ;  /* 0x000000060d0d7c24 */ /* 0x000fe2000f8e02ff */
        /* <DEDUP_REMOVED lines=9> */
.L_x_3766:
[----:B------:R-:W-:Y:S05]  /*9450*/  BSYNC B0 ;  /* 0x0000000000007941 */ /* 0x000fea0003800000 */
.L_x_3765:
[----:B------:R-:W-:Y:S05]  /*9460*/  @!P5 BRA `(.L_x_3767) ;  /* 0x000000000028d947 */ /* 0x000fea0003800000 */
[----:B--2---:R-:W-:Y:S01]  /*9470*/  FMUL.FTZ R12, R14, -1.4426950216293334961 ;  /* 0xbfb8aa3b0e0c7820 */ /* 0x004fe20000410000 */
[----:B------:R-:W-:-:S05]  /*9480*/  FMUL.FTZ R6, R3, -1.4426950216293334961 ;  /* 0xbfb8aa3b03067820 */ /* 0x000fca0000410000 */
[----:B------:R-:W2:Y:S08]  /*9490*/  MUFU.EX2 R12, R12 ;  /* 0x0000000c000c7308 */ /* 0x000eb00000000800 */
[----:B------:R-:W1:Y:S01]  /*94a0*/  MUFU.EX2 R6, R6 ;  /* 0x0000000600067308 */ /* 0x000e620000000800 */
[----:B--2---:R-:W-:-:S07]  /*94b0*/  FADD.FTZ R13, R12, 1 ;  /* 0x3f8000000c0d7421 */ /* 0x004fce0000010000 */
[----:B------:R-:W2:Y:S01]  /*94c0*/  MUFU.RCP R13, R13 ;  /* 0x0000000d000d7308 */ /* 0x000ea20000001000 */
[----:B-1----:R-:W-:-:S07]  /*94d0*/  FADD.FTZ R7, R6, 1 ;  /* 0x3f80000006077421 */ /* 0x002fce0000010000 */
[----:B------:R-:W1:Y:S01]  /*94e0*/  MUFU.RCP R8, R7 ;  /* 0x0000000700087308 */ /* 0x000e620000001000 */
[----:B--2---:R-:W-:Y:S01]  /*94f0*/  FMUL.FTZ R14, R14, R13 ;  /* 0x0000000d0e0e7220 */ /* 0x004fe20000410000 */
[----:B-1----:R-:W-:-:S07]  /*9500*/  FMUL.FTZ R3, R3, R8 ;  /* 0x0000000803037220 */ /* 0x002fce0000410000 */
.L_x_3767:
[----:B------:R-:W-:Y:S04]  /*9510*/  BSSY B0, `(.L_x_3768) ;  /* 0x000000e000007945 */ /* 0x000fe80003800000 */
[----:B------:R-:W-:Y:S05]  /*9520*/  @P3 BRA `(.L_x_3769) ;  /* 0x0000000000303947 */ /* 0x000fea0003800000 */
[----:B------:R-:W-:Y:S01]  /*9530*/  ULDC.64 UR6, c[0x0][0x270] ;  /* 0x00009c0000067ab9 */ /* 0x000fe20000000a00 */
[----:B------:R-:W-:Y:S01]  /*9540*/  MOV R6, R42 ;  /* 0x0000002a00067202 */ /* 0x000fe20000000f00 */
[----:B------:R-:W-:Y:S01]  /*9550*/  IMAD R10, R10, UR6, RZ ;  /* 0x000000060a0a7c24 */ /* 0x000fe2000f8e02ff */
[----:B-1----:R-:W-:Y:S02]  /*9560*/  MOV R7, R41 ;  /* 0x0000002900077202 */ /* 0x002fe40000000f00 */
[----:B------:R-:W-:Y:S01]  /*9570*/  F2FP.BF16.F32.PACK_AB R3, R14, R3 ;  /* 0x000000030e03723e */ /* 0x000fe200000010ff */
[----:B--2---:R-:W-:-:S04]  /*9580*/  IMAD.WIDE.U32 R12, R9, UR6, R6 ;  /* 0x00000006090c7c25 */ /* 0x004fc8000f8e0006 */
[----:B------:R-:W-:Y:S01]  /*9590*/  IMAD R9, R9, UR7, R10 ;  /* 0x0000000709097c24 */ /* 0x000fe2000f8e020a */
[----:B------:R-:W-:Y:S02]  /*95a0*/  ULDC.64 UR6, c[0x0][0x210] ;  /* 0x0000840000067ab9 */ /* 0x000fe40000000a00 */
[----:B------:R-:W-:Y:S02]  /*95b0*/  LEA R6, P1, R12, UR6, 0x1 ;  /* 0x000000060c067c11 */ /* 0x000fe4000f8208ff */
[----:B------:R-:W-:-:S04]  /*95c0*/  IADD3 R9, R13, R9, RZ ;  /* 0x000000090d097210 */ /* 0x000fc80007ffe0ff */
[----:B------:R-:W-:-:S05]  /*95d0*/  LEA.HI.X R7, R12, UR7, R9, 0x1, P1 ;  /* 0x000000070c077c11 */ /* 0x000fca00088f0c09 */
[----:B------:R3:W-:Y:S02]  /*95e0*/  STG.E desc[UR14][R6.64], R3 ;  /* 0x0000000306007986 */ /* 0x0007e4000c10190e */
.L_x_3769:
[----:B------:R-:W-:Y:S05]  /*95f0*/  BSYNC B0 ;  /* 0x0000000000007941 */ /* 0x000fea0003800000 */
.L_x_3768:
[----:B------:R-:W-:Y:S05]  /*9600*/  @!P5 BRA `(.L_x_3770) ;  /* 0x000000000028d947 */ /* 0x000fea0003800000 */
[----:B---3--:R-:W-:Y:S01]  /*9610*/  FMUL.FTZ R3, R28, -1.4426950216293334961 ;  /* 0xbfb8aa3b1c037820 */ /* 0x008fe20000410000 */
[----:B------:R-:W-:-:S05]  /*9620*/  FMUL.FTZ R8, R11, -1.4426950216293334961 ;  /* 0xbfb8aa3b0b087820 */ /* 0x000fca0000410000 */
[----:B------:R-:W3:Y:S08]  /*9630*/  MUFU.EX2 R3, R3 ;  /* 0x0000000300037308 */ /* 0x000ef00000000800 */
[----:B------:R-:W4:Y:S01]  /*9640*/  MUFU.EX2 R8, R8 ;  /* 0x0000000800087308 */ /* 0x000f220000000800 */
[----:B---3--:R-:W-:-:S07]  /*9650*/  FADD.FTZ R6, R3, 1 ;  /* 0x3f80000003067421 */ /* 0x008fce0000010000 */
[----:B-1----:R-:W1:Y:S01]  /*9660*/  MUFU.RCP R7, R6 ;  /* 0x0000000600077308 */ /* 0x002e620000001000 */
[----:B----4-:R-:W-:-:S07]  /*9670*/  FADD.FTZ R9, R8, 1 ;  /* 0x3f80000008097421 */ /* 0x010fce0000010000 */
[----:B------:R-:W3:Y:S01]  /*9680*/  MUFU.RCP R10, R9 ;  /* 0x00000009000a7308 */ /* 0x000ee20000001000 */
[----:B-1----:R-:W-:Y:S01]  /*9690*/  FMUL.FTZ R28, R28, R7 ;  /* 0x000000071c1c7220 */ /* 0x002fe20000410000 */
[----:B---3--:R-:W-:-:S07]  /*96a0*/  FMUL.FTZ R11, R11, R10 ;  /* 0x0000000a0b0b7220 */ /* 0x008fce0000410000 */
.L_x_3770:
[----:B------:R-:W-:Y:S04]  /*96b0*/  BSSY B0, `(.L_x_3771) ;  /* 0x000000d000007945 */ /* 0x000fe80003800000 */
[----:B------:R-:W-:Y:S05]  /*96c0*/  @P4 BRA `(.L_x_3772) ;  /* 0x00000000002c4947 */ /* 0x000fea0003800000 */
[----:B------:R-:W-:Y:S01]  /*96d0*/  ULDC.64 UR6, c[0x0][0x270] ;  /* 0x00009c0000067ab9 */ /* 0x000fe20000000a00 */
[----:B------:R-:W-:Y:S01]  /*96e0*/  MOV R40, R42 ;  /* 0x0000002a00287202 */ /* 0x000fe20000000f00 */
[----:B------:R-:W-:Y:S01]  /*96f0*/  IMAD R5, R5, UR6, RZ ;  /* 0x0000000605057c24 */ /* 0x000fe2000f8e02ff */
[----:B------:R-:W-:-:S03]  /*9700*/  F2FP.BF16.F32.PACK_AB R11, R11, R28 ;  /* 0x0000001c0b0b723e */ /* 0x000fc600000010ff */
[----:B------:R-:W-:-:S04]  /*9710*/  IMAD.WIDE.U32 R40, R4, UR6, R40 ;  /* 0x0000000604287c25 */ /* 0x000fc8000f8e0028 */
[----:B------:R-:W-:Y:S01]  /*9720*/  IMAD R5, R4, UR7, R5 ;  /* 0x0000000704057c24 */ /* 0x000fe2000f8e0205 */
[----:B------:R-:W-:Y:S02]  /*9730*/  ULDC.64 UR6, c[0x0][0x210] ;  /* 0x0000840000067ab9 */ /* 0x000fe40000000a00 */
[----:B------:R-:W-:Y:S02]  /*9740*/  LEA R4, P1, R40, UR6, 0x1 ;  /* 0x0000000628047c11 */ /* 0x000fe4000f8208ff */
[----:B------:R-:W-:-:S04]  /*9750*/  IADD3 R5, R41, R5, RZ ;  /* 0x0000000529057210 */ /* 0x000fc80007ffe0ff */
[----:B------:R-:W-:-:S05]  /*9760*/  LEA.HI.X R5, R40, UR7, R5, 0x1, P1 ;  /* 0x0000000728057c11 */ /* 0x000fca00088f0c05 */
[----:B------:R4:W-:Y:S02]  /*9770*/  STG.E desc[UR14][R4.64], R11 ;  /* 0x0000000b04007986 */ /* 0x0009e4000c10190e */
.L_x_3772:
[----:B------:R-:W-:Y:S05]  /*9780*/  BSYNC B0 ;  /* 0x0000000000007941 */ /* 0x000fea0003800000 */
.L_x_3771:
[----:B------:R-:W-:Y:S01]  /*9790*/  ULDC UR5, c[0x0][0x10] ;  /* 0x0000040000057ab9 */ /* 0x000fe20000000800 */
[----:B------:R-:W-:Y:S02]  /*97a0*/  UIADD3 UR4, UR4, 0x1, URZ ;  /* 0x0000000104047890 */ /* 0x000fe4000fffe03f */
[----:B------:R-:W-:-:S04]  /*97b0*/  UIADD3 UR9, UR5, UR9, URZ ;  /* 0x0000000905097290 */ /* 0x000fc8000fffe03f */
[----:B------:R-:W-:-:S06]  /*97c0*/  UISETP.GE.AND UP0, UPT, UR9, UR8, UPT ;  /* 0x000000080900728c */ /* 0x000fcc000bf06270 */
[----:B------:R-:W-:-:S13]  /*97d0*/  PLOP3.LUT P1, PT, PT, PT, UP0, 0x80, 0x0 ;  /* 0x000000000000781c */ /* 0x000fda0003f2f008 */
[----:B------:R-:W-:Y:S05]  /*97e0*/  @!P1 BRA `(.L_x_3773) ;  /* 0xffffff6800989947 */ /* 0x000fea000383ffff */
[----:B------:R-:W-:Y:S05]  /*97f0*/  EXIT ;  /* 0x000000000000794d */ /* 0x000fea0003800000 */
.L_x_3774:
        /* <DEDUP_REMOVED lines=16> */
.L_x_5608:


//--------------------- .text._Z35group_norm_nhwc_fwd_one_pass_kernelI11Bf16IOFp32WLi512ELi160ELi640EEv26Group_norm_nhwc_fwd_params --------------------------
	.section	.text._Z35group_norm_nhwc_fwd_one_pass_kernelI11Bf16IOFp32WLi512ELi160ELi640EEv26Group_norm_nhwc_fwd_params,"ax",@progbits
	.align	128
        .global         _Z35group_norm_nhwc_fwd_one_pass_kernelI11Bf16IOFp32WLi512ELi160ELi640EEv26Group_norm_nhwc_fwd_params
        .type           _Z35group_norm_nhwc_fwd_one_pass_kernelI11Bf16IOFp32WLi512ELi160ELi640EEv26Group_norm_nhwc_fwd_params,@function
        .size           _Z35group_norm_nhwc_fwd_one_pass_kernelI11Bf16IOFp32WLi512ELi160ELi640EEv26Group_norm_nhwc_fwd_params,(.L_x_5609 - _Z35group_norm_nhwc_fwd_one_pass_kernelI11Bf16IOFp32WLi512ELi160ELi640EEv26Group_norm_nhwc_fwd_params)
        .other          _Z35group_norm_nhwc_fwd_one_pass_kernelI11Bf16IOFp32WLi512ELi160ELi640EEv26Group_norm_nhwc_fwd_params,@"STO_CUDA_ENTRY STV_DEFAULT"
_Z35group_norm_nhwc_fwd_one_pass_kernelI11Bf16IOFp32WLi512ELi160ELi640EEv26Group_norm_nhwc_fwd_params:
.text._Z35group_norm_nhwc_fwd_one_pass_kernelI11Bf16IOFp32WLi512ELi160ELi640EEv26Group_norm_nhwc_fwd_params:
[----:B------:R-:W0:Y:S08]  /*0000*/  LDC R1, c[0x0][0x28] ;  /* 0x00000a00ff017b82 */ /* 0x000e300000000800 */
[----:B------:R-:W1:Y:S01]  /*0010*/  S2UR UR8, SR_CTAID.Y ;  /* 0x00000000000879c3 */ /* 0x000e620000002600 */
[----:B------:R-:W-:Y:S01]  /*0020*/  ULDC UR4, c[0x0][0x288] ;  /* 0x0000a20000047ab9 */ /* 0x000fe20000000800 */
[----:B------:R-:W-:Y:S01]  /*0030*/  ULDC UR5, c[0x0][0x258] ;  /* 0x0000960000057ab9 */ /* 0x000fe20000000800 */
[----:B0-----:R-:W-:Y:S01]  /*0040*/  VIADD R1, R1, 0xfffffba0 ;  /* 0xfffffba001017836 */ /* 0x001fe20000000000 */
[----:B------:R-:W-:-:S04]  /*0050*/  UIMAD UR4, UR4, UR5, URZ ;  /* 0x00000005040472a4 */ /* 0x000fc8000f8e023f */
[----:B------:R-:W-:Y:S01]  /*0060*/  R2UR UR5, R1 ;  /* 0x00000000010572ca */ /* 0x000fe200000e0000 */
[----:B-1----:R-:W-:-:S06]  /*0070*/  UISETP.GE.AND UP0, UPT, UR8, UR4, UPT ;  /* 0x000000040800728c */ /* 0x002fcc000bf06270 */
[----:B------:R-:W-:-:S13]  /*0080*/  PLOP3.LUT P0, PT, PT, PT, UP0, 0x80, 0x0 ;  /* 0x000000000000781c */ /* 0x000fda0003f0f008 */
[----:B------:R-:W-:Y:S05]  /*0090*/  @P0 EXIT ;  /* 0x000000000000094d */ /* 0x000fea0003800000 */
[----:B------:R-:W0:Y:S01]  /*00a0*/  S2R R2, SR_TID.X ;  /* 0x0000000000027919 */ /* 0x000e220000002100 */
[----:B------:R-:W1:Y:S01]  /*00b0*/  S2UR UR14, SR_CTAID.X ;  /* 0x00000000000e79c3 */ /* 0x000e620000002500 */
[----:B------:R-:W-:Y:S01]  /*00c0*/  UIADD3 UR5, UR5, 0x10, URZ ;  /* 0x0000001005057890 */ /* 0x000fe2000fffe03f */
[----:B------:R-:W-:Y:S01]  /*00d0*/  UMOV UR4, URZ ;  /* 0x0000003f00047c82 */ /* 0x000fe20008000000 */
[----:B------:R-:W-:-:S05]  /*00e0*/  ULDC.64 UR12, c[0x0][0x208] ;  /* 0x00008200000c7ab9 */ /* 0x000fca0000000a00 */
[----:B------:R-:W1:Y:S01]  /*00f0*/  LDC R5, c[0x0][0x294] ;  /* 0x0000a500ff057b82 */ /* 0x000e620000000800 */
[----:B0-----:R-:W-:-:S05]  /*0100*/  IMAD.WIDE.U32 R2, R2, -0x33333333, RZ ;  /* 0xcccccccd02027825 */ /* 0x001fca00078e00ff */
[----:B------:R-:W-:-:S05]  /*0110*/  SHF.R.U32.HI R0, RZ, 0x6, R3 ;  /* 0x00000006ff007819 */ /* 0x000fca0000011603 */
[----:B-1----:R-:W-:-:S07]  /*0120*/  IMAD R0, R5, UR14, R0 ;  /* 0x0000000e05007c24 */ /* 0x002fce000f8e0200 */
.L_x_3791:
[----:B------:R-:W-:Y:S01]  /*0130*/  ULDC UR11, c[0x0][0x288] ;  /* 0x0000a200000b7ab9 */ /* 0x000fe20000000800 */
[----:B0-----:R-:W-:Y:S01]  /*0140*/  IABS R7, UR8 ;  /* 0x0000000800077c13 */ /* 0x001fe20008000000 */
[----:B------:R-:W-:Y:S01]  /*0150*/  IMAD.U32 R5, RZ, RZ, UR11 ;  /* 0x0000000bff057e24 */ /* 0x000fe2000f8e00ff */
[----:B------:R-:W-:Y:S01]  /*0160*/  UMOV UR6, URZ ;  /* 0x0000003f00067c82 */ /* 0x000fe20008000000 */
[----:B------:R-:W-:Y:S01]  /*0170*/  ULDC.64 UR16, c[0x0][0x278] ;  /* 0x00009e0000107ab9 */ /* 0x000fe20000000a00 */
[----:B------:R-:W-:Y:S01]  /*0180*/  R2UR UR10, R7 ;  /* 0x00000000070a72ca */ /* 0x000fe200000e0000 */
[C---:B------:R-:W-:Y:S01]  /*0190*/  VIADD R26, R0.reuse, 0x8 ;  /* 0x00000008001a7836 */ /* 0x040fe20000000000 */
[----:B------:R-:W-:Y:S01]  /*01a0*/  IABS R5, R5 ;  /* 0x0000000500057213 */ /* 0x000fe20000000000 */
[C---:B------:R-:W-:Y:S01]  /*01b0*/  VIADD R22, R0.reuse, 0x10 ;  /* 0x0000001000167836 */ /* 0x040fe20000000000 */
[----:B-1----:R-:W-:Y:S01]  /*01c0*/  SHF.R.S32.HI R9, RZ, 0x1f, R0 ;  /* 0x0000001fff097819 */ /* 0x002fe20000011400 */
[----:B------:R-:W-:Y:S01]  /*01d0*/  VIADD R12, R0, 0x20 ;  /* 0x00000020000c7836 */ /* 0x000fe20000000000 */
[----:B------:R-:W-:-:S02]  /*01e0*/  R2UR UR15, R5 ;  /* 0x00000000050f72ca */ /* 0x000fc400000e0000 */
[----:B------:R-:W-:Y:S02]  /*01f0*/  ISETP.GE.U32.AND P1, PT, R0, UR16, PT ;  /* 0x0000001000007c0c */ /* 0x000fe4000bf26070 */
[----:B------:R-:W-:Y:S02]  /*0200*/  SHF.R.S32.HI R29, RZ, 0x1f, R26 ;  /* 0x0000001fff1d7819 */ /* 0x000fe4000001141a */
[----:B------:R-:W-:Y:S02]  /*0210*/  LOP3.LUT R2, R2, 0xfdffffff, RZ, 0xc0, !PT ;  /* 0xfdffffff02027812 */ /* 0x000fe400078ec0ff */
[----:B------:R-:W-:Y:S02]  /*0220*/  ISETP.GE.U32.AND P2, PT, R22, UR16, PT ;  /* 0x0000001016007c0c */ /* 0x000fe4000bf46070 */
[----:B------:R-:W-:Y:S02]  /*0230*/  SHF.R.S32.HI R27, RZ, 0x1f, R22 ;  /* 0x0000001fff1b7819 */ /* 0x000fe40000011416 */
[----:B------:R-:W-:Y:S01]  /*0240*/  SHF.R.S32.HI R13, RZ, 0x1f, R12 ;  /* 0x0000001fff0d7819 */ /* 0x000fe2000001140c */
[----:B------:R-:W0:Y:S01]  /*0250*/  I2F.RP R5, UR15 ;  /* 0x0000000f00057d06 */ /* 0x000e220008209400 */
[----:B------:R-:W-:-:S07]  /*0260*/  LOP3.LUT R3, R3, 0x7fffffff, RZ, 0xc0, !PT ;  /* 0x7fffffff03037812 */ /* 0x000fce00078ec0ff */
[----:B0-----:R-:W0:Y:S02]  /*0270*/  MUFU.RCP R5, R5 ;  /* 0x0000000500057308 */ /* 0x001e240000001000 */
[----:B0-----:R-:W-:Y:S02]  /*0280*/  IADD3 R6, R5, 0xffffffe, RZ ;  /* 0x0ffffffe05067810 */ /* 0x001fe40007ffe0ff */
[----:B------:R-:W0:Y:S04]  /*0290*/  S2R R5, SR_TID.X ;  /* 0x0000000000057919 */ /* 0x000e280000002100 */
[----:B------:R-:W1:Y:S02]  /*02a0*/  F2I.FTZ.U32.TRUNC.NTZ R6, R6 ;  /* 0x0000000600067305 */ /* 0x000e64000021f000 */
[----:B-1----:R-:W-:-:S13]  /*02b0*/  R2UR UR7, R6 ;  /* 0x00000000060772ca */ /* 0x002fda00000e0000 */
[----:B------:R-:W-:Y:S01]  /*02c0*/  UIADD3 UR9, URZ, -UR7, URZ ;  /* 0x800000073f097290 */ /* 0x000fe2000fffe03f */
[C---:B0-----:R-:W-:Y:S01]  /*02d0*/  IMAD.WIDE.U32 R6, R5.reuse, -0x33333333, RZ ;  /* 0xcccccccd05067825 */ /* 0x041fe200078e00ff */
[----:B------:R-:W-:Y:S02]  /*02e0*/  ISETP.GT.U32.AND P0, PT, R5, 0x27f, PT ;  /* 0x0000027f0500780c */ /* 0x000fe40003f04070 */
[----:B------:R-:W-:Y:S02]  /*02f0*/  UIMAD UR9, UR9, UR15, URZ ;  /* 0x0000000f090972a4 */ /* 0x000fe4000f8e023f */
[----:B------:R-:W-:Y:S02]  /*0300*/  SHF.R.U32.HI R6, RZ, 0x6, R7 ;  /* 0x00000006ff067819 */ /* 0x000fe40000011607 */
[----:B------:R-:W-:Y:S01]  /*0310*/  UIMAD.WIDE.U32 UR6, UR7, UR9, UR6 ;  /* 0x00000009070672a5 */ /* 0x000fe2000f8e0006 */
[----:B------:R-:W-:Y:S02]  /*0320*/  ISETP.GE.OR.EX P3, PT, R9, UR17, P0, P1 ;  /* 0x0000001109007c0c */ /* 0x000fe40008766710 */
[----:B------:R-:W-:Y:S01]  /*0330*/  IMAD R6, R6, -0x50, R5 ;  /* 0xffffffb006067824 */ /* 0x000fe200078e0205 */
[----:B------:R-:W-:Y:S01]  /*0340*/  UIMAD.WIDE.U32 UR6, UR7, UR10, URZ ;  /* 0x0000000a070672a5 */ /* 0x000fe2000f8e003f */
[----:B------:R-:W-:-:S02]  /*0350*/  ISETP.GE.U32.AND P1, PT, R26, UR16, PT ;  /* 0x000000101a007c0c */ /* 0x000fc4000bf26070 */
[----:B------:R-:W-:Y:S01]  /*0360*/  ISETP.GE.OR.EX P5, PT, R27, UR17, P0, P2 ;  /* 0x000000111b007c0c */ /* 0x000fe200087a6720 */
[----:B------:R-:W-:Y:S01]  /*0370*/  UIADD3 UR6, -UR7, URZ, URZ ;  /* 0x0000003f07067290 */ /* 0x000fe2000fffe13f */
[----:B------:R-:W-:Y:S02]  /*0380*/  SHF.L.U32 R6, R6, 0x1, RZ ;  /* 0x0000000106067819 */ /* 0x000fe400000006ff */
[----:B------:R-:W-:Y:S01]  /*0390*/  ISETP.GE.OR.EX P6, PT, R29, UR17, P0, P1 ;  /* 0x000000111d007c0c */ /* 0x000fe200087c6710 */
[----:B------:R-:W-:Y:S01]  /*03a0*/  UIMAD UR6, UR15, UR6, UR10 ;  /* 0x000000060f0672a4 */ /* 0x000fe2000f8e020a */
[----:B------:R-:W-:Y:S01]  /*03b0*/  SHF.R.S32.HI R5, RZ, 0x1f, R6 ;  /* 0x0000001fff057819 */ /* 0x000fe20000011406 */
[----:B------:R-:W0:Y:S01]  /*03c0*/  @!P3 LDC.64 R24, c[0x0][0x270] ;  /* 0x00009c00ff18bb82 */ /* 0x000e220000000a00 */
[----:B------:R-:W-:Y:S01]  /*03d0*/  @P3 LOP3.LUT R2, R2, 0x2000000, RZ, 0xfc, !PT ;  /* 0x0200000002023812 */ /* 0x000fe200078efcff */
[----:B------:R-:W-:Y:S01]  /*03e0*/  UISETP.GT.U32.AND UP0, UPT, UR15, UR6, UPT ;  /* 0x000000060f00728c */ /* 0x000fe2000bf04070 */
[----:B------:R-:W-:-:S02]  /*03f0*/  ISETP.GE.U32.AND P2, PT, R12, UR16, PT ;  /* 0x000000100c007c0c */ /* 0x000fc4000bf46070 */
[----:B------:R-:W-:-:S03]  /*0400*/  LOP3.LUT R2, R2, 0xfeffffff, RZ, 0xc0, !PT ;  /* 0xfeffffff02027812 */ /* 0x000fc600078ec0ff */
[----:B------:R-:W1:Y:S01]  /*0410*/  @!P3 LDC.64 R18, c[0x0][0x220] ;  /* 0x00008800ff12bb82 */ /* 0x000e620000000a00 */
[----:B------:R-:W-:Y:S02]  /*0420*/  ISETP.GE.OR.EX P3, PT, R13, UR17, P0, P2 ;  /* 0x000000110d007c0c */ /* 0x000fe40008766720 */
[----:B------:R-:W-:Y:S02]  /*0430*/  @P6 LOP3.LUT R2, R2, 0x1000000, RZ, 0xfc, !PT ;  /* 0x0100000002026812 */ /* 0x000fe400078efcff */
[----:B------:R-:W-:Y:S02]  /*0440*/  @!UP0 UIADD3 UR6, UR6, -UR15, URZ ;  /* 0x8000000f06068290 */ /* 0x000fe4000fffe03f */
[----:B------:R-:W-:Y:S01]  /*0450*/  @!UP0 UIADD3 UR7, UR7, 0x1, URZ ;  /* 0x0000000107078890 */ /* 0x000fe2000fffe03f */
[----:B------:R-:W-:Y:S01]  /*0460*/  LOP3.LUT R2, R2, 0xff7fffff, RZ, 0xc0, !PT ;  /* 0xff7fffff02027812 */ /* 0x000fe200078ec0ff */
[----:B------:R-:W-:Y:S01]  /*0470*/  UISETP.GE.U32.AND UP1, UPT, UR6, UR15, UPT ;  /* 0x0000000f0600728c */ /* 0x000fe2000bf26070 */
[----:B------:R-:W2:Y:S01]  /*0480*/  @!P6 LDC.64 R20, c[0x0][0x270] ;  /* 0x00009c00ff14eb82 */ /* 0x000ea20000000a00 */
[----:B------:R-:W-:Y:S01]  /*0490*/  ULOP3.LUT UR6, UR8, UR11, URZ, 0x3c, !UPT ;  /* 0x0000000b08067292 */ /* 0x000fe2000f8e3c3f */
[----:B------:R-:W-:-:S03]  /*04a0*/  @P5 LOP3.LUT R2, R2, 0x800000, RZ, 0xfc, !PT ;  /* 0x0080000002025812 */ /* 0x000fc600078efcff */
[----:B------:R-:W-:Y:S01]  /*04b0*/  UISETP.GE.AND UP0, UPT, UR6, URZ, UPT ;  /* 0x0000003f0600728c */ /* 0x000fe2000bf06270 */
[----:B------:R-:W-:Y:S02]  /*04c0*/  LOP3.LUT R2, R2, 0xffbfffff, RZ, 0xc0, !PT ;  /* 0xffbfffff02027812 */ /* 0x000fe400078ec0ff */
[----:B------:R-:W3:Y:S02]  /*04d0*/  @!P5 LDC.64 R10, c[0x0][0x270] ;  /* 0x00009c00ff0adb82 */ /* 0x000ee40000000a00 */
[----:B------:R-:W-:Y:S02]  /*04e0*/  @UP1 UIADD3 UR7, UR7, 0x1, URZ ;  /* 0x0000000107071890 */ /* 0x000fe4000fffe03f */
[----:B------:R-:W-:-:S04]  /*04f0*/  UISETP.NE.AND UP1, UPT, UR11, URZ, UPT ;  /* 0x0000003f0b00728c */ /* 0x000fc8000bf25270 */
[----:B------:R-:W4:Y:S01]  /*0500*/  @!P6 LDC.64 R42, c[0x0][0x220] ;  /* 0x00008800ff2aeb82 */ /* 0x000f220000000a00 */
[----:B------:R-:W-:Y:S02]  /*0510*/  UMOV UR9, UR7 ;  /* 0x0000000700097c82 */ /* 0x000fe40008000000 */
[----:B------:R-:W-:-:S04]  /*0520*/  @!UP0 UIADD3 UR9, -UR9, URZ, URZ ;  /* 0x0000003f09098290 */ /* 0x000fc8000fffe13f */
[----:B------:R-:W-:Y:S01]  /*0530*/  @!UP1 ULOP3.LUT UR9, URZ, UR11, URZ, 0x33, !UPT ;  /* 0x0000000b3f099292 */ /* 0x000fe2000f8e333f */
[----:B------:R-:W4:Y:S01]  /*0540*/  @!P5 LDC.64 R30, c[0x0][0x220] ;  /* 0x00008800ff1edb82 */ /* 0x000f220000000a00 */
[----:B--2---:R-:W-:Y:S02]  /*0550*/  @!P6 IMAD R29, R29, R20, RZ ;  /* 0x000000141d1de224 */ /* 0x004fe400078e02ff */
[----:B------:R-:W-:Y:S02]  /*0560*/  UIADD3 UR6, -UR9, URZ, URZ ;  /* 0x0000003f09067290 */ /* 0x000fe4000fffe13f */
[----:B------:R-:W-:Y:S02]  /*0570*/  USHF.R.S32.HI UR7, URZ, 0x1f, UR9 ;  /* 0x0000001f3f077899 */ /* 0x000fe40008011409 */
[----:B------:R-:W-:Y:S01]  /*0580*/  UIMAD UR6, UR11, UR6, UR8 ;  /* 0x000000060b0672a4 */ /* 0x000fe2000f8e0208 */
[----:B---3--:R-:W-:Y:S02]  /*0590*/  @!P5 IMAD R27, R27, R10, RZ ;  /* 0x0000000a1b1bd224 */ /* 0x008fe400078e02ff */
[----:B------:R-:W-:Y:S01]  /*05a0*/  ULDC.64 UR10, c[0x0][0x280] ;  /* 0x0000a000000a7ab9 */ /* 0x000fe20000000a00 */
[----:B------:R-:W-:Y:S01]  /*05b0*/  UIMAD UR6, UR6, 0xa0, URZ ;  /* 0x000000a0060678a4 */ /* 0x000fe2000f8e023f */
[----:B------:R-:W-:Y:S01]  /*05c0*/  MOV R7, UR10 ;  /* 0x0000000a00077c02 */ /* 0x000fe20008000f00 */
[----:B------:R-:W-:Y:S01]  /*05d0*/  UIMAD UR7, UR7, UR10, URZ ;  /* 0x0000000a070772a4 */ /* 0x000fe2000f8e023f */
[----:B------:R-:W-:-:S03]  /*05e0*/  @!P5 IMAD R27, R22, R11, R27 ;  /* 0x0000000b161bd224 */ /* 0x000fc600078e021b */
[----:B------:R-:W-:Y:S01]  /*05f0*/  IADD3 R14, P1, R6, UR6, RZ ;  /* 0x00000006060e7c10 */ /* 0x000fe2000ff3e0ff */
[----:B------:R-:W-:Y:S01]  /*0600*/  IMAD.U32 R6, RZ, RZ, UR6 ;  /* 0x00000006ff067e24 */ /* 0x000fe2000f8e00ff */
[----:B------:R-:W-:-:S04]  /*0610*/  UIMAD UR7, UR9, UR11, UR7 ;  /* 0x0000000b090772a4 */ /* 0x000fc8000f8e0207 */
[----:B------:R-:W-:Y:S01]  /*0620*/  LEA.HI.X.SX32 R15, R6, R5, 0x1, P1 ;  /* 0x00000005060f7211 */ /* 0x000fe200008f0eff */
[----:B------:R-:W-:Y:S02]  /*0630*/  VIADD R5, R0, 0x18 ;  /* 0x0000001800057836 */ /* 0x000fe40000000000 */
[----:B------:R-:W-:-:S03]  /*0640*/  IMAD.WIDE.U32 R14, R7, UR9, R14 ;  /* 0x00000009070e7c25 */ /* 0x000fc6000f8e000e */
[----:B------:R-:W-:Y:S02]  /*0650*/  ISETP.GE.U32.AND P1, PT, R5, UR16, PT ;  /* 0x0000001005007c0c */ /* 0x000fe4000bf26070 */
[----:B------:R-:W-:Y:S01]  /*0660*/  SHF.R.S32.HI R23, RZ, 0x1f, R5 ;  /* 0x0000001fff177819 */ /* 0x000fe20000011405 */
[----:B------:R-:W-:Y:S01]  /*0670*/  VIADD R17, R15, UR7 ;  /* 0x000000070f117c36 */ /* 0x000fe20008000000 */
[----:B------:R-:W-:Y:S02]  /*0680*/  ULDC.64 UR6, c[0x0][0x278] ;  /* 0x00009e0000067ab9 */ /* 0x000fe40000000a00 */
[----:B------:R-:W-:-:S13]  /*0690*/  ISETP.GE.OR.EX P4, PT, R23, UR17, P0, P1 ;  /* 0x0000001117007c0c */ /* 0x000fda0008786710 */
[----:B------:R-:W-:Y:S01]  /*06a0*/  @P4 LOP3.LUT R2, R2, 0x400000, RZ, 0xfc, !PT ;  /* 0x0040000002024812 */ /* 0x000fe200078efcff */
[----:B------:R-:W2:Y:S03]  /*06b0*/  @!P4 LDC.64 R6, c[0x0][0x270] ;  /* 0x00009c00ff06cb82 */ /* 0x000ea60000000a00 */
[C---:B------:R-:W-:Y:S02]  /*06c0*/  LOP3.LUT P2, RZ, R2.reuse, 0x2000000, RZ, 0xc0, !PT ;  /* 0x0200000002ff7812 */ /* 0x040fe4000784c0ff */
[----:B------:R-:W-:-:S04]  /*06d0*/  LOP3.LUT R2, R2, 0xffdfffff, RZ, 0xc0, !PT ;  /* 0xffdfffff02027812 */ /* 0x000fc800078ec0ff */
[----:B------:R-:W-:-:S04]  /*06e0*/  @P3 LOP3.LUT R2, R2, 0x200000, RZ, 0xfc, !PT ;  /* 0x0020000002023812 */ /* 0x000fc800078efcff */
[----:B------:R-:W-:-:S03]  /*06f0*/  LOP3.LUT R2, R2, 0xffefffff, RZ, 0xc0, !PT ;  /* 0xffefffff02027812 */ /* 0x000fc600078ec0ff */
[----:B0-----:R-:W-:Y:S01]  /*0700*/  @!P2 IMAD R9, R9, R24, RZ ;  /* 0x000000180909a224 */ /* 0x001fe200078e02ff */
[----:B------:R-:W-:-:S03]  /*0710*/  @!P2 MOV R16, R14 ;  /* 0x0000000e0010a202 */ /* 0x000fc60000000f00 */
[C---:B------:R-:W-:Y:S02]  /*0720*/  @!P2 IMAD R33, R0.reuse, R25, R9 ;  /* 0x000000190021a224 */ /* 0x040fe400078e0209 */
[----:B------:R-:W-:Y:S01]  /*0730*/  @!P2 IMAD.WIDE.U32 R24, R0, R24, R16 ;  /* 0x000000180018a225 */ /* 0x000fe200078e0010 */
[----:B------:R-:W0:Y:S03]  /*0740*/  @!P3 LDC.64 R8, c[0x0][0x270] ;  /* 0x00009c00ff08bb82 */ /* 0x000e260000000a00 */
[----:B------:R-:W-:Y:S01]  /*0750*/  @!P2 IMAD.IADD R25, R25, 0x1, R33 ;  /* 0x000000011919a824 */ /* 0x000fe200078e0221 */
[----:B-1----:R-:W-:Y:S01]  /*0760*/  @!P2 LEA R34, P1, R24, R18, 0x1 ;  /* 0x000000121822a211 */ /* 0x002fe200078208ff */
[----:B------:R-:W-:-:S03]  /*0770*/  @!P6 IMAD R33, R26, R21, R29 ;  /* 0x000000151a21e224 */ /* 0x000fc600078e021d */
[----:B------:R-:W-:Y:S01]  /*0780*/  @!P2 LEA.HI.X R35, R24, R19, R25, 0x1, P1 ;  /* 0x000000131823a211 */ /* 0x000fe200008f0c19 */
[----:B------:R-:W-:Y:S01]  /*0790*/  @!P6 IMAD.MOV.U32 R24, RZ, RZ, R14 ;  /* 0x000000ffff18e224 */ /* 0x000fe200078e000e */
[----:B------:R-:W-:Y:S01]  /*07a0*/  @!P6 MOV R25, R17 ;  /* 0x000000110019e202 */ /* 0x000fe20000000f00 */
[----:B------:R-:W1:Y:S02]  /*07b0*/  @!P4 LDC.64 R18, c[0x0][0x220] ;  /* 0x00008800ff12cb82 */ /* 0x000e640000000a00 */
[----:B------:R-:W-:Y:S01]  /*07c0*/  @!P2 STL.64 [R1+0x110], R34 ;  /* 0x000110220100a387 */ /* 0x000fe20000100a00 */
[----:B------:R-:W-:-:S05]  /*07d0*/  @!P6 IMAD.WIDE.U32 R20, R26, R20, R24 ;  /* 0x000000141a14e225 */ /* 0x000fca00078e0018 */
[----:B------:R-:W3:Y:S01]  /*07e0*/  @!P3 LDC.64 R28, c[0x0][0x220] ;  /* 0x00008800ff1cbb82 */ /* 0x000ee20000000a00 */
[----:B------:R-:W-:Y:S01]  /*07f0*/  @!P5 IMAD.MOV.U32 R24, RZ, RZ, R14 ;  /* 0x000000ffff18d224 */ /* 0x000fe200078e000e */
[----:B------:R-:W-:Y:S01]  /*0800*/  @!P6 IADD3 R21, R21, R33, RZ ;  /* 0x000000211515e210 */ /* 0x000fe20007ffe0ff */
[----:B------:R-:W-:Y:S01]  /*0810*/  @!P5 IMAD.MOV.U32 R25, RZ, RZ, R17 ;  /* 0x000000ffff19d224 */ /* 0x000fe200078e0011 */
[----:B----4-:R-:W-:Y:S01]  /*0820*/  @!P6 LEA R42, P1, R20, R42, 0x1 ;  /* 0x0000002a142ae211 */ /* 0x010fe200078208ff */
[----:B0-----:R-:W-:Y:S02]  /*0830*/  @!P3 IMAD R13, R13, R8, RZ ;  /* 0x000000080d0db224 */ /* 0x001fe400078e02ff */
[----:B------:R-:W-:Y:S01]  /*0840*/  @!P5 IMAD.WIDE.U32 R10, R22, R10, R24 ;  /* 0x0000000a160ad225 */ /* 0x000fe200078e0018 */
[----:B------:R-:W-:Y:S02]  /*0850*/  @!P6 LEA.HI.X R43, R20, R43, R21, 0x1, P1 ;  /* 0x0000002b142be211 */ /* 0x000fe400008f0c15 */
[----:B------:R-:W-:Y:S01]  /*0860*/  @!P4 MOV R21, R17 ;  /* 0x000000110015c202 */ /* 0x000fe20000000f00 */
[----:B--2---:R-:W-:Y:S01]  /*0870*/  @!P4 IMAD R22, R23, R6, RZ ;  /* 0x000000061716c224 */ /* 0x004fe200078e02ff */
[----:B------:R-:W-:Y:S01]  /*0880*/  @!P5 LEA R30, P1, R10, R30, 0x1 ;  /* 0x0000001e0a1ed211 */ /* 0x000fe200078208ff */
[----:B------:R-:W-:Y:S01]  /*0890*/  @!P5 IMAD.IADD R11, R11, 0x1, R27 ;  /* 0x000000010b0bd824 */ /* 0x000fe200078e021b */
[----:B------:R0:W-:Y:S01]  /*08a0*/  STL.64 [R1+0x450], R42 ;  /* 0x0004502a01007387 */ /* 0x0001e20000100a00 */
[----:B------:R-:W-:-:S02]  /*08b0*/  @!P4 IMAD.MOV.U32 R20, RZ, RZ, R14 ;  /* 0x000000ffff14c224 */ /* 0x000fc400078e000e */
[C---:B------:R-:W-:Y:S01]  /*08c0*/  @!P4 IMAD R23, R5.reuse, R7, R22 ;  /* 0x000000070517c224 */ /* 0x040fe200078e0216 */
[----:B------:R-:W-:Y:S01]  /*08d0*/  @!P5 LEA.HI.X R31, R10, R31, R11, 0x1, P1 ;  /* 0x0000001f0a1fd211 */ /* 0x000fe200008f0c0b */
[----:B------:R-:W-:-:S04]  /*08e0*/  @!P4 IMAD.WIDE.U32 R6, R5, R6, R20 ;  /* 0x000000060506c225 */ /* 0x000fc800078e0014 */
[----:B------:R-:W-:Y:S01]  /*08f0*/  @!P3 IMAD.MOV.U32 R10, RZ, RZ, R14 ;  /* 0x000000ffff0ab224 */ /* 0x000fe200078e000e */
[----:B------:R-:W-:Y:S01]  /*0900*/  @!P4 IADD3 R5, R7, R23, RZ ;  /* 0x000000170705c210 */ /* 0x000fe20007ffe0ff */
[----:B------:R-:W-:Y:S01]  /*0910*/  @!P3 IMAD.MOV.U32 R11, RZ, RZ, R17 ;  /* 0x000000ffff0bb224 */ /* 0x000fe200078e0011 */
[----:B-1----:R-:W-:Y:S01]  /*0920*/  @!P4 LEA R18, P1, R6, R18, 0x1 ;  /* 0x000000120612c211 */ /* 0x002fe200078208ff */
[C---:B------:R-:W-:Y:S01]  /*0930*/  @!P3 IMAD R13, R12.reuse, R9, R13 ;  /* 0x000000090c0db224 */ /* 0x040fe200078e020d */
[----:B------:R1:W-:Y:S01]  /*0940*/  STL.64 [R1+0x458], R30 ;  /* 0x0004581e01007387 */ /* 0x0003e20000100a00 */
[----:B------:R-:W-:Y:S01]  /*0950*/  @!P3 IMAD.WIDE.U32 R8, R12, R8, R10 ;  /* 0x000000080c08b225 */ /* 0x000fe200078e000a */
[----:B------:R-:W-:Y:S02]  /*0960*/  @!P4 LEA.HI.X R19, R6, R19, R5, 0x1, P1 ;  /* 0x000000130613c211 */ /* 0x000fe400008f0c05 */
[----:B0-----:R-:W2:Y:S01]  /*0970*/  LDL.LU.64 R42, [R1+0x110] ;  /* 0x00011000012a7983 */ /* 0x001ea20000300a00 */
[----:B------:R-:W-:Y:S01]  /*0980*/  @!P3 IMAD.IADD R6, R9, 0x1, R13 ;  /* 0x000000010906b824 */ /* 0x000fe200078e020d */
[----:B---3--:R-:W-:Y:S01]  /*0990*/  @!P3 LEA R28, P1, R8, R28, 0x1 ;  /* 0x0000001c081cb211 */ /* 0x008fe200078208ff */
[----:B------:R-:W-:-:S02]  /*09a0*/  VIADD R5, R0, 0x28 ;  /* 0x0000002800057836 */ /* 0x000fc40000000000 */
[----:B------:R-:W-:Y:S01]  /*09b0*/  VIADD R44, R0, 0x1f0 ;  /* 0x000001f0002c7836 */ /* 0x000fe20000000000 */
[----:B------:R-:W-:Y:S01]  /*09c0*/  @!P3 LEA.HI.X R29, R8, R29, R6, 0x1, P1 ;  /* 0x0000001d081db211 */ /* 0x000fe200008f0c06 */
[----:B------:R-:W-:Y:S01]  /*09d0*/  STL [R1+0x44c], R19 ;  /* 0x00044c1301007387 */ /* 0x000fe20000100800 */
[----:B------:R-:W-:Y:S02]  /*09e0*/  ISETP.GE.U32.AND P1, PT, R5, UR16, PT ;  /* 0x0000001005007c0c */ /* 0x000fe4000bf26070 */
[----:B------:R-:W-:Y:S01]  /*09f0*/  SHF.R.S32.HI R7, RZ, 0x1f, R5 ;  /* 0x0000001fff077819 */ /* 0x000fe20000011405 */
[----:B------:R-:W-:Y:S03]  /*0a00*/  STL [R1+0x448], R29 ;  /* 0x0004481d01007387 */ /* 0x000fe60000100800 */
[----:B------:R-:W-:-:S13]  /*0a10*/  ISETP.GE.OR.EX P2, PT, R7, UR17, P0, P1 ;  /* 0x0000001107007c0c */ /* 0x000fda0008746710 */
[----:B------:R-:W0:Y:S01]  /*0a20*/  @!P2 LDC.64 R8, c[0x0][0x270] ;  /* 0x00009c00ff08ab82 */ /* 0x000e220000000a00 */
[----:B------:R-:W-:-:S04]  /*0a30*/  @P2 LOP3.LUT R2, R2, 0x100000, RZ, 0xfc, !PT ;  /* 0x0010000002022812 */ /* 0x000fc800078efcff */
[----:B------:R-:W-:-:S03]  /*0a40*/  LOP3.LUT R2, R2, 0xfff7ffff, RZ, 0xc0, !PT ;  /* 0xfff7ffff02027812 */ /* 0x000fc600078ec0ff */
[----:B------:R-:W3:Y:S01]  /*0a50*/  @!P2 LDC.64 R24, c[0x0][0x220] ;  /* 0x00008800ff18ab82 */ /* 0x000ee20000000a00 */
[----:B0-----:R-:W-:Y:S02]  /*0a60*/  @!P2 IMAD R6, R7, R8, RZ ;  /* 0x000000080706a224 */ /* 0x001fe400078e02ff */
[----:B------:R-:W-:Y:S02]  /*0a70*/  @!P2 IMAD.MOV.U32 R7, RZ, RZ, R17 ;  /* 0x000000ffff07a224 */ /* 0x000fe400078e0011 */
[----:B------:R-:W-:Y:S01]  /*0a80*/  @!P2 IMAD R9, R5, R9, R6 ;  /* 0x000000090509a224 */ /* 0x000fe200078e0206 */
[----:B------:R-:W-:-:S05]  /*0a90*/  @!P2 MOV R6, R14 ;  /* 0x0000000e0006a202 */ /* 0x000fca0000000f00 */
[----:B------:R-:W-:-:S04]  /*0aa0*/  @!P2 IMAD.WIDE.U32 R6, R5, R8, R6 ;  /* 0x000000080506a225 */ /* 0x000fc800078e0006 */
[----:B------:R-:W-:Y:S01]  /*0ab0*/  @!P2 IMAD.IADD R5, R7, 0x1, R9 ;  /* 0x000000010705a824 */ /* 0x000fe200078e0209 */
[----:B---3--:R-:W-:-:S04]  /*0ac0*/  @!P2 LEA R24, P1, R6, R24, 0x1 ;  /* 0x000000180618a211 */ /* 0x008fc800078208ff */
[----:B------:R-:W-:Y:S02]  /*0ad0*/  @!P2 LEA.HI.X R25, R6, R25, R5, 0x1, P1 ;  /* 0x000000190619a211 */ /* 0x000fe400008f0c05 */
[----:B------:R-:W-:Y:S02]  /*0ae0*/  IADD3 R5, R0, 0x30, RZ ;  /* 0x0000003000057810 */ /* 0x000fe40007ffe0ff */
[----:B------:R-:W-:Y:S01]  /*0af0*/  LOP3.LUT R4, R4, 0xfffffffe, RZ, 0xc0, !PT ;  /* 0xfffffffe04047812 */ /* 0x000fe200078ec0ff */
[----:B------:R-:W-:Y:S01]  /*0b00*/  STL [R1+0x444], R25 ;  /* 0x0004441901007387 */ /* 0x000fe20000100800 */
[----:B------:R-:W-:Y:S02]  /*0b10*/  SHF.R.S32.HI R7, RZ, 0x1f, R5 ;  /* 0x0000001fff077819 */ /* 0x000fe40000011405 */
[----:B------:R-:W-:-:S04]  /*0b20*/  ISETP.GE.U32.AND P1, PT, R5, UR16, PT ;  /* 0x0000001005007c0c */ /* 0x000fc8000bf26070 */
[----:B------:R-:W-:-:S13]  /*0b30*/  ISETP.GE.OR.EX P2, PT, R7, UR17, P0, P1 ;  /* 0x0000001107007c0c */ /* 0x000fda0008746710 */
[----:B------:R-:W0:Y:S01]  /*0b40*/  @!P2 LDC.64 R8, c[0x0][0x270] ;  /* 0x00009c00ff08ab82 */ /* 0x000e220000000a00 */
[----:B------:R-:W-:-:S04]  /*0b50*/  @P2 LOP3.LUT R2, R2, 0x80000, RZ, 0xfc, !PT ;  /* 0x0008000002022812 */ /* 0x000fc800078efcff */
[----:B------:R-:W-:-:S03]  /*0b60*/  LOP3.LUT R2, R2, 0xfffbffff, RZ, 0xc0, !PT ;  /* 0xfffbffff02027812 */ /* 0x000fc600078ec0ff */
[----:B------:R-:W3:Y:S01]  /*0b70*/  @!P2 LDC.64 R20, c[0x0][0x220] ;  /* 0x00008800ff14ab82 */ /* 0x000ee20000000a00 */
[----:B0-----:R-:W-:Y:S02]  /*0b80*/  @!P2 IMAD R6, R7, R8, RZ ;  /* 0x000000080706a224 */ /* 0x001fe400078e02ff */
[----:B------:R-:W-:Y:S02]  /*0b90*/  @!P2 IMAD.MOV.U32 R7, RZ, RZ, R17 ;  /* 0x000000ffff07a224 */ /* 0x000fe400078e0011 */
[----:B------:R-:W-:Y:S02]  /*0ba0*/  @!P2 IMAD R9, R5, R9, R6 ;  /* 0x000000090509a224 */ /* 0x000fe400078e0206 */
[----:B------:R-:W-:-:S04]  /*0bb0*/  @!P2 IMAD.MOV.U32 R6, RZ, RZ, R14 ;  /* 0x000000ffff06a224 */ /* 0x000fc800078e000e */
[----:B------:R-:W-:-:S05]  /*0bc0*/  @!P2 IMAD.WIDE.U32 R6, R5, R8, R6 ;  /* 0x000000080506a225 */ /* 0x000fca00078e0006 */
[----:B------:R-:W-:Y:S02]  /*0bd0*/  @!P2 IADD3 R5, R7, R9, RZ ;  /* 0x000000090705a210 */ /* 0x000fe40007ffe0ff */
[----:B---3--:R-:W-:-:S04]  /*0be0*/  @!P2 LEA R20, P1, R6, R20, 0x1 ;  /* 0x000000140614a211 */ /* 0x008fc800078208ff */
[----:B------:R-:W-:Y:S01]  /*0bf0*/  @!P2 LEA.HI.X R21, R6, R21, R5, 0x1, P1 ;  /* 0x000000150615a211 */ /* 0x000fe200008f0c05 */
[----:B------:R-:W-:-:S05]  /*0c00*/  VIADD R5, R0, 0x38 ;  /* 0x0000003800057836 */ /* 0x000fca0000000000 */
[----:B------:R-:W-:Y:S02]  /*0c10*/  SHF.R.S32.HI R7, RZ, 0x1f, R5 ;  /* 0x0000001fff077819 */ /* 0x000fe40000011405 */
[----:B------:R-:W-:-:S04]  /*0c20*/  ISETP.GE.U32.AND P1, PT, R5, UR16, PT ;  /* 0x0000001005007c0c */ /* 0x000fc8000bf26070 */
[----:B------:R-:W-:-:S13]  /*0c30*/  ISETP.GE.OR.EX P2, PT, R7, UR17, P0, P1 ;  /* 0x0000001107007c0c */ /* 0x000fda0008746710 */
[----:B------:R-:W0:Y:S01]  /*0c40*/  @!P2 LDC.64 R10, c[0x0][0x270] ;  /* 0x00009c00ff0aab82 */ /* 0x000e220000000a00 */
[----:B------:R-:W-:-:S04]  /*0c50*/  @P2 LOP3.LUT R2, R2, 0x40000, RZ, 0xfc, !PT ;  /* 0x0004000002022812 */ /* 0x000fc800078efcff */
[----:B------:R-:W-:-:S03]  /*0c60*/  LOP3.LUT R2, R2, 0xfffdffff, RZ, 0xc0, !PT ;  /* 0xfffdffff02027812 */ /* 0x000fc600078ec0ff */
[----:B------:R-:W3:Y:S01]  /*0c70*/  @!P2 LDC.64 R8, c[0x0][0x220] ;  /* 0x00008800ff08ab82 */ /* 0x000ee20000000a00 */
[----:B0-----:R-:W-:Y:S01]  /*0c80*/  @!P2 IMAD R6, R7, R10, RZ ;  /* 0x0000000a0706a224 */ /* 0x001fe200078e02ff */
[----:B------:R-:W-:-:S03]  /*0c90*/  @!P2 MOV R7, R17 ;  /* 0x000000110007a202 */ /* 0x000fc60000000f00 */
[----:B------:R-:W-:Y:S02]  /*0ca0*/  @!P2 IMAD R11, R5, R11, R6 ;  /* 0x0000000b050ba224 */ /* 0x000fe400078e0206 */
[----:B------:R-:W-:-:S04]  /*0cb0*/  @!P2 IMAD.MOV.U32 R6, RZ, RZ, R14 ;  /* 0x000000ffff06a224 */ /* 0x000fc800078e000e */
[----:B------:R-:W-:-:S04]  /*0cc0*/  @!P2 IMAD.WIDE.U32 R6, R5, R10, R6 ;  /* 0x0000000a0506a225 */ /* 0x000fc800078e0006 */
[----:B------:R-:W-:Y:S01]  /*0cd0*/  @!P2 IMAD.IADD R5, R7, 0x1, R11 ;  /* 0x000000010705a824 */ /* 0x000fe200078e020b */
        /* <DEDUP_REMOVED lines=18> */
[----:B------:R-:W-:-:S04]  /*0e00*/  IADD3 R5, R0, 0x48, RZ ;  /* 0x0000004800057810 */ /* 0x000fc80007ffe0ff */
        /* <DEDUP_REMOVED lines=79> */
[----:B------:R-:W-:-:S04]  /*1300*/  VIADD R5, R0, 0x70 ;  /* 0x0000007000057836 */ /* 0x000fc80000000000 */
[----:B------:R-:W-:Y:S01]  /*1310*/  @!P2 STL.64 [R1+0x1a0], R38 ;  /* 0x0001a0260100a387 */ /* 0x000fe20000100a00 */
[----:B------:R-:W-:Y:S02]  /*1320*/  SHF.R.S32.HI R13, RZ, 0x1f, R5 ;  /* 0x0000001fff0d7819 */ /* 0x000fe40000011405 */
[----:B------:R-:W-:-:S04]  /*1330*/  ISETP.GE.U32.AND P1, PT, R5, UR16, PT ;  /* 0x0000001005007c0c */ /* 0x000fc8000bf26070 */
[----:B------:R-:W-:-:S13]  /*1340*/  ISETP.GE.OR.EX P2, PT, R13, UR17, P0, P1 ;  /* 0x000000110d007c0c */ /* 0x000fda0008746710 */
[----:B------:R-:W0:Y:S01]  /*1350*/  @!P2 LDC.64 R6, c[0x0][0x270] ;  /* 0x00009c00ff06ab82 */ /* 0x000e220000000a00 */
[----:B------:R-:W-:-:S04]  /*1360*/  @P2 LOP3.LUT R2, R2, 0x800, RZ, 0xfc, !PT ;  /* 0x0000080002022812 */ /* 0x000fc800078efcff */
[----:B------:R-:W-:-:S03]  /*1370*/  LOP3.LUT R2, R2, 0xfffffbff, RZ, 0xc0, !PT ;  /* 0xfffffbff02027812 */ /* 0x000fc600078ec0ff */
[----:B------:R-:W1:Y:S01]  /*1380*/  @!P2 LDC.64 R10, c[0x0][0x220] ;  /* 0x00008800ff0aab82 */ /* 0x000e620000000a00 */
[----:B0-----:R-:W-:Y:S02]  /*1390*/  @!P2 IMAD R12, R13, R6, RZ ;  /* 0x000000060d0ca224 */ /* 0x001fe400078e02ff */
[----:B------:R-:W-:Y:S02]  /*13a0*/  @!P2 IMAD.MOV.U32 R13, RZ, RZ, R17 ;  /* 0x000000ffff0da224 */ /* 0x000fe400078e0011 */
[----:B------:R-:W-:Y:S01]  /*13b0*/  @!P2 IMAD R7, R5, R7, R12 ;  /* 0x000000070507a224 */ /* 0x000fe200078e020c */
[----:B------:R-:W-:-:S05]  /*13c0*/  @!P2 MOV R12, R14 ;  /* 0x0000000e000ca202 */ /* 0x000fca0000000f00 */
[----:B------:R-:W-:-:S04]  /*13d0*/  @!P2 IMAD.WIDE.U32 R12, R5, R6, R12 ;  /* 0x00000006050ca225 */ /* 0x000fc800078e000c */
[----:B------:R-:W-:Y:S01]  /*13e0*/  @!P2 IMAD.IADD R5, R13, 0x1, R7 ;  /* 0x000000010d05a824 */ /* 0x000fe200078e0207 */
[----:B-1----:R-:W-:-:S04]  /*13f0*/  @!P2 LEA R30, P1, R12, R10, 0x1 ;  /* 0x0000000a0c1ea211 */ /* 0x002fc800078208ff */
[----:B------:R-:W-:Y:S02]  /*1400*/  @!P2 LEA.HI.X R31, R12, R11, R5, 0x1, P1 ;  /* 0x0000000b0c1fa211 */ /* 0x000fe400008f0c05 */
[----:B------:R-:W-:-:S03]  /*1410*/  IADD3 R5, R0, 0x78, RZ ;  /* 0x0000007800057810 */ /* 0x000fc60007ffe0ff */
[----:B------:R0:W-:Y:S01]  /*1420*/  @!P2 STL.64 [R1+0x1c0], R30 ;  /* 0x0001c01e0100a387 */ /* 0x0001e20000100a00 */
[----:B------:R-:W-:Y:S02]  /*1430*/  SHF.R.S32.HI R13, RZ, 0x1f, R5 ;  /* 0x0000001fff0d7819 */ /* 0x000fe40000011405 */
[----:B------:R-:W-:-:S04]  /*1440*/  ISETP.GE.U32.AND P1, PT, R5, UR16, PT ;  /* 0x0000001005007c0c */ /* 0x000fc8000bf26070 */
[----:B------:R-:W-:-:S13]  /*1450*/  ISETP.GE.OR.EX P2, PT, R13, UR17, P0, P1 ;  /* 0x000000110d007c0c */ /* 0x000fda0008746710 */
[----:B------:R-:W1:Y:S01]  /*1460*/  @!P2 LDC.64 R6, c[0x0][0x270] ;  /* 0x00009c00ff06ab82 */ /* 0x000e620000000a00 */
[----:B------:R-:W-:-:S04]  /*1470*/  @P2 LOP3.LUT R2, R2, 0x400, RZ, 0xfc, !PT ;  /* 0x0000040002022812 */ /* 0x000fc800078efcff */
[----:B------:R-:W-:-:S03]  /*1480*/  LOP3.LUT R2, R2, 0xfffffdff, RZ, 0xc0, !PT ;  /* 0xfffffdff02027812 */ /* 0x000fc600078ec0ff */
[----:B------:R-:W0:Y:S01]  /*1490*/  @!P2 LDC.64 R10, c[0x0][0x220] ;  /* 0x00008800ff0aab82 */ /* 0x000e220000000a00 */
[----:B-1----:R-:W-:Y:S02]  /*14a0*/  @!P2 IMAD R12, R13, R6, RZ ;  /* 0x000000060d0ca224 */ /* 0x002fe400078e02ff */
[----:B------:R-:W-:Y:S02]  /*14b0*/  @!P2 IMAD.MOV.U32 R13, RZ, RZ, R17 ;  /* 0x000000ffff0da224 */ /* 0x000fe400078e0011 */
[----:B------:R-:W-:Y:S02]  /*14c0*/  @!P2 IMAD R7, R5, R7, R12 ;  /* 0x000000070507a224 */ /* 0x000fe400078e020c */
[----:B------:R-:W-:-:S04]  /*14d0*/  @!P2 IMAD.MOV.U32 R12, RZ, RZ, R14 ;  /* 0x000000ffff0ca224 */ /* 0x000fc800078e000e */
[----:B------:R-:W-:-:S04]  /*14e0*/  @!P2 IMAD.WIDE.U32 R12, R5, R6, R12 ;  /* 0x00000006050ca225 */ /* 0x000fc800078e000c */
[----:B------:R-:W-:Y:S01]  /*14f0*/  VIADD R5, R0, 0x80 ;  /* 0x0000008000057836 */ /* 0x000fe20000000000 */
[----:B------:R-:W-:Y:S02]  /*1500*/  @!P2 IADD3 R7, R13, R7, RZ ;  /* 0x000000070d07a210 */ /* 0x000fe40007ffe0ff */
[----:B0-----:R-:W-:-:S04]  /*1510*/  @!P2 LEA R30, P1, R12, R10, 0x1 ;  /* 0x0000000a0c1ea211 */ /* 0x001fc800078208ff */
[----:B------:R-:W-:Y:S02]  /*1520*/  @!P2 LEA.HI.X R31, R12, R11, R7, 0x1, P1 ;  /* 0x0000000b0c1fa211 */ /* 0x000fe400008f0c07 */
        /* <DEDUP_REMOVED lines=12> */
[----:B------:R-:W-:-:S04]  /*15f0*/  @!P2 IMAD.WIDE.U32 R12, R5, R6, R12 ;  /* 0x00000006050ca225 */ /* 0x000fc800078e000c */
[----:B------:R-:W-:Y:S01]  /*1600*/  @!P2 IMAD.IADD R7, R13, 0x1, R7 ;  /* 0x000000010d07a824 */ /* 0x000fe200078e0207 */
[----:B0-----:R-:W-:Y:S01]  /*1610*/  @!P2 LEA R30, P1, R12, R10, 0x1 ;  /* 0x0000000a0c1ea211 */ /* 0x001fe200078208ff */
[----:B------:R-:W-:-:S03]  /*1620*/  VIADD R5, R0, 0x88 ;  /* 0x0000008800057836 */ /* 0x000fc60000000000 */
[----:B------:R-:W-:Y:S02]  /*1630*/  @!P2 LEA.HI.X R31, R12, R11, R7, 0x1, P1 ;  /* 0x0000000b0c1fa211 */ /* 0x000fe400008f0c07 */
        /* <DEDUP_REMOVED lines=12> */
[----:B------:R-:W-:Y:S01]  /*1700*/  @!P2 IMAD.WIDE.U32 R12, R5, R6, R12 ;  /* 0x00000006050ca225 */ /* 0x000fe200078e000c */
[----:B------:R-:W-:-:S03]  /*1710*/  IADD3 R5, R0, 0x90, RZ ;  /* 0x0000009000057810 */ /* 0x000fc60007ffe0ff */
[----:B------:R-:W-:Y:S01]  /*1720*/  @!P2 IMAD.IADD R7, R13, 0x1, R7 ;  /* 0x000000010d07a824 */ /* 0x000fe200078e0207 */
[----:B0-----:R-:W-:-:S04]  /*1730*/  @!P2 LEA R30, P1, R12, R10, 0x1 ;  /* 0x0000000a0c1ea211 */ /* 0x001fc800078208ff */
        /* <DEDUP_REMOVED lines=604> */
[----:B------:R-:W3:Y:S01]  /*3d00*/  @!P2 LDC.64 R12, c[0x0][0x220] ;  /* 0x00008800ff0cab82 */ /* 0x000ee20000000a00 */
[----:B-1----:R-:W-:-:S04]  /*3d10*/  @!P2 IMAD R10, R10, R6, RZ ;  /* 0x000000060a0aa224 */ /* 0x002fc800078e02ff */
[----:B------:R-:W-:Y:S01]  /*3d20*/  @!P2 IMAD R7, R5, R7, R10 ;  /* 0x000000070507a224 */ /* 0x000fe200078e020a */
[----:B------:R-:W-:-:S05]  /*3d30*/  @!P2 MOV R10, R14 ;  /* 0x0000000e000aa202 */ /* 0x000fca0000000f00 */
[----:B------:R-:W-:Y:S01]  /*3d40*/  @!P2 IMAD.WIDE.U32 R10, R5, R6, R10 ;  /* 0x00000006050aa225 */ /* 0x000fe200078e000a */
[----:B------:R-:W-:-:S03]  /*3d50*/  IADD3 R5, R0, 0x1b0, RZ ;  /* 0x000001b000057810 */ /* 0x000fc60007ffe0ff */
[----:B------:R-:W-:Y:S01]  /*3d60*/  @!P2 IMAD.IADD R7, R11, 0x1, R7 ;  /* 0x000000010b07a824 */ /* 0x000fe200078e0207 */
[C---:B---3--:R-:W-:Y:S02]  /*3d70*/  @!P2 LEA R12, P1, R10.reuse, R12, 0x1 ;  /* 0x0000000c0a0ca211 */ /* 0x048fe400078208ff */
[----:B------:R-:W-:Y:S02]  /*3d80*/  SHF.R.S32.HI R38, RZ, 0x1f, R5 ;  /* 0x0000001fff267819 */ /* 0x000fe40000011405 */
[----:B------:R-:W-:Y:S01]  /*3d90*/  @!P2 LEA.HI.X R13, R10, R13, R7, 0x1, P1 ;  /* 0x0000000d0a0da211 */ /* 0x000fe200008f0c07 */
[----:B------:R-:W-:Y:S01]  /*3da0*/  STL [R1+0x31c], R12 ;  /* 0x00031c0c01007387 */ /* 0x000fe20000100800 */
[----:B------:R-:W-:-:S03]  /*3db0*/  ISETP.GE.U32.AND P1, PT, R5, UR6, PT ;  /* 0x0000000605007c0c */ /* 0x000fc6000bf26070 */
[----:B------:R-:W-:Y:S01]  /*3dc0*/  STL.64 [R1+0x320], R12 ;  /* 0x0003200c01007387 */ /* 0x000fe20000100a00 */
[----:B------:R-:W-:-:S03]  /*3dd0*/  ISETP.GE.OR.EX P2, PT, R38, UR7, P0, P1 ;  /* 0x0000000726007c0c */ /* 0x000fc60008746710 */
[----:B------:R1:W-:Y:S04]  /*3de0*/  STL.64 [R1+0x340], R12 ;  /* 0x0003400c01007387 */ /* 0x0003e80000100a00 */
[----:B------:R3:W-:Y:S06]  /*3df0*/  STL [R1+0x318], R13 ;  /* 0x0003180d01007387 */ /* 0x0007ec0000100800 */
[----:B------:R-:W4:Y:S01]  /*3e00*/  @!P2 LDC.64 R6, c[0x0][0x270] ;  /* 0x00009c00ff06ab82 */ /* 0x000f220000000a00 */
[----:B------:R-:W-:Y:S01]  /*3e10*/  @!P2 IMAD.MOV.U32 R39, RZ, RZ, R17 ;  /* 0x000000ffff27a224 */ /* 0x000fe200078e0011 */
[----:B------:R-:W-:-:S04]  /*3e20*/  @P2 LOP3.LUT R3, R3, 0x8, RZ, 0xfc, !PT ;  /* 0x0000000803032812 */ /* 0x000fc800078efcff */
[----:B------:R-:W-:Y:S02]  /*3e30*/  LOP3.LUT R3, R3, 0xfffffffb, RZ, 0xc0, !PT ;  /* 0xfffffffb03037812 */ /* 0x000fe400078ec0ff */
[----:B------:R-:W0:Y:S01]  /*3e40*/  @!P2 LDC.64 R10, c[0x0][0x220] ;  /* 0x00008800ff0aab82 */ /* 0x000e220000000a00 */
[----:B----4-:R-:W-:-:S04]  /*3e50*/  @!P2 IMAD R38, R38, R6, RZ ;  /* 0x000000062626a224 */ /* 0x010fc800078e02ff */
        /* <DEDUP_REMOVED lines=9> */
[----:B------:R-:W-:Y:S03]  /*3ef0*/  @!P2 STL.64 [R1+0x170], R30 ;  /* 0x0001701e0100a387 */ /* 0x000fe60000100a00 */
[----:B------:R-:W-:-:S13]  /*3f00*/  ISETP.GE.OR.EX P2, PT, R38, UR7, P0, P1 ;  /* 0x0000000726007c0c */ /* 0x000fda0008746710 */
[----:B------:R-:W0:Y:S01]  /*3f10*/  @!P2 LDC.64 R6, c[0x0][0x270] ;  /* 0x00009c00ff06ab82 */ /* 0x000e220000000a00 */
[----:B------:R-:W-:Y:S02]  /*3f20*/  @!P2 MOV R39, R17 ;  /* 0x000000110027a202 */ /* 0x000fe40000000f00 */
[----:B------:R-:W-:-:S04]  /*3f30*/  @P2 LOP3.LUT R3, R3, 0x4, RZ, 0xfc, !PT ;  /* 0x0000000403032812 */ /* 0x000fc800078efcff */
[----:B------:R-:W-:Y:S01]  /*3f40*/  LOP3.LUT R3, R3, 0xfffffffd, RZ, 0xc0, !PT ;  /* 0xfffffffd03037812 */ /* 0x000fe200078ec0ff */
[----:B------:R-:W1:Y:S01]  /*3f50*/  @!P2 LDC.64 R10, c[0x0][0x220] ;  /* 0x00008800ff0aab82 */ /* 0x000e620000000a00 */
[----:B0-----:R-:W-:-:S04]  /*3f60*/  @!P2 IMAD R38, R38, R6, RZ ;  /* 0x000000062626a224 */ /* 0x001fc800078e02ff */
[----:B------:R-:W-:Y:S02]  /*3f70*/  @!P2 IMAD R7, R5, R7, R38 ;  /* 0x000000070507a224 */ /* 0x000fe400078e0226 */
[----:B------:R-:W-:-:S04]  /*3f80*/  @!P2 IMAD.MOV.U32 R38, RZ, RZ, R14 ;  /* 0x000000ffff26a224 */ /* 0x000fc800078e000e */
[----:B------:R-:W-:-:S04]  /*3f90*/  @!P2 IMAD.WIDE.U32 R38, R5, R6, R38 ;  /* 0x000000060526a225 */ /* 0x000fc800078e0026 */
[----:B------:R-:W-:Y:S01]  /*3fa0*/  @!P2 IMAD.IADD R7, R39, 0x1, R7 ;  /* 0x000000012707a824 */ /* 0x000fe200078e0207 */
[----:B-1----:R-:W-:Y:S01]  /*3fb0*/  @!P2 LEA R12, P1, R38, R10, 0x1 ;  /* 0x0000000a260ca211 */ /* 0x002fe200078208ff */
[----:B------:R-:W-:-:S03]  /*3fc0*/  VIADD R5, R0, 0x1c0 ;  /* 0x000001c000057836 */ /* 0x000fc60000000000 */
[----:B---3--:R-:W-:Y:S02]  /*3fd0*/  @!P2 LEA.HI.X R13, R38, R11, R7, 0x1, P1 ;  /* 0x0000000b260da211 */ /* 0x008fe400008f0c07 */
        /* <DEDUP_REMOVED lines=23> */
[----:B------:R-:W-:-:S06]  /*4150*/  @P2 LOP3.LUT R3, R3, 0x1, RZ, 0xfc, !PT ;  /* 0x0000000103032812 */ /* 0x000fcc00078efcff */
        /* <DEDUP_REMOVED lines=15> */
[----:B------:R-:W-:Y:S02]  /*4250*/  IADD3 R30, R0, 0x1f8, RZ ;  /* 0x000001f8001e7810 */ /* 0x000fe40007ffe0ff */
[----:B------:R-:W-:-:S03]  /*4260*/  @P1 LOP3.LUT R2, R2, 0x20000000, RZ, 0xfc, !PT ;  /* 0x2000000002021812 */ /* 0x000fc600078efcff */
        /* <DEDUP_REMOVED lines=11> */
[----:B------:R0:W-:Y:S01]  /*4320*/  @!P1 STL.64 [R1+0x130], R12 ;  /* 0x0001300c01009387 */ /* 0x0001e20000100a00 */
[----:B------:R-:W-:Y:S02]  /*4330*/  LOP3.LUT P1, RZ, R2, 0x1000000, RZ, 0xc0, !PT ;  /* 0x0100000002ff7812 */ /* 0x000fe4000782c0ff */
[----:B------:R-:W-:-:S13]  /*4340*/  ISETP.GE.OR.EX P2, PT, R38, UR7, P0, P2 ;  /* 0x0000000726007c0c */ /* 0x000fda0008746720 */
[----:B------:R-:W1:Y:S01]  /*4350*/  @!P2 LDC.64 R6, c[0x0][0x270] ;  /* 0x00009c00ff06ab82 */ /* 0x000e620000000a00 */
[----:B------:R-:W-:-:S07]  /*4360*/  @!P2 IMAD.MOV.U32 R39, RZ, RZ, R17 ;  /* 0x000000ffff27a224 */ /* 0x000fce00078e0011 */
        /* <DEDUP_REMOVED lines=10> */
[----:B------:R-:W-:-:S04]  /*4410*/  ISETP.GE.U32.AND P3, PT, R5, UR6, PT ;  /* 0x0000000605007c0c */ /* 0x000fc8000bf66070 */
[----:B------:R-:W-:-:S13]  /*4420*/  ISETP.GE.OR.EX P3, PT, R38, UR7, P0, P3 ;  /* 0x0000000726007c0c */ /* 0x000fda0008766730 */
[----:B------:R-:W0:Y:S08]  /*4430*/  @!P3 LDC.64 R6, c[0x0][0x270] ;  /* 0x00009c00ff06bb82 */ /* 0x000e300000000a00 */
[----:B------:R-:W1:Y:S01]  /*4440*/  @!P3 LDC.64 R10, c[0x0][0x220] ;  /* 0x00008800ff0abb82 */ /* 0x000e620000000a00 */
[----:B------:R-:W-:Y:S01]  /*4450*/  @!P3 IMAD.MOV.U32 R39, RZ, RZ, R17 ;  /* 0x000000ffff27b224 */ /* 0x000fe200078e0011 */
[----:B------:R1:W-:Y:S01]  /*4460*/  @!P2 STL.64 [R1+0x120], R12 ;  /* 0x0001200c0100a387 */ /* 0x0003e20000100a00 */
[----:B0-----:R-:W-:-:S04]  /*4470*/  @!P3 IMAD R38, R38, R6, RZ ;  /* 0x000000062626b224 */ /* 0x001fc800078e02ff */
[----:B------:R-:W-:Y:S02]  /*4480*/  @!P3 IMAD R7, R5, R7, R38 ;  /* 0x000000070507b224 */ /* 0x000fe400078e0226 */
[----:B------:R-:W-:-:S04]  /*4490*/  @!P3 IMAD.MOV.U32 R38, RZ, RZ, R14 ;  /* 0x000000ffff26b224 */ /* 0x000fc800078e000e */
[----:B------:R-:W-:-:S04]  /*44a0*/  @!P3 IMAD.WIDE.U32 R38, R5, R6, R38 ;  /* 0x000000060526b225 */ /* 0x000fc800078e0026 */
[----:B------:R-:W-:Y:S01]  /*44b0*/  VIADD R5, R0, 0x1e8 ;  /* 0x000001e800057836 */ /* 0x000fe20000000000 */
[----:B------:R-:W-:Y:S02]  /*44c0*/  @!P3 IADD3 R7, R39, R7, RZ ;  /* 0x000000072707b210 */ /* 0x000fe40007ffe0ff */
[----:B-1----:R-:W-:-:S04]  /*44d0*/  @!P3 LEA R12, P4, R38, R10, 0x1 ;  /* 0x0000000a260cb211 */ /* 0x002fc800078808ff */
[----:B------:R-:W-:Y:S02]  /*44e0*/  @!P3 LEA.HI.X R13, R38, R11, R7, 0x1, P4 ;  /* 0x0000000b260db211 */ /* 0x000fe400020f0c07 */
[----:B------:R-:W-:Y:S02]  /*44f0*/  SHF.R.S32.HI R38, RZ, 0x1f, R5 ;  /* 0x0000001fff267819 */ /* 0x000fe40000011405 */
[----:B------:R-:W-:-:S04]  /*4500*/  ISETP.GE.U32.AND P4, PT, R5, UR6, PT ;  /* 0x0000000605007c0c */ /* 0x000fc8000bf86070 */
[----:B------:R-:W-:-:S13]  /*4510*/  ISETP.GE.OR.EX P4, PT, R38, UR7, P0, P4 ;  /* 0x0000000726007c0c */ /* 0x000fda0008786740 */
[----:B------:R-:W0:Y:S08]  /*4520*/  @!P4 LDC.64 R6, c[0x0][0x270] ;  /* 0x00009c00ff06cb82 */ /* 0x000e300000000a00 */
[----:B------:R-:W1:Y:S01]  /*4530*/  @!P4 LDC.64 R10, c[0x0][0x220] ;  /* 0x00008800ff0acb82 */ /* 0x000e620000000a00 */
[----:B------:R-:W-:Y:S01]  /*4540*/  @!P4 MOV R39, R17 ;  /* 0x000000110027c202 */ /* 0x000fe20000000f00 */
[----:B0-----:R-:W-:-:S04]  /*4550*/  @!P4 IMAD R38, R38, R6, RZ ;  /* 0x000000062626c224 */ /* 0x001fc800078e02ff */
[----:B------:R-:W-:Y:S02]  /*4560*/  @!P4 IMAD R7, R5, R7, R38 ;  /* 0x000000070507c224 */ /* 0x000fe400078e0226 */
[----:B------:R-:W-:-:S04]  /*4570*/  @!P4 IMAD.MOV.U32 R38, RZ, RZ, R14 ;  /* 0x000000ffff26c224 */ /* 0x000fc800078e000e */
[----:B------:R-:W-:-:S04]  /*4580*/  @!P4 IMAD.WIDE.U32 R38, R5, R6, R38 ;  /* 0x000000060526c225 */ /* 0x000fc800078e0026 */
[----:B------:R-:W-:Y:S01]  /*4590*/  @!P4 IMAD.IADD R7, R39, 0x1, R7 ;  /* 0x000000012707c824 */ /* 0x000fe200078e0207 */
[C---:B-1----:R-:W-:Y:S02]  /*45a0*/  @!P4 LEA R10, P5, R38.reuse, R10, 0x1 ;  /* 0x0000000a260ac211 */ /* 0x042fe400078a08ff */
[----:B------:R-:W-:Y:S02]  /*45b0*/  SHF.R.S32.HI R5, RZ, 0x1f, R44 ;  /* 0x0000001fff057819 */ /* 0x000fe4000001142c */
[----:B------:R-:W-:Y:S02]  /*45c0*/  @!P4 LEA.HI.X R11, R38, R11, R7, 0x1, P5 ;  /* 0x0000000b260bc211 */ /* 0x000fe400028f0c07 */
[----:B------:R-:W-:-:S04]  /*45d0*/  ISETP.GE.U32.AND P5, PT, R44, UR6, PT ;  /* 0x000000062c007c0c */ /* 0x000fc8000bfa6070 */
[----:B------:R-:W-:-:S13]  /*45e0*/  ISETP.GE.OR.EX P5, PT, R5, UR7, P0, P5 ;  /* 0x0000000705007c0c */ /* 0x000fda00087a6750 */
[----:B------:R-:W0:Y:S08]  /*45f0*/  @!P5 LDC.64 R38, c[0x0][0x270] ;  /* 0x00009c00ff26db82 */ /* 0x000e300000000a00 */
[----:B------:R-:W1:Y:S01]  /*4600*/  @!P5 LDC.64 R6, c[0x0][0x220] ;  /* 0x00008800ff06db82 */ /* 0x000e620000000a00 */
[----:B------:R-:W-:Y:S01]  /*4610*/  @!P5 MOV R40, R14 ;  /* 0x0000000e0028d202 */ /* 0x000fe20000000f00 */
[----:B------:R-:W-:-:S02]  /*4620*/  @!P5 IMAD.MOV.U32 R41, RZ, RZ, R17 ;  /* 0x000000ffff29d224 */ /* 0x000fc400078e0011 */
[----:B0-----:R-:W-:-:S04]  /*4630*/  @!P5 IMAD R5, R5, R38, RZ ;  /* 0x000000260505d224 */ /* 0x001fc800078e02ff */
[C---:B------:R-:W-:Y:S02]  /*4640*/  @!P5 IMAD R5, R44.reuse, R39, R5 ;  /* 0x000000272c05d224 */ /* 0x040fe400078e0205 */
[----:B------:R-:W-:-:S04]  /*4650*/  @!P5 IMAD.WIDE.U32 R38, R44, R38, R40 ;  /* 0x000000262c26d225 */ /* 0x000fc800078e0028 */
[----:B------:R-:W-:Y:S01]  /*4660*/  @!P5 IMAD.IADD R5, R39, 0x1, R5 ;  /* 0x000000012705d824 */ /* 0x000fe200078e0205 */
[----:B-1----:R-:W-:-:S04]  /*4670*/  @!P5 LEA R6, P6, R38, R6, 0x1 ;  /* 0x000000062606d211 */ /* 0x002fc800078c08ff */
[----:B------:R-:W-:Y:S02]  /*4680*/  @!P5 LEA.HI.X R7, R38, R7, R5, 0x1, P6 ;  /* 0x000000072607d211 */ /* 0x000fe400030f0c05 */
[----:B------:R-:W-:Y:S02]  /*4690*/  SHF.R.S32.HI R5, RZ, 0x1f, R30 ;  /* 0x0000001fff057819 */ /* 0x000fe4000001141e */
[----:B------:R-:W-:-:S04]  /*46a0*/  ISETP.GE.U32.AND P6, PT, R30, UR6, PT ;  /* 0x000000061e007c0c */ /* 0x000fc8000bfc6070 */
[----:B------:R-:W-:Y:S02]  /*46b0*/  ISETP.GE.OR.EX P6, PT, R5, UR7, P0, P6 ;  /* 0x0000000705007c0c */ /* 0x000fe400087c6760 */
[----:B------:R-:W-:-:S04]  /*46c0*/  LOP3.LUT R2, R2, 0xefffffff, RZ, 0xc0, !PT ;  /* 0xefffffff02027812 */ /* 0x000fc800078ec0ff */
[----:B------:R-:W-:-:S07]  /*46d0*/  @P2 LOP3.LUT R2, R2, 0x10000000, RZ, 0xfc, !PT ;  /* 0x1000000002022812 */ /* 0x000fce00078efcff */
[----:B------:R-:W0:Y:S01]  /*46e0*/  @!P6 LDC.64 R40, c[0x0][0x270] ;  /* 0x00009c00ff28eb82 */ /* 0x000e220000000a00 */
[C---:B------:R-:W-:Y:S02]  /*46f0*/  LOP3.LUT P2, RZ, R2.reuse, 0x800000, RZ, 0xc0, !PT ;  /* 0x0080000002ff7812 */ /* 0x040fe4000784c0ff */
[----:B------:R-:W-:-:S04]  /*4700*/  LOP3.LUT R2, R2, 0xf7ffffff, RZ, 0xc0, !PT ;  /* 0xf7ffffff02027812 */ /* 0x000fc800078ec0ff */
[----:B------:R-:W-:Y:S01]  /*4710*/  @P3 LOP3.LUT R2, R2, 0x8000000, RZ, 0xfc, !PT ;  /* 0x0800000002023812 */ /* 0x000fe200078efcff */
[----:B------:R-:W1:Y:S03]  /*4720*/  @!P6 LDC.64 R38, c[0x0][0x220] ;  /* 0x00008800ff26eb82 */ /* 0x000e660000000a00 */
[C---:B------:R-:W-:Y:S02]  /*4730*/  LOP3.LUT P3, RZ, R2.reuse, 0x400000, RZ, 0xc0, !PT ;  /* 0x0040000002ff7812 */ /* 0x040fe4000786c0ff */
[----:B------:R-:W-:-:S04]  /*4740*/  LOP3.LUT R2, R2, 0xbfffffff, RZ, 0xc0, !PT ;  /* 0xbfffffff02027812 */ /* 0x000fc800078ec0ff */
[----:B------:R-:W-:Y:S01]  /*4750*/  @P4 LOP3.LUT R2, R2, 0x40000000, RZ, 0xfc, !PT ;  /* 0x4000000002024812 */ /* 0x000fe200078efcff */
[----:B------:R-:W-:Y:S02]  /*4760*/  @!P6 IMAD.MOV.U32 R44, RZ, RZ, R14 ;  /* 0x000000ffff2ce224 */ /* 0x000fe400078e000e */
[----:B------:R-:W-:Y:S01]  /*4770*/  @!P6 IMAD.MOV.U32 R45, RZ, RZ, R17 ;  /* 0x000000ffff2de224 */ /* 0x000fe200078e0011 */
[----:B------:R-:W-:Y:S01]  /*4780*/  LOP3.LUT R2, R2, 0x7fffffff, RZ, 0xc0, !PT ;  /* 0x7fffffff02027812 */ /* 0x000fe200078ec0ff */
[----:B0-----:R-:W-:-:S03]  /*4790*/  @!P6 IMAD R5, R5, R40, RZ ;  /* 0x000000280505e224 */ /* 0x001fc600078e02ff */
[----:B------:R-:W-:Y:S01]  /*47a0*/  @P5 LOP3.LUT R2, R2, 0x80000000, RZ, 0xfc, !PT ;  /* 0x8000000002025812 */ /* 0x000fe200078efcff */
[C---:B------:R-:W-:Y:S02]  /*47b0*/  @!P6 IMAD R5, R30.reuse, R41, R5 ;  /* 0x000000291e05e224 */ /* 0x040fe400078e0205 */
[----:B------:R-:W-:Y:S01]  /*47c0*/  @!P6 IMAD.WIDE.U32 R40, R30, R40, R44 ;  /* 0x000000281e28e225 */ /* 0x000fe200078e002c */
[----:B------:R-:W-:Y:S02]  /*47d0*/  @P0 LOP3.LUT R4, R4, 0x1, RZ, 0xfc, !PT ;  /* 0x0000000104040812 */ /* 0x000fe400078efcff */
[----:B------:R-:W-:Y:S02]  /*47e0*/  LOP3.LUT P0, RZ, R2, 0x2000000, RZ, 0xc0, !PT ;  /* 0x0200000002ff7812 */ /* 0x000fe4000780c0ff */
[----:B------:R-:W-:Y:S02]  /*47f0*/  @!P6 IADD3 R5, R41, R5, RZ ;  /* 0x000000052905e210 */ /* 0x000fe40007ffe0ff */
[----:B-1----:R-:W-:-:S04]  /*4800*/  @!P6 LEA R30, P4, R40, R38, 0x1 ;  /* 0x00000026281ee211 */ /* 0x002fc800078808ff */
[----:B------:R-:W-:Y:S01]  /*4810*/  @!P6 LEA.HI.X R31, R40, R39, R5, 0x1, P4 ;  /* 0x00000027281fe211 */ /* 0x000fe200020f0c05 */
[----:B------:R-:W-:-:S06]  /*4820*/  IMAD.MOV.U32 R5, RZ, RZ, RZ ;  /* 0x000000ffff057224 */ /* 0x000fcc00078e00ff */
[----:B--2---:R-:W2:Y:S04]  /*4830*/  @!P0 LDG.E R5, desc[UR12][R42.64] ;  /* 0x0000000c2a058981 */ /* 0x004ea8000c1e1900 */
[----:B------:R0:W-:Y:S01]  /*4840*/  @!P6 STL.64 [R1+0x270], R30 ;  /* 0x0002701e0100e387 */ /* 0x0001e20000100a00 */
[----:B------:R-:W-:Y:S02]  /*4850*/  PRMT R39, RZ, 0x7610, R39 ;  /* 0x00007610ff277816 */ /* 0x000fe40000000027 */
[----:B------:R-:W-:Y:S02]  /*4860*/  PRMT R19, RZ, 0x7610, R19 ;  /* 0x00007610ff137816 */ /* 0x000fe40000000013 */
[----:B------:R-:W-:Y:S01]  /*4870*/  PRMT R29, RZ, 0x7610, R29 ;  /* 0x00007610ff1d7816 */ /* 0x000fe2000000001d */
[----:B------:R-:W3:Y:S04]  /*4880*/  LDL.LU.64 R42, [R1+0x450] ;  /* 0x00045000012a7983 */ /* 0x000ee80000300a00 */
[----:B0-----:R-:W4:Y:S01]  /*4890*/  LDL.LU.64 R30, [R1+0x458] ;  /* 0x00045800011e7983 */ /* 0x001f220000300a00 */
[----:B--2---:R-:W-:-:S05]  /*48a0*/  @!P0 SHF.R.U32.HI R39, RZ, 0x10, R5 ;  /* 0x00000010ff278819 */ /* 0x004fca0000011605 */
[----:B------:R0:W-:Y:S02]  /*48b0*/  STL [R1+0x114], R39 ;  /* 0x0001142701007387 */ /* 0x0001e40000100800 */
[----:B0-----:R-:W-:-:S10]  /*48c0*/  HFMA2.MMA R39, -RZ, RZ, 0, 0 ;  /* 0x00000000ff277435 */ /* 0x001fd400000001ff */
[----:B----4-:R0:W2:Y:S02]  /*48d0*/  @!P2 LDG.E R39, desc[UR12][R30.64] ;  /* 0x0000000c1e27a981 */ /* 0x0100a4000c1e1900 */
[----:B0-----:R-:W-:Y:S02]  /*48e0*/  PRMT R30, RZ, 0x7610, R30 ;  /* 0x00007610ff1e7816 */ /* 0x001fe4000000001e */
[----:B--2---:R-:W-:-:S05]  /*48f0*/  @!P2 SHF.R.U32.HI R19, RZ, 0x10, R39 ;  /* 0x00000010ff13a819 */ /* 0x004fca0000011627 */
[----:B------:R0:W-:Y:S04]  /*4900*/  STL [R1+0x11c], R19 ;  /* 0x00011c1301007387 */ /* 0x0001e80000100800 */
[----:B0-----:R-:W2:Y:S01]  /*4910*/  LDL.LU R19, [R1+0x44c] ;  /* 0x00044c0001137983 */ /* 0x001ea20000300800 */
[----:B------:R-:W-:-:S05]  /*4920*/  @!P2 PRMT R30, R39, 0x7610, R30 ;  /* 0x00007610271ea816 */ /* 0x000fca000000001e */
[----:B------:R0:W-:Y:S02]  /*4930*/  STL.S16 [R1+0x118], R30 ;  /* 0x0001181e01007387 */ /* 0x0001e40000100600 */
[----:B0-----:R-:W-:-:S06]  /*4940*/  IMAD.MOV.U32 R30, RZ, RZ, RZ ;  /* 0x000000ffff1e7224 */ /* 0x001fcc00078e00ff */
[----:B--2---:R0:W2:Y:S01]  /*4950*/  @!P3 LDG.E R30, desc[UR12][R18.64] ;  /* 0x0000000c121eb981 */ /* 0x0040a2000c1e1900 */
[----:B------:R-:W-:Y:S02]  /*4960*/  LOP3.LUT P5, RZ, R2, 0x200000, RZ, 0xc0, !PT ;  /* 0x0020000002ff7812 */ /* 0x000fe400078ac0ff */
[----:B0-----:R-:W-:Y:S02]  /*4970*/  PRMT R18, RZ, 0x7610, R18 ;  /* 0x00007610ff127816 */ /* 0x001fe40000000012 */
[----:B--2---:R-:W-:-:S05]  /*4980*/  @!P3 SHF.R.U32.HI R29, RZ, 0x10, R30 ;  /* 0x00000010ff1db819 */ /* 0x004fca000001161e */
[----:B------:R0:W-:Y:S04]  /*4990*/  STL [R1+0x12c], R29 ;  /* 0x00012c1d01007387 */ /* 0x0001e80000100800 */
[----:B0-----:R-:W2:Y:S01]  /*49a0*/  LDL.LU R29, [R1+0x448] ;  /* 0x00044800011d7983 */ /* 0x001ea20000300800 */
[----:B------:R-:W-:-:S05]  /*49b0*/  @!P3 PRMT R18, R30, 0x7610, R18 ;  /* 0x000076101e12b816 */ /* 0x000fca0000000012 */
[----:B------:R0:W-:Y:S02]  /*49c0*/  STL.S16 [R1+0x128], R18 ;  /* 0x0001281201007387 */ /* 0x0001e40000100600 */
[----:B0-----:R-:W-:Y:S01]  /*49d0*/  IMAD.MOV.U32 R18, RZ, RZ, RZ ;  /* 0x000000ffff127224 */ /* 0x001fe200078e00ff */
[----:B------:R-:W-:-:S05]  /*49e0*/  PRMT R38, RZ, 0x7610, R38 ;  /* 0x00007610ff267816 */ /* 0x000fca0000000026 */
[----:B--2---:R-:W2:Y:S01]  /*49f0*/  @!P5 LDG.E R18, desc[UR12][R28.64] ;  /* 0x0000000c1c12d981 */ /* 0x004ea2000c1e1900 */
[----:B------:R-:W-:-:S05]  /*4a00*/  @!P0 PRMT R38, R5, 0x7610, R38 ;  /* 0x0000761005268816 */ /* 0x000fca0000000026 */
[----:B------:R0:W-:Y:S01]  /*4a10*/  STL.S16 [R1+0x110], R38 ;  /* 0x0001102601007387 */ /* 0x0001e20000100600 */
[----:B------:R-:W-:Y:S01]  /*4a20*/  PRMT R25, RZ, 0x7610, R25 ;  /* 0x00007610ff197816 */ /* 0x000fe20000000019 */
[----:B0-----:R-:W-:-:S06]  /*4a30*/  IMAD.MOV.U32 R38, RZ, RZ, RZ ;  /* 0x000000ffff267224 */ /* 0x001fcc00078e00ff */
[----:B---3--:R-:W3:Y:S01]  /*4a40*/  @!P1 LDG.E R38, desc[UR12][R42.64] ;  /* 0x0000000c2a269981 */ /* 0x008ee2000c1e1900 */
[----:B--2---:R-:W-:-:S05]  /*4a50*/  @!P5 SHF.R.U32.HI R25, RZ, 0x10, R18 ;  /* 0x00000010ff19d819 */ /* 0x004fca0000011612 */
[----:B------:R0:W-:Y:S04]  /*4a60*/  STL [R1+0x13c], R25 ;  /* 0x00013c1901007387 */ /* 0x0001e80000100800 */
[----:B0-----:R-:W2:Y:S01]  /*4a70*/  LDL.LU R25, [R1+0x444] ;  /* 0x0004440001197983 */ /* 0x001ea20000300800 */
[----:B------:R-:W-:Y:S02]  /*4a80*/  PRMT R19, RZ, 0x7610, R19 ;  /* 0x00007610ff137816 */ /* 0x000fe40000000013 */
[----:B------:R-:W-:Y:S02]  /*4a90*/  LOP3.LUT P4, RZ, R2, 0x100000, RZ, 0xc0, !PT ;  /* 0x0010000002ff7812 */ /* 0x000fe4000788c0ff */
[----:B------:R-:W-:Y:S02]  /*4aa0*/  @!P5 PRMT R19, R18, 0x7610, R19 ;  /* 0x000076101213d816 */ /* 0x000fe40000000013 */
[----:B------:R-:W-:-:S02]  /*4ab0*/  PRMT R40, RZ, 0x7610, R40 ;  /* 0x00007610ff287816 */ /* 0x000fc40000000028 */
[----:B------:R-:W-:Y:S01]  /*4ac0*/  PRMT R41, RZ, 0x7610, R41 ;  /* 0x00007610ff297816 */ /* 0x000fe20000000029 */
[----:B------:R0:W-:Y:S01]  /*4ad0*/  STL.S16 [R1+0x138], R19 ;  /* 0x0001381301007387 */ /* 0x0001e20000100600 */
[----:B---3--:R-:W-:Y:S02]  /*4ae0*/  @!P1 SHF.R.U32.HI R41, RZ, 0x10, R38 ;  /* 0x00000010ff299819 */ /* 0x008fe40000011626 */
[----:B------:R-:W-:Y:S02]  /*4af0*/  @!P1 PRMT R40, R38, 0x7610, R40 ;  /* 0x0000761026289816 */ /* 0x000fe40000000028 */
[C---:B------:R-:W-:Y:S02]  /*4b00*/  LOP3.LUT P1, RZ, R2.reuse, 0x80000, RZ, 0xc0, !PT ;  /* 0x0008000002ff7812 */ /* 0x040fe4000782c0ff */
[----:B0-----:R-:W-:Y:S02]  /*4b10*/  MOV R19, RZ ;  /* 0x000000ff00137202 */ /* 0x001fe40000000f00 */
[----:B------:R-:W-:-:S02]  /*4b20*/  LOP3.LUT P2, RZ, R2, 0x40000, RZ, 0xc0, !PT ;  /* 0x0004000002ff7812 */ /* 0x000fc4000784c0ff */
[----:B------:R-:W-:Y:S02]  /*4b30*/  LOP3.LUT P3, RZ, R2, 0x20000, RZ, 0xc0, !PT ;  /* 0x0002000002ff7812 */ /* 0x000fe4000786c0ff */
[----:B--2---:R0:W2:Y:S02]  /*4b40*/  @!P4 LDG.E R19, desc[UR12][R24.64] ;  /* 0x0000000c1813c981 */ /* 0x0040a4000c1e1900 */
[----:B0-----:R-:W-:-:S06]  /*4b50*/  IMAD.MOV.U32 R24, RZ, RZ, RZ ;  /* 0x000000ffff187224 */ /* 0x001fcc00078e00ff */
[----:B------:R0:W3:Y:S02]  /*4b60*/  @!P1 LDG.E R24, desc[UR12][R20.64] ;  /* 0x0000000c14189981 */ /* 0x0000e4000c1e1900 */
[----:B0-----:R-:W-:-:S06]  /*4b70*/  CS2R R20, SRZ ;  /* 0x0000000000147805 */ /* 0x001fcc000001ff00 */
[----:B------:R0:W4:Y:S02]  /*4b80*/  @!P2 LDG.E R20, desc[UR12][R8.64] ;  /* 0x0000000c0814a981 */ /* 0x000124000c1e1900 */
[----:B0-----:R-:W-:-:S06]  /*4b90*/  IMAD.MOV.U32 R8, RZ, RZ, RZ ;  /* 0x000000ffff087224 */ /* 0x001fcc00078e00ff */
[----:B------:R-:W2:Y:S01]  /*4ba0*/  @!P3 LDG.E R8, desc[UR12][R26.64] ;  /* 0x0000000c1a08b981 */ /* 0x000ea2000c1e1900 */
[----:B------:R-:W-:Y:S02]  /*4bb0*/  PRMT R9, RZ, 0x7610, R9 ;  /* 0x00007610ff097816 */ /* 0x000fe40000000009 */
[----:B------:R-:W-:-:S04]  /*4bc0*/  LOP3.LUT R4, R4, 0xfffffffd, RZ, 0xc0, !PT ;  /* 0xfffffffd04047812 */ /* 0x000fc800078ec0ff */
[----:B------:R-:W-:Y:S02]  /*4bd0*/  @P6 LOP3.LUT R4, R4, 0x2, RZ, 0xfc, !PT ;  /* 0x0000000204046812 */ /* 0x000fe400078efcff */
[----:B------:R-:W-:Y:S01]  /*4be0*/  LOP3.LUT P6, RZ, R2, 0x10000, RZ, 0xc0, !PT ;  /* 0x0001000002ff7812 */ /* 0x000fe200078cc0ff */
[----:B------:R-:W-:Y:S04]  /*4bf0*/  STL.64 [R1+0x360], R12 ;  /* 0x0003600c01007387 */ /* 0x000fe80000100a00 */
[----:B------:R-:W-:Y:S04]  /*4c00*/  STL.64 [R1+0x380], R12 ;  /* 0x0003800c01007387 */ /* 0x000fe80000100a00 */
[----:B------:R-:W-:Y:S04]  /*4c10*/  STL.64 [R1+0x3a0], R12 ;  /* 0x0003a00c01007387 */ /* 0x000fe80000100a00 */
[----:B------:R-:W-:Y:S04]  /*4c20*/  STL.64 [R1+0x3c0], R12 ;  /* 0x0003c00c01007387 */ /* 0x000fe80000100a00 */
[----:B------:R-:W-:Y:S04]  /*4c30*/  STL.64 [R1+0x3e0], R12 ;  /* 0x0003e00c01007387 */ /* 0x000fe80000100a00 */
[----:B------:R-:W-:Y:S04]  /*4c40*/  STL.64 [R1+0x400], R12 ;  /* 0x0004000c01007387 */ /* 0x000fe80000100a00 */
[----:B------:R-:W-:Y:S04]  /*4c50*/  STL.64 [R1+0x420], R12 ;  /* 0x0004200c01007387 */ /* 0x000fe80000100a00 */
[----:B------:R0:W-:Y:S02]  /*4c60*/  STL [R1+0x440], R12 ;  /* 0x0004400c01007387 */ /* 0x0001e40000100800 */
[----:B0-----:R-:W-:-:S02]  /*4c70*/  PRMT R12, RZ, 0x7610, R12 ;  /* 0x00007610ff0c7816 */ /* 0x001fc4000000000c */
[----:B------:R-:W-:Y:S02]  /*4c80*/  PRMT R13, RZ, 0x7610, R13 ;  /* 0x00007610ff0d7816 */ /* 0x000fe4000000000d */
[----:B----4-:R-:W-:Y:S02]  /*4c90*/  @!P2 SHF.R.U32.HI R13, RZ, 0x10, R20 ;  /* 0x00000010ff0da819 */ /* 0x010fe40000011614 */
[----:B------:R-:W-:Y:S02]  /*4ca0*/  @!P2 PRMT R12, R20, 0x7610, R12 ;  /* 0x00007610140ca816 */ /* 0x000fe4000000000c */
[----:B--2---:R-:W-:-:S05]  /*4cb0*/  @!P3 PRMT R9, R8, 0x7610, R9 ;  /* 0x000076100809b816 */ /* 0x004fca0000000009 */
[----:B------:R0:W-:Y:S02]  /*4cc0*/  STL.S16 [R1+0x178], R9 ;  /* 0x0001780901007387 */ /* 0x0001e40000100600 */
[----:B0-----:R-:W-:Y:S02]  /*4cd0*/  HFMA2.MMA R9, -RZ, RZ, 0, 0 ;  /* 0x00000000ff097435 */ /* 0x001fe400000001ff */
[----:B------:R-:W-:Y:S04]  /*4ce0*/  STL.S16 [R1+0x168], R12 ;  /* 0x0001680c01007387 */ /* 0x000fe80000100600 */
[----:B------:R0:W-:Y:S04]  /*4cf0*/  STL [R1+0x164], R13 ;  /* 0x0001640d01007387 */ /* 0x0001e80000100800 */
[----:B------:R1:W2:Y:S04]  /*4d00*/  @!P6 LDG.E R9, desc[UR12][R22.64] ;  /* 0x0000000c1609e981 */ /* 0x0002a8000c1e1900 */
[----:B0-----:R-:W4:Y:S01]  /*4d10*/  LDL.LU.64 R12, [R1+0x1a0] ;  /* 0x0001a000010c7983 */ /* 0x001f220000300a00 */
[----:B------:R-:W-:-:S02]  /*4d20*/  LOP3.LUT P0, RZ, R2, 0x8000, RZ, 0xc0, !PT ;  /* 0x0000800002ff7812 */ /* 0x000fc4000780c0ff */
[----:B------:R-:W-:Y:S01]  /*4d30*/  PRMT R29, RZ, 0x7610, R29 ;  /* 0x00007610ff1d7816 */ /* 0x000fe2000000001d */
[----:B------:R-:W-:Y:S04]  /*4d40*/  STL [R1+0x2e4], R15 ;  /* 0x0002e40f01007387 */ /* 0x000fe80000100800 */
[----:B------:R-:W-:Y:S01]  /*4d50*/  STL.64 [R1+0x328], R14 ;  /* 0x0003280e01007387 */ /* 0x000fe20000100a00 */
[----:B---3--:R-:W-:-:S03]  /*4d60*/  @!P1 PRMT R29, R24, 0x7610, R29 ;  /* 0x00007610181d9816 */ /* 0x008fc6000000001d */
        /* <DEDUP_REMOVED lines=8> */
[----:B------:R-:W-:-:S02]  /*4df0*/  LOP3.LUT P5, RZ, R2, 0x4000, RZ, 0xc0, !PT ;  /* 0x0000400002ff7812 */ /* 0x000fc400078ac0ff */
[----:B------:R-:W-:Y:S01]  /*4e00*/  CS2R R26, SRZ ;  /* 0x00000000001a7805 */ /* 0x000fe2000001ff00 */
[----:B------:R-:W3:Y:S01]  /*4e10*/  @!P0 LDG.E R21, desc[UR12][R36.64] ;  /* 0x0000000c24158981 */ /* 0x000ee2000c1e1900 */
[----:B0-----:R-:W-:Y:S02]  /*4e20*/  PRMT R15, RZ, 0x7610, R15 ;  /* 0x00007610ff0f7816 */ /* 0x001fe4000000000f */
[----:B------:R-:W-:Y:S02]  /*4e30*/  @!P1 SHF.R.U32.HI R15, RZ, 0x10, R24 ;  /* 0x00000010ff0f9819 */ /* 0x000fe40000011618 */
[----:B------:R-:W-:Y:S01]  /*4e40*/  LOP3.LUT P1, RZ, R2, 0x1000, RZ, 0xc0, !PT ;  /* 0x0000100002ff7812 */ /* 0x000fe2000782c0ff */
[----:B------:R-:W-:Y:S01]  /*4e50*/  STL.64 [R1+0x300], R6 ;  /* 0x0003000601007387 */ /* 0x000fe20000100a00 */
[----:B-1----:R-:W-:-:S03]  /*4e60*/  CS2R R22, SRZ ;  /* 0x0000000000167805 */ /* 0x002fc6000001ff00 */
        /* <DEDUP_REMOVED lines=9> */
[----:B------:R-:W3:Y:S01]  /*4f00*/  @!P5 LDG.E R22, desc[UR12][R32.64] ;  /* 0x0000000c2016d981 */ /* 0x000ee2000c1e1900 */
[----:B0-----:R-:W-:-:S02]  /*4f10*/  PRMT R6, RZ, 0x7610, R6 ;  /* 0x00007610ff067816 */ /* 0x001fc40000000006 */
[----:B------:R-:W-:Y:S02]  /*4f20*/  PRMT R7, RZ, 0x7610, R7 ;  /* 0x00007610ff077816 */ /* 0x000fe40000000007 */
[----:B--2---:R-:W-:Y:S02]  /*4f30*/  @!P6 SHF.R.U32.HI R7, RZ, 0x10, R9 ;  /* 0x00000010ff07e819 */ /* 0x004fe40000011609 */
[----:B------:R-:W-:Y:S01]  /*4f40*/  @!P6 PRMT R6, R9, 0x7610, R6 ;  /* 0x000076100906e816 */ /* 0x000fe20000000006 */
[----:B----4-:R0:W2:Y:S04]  /*4f50*/  @!P1 LDG.E R26, desc[UR12][R12.64] ;  /* 0x0000000c0c1a9981 */ /* 0x0100a8000c1e1900 */
[----:B------:R-:W-:Y:S04]  /*4f60*/  STL.S16 [R1+0x188], R6 ;  /* 0x0001880601007387 */ /* 0x000fe80000100600 */
[----:B------:R1:W-:Y:S04]  /*4f70*/  STL [R1+0x17c], R7 ;  /* 0x00017c0701007387 */ /* 0x0003e80000100800 */
[----:B------:R-:W0:Y:S04]  /*4f80*/  LDL.LU R12, [R1+0x440] ;  /* 0x00044000010c7983 */ /* 0x000e280000300800 */
[----:B-1----:R-:W4:Y:S04]  /*4f90*/  LDL.LU.64 R6, [R1+0x1b0] ;  /* 0x0001b00001067983 */ /* 0x002f280000300a00 */
[----:B------:R-:W-:Y:S04]  /*4fa0*/  STL.64 [R1+0x2f8], R10 ;  /* 0x0002f80a01007387 */ /* 0x000fe80000100a00 */
[----:B------:R-:W-:Y:S04]  /*4fb0*/  STL.64 [R1+0x368], R10 ;  /* 0x0003680a01007387 */ /* 0x000fe80000100a00 */
[----:B------:R-:W-:Y:S04]  /*4fc0*/  STL.64 [R1+0x388], R10 ;  /* 0x0003880a01007387 */ /* 0x000fe80000100a00 */
[----:B------:R-:W-:Y:S04]  /*4fd0*/  STL.64 [R1+0x3a8], R10 ;  /* 0x0003a80a01007387 */ /* 0x000fe80000100a00 */
[----:B------:R-:W-:Y:S04]  /*4fe0*/  STL [R1+0x3c8], R10 ;  /* 0x0003c80a01007387 */ /* 0x000fe80000100800 */
[----:B------:R-:W-:Y:S04]  /*4ff0*/  STL.64 [R1+0x3e8], R10 ;  /* 0x0003e80a01007387 */ /* 0x000fe80000100a00 */
[----:B------:R-:W-:Y:S04]  /*5000*/  STL.64 [R1+0x408], R10 ;  /* 0x0004080a01007387 */ /* 0x000fe80000100a00 */
[----:B------:R1:W-:Y:S04]  /*5010*/  STL.64 [R1+0x428], R10 ;  /* 0x0004280a01007387 */ /* 0x0003e80000100a00 */
[----:B------:R1:W-:Y:S02]  /*5020*/  STL [R1+0x2e8], R14 ;  /* 0x0002e80e01007387 */ /* 0x0003e40000100800 */
[----:B-1----:R-:W-:-:S02]  /*5030*/  PRMT R10, RZ, 0x7610, R10 ;  /* 0x00007610ff0a7816 */ /* 0x002fc4000000000a */
[----:B------:R-:W-:Y:S02]  /*5040*/  PRMT R14, RZ, 0x7610, R14 ;  /* 0x00007610ff0e7816 */ /* 0x000fe4000000000e */
[----:B------:R-:W-:Y:S02]  /*5050*/  @!P3 SHF.R.U32.HI R14, RZ, 0x10, R8 ;  /* 0x00000010ff0eb819 */ /* 0x000fe40000011608 */
[----:B------:R-:W-:Y:S02]  /*5060*/  LOP3.LUT P3, RZ, R2, 0x400, RZ, 0xc0, !PT ;  /* 0x0000040002ff7812 */ /* 0x000fe4000786c0ff */
[----:B------:R-:W-:Y:S02]  /*5070*/  PRMT R11, RZ, 0x7610, R11 ;  /* 0x00007610ff0b7816 */ /* 0x000fe4000000000b */
[----:B---3--:R-:W-:Y:S02]  /*5080*/  @!P0 SHF.R.U32.HI R11, RZ, 0x10, R21 ;  /* 0x00000010ff0b8819 */ /* 0x008fe40000011615 */
[----:B------:R-:W-:Y:S01]  /*5090*/  @!P0 PRMT R10, R21, 0x7610, R10 ;  /* 0x00007610150a8816 */ /* 0x000fe2000000000a */
[----:B------:R-:W-:Y:S04]  /*50a0*/  STL [R1+0x14c], R15 ;  /* 0x00014c0f01007387 */ /* 0x000fe80000100800 */
[----:B------:R1:W-:Y:S04]  /*50b0*/  STL [R1+0x160], R14 ;  /* 0x0001600e01007387 */ /* 0x0003e80000100800 */
[----:B------:R-:W-:Y:S04]  /*50c0*/  STL.S16 [R1+0x190], R10 ;  /* 0x0001900a01007387 */ /* 0x000fe80000100600 */
[----:B------:R3:W-:Y:S04]  /*50d0*/  STL [R1+0x16c], R11 ;  /* 0x00016c0b01007387 */ /* 0x0007e80000100800 */
[----:B-1----:R-:W2:Y:S04]  /*50e0*/  LDL.LU.64 R14, [R1+0x1c0] ;  /* 0x0001c000010e7983 */ /* 0x002ea80000300a00 */
[----:B------:R1:W-:Y:S04]  /*50f0*/  STL [R1+0x10], R5 ;  /* 0x0000100501007387 */ /* 0x0003e80000100800 */
[----:B---3--:R-:W3:Y:S01]  /*5100*/  LDL.LU.64 R10, [R1+0x1d0] ;  /* 0x0001d000010a7983 */ /* 0x008ee20000300a00 */
[----:B-1----:R-:W-:Y:S01]  /*5110*/  IMAD.MOV.U32 R5, RZ, RZ, RZ ;  /* 0x000000ffff057224 */ /* 0x002fe200078e00ff */
[----:B0-----:R-:W-:-:S02]  /*5120*/  PRMT R12, RZ, 0x7610, R12 ;  /* 0x00007610ff0c7816 */ /* 0x001fc4000000000c */
[----:B------:R-:W-:-:S03]  /*5130*/  @!P5 SHF.R.U32.HI R12, RZ, 0x10, R22 ;  /* 0x00000010ff0cd819 */ /* 0x000fc60000011616 */
[----:B----4-:R0:W4:Y:S04]  /*5140*/  @!P3 LDG.E R5, desc[UR12][R6.64] ;  /* 0x0000000c0605b981 */ /* 0x010128000c1e1900 */
[----:B------:R1:W-:Y:S04]  /*5150*/  STL [R1+0x1a0], R12 ;  /* 0x0001a00c01007387 */ /* 0x0003e80000100800 */
[----:B------:R-:W0:Y:S04]  /*5160*/  LDL.LU.64 R6, [R1+0x430] ;  /* 0x0004300001067983 */ /* 0x000e280000300a00 */
[----:B-1----:R-:W4:Y:S01]  /*5170*/  LDL.LU.64 R12, [R1+0x1e0] ;  /* 0x0001e000010c7983 */ /* 0x002f220000300a00 */
[----:B------:R-:W-:-:S02]  /*5180*/  PRMT R25, RZ, 0x7610, R25 ;  /* 0x00007610ff197816 */ /* 0x000fc40000000019 */
[----:B------:R-:W-:Y:S02]  /*5190*/  PRMT R31, RZ, 0x7610, R31 ;  /* 0x00007610ff1f7816 */ /* 0x000fe4000000001f */
[----:B------:R-:W-:Y:S02]  /*51a0*/  LOP3.LUT P2, RZ, R2, 0x800, RZ, 0xc0, !PT ;  /* 0x0000080002ff7812 */ /* 0x000fe4000784c0ff */
[----:B------:R-:W-:Y:S02]  /*51b0*/  @!P5 PRMT R25, R22, 0x7610, R25 ;  /* 0x000076101619d816 */ /* 0x000fe40000000019 */
[----:B------:R-:W-:Y:S02]  /*51c0*/  LOP3.LUT P6, RZ, R2, 0x200, RZ, 0xc0, !PT ;  /* 0x0000020002ff7812 */ /* 0x000fe400078cc0ff */
[----:B------:R-:W-:Y:S02]  /*51d0*/  PRMT R28, RZ, 0x7610, R28 ;  /* 0x00007610ff1c7816 */ /* 0x000fe4000000001c */
[----:B------:R-:W-:-:S02]  /*51e0*/  @!P4 SHF.R.U32.HI R28, RZ, 0x10, R19 ;  /* 0x00000010ff1cc819 */ /* 0x000fc40000011613 */
[----:B------:R-:W-:Y:S01]  /*51f0*/  @!P4 PRMT R31, R19, 0x7610, R31 ;  /* 0x00007610131fc816 */ /* 0x000fe2000000001f */
[----:B------:R1:W-:Y:S01]  /*5200*/  STL.S16 [R1+0x194], R25 ;  /* 0x0001941901007387 */ /* 0x0003e20000100600 */
[C---:B------:R-:W-:Y:S02]  /*5210*/  LOP3.LUT P4, RZ, R2.reuse, 0x2000, RZ, 0xc0, !PT ;  /* 0x0000200002ff7812 */ /* 0x040fe4000788c0ff */
[----:B------:R-:W-:Y:S01]  /*5220*/  LOP3.LUT P0, RZ, R2, 0x100, RZ, 0xc0, !PT ;  /* 0x0000010002ff7812 */ /* 0x000fe2000780c0ff */
[----:B-1----:R-:W-:Y:S01]  /*5230*/  IMAD.MOV.U32 R25, RZ, RZ, RZ ;  /* 0x000000ffff197224 */ /* 0x002fe200078e00ff */
[----:B------:R1:W-:Y:S09]  /*5240*/  STL.S16 [R1+0x148], R31 ;  /* 0x0001481f01007387 */ /* 0x0003f20000100600 */
[----:B------:R-:W4:Y:S01]  /*5250*/  @!P4 LDG.E R23, desc[UR12][R34.64] ;  /* 0x0000000c2217c981 */ /* 0x000f22000c1e1900 */
[----:B-1----:R-:W-:-:S03]  /*5260*/  MOV R31, RZ ;  /* 0x000000ff001f7202 */ /* 0x002fc60000000f00 */
[----:B--2---:R1:W2:Y:S04]  /*5270*/  @!P2 LDG.E R25, desc[UR12][R14.64] ;  /* 0x0000000c0e19a981 */ /* 0x0042a8000c1e1900 */
[----:B---3--:R3:W2:Y:S04]  /*5280*/  @!P6 LDG.E R27, desc[UR12][R10.64] ;  /* 0x0000000c0a1be981 */ /* 0x0086a8000c1e1900 */
[----:B------:R-:W1:Y:S04]  /*5290*/  LDL.LU.64 R14, [R1+0x438] ;  /* 0x00043800010e7983 */ /* 0x000e680000300a00 */
[----:B------:R-:W3:Y:S01]  /*52a0*/  LDL.LU.64 R10, [R1+0x428] ;  /* 0x00042800010a7983 */ /* 0x000ee20000300a00 */
[----:B0-----:R-:W-:-:S02]  /*52b0*/  PRMT R6, RZ, 0x7610, R6 ;  /* 0x00007610ff067816 */ /* 0x001fc40000000006 */
[----:B------:R-:W-:Y:S01]  /*52c0*/  PRMT R7, RZ, 0x7610, R7 ;  /* 0x00007610ff077816 */ /* 0x000fe20000000007 */
[----:B----4-:R0:W4:Y:S01]  /*52d0*/  @!P0 LDG.E R31, desc[UR12][R12.64] ;  /* 0x0000000c0c1f8981 */ /* 0x010122000c1e1900 */
[----:B------:R-:W-:Y:S02]  /*52e0*/  @!P1 SHF.R.U32.HI R7, RZ, 0x10, R26 ;  /* 0x00000010ff079819 */ /* 0x000fe4000001161a */
[----:B------:R-:W-:Y:S01]  /*52f0*/  @!P1 PRMT R6, R26, 0x7610, R6 ;  /* 0x000076101a069816 */ /* 0x000fe20000000006 */
[----:B------:R-:W0:Y:S04]  /*5300*/  LDL.LU.64 R12, [R1+0x420] ;  /* 0x00042000010c7983 */ /* 0x000e280000300a00 */
[----:B------:R-:W-:Y:S04]  /*5310*/  STL.S16 [R1+0x1c0], R6 ;  /* 0x0001c00601007387 */ /* 0x000fe80000100600 */
[----:B------:R2:W-:Y:S04]  /*5320*/  STL [R1+0x1b0], R7 ;  /* 0x0001b00701007387 */ /* 0x0005e80000100800 */
[----:B--2---:R-:W2:Y:S04]  /*5330*/  LDL.LU.64 R6, [R1+0x1f8] ;  /* 0x0001f80001067983 */ /* 0x004ea80000300a00 */
[----:B------:R1:W-:Y:S02]  /*5340*/  STL [R1+0x20], R18 ;  /* 0x0000201201007387 */ /* 0x0003e40000100800 */
[----:B-1----:R-:W-:Y:S01]  /*5350*/  IMAD.MOV.U32 R18, RZ, RZ, RZ ;  /* 0x000000ffff127224 */ /* 0x002fe200078e00ff */
[----:B------:R-:W-:-:S02]  /*5360*/  PRMT R14, RZ, 0x7610, R14 ;  /* 0x00007610ff0e7816 */ /* 0x000fc4000000000e */
[----:B------:R-:W-:Y:S02]  /*5370*/  PRMT R15, RZ, 0x7610, R15 ;  /* 0x00007610ff0f7816 */ /* 0x000fe4000000000f */
[----:B------:R-:W-:Y:S02]  /*5380*/  @!P4 SHF.R.U32.HI R15, RZ, 0x10, R23 ;  /* 0x00000010ff0fc819 */ /* 0x000fe40000011617 */
[----:B---3--:R-:W-:Y:S02]  /*5390*/  PRMT R10, RZ, 0x7610, R10 ;  /* 0x00007610ff0a7816 */ /* 0x008fe4000000000a */
[----:B------:R-:W-:Y:S02]  /*53a0*/  @!P4 PRMT R14, R23, 0x7610, R14 ;  /* 0x00007610170ec816 */ /* 0x000fe4000000000e */
[----:B------:R-:W-:Y:S02]  /*53b0*/  LOP3.LUT P4, RZ, R2, 0x40, RZ, 0xc0, !PT ;  /* 0x0000004002ff7812 */ /* 0x000fe4000788c0ff */
[----:B------:R-:W-:-:S02]  /*53c0*/  PRMT R11, RZ, 0x7610, R11 ;  /* 0x00007610ff0b7816 */ /* 0x000fc4000000000b */
[----:B------:R-:W-:Y:S02]  /*53d0*/  @!P2 SHF.R.U32.HI R11, RZ, 0x10, R25 ;  /* 0x00000010ff0ba819 */ /* 0x000fe40000011619 */
[----:B------:R-:W-:Y:S01]  /*53e0*/  @!P2 PRMT R10, R25, 0x7610, R10 ;  /* 0x00007610190aa816 */ /* 0x000fe2000000000a */
[----:B------:R-:W-:Y:S04]  /*53f0*/  STL.S16 [R1+0x18c], R14 ;  /* 0x00018c0e01007387 */ /* 0x000fe80000100600 */
[----:B------:R1:W-:Y:S04]  /*5400*/  STL [R1+0x1a4], R15 ;  /* 0x0001a40f01007387 */ /* 0x0003e80000100800 */
[----:B------:R-:W-:Y:S04]  /*5410*/  STL.S16 [R1+0x1d0], R10 ;  /* 0x0001d00a01007387 */ /* 0x000fe80000100600 */
[----:B------:R3:W-:Y:S04]  /*5420*/  STL [R1+0x1b4], R11 ;  /* 0x0001b40b01007387 */ /* 0x0007e80000100800 */
[----:B-1----:R-:W4:Y:S04]  /*5430*/  LDL.LU.64 R14, [R1+0x1e8] ;  /* 0x0001e800010e7983 */ /* 0x002f280000300a00 */
[----:B---3--:R-:W3:Y:S01]  /*5440*/  LDL.LU.64 R10, [R1+0x218] ;  /* 0x00021800010a7983 */ /* 0x008ee20000300a00 */
[----:B0-----:R-:W-:-:S02]  /*5450*/  PRMT R12, RZ, 0x7610, R12 ;  /* 0x00007610ff0c7816 */ /* 0x001fc4000000000c */
[----:B------:R-:W-:Y:S02]  /*5460*/  PRMT R13, RZ, 0x7610, R13 ;  /* 0x00007610ff0d7816 */ /* 0x000fe4000000000d */
[----:B------:R-:W-:Y:S02]  /*5470*/  @!P3 SHF.R.U32.HI R13, RZ, 0x10, R5 ;  /* 0x00000010ff0db819 */ /* 0x000fe40000011605 */
[----:B------:R-:W-:-:S03]  /*5480*/  @!P3 PRMT R12, R5, 0x7610, R12 ;  /* 0x00007610050cb816 */ /* 0x000fc6000000000c */
[----:B------:R-:W-:Y:S04]  /*5490*/  STL [R1+0x1c4], R13 ;  /* 0x0001c40d01007387 */ /* 0x000fe80000100800 */
[----:B------:R0:W-:Y:S04]  /*54a0*/  STL.S16 [R1+0x1e0], R12 ;  /* 0x0001e00c01007387 */ /* 0x0001e80000100600 */
[----:B--2---:R1:W2:Y:S04]  /*54b0*/  @!P4 LDG.E R18, desc[UR12][R6.64] ;  /* 0x0000000c0612c981 */ /* 0x0042a8000c1e1900 */
[----:B0-----:R-:W2:Y:S04]  /*54c0*/  LDL.LU.64 R12, [R1+0x208] ;  /* 0x00020800010c7983 */ /* 0x001ea80000300a00 */
[----:B------:R-:W1:Y:S01]  /*54d0*/  LDL.LU.64 R6, [R1+0x410] ;  /* 0x0004100001067983 */ /* 0x000e620000300a00 */
[----:B------:R-:W-:-:S02]  /*54e0*/  LOP3.LUT P5, RZ, R2, 0x80, RZ, 0xc0, !PT ;  /* 0x0000008002ff7812 */ /* 0x000fc400078ac0ff */
[C---:B------:R-:W-:Y:S01]  /*54f0*/  LOP3.LUT P1, RZ, R2.reuse, 0x20, RZ, 0xc0, !PT ;  /* 0x0000002002ff7812 */ /* 0x040fe2000782c0ff */
[----:B------:R0:W-:Y:S04]  /*5500*/  STL [R1+0x24], R19 ;  /* 0x0000241301007387 */ /* 0x0001e80000100800 */
[----:B------:R0:W-:Y:S02]  /*5510*/  STL [R1+0x1c], R30 ;  /* 0x00001c1e01007387 */ /* 0x0001e40000100800 */
[----:B0-----:R-:W-:Y:S01]  /*5520*/  HFMA2.MMA R19, -RZ, RZ, 0, 0 ;  /* 0x00000000ff137435 */ /* 0x001fe200000001ff */
[----:B------:R-:W-:Y:S01]  /*5530*/  IMAD.MOV.U32 R30, RZ, RZ, RZ ;  /* 0x000000ffff1e7224 */ /* 0x000fe200078e00ff */
[----:B------:R-:W-:Y:S01]  /*5540*/  LOP3.LUT P2, RZ, R2, 0x10, RZ, 0xc0, !PT ;  /* 0x0000001002ff7812 */ /* 0x000fe2000784c0ff */
[----:B------:R0:W-:Y:S02]  /*5550*/  STL [R1+0x28], R24 ;  /* 0x0000281801007387 */ /* 0x0001e40000100800 */
[----:B0-----:R-:W-:-:S02]  /*5560*/  IMAD.MOV.U32 R24, RZ, RZ, RZ ;  /* 0x000000ffff187224 */ /* 0x001fc400078e00ff */
[----:B----4-:R0:W4:Y:S04]  /*5570*/  @!P5 LDG.E R30, desc[UR12][R14.64] ;  /* 0x0000000c0e1ed981 */ /* 0x010128000c1e1900 */
[----:B---3--:R3:W4:Y:S04]  /*5580*/  @!P1 LDG.E R19, desc[UR12][R10.64] ;  /* 0x0000000c0a139981 */ /* 0x008728000c1e1900 */
[----:B------:R-:W0:Y:S04]  /*5590*/  LDL.LU.64 R14, [R1+0x418] ;  /* 0x00041800010e7983 */ /* 0x000e280000300a00 */
[----:B------:R-:W3:Y:S04]  /*55a0*/  LDL.LU.64 R10, [R1+0x408] ;  /* 0x00040800010a7983 */ /* 0x000ee80000300a00 */
[----:B--2---:R2:W2:Y:S01]  /*55b0*/  @!P2 LDG.E R24, desc[UR12][R12.64] ;  /* 0x0000000c0c18a981 */ /* 0x0044a2000c1e1900 */
[----:B-1----:R-:W-:-:S02]  /*55c0*/  PRMT R6, RZ, 0x7610, R6 ;  /* 0x00007610ff067816 */ /* 0x002fc40000000006 */
[----:B------:R-:W-:Y:S02]  /*55d0*/  PRMT R7, RZ, 0x7610, R7 ;  /* 0x00007610ff077816 */ /* 0x000fe40000000007 */
[----:B------:R-:W-:Y:S01]  /*55e0*/  @!P0 SHF.R.U32.HI R7, RZ, 0x10, R31 ;  /* 0x00000010ff078819 */ /* 0x000fe2000001161f */
[----:B------:R-:W2:Y:S01]  /*55f0*/  LDL.LU.64 R12, [R1+0x400] ;  /* 0x00040000010c7983 */ /* 0x000ea20000300a00 */
[----:B------:R-:W-:-:S03]  /*5600*/  @!P0 PRMT R6, R31, 0x7610, R6 ;  /* 0x000076101f068816 */ /* 0x000fc60000000006 */
[----:B------:R-:W-:Y:S04]  /*5610*/  STL [R1+0x1d4], R7 ;  /* 0x0001d40701007387 */ /* 0x000fe80000100800 */
[----:B------:R1:W-:Y:S04]  /*5620*/  STL.S16 [R1+0x1f8], R6 ;  /* 0x0001f80601007387 */ /* 0x0003e80000100600 */
[----:B-1----:R-:W2:Y:S04]  /*5630*/  LDL.LU.64 R6, [R1+0x238] ;  /* 0x0002380001067983 */ /* 0x002ea80000300a00 */
[----:B------:R1:W-:Y:S02]  /*5640*/  STL [R1+0x30], R8 ;  /* 0x0000300801007387 */ /* 0x0003e40000100800 */
[----:B-1----:R-:W-:-:S02]  /*5650*/  MOV R8, RZ ;  /* 0x000000ff00087202 */ /* 0x002fc40000000f00 */
[----:B0-----:R-:W-:Y:S02]  /*5660*/  PRMT R14, RZ, 0x7610, R14 ;  /* 0x00007610ff0e7816 */ /* 0x001fe4000000000e */
[----:B------:R-:W-:Y:S02]  /*5670*/  PRMT R15, RZ, 0x7610, R15 ;  /* 0x00007610ff0f7816 */ /* 0x000fe4000000000f */
[----:B------:R-:W-:Y:S02]  /*5680*/  @!P6 SHF.R.U32.HI R15, RZ, 0x10, R27 ;  /* 0x00000010ff0fe819 */ /* 0x000fe4000001161b */
[----:B---3--:R-:W-:Y:S02]  /*5690*/  PRMT R10, RZ, 0x7610, R10 ;  /* 0x00007610ff0a7816 */ /* 0x008fe4000000000a */
[----:B------:R-:W-:Y:S02]  /*56a0*/  @!P6 PRMT R14, R27, 0x7610, R14 ;  /* 0x000076101b0ee816 */ /* 0x000fe4000000000e */
[----:B------:R-:W-:-:S02]  /*56b0*/  LOP3.LUT P6, RZ, R2, 0x4, RZ, 0xc0, !PT ;  /* 0x0000000402ff7812 */ /* 0x000fc400078cc0ff */
[----:B------:R-:W-:Y:S02]  /*56c0*/  PRMT R11, RZ, 0x7610, R11 ;  /* 0x00007610ff0b7816 */ /* 0x000fe4000000000b */
[----:B----4-:R-:W-:Y:S02]  /*56d0*/  @!P5 SHF.R.U32.HI R11, RZ, 0x10, R30 ;  /* 0x00000010ff0bd819 */ /* 0x010fe4000001161e */
[----:B------:R-:W-:Y:S01]  /*56e0*/  @!P5 PRMT R10, R30, 0x7610, R10 ;  /* 0x000076101e0ad816 */ /* 0x000fe2000000000a */
[----:B------:R-:W-:Y:S04]  /*56f0*/  STL.S16 [R1+0x1e4], R14 ;  /* 0x0001e40e01007387 */ /* 0x000fe80000100600 */
[----:B------:R0:W-:Y:S04]  /*5700*/  STL [R1+0x1e8], R15 ;  /* 0x0001e80f01007387 */ /* 0x0001e80000100800 */
[----:B------:R-:W-:Y:S04]  /*5710*/  STL.S16 [R1+0x1fc], R10 ;  /* 0x0001fc0a01007387 */ /* 0x000fe80000100600 */
[----:B------:R1:W-:Y:S04]  /*5720*/  STL [R1+0x1ec], R11 ;  /* 0x0001ec0b01007387 */ /* 0x0003e80000100800 */
[----:B0-----:R-:W3:Y:S04]  /*5730*/  LDL.LU.64 R14, [R1+0x228] ;  /* 0x00022800010e7983 */ /* 0x001ee80000300a00 */
[----:B-1----:R-:W4:Y:S01]  /*5740*/  LDL.LU.64 R10, [R1+0x250] ;  /* 0x00025000010a7983 */ /* 0x002f220000300a00 */
[----:B--2---:R-:W-:-:S02]  /*5750*/  PRMT R12, RZ, 0x7610, R12 ;  /* 0x00007610ff0c7816 */ /* 0x004fc4000000000c */
[----:B------:R-:W-:Y:S02]  /*5760*/  PRMT R13, RZ, 0x7610, R13 ;  /* 0x00007610ff0d7816 */ /* 0x000fe4000000000d */
[----:B------:R-:W-:Y:S02]  /*5770*/  @!P4 SHF.R.U32.HI R13, RZ, 0x10, R18 ;  /* 0x00000010ff0dc819 */ /* 0x000fe40000011612 */
[----:B------:R-:W-:-:S03]  /*5780*/  @!P4 PRMT R12, R18, 0x7610, R12 ;  /* 0x00007610120cc816 */ /* 0x000fc6000000000c */
[----:B------:R-:W-:Y:S04]  /*5790*/  STL [R1+0x208], R13 ;  /* 0x0002080d01007387 */ /* 0x000fe80000100800 */
[----:B------:R0:W-:Y:S04]  /*57a0*/  STL.S16 [R1+0x218], R12 ;  /* 0x0002180c01007387 */ /* 0x0001e80000100600 */
[----:B------:R1:W2:Y:S04]  /*57b0*/  @!P6 LDG.E R8, desc[UR12][R6.64] ;  /* 0x0000000c0608e981 */ /* 0x0002a8000c1e1900 */
[----:B0-----:R-:W2:Y:S04]  /*57c0*/  LDL.LU.64 R12, [R1+0x240] ;  /* 0x00024000010c7983 */ /* 0x001ea80000300a00 */
[----:B------:R-:W1:Y:S01]  /*57d0*/  LDL.LU.64 R6, [R1+0x3f0] ;  /* 0x0003f00001067983 */ /* 0x000e620000300a00 */
[----:B------:R-:W-:-:S02]  /*57e0*/  LOP3.LUT P3, RZ, R2, 0x8, RZ, 0xc0, !PT ;  /* 0x0000000802ff7812 */ /* 0x000fc4000786c0ff */
[C---:B------:R-:W-:Y:S01]  /*57f0*/  LOP3.LUT P0, RZ, R2.reuse, 0x2, RZ, 0xc0, !PT ;  /* 0x0000000202ff7812 */ /* 0x040fe2000780c0ff */
[----:B------:R0:W-:Y:S04]  /*5800*/  STL [R1+0x2c], R20 ;  /* 0x00002c1401007387 */ /* 0x0001e80000100800 */
[----:B------:R0:W-:Y:S01]  /*5810*/  STL [R1+0x34], R9 ;  /* 0x0000340901007387 */ /* 0x0001e20000100800 */
[----:B------:R-:W-:Y:S01]  /*5820*/  LOP3.LUT P5, RZ, R2, 0x1, RZ, 0xc0, !PT ;  /* 0x0000000102ff7812 */ /* 0x000fe200078ac0ff */
[----:B0-----:R-:W-:Y:S02]  /*5830*/  IMAD.MOV.U32 R20, RZ, RZ, RZ ;  /* 0x000000ffff147224 */ /* 0x001fe400078e00ff */
[----:B------:R-:W-:Y:S01]  /*5840*/  IMAD.MOV.U32 R9, RZ, RZ, RZ ;  /* 0x000000ffff097224 */ /* 0x000fe200078e00ff */
[----:B------:R0:W-:Y:S02]  /*5850*/  STL [R1+0x38], R21 ;  /* 0x0000381501007387 */ /* 0x0001e40000100800 */
[----:B0-----:R-:W-:-:S02]  /*5860*/  IMAD.MOV.U32 R21, RZ, RZ, RZ ;  /* 0x000000ffff157224 */ /* 0x001fc400078e00ff */
[----:B---3--:R0:W3:Y:S04]  /*5870*/  @!P3 LDG.E R20, desc[UR12][R14.64] ;  /* 0x0000000c0e14b981 */ /* 0x0080e8000c1e1900 */
[----:B----4-:R4:W3:Y:S04]  /*5880*/  @!P0 LDG.E R9, desc[UR12][R10.64] ;  /* 0x0000000c0a098981 */ /* 0x0108e8000c1e1900 */
[----:B------:R-:W0:Y:S04]  /*5890*/  LDL.LU.64 R14, [R1+0x3f8] ;  /* 0x0003f800010e7983 */ /* 0x000e280000300a00 */
[----:B------:R-:W4:Y:S04]  /*58a0*/  LDL.LU.64 R10, [R1+0x3e8] ;  /* 0x0003e800010a7983 */ /* 0x000f280000300a00 */
        /* <DEDUP_REMOVED lines=10> */
[----:B-1----:R-:W-:Y:S01]  /*5950*/  IMAD.MOV.U32 R23, RZ, RZ, RZ ;  /* 0x000000ffff177224 */ /* 0x002fe200078e00ff */
[----:B0-----:R-:W-:-:S02]  /*5960*/  PRMT R14, RZ, 0x7610, R14 ;  /* 0x00007610ff0e7816 */ /* 0x001fc4000000000e */
[----:B------:R-:W-:Y:S02]  /*5970*/  PRMT R15, RZ, 0x7610, R15 ;  /* 0x00007610ff0f7816 */ /* 0x000fe4000000000f */
[----:B------:R-:W-:Y:S02]  /*5980*/  @!P1 SHF.R.U32.HI R15, RZ, 0x10, R19 ;  /* 0x00000010ff0f9819 */ /* 0x000fe40000011613 */
[----:B----4-:R-:W-:Y:S02]  /*5990*/  PRMT R10, RZ, 0x7610, R10 ;  /* 0x00007610ff0a7816 */ /* 0x010fe4000000000a */
[----:B------:R-:W-:Y:S02]  /*59a0*/  @!P1 PRMT R14, R19, 0x7610, R14 ;  /* 0x00007610130e9816 */ /* 0x000fe4000000000e */
[----:B------:R-:W-:Y:S02]  /*59b0*/  LOP3.LUT P1, RZ, R3, 0x40000000, RZ, 0xc0, !PT ;  /* 0x4000000003ff7812 */ /* 0x000fe4000782c0ff */
[----:B------:R-:W-:-:S02]  /*59c0*/  PRMT R11, RZ, 0x7610, R11 ;  /* 0x00007610ff0b7816 */ /* 0x000fc4000000000b */
[----:B---3--:R-:W-:Y:S02]  /*59d0*/  @!P3 SHF.R.U32.HI R11, RZ, 0x10, R20 ;  /* 0x00000010ff0bb819 */ /* 0x008fe40000011614 */
        /* <DEDUP_REMOVED lines=19> */
[----:B------:R0:W-:Y:S02]  /*5b10*/  STL [R1+0x44], R26 ;  /* 0x0000441a01007387 */ /* 0x0001e40000100800 */
[----:B0-----:R-:W-:Y:S01]  /*5b20*/  HFMA2.MMA R22, -RZ, RZ, 0, 0 ;  /* 0x00000000ff167435 */ /* 0x001fe200000001ff */
[----:B------:R-:W-:Y:S01]  /*5b30*/  LOP3.LUT P3, RZ, R3, 0x10000000, RZ, 0xc0, !PT ;  /* 0x1000000003ff7812 */ /* 0x000fe2000786c0ff */
[----:B------:R-:W-:Y:S01]  /*5b40*/  IMAD.MOV.U32 R26, RZ, RZ, RZ ;  /* 0x000000ffff1a7224 */ /* 0x000fe200078e00ff */
[----:B------:R0:W-:Y:S02]  /*5b50*/  STL [R1+0x48], R25 ;  /* 0x0000481901007387 */ /* 0x0001e40000100800 */
[----:B0-----:R-:W-:-:S05]  /*5b60*/  MOV R25, RZ ;  /* 0x000000ff00197202 */ /* 0x001fca0000000f00 */
[----:B---3--:R0:W3:Y:S04]  /*5b70*/  @!P4 LDG.E R22, desc[UR12][R14.64] ;  /* 0x0000000c0e16c981 */ /* 0x0080e8000c1e1900 */
[----:B----4-:R4:W3:Y:S04]  /*5b80*/  @!P2 LDG.E R26, desc[UR12][R10.64] ;  /* 0x0000000c0a1aa981 */ /* 0x0108e8000c1e1900 */
[----:B------:R-:W0:Y:S04]  /*5b90*/  LDL.LU.64 R14, [R1+0x3d8] ;  /* 0x0003d800010e7983 */ /* 0x000e280000300a00 */
[----:B------:R-:W4:Y:S04]  /*5ba0*/  LDL.LU R10, [R1+0x3c8] ;  /* 0x0003c800010a7983 */ /* 0x000f280000300800 */
        /* <DEDUP_REMOVED lines=17> */
[----:B---3--:R-:W-:Y:S01]  /*5cc0*/  @!P4 PRMT R10, R22, 0x7610, R10 ;  /* 0x00007610160ac816 */ /* 0x008fe2000000000a */
[----:B------:R-:W-:Y:S04]  /*5cd0*/  STL.S16 [R1+0x260], R14 ;  /* 0x0002600e01007387 */ /* 0x000fe80000100600 */
[----:B------:R0:W-:Y:S04]  /*5ce0*/  STL [R1+0x244], R15 ;  /* 0x0002440f01007387 */ /* 0x0001e80000100800 */
[----:B------:R1:W-:Y:S04]  /*5cf0*/  STL.S16 [R1+0x284], R10 ;  /* 0x0002840a01007387 */ /* 0x0003e80000100600 */
        /* <DEDUP_REMOVED lines=15> */
[----:B------:R-:W-:Y:S01]  /*5df0*/  PRMT R32, RZ, 0x7610, R32 ;  /* 0x00007610ff207816 */ /* 0x000fe20000000020 */
[----:B0-----:R-:W-:Y:S01]  /*5e00*/  HFMA2.MMA R31, -RZ, RZ, 0, 0 ;  /* 0x00000000ff1f7435 */ /* 0x001fe200000001ff */
[----:B------:R-:W-:Y:S01]  /*5e10*/  IMAD.MOV.U32 R5, RZ, RZ, RZ ;  /* 0x000000ffff057224 */ /* 0x000fe200078e00ff */
[----:B------:R-:W-:Y:S02]  /*5e20*/  @!P4 SHF.R.U32.HI R32, RZ, 0x10, R22 ;  /* 0x00000010ff20c819 */ /* 0x000fe40000011616 */
[----:B------:R-:W-:Y:S01]  /*5e30*/  LOP3.LUT P4, RZ, R3, 0x1000000, RZ, 0xc0, !PT ;  /* 0x0100000003ff7812 */ /* 0x000fe2000788c0ff */
        /* <DEDUP_REMOVED lines=19> */
[----:B----4-:R-:W-:Y:S02]  /*5f70*/  PRMT R10, RZ, 0x7610, R10 ;  /* 0x00007610ff0a7816 */ /* 0x010fe4000000000a */
[----:B------:R-:W-:Y:S02]  /*5f80*/  @!P2 SHF.R.U32.HI R15, RZ, 0x10, R26 ;  /* 0x00000010ff0fa819 */ /* 0x000fe4000001161a */
[----:B------:R-:W-:Y:S02]  /*5f90*/  @!P2 PRMT R14, R26, 0x7610, R14 ;  /* 0x000076101a0ea816 */ /* 0x000fe4000000000e */
[----:B------:R-:W-:-:S02]  /*5fa0*/  LOP3.LUT P2, RZ, R3, 0x400000, RZ, 0xc0, !PT ;  /* 0x0040000003ff7812 */ /* 0x000fc4000784c0ff */
[----:B------:R-:W-:Y:S02]  /*5fb0*/  PRMT R11, RZ, 0x7610, R11 ;  /* 0x00007610ff0b7816 */ /* 0x000fe4000000000b */
        /* <DEDUP_REMOVED lines=49> */
[----:B------:R-:W-:-:S03]  /*62d0*/  @!P1 PRMT R10, R18, 0x7610, R10 ;  /* 0x00007610120a9816 */ /* 0x000fc6000000000a */
[----:B------:R-:W-:Y:S04]  /*62e0*/  STL [R1+0x2a0], R11 ;  /* 0x0002a00b01007387 */ /* 0x000fe80000100800 */
[----:B------:R0:W-:Y:S04]  /*62f0*/  STL.S16 [R1+0x2a4], R10 ;  /* 0x0002a40a01007387 */ /* 0x0001e80000100600 */
[----:B0-----:R-:W3:Y:S01]  /*6300*/  LDL.LU.64 R10, [R1+0x258] ;  /* 0x00025800010a7983 */ /* 0x001ee20000300a00 */
[----:B--2---:R-:W-:Y:S02]  /*6310*/  PRMT R12, RZ, 0x7610, R12 ;  /* 0x00007610ff0c7816 */ /* 0x004fe4000000000c */
[----:B------:R-:W-:-:S02]  /*6320*/  PRMT R13, RZ, 0x7610, R13 ;  /* 0x00007610ff0d7816 */ /* 0x000fc4000000000d */
[----:B------:R-:W-:Y:S02]  /*6330*/  @!P2 SHF.R.U32.HI R13, RZ, 0x10, R19 ;  /* 0x00000010ff0da819 */ /* 0x000fe40000011613 */
[----:B------:R-:W-:-:S03]  /*6340*/  @!P2 PRMT R12, R19, 0x7610, R12 ;  /* 0x00007610130ca816 */ /* 0x000fc6000000000c */
[----:B------:R-:W-:Y:S04]  /*6350*/  STL [R1+0x288], R13 ;  /* 0x0002880d01007387 */ /* 0x000fe80000100800 */
[----:B------:R0:W-:Y:S04]  /*6360*/  STL.S16 [R1+0x28c], R12 ;  /* 0x00028c0c01007387 */ /* 0x0001e80000100600 */
[----:B------:R1:W2:Y:S04]  /*6370*/  @!P5 LDG.E R9, desc[UR12][R6.64] ;  /* 0x0000000c0609d981 */ /* 0x0002a8000c1e1900 */
[----:B0-----:R-:W4:Y:S04]  /*6380*/  LDL.LU.64 R12, [R1+0x248] ;  /* 0x00024800010c7983 */ /* 0x001f280000300a00 */
[----:B------:R-:W1:Y:S01]  /*6390*/  LDL.LU.64 R6, [R1+0x370] ;  /* 0x0003700001067983 */ /* 0x000e620000300a00 */
[----:B------:R-:W-:-:S03]  /*63a0*/  LOP3.LUT P4, RZ, R3, 0x20000, RZ, 0xc0, !PT ;  /* 0x0002000003ff7812 */ /* 0x000fc6000788c0ff */
[----:B------:R-:W-:Y:S04]  /*63b0*/  STL.S16 [R1+0x2c0], R14 ;  /* 0x0002c00e01007387 */ /* 0x000fe80000100600 */
[----:B------:R0:W-:Y:S04]  /*63c0*/  STL [R1+0x2c4], R15 ;  /* 0x0002c40f01007387 */ /* 0x0001e80000100800 */
[----:B------:R0:W-:Y:S01]  /*63d0*/  STL [R1+0x74], R21 ;  /* 0x0000741501007387 */ /* 0x0001e20000100800 */
[----:B------:R-:W-:-:S03]  /*63e0*/  LOP3.LUT P1, RZ, R3, 0x10000, RZ, 0xc0, !PT ;  /* 0x0001000003ff7812 */ /* 0x000fc6000782c0ff */
[----:B0-----:R-:W2:Y:S01]  /*63f0*/  LDL.LU.64 R14, [R1+0x278] ;  /* 0x00027800010e7983 */ /* 0x001ea20000300a00 */
[----:B------:R-:W-:-:S03]  /*6400*/  IMAD.MOV.U32 R21, RZ, RZ, RZ ;  /* 0x000000ffff157224 */ /* 0x000fc600078e00ff */
[----:B------:R0:W-:Y:S02]  /*6410*/  STL [R1+0x78], R22 ;  /* 0x0000781601007387 */ /* 0x0001e40000100800 */
[----:B0-----:R-:W-:Y:S02]  /*6420*/  MOV R22, RZ ;  /* 0x000000ff00167202 */ /* 0x001fe40000000f00 */
[----:B------:R-:W-:Y:S04]  /*6430*/  STL [R1+0x2e0], R16 ;  /* 0x0002e01001007387 */ /* 0x000fe80000100800 */
[----:B------:R-:W-:Y:S04]  /*6440*/  STL.64 [R1+0x338], R16 ;  /* 0x0003381001007387 */ /* 0x000fe80000100a00 */
[----:B------:R0:W-:Y:S04]  /*6450*/  STL.64 [R1+0x358], R16 ;  /* 0x0003581001007387 */ /* 0x0001e80000100a00 */
[----:B------:R0:W-:Y:S02]  /*6460*/  STL [R1+0x2dc], R17 ;  /* 0x0002dc1101007387 */ /* 0x0001e40000100800 */
[----:B0-----:R-:W-:-:S02]  /*6470*/  PRMT R16, RZ, 0x7610, R16 ;  /* 0x00007610ff107816 */ /* 0x001fc40000000010 */
[----:B------:R-:W-:Y:S02]  /*6480*/  PRMT R17, RZ, 0x7610, R17 ;  /* 0x00007610ff117816 */ /* 0x000fe40000000011 */
[----:B------:R-:W-:Y:S02]  /*6490*/  @!P3 SHF.R.U32.HI R17, RZ, 0x10, R24 ;  /* 0x00000010ff11b819 */ /* 0x000fe40000011618 */
[----:B------:R-:W-:-:S03]  /*64a0*/  @!P3 PRMT R16, R24, 0x7610, R16 ;  /* 0x000076101810b816 */ /* 0x000fc60000000010 */
[----:B------:R-:W-:Y:S04]  /*64b0*/  STL [R1+0x278], R17 ;  /* 0x0002781101007387 */ /* 0x000fe80000100800 */
[----:B------:R0:W-:Y:S04]  /*64c0*/  STL.S16 [R1+0x27c], R16 ;  /* 0x00027c1001007387 */ /* 0x0001e80000100600 */
[----:B0-----:R-:W2:Y:S04]  /*64d0*/  LDL.LU.64 R16, [R1+0x230] ;  /* 0x0002300001107983 */ /* 0x001ea80000300a00 */
[----:B---3--:R0:W3:Y:S04]  /*64e0*/  @!P4 LDG.E R21, desc[UR12][R10.64] ;  /* 0x0000000c0a15c981 */ /* 0x0080e8000c1e1900 */
[----:B------:R-:W0:Y:S04]  /*64f0*/  LDL.LU.64 R10, [R1+0x368] ;  /* 0x00036800010a7983 */ /* 0x000e280000300a00 */
[----:B----4-:R-:W4:Y:S01]  /*6500*/  @!P1 LDG.E R22, desc[UR12][R12.64] ;  /* 0x0000000c0c169981 */ /* 0x010f22000c1e1900 */
[----:B-1----:R-:W-:-:S02]  /*6510*/  PRMT R6, RZ, 0x7610, R6 ;  /* 0x00007610ff067816 */ /* 0x002fc40000000006 */
[----:B------:R-:W-:Y:S02]  /*6520*/  PRMT R7, RZ, 0x7610, R7 ;  /* 0x00007610ff077816 */ /* 0x000fe40000000007 */
[----:B------:R-:W-:Y:S01]  /*6530*/  @!P6 SHF.R.U32.HI R7, RZ, 0x10, R20 ;  /* 0x00000010ff07e819 */ /* 0x000fe20000011614 */
[----:B------:R-:W3:Y:S01]  /*6540*/  LDL.LU.64 R12, [R1+0x360] ;  /* 0x00036000010c7983 */ /* 0x000ee20000300a00 */
[----:B------:R-:W-:-:S03]  /*6550*/  @!P6 PRMT R6, R20, 0x7610, R6 ;  /* 0x000076101406e816 */ /* 0x000fc60000000006 */
[----:B------:R-:W-:Y:S04]  /*6560*/  STL [R1+0x26c], R7 ;  /* 0x00026c0701007387 */ /* 0x000fe80000100800 */
[----:B------:R1:W-:Y:S04]  /*6570*/  STL.S16 [R1+0x268], R6 ;  /* 0x0002680601007387 */ /* 0x0003e80000100600 */
[----:B-1----:R-:W4:Y:S01]  /*6580*/  LDL.LU.64 R6, [R1+0x220] ;  /* 0x0002200001067983 */ /* 0x002f220000300a00 */
[----:B------:R-:W-:-:S03]  /*6590*/  LOP3.LUT P0, RZ, R3, 0x80000, RZ, 0xc0, !PT ;  /* 0x0008000003ff7812 */ /* 0x000fc6000780c0ff */
[----:B------:R1:W-:Y:S02]  /*65a0*/  STL [R1+0x6c], R8 ;  /* 0x00006c0801007387 */ /* 0x0003e40000100800 */
[----:B-1----:R-:W-:-:S10]  /*65b0*/  HFMA2.MMA R8, -RZ, RZ, 0, 0 ;  /* 0x00000000ff087435 */ /* 0x002fd400000001ff */
[----:B--2---:R1:W2:Y:S04]  /*65c0*/  @!P0 LDG.E R8, desc[UR12][R14.64] ;  /* 0x0000000c0e088981 */ /* 0x0042a8000c1e1900 */
[----:B------:R-:W1:Y:S01]  /*65d0*/  LDL.LU.64 R14, [R1+0x378] ;  /* 0x00037800010e7983 */ /* 0x000e620000300a00 */
[C---:B------:R-:W-:Y:S02]  /*65e0*/  LOP3.LUT P3, RZ, R3.reuse, 0x4000, RZ, 0xc0, !PT ;  /* 0x0000400003ff7812 */ /* 0x040fe4000786c0ff */
[----:B------:R-:W-:Y:S01]  /*65f0*/  LOP3.LUT P2, RZ, R3, 0x8000, RZ, 0xc0, !PT ;  /* 0x0000800003ff7812 */ /* 0x000fe2000784c0ff */
[----:B------:R0:W-:Y:S04]  /*6600*/  STL [R1+0x80], R26 ;  /* 0x0000801a01007387 */ /* 0x0001e80000100800 */
[----:B------:R0:W-:Y:S02]  /*6610*/  STL [R1+0x7c], R23 ;  /* 0x00007c1701007387 */ /* 0x0001e40000100800 */
[----:B0-----:R-:W-:Y:S01]  /*6620*/  IMAD.MOV.U32 R26, RZ, RZ, RZ ;  /* 0x000000ffff1a7224 */ /* 0x001fe200078e00ff */
[----:B------:R-:W-:-:S10]  /*6630*/  HFMA2.MMA R23, -RZ, RZ, 0, 0 ;  /* 0x00000000ff177435 */ /* 0x000fd400000001ff */
[----:B------:R0:W2:Y:S04]  /*6640*/  @!P2 LDG.E R23, desc[UR12][R16.64] ;  /* 0x0000000c1017a981 */ /* 0x0000a8000c1e1900 */
[----:B------:R-:W0:Y:S01]  /*6650*/  LDL.LU.64 R16, [R1+0x358] ;  /* 0x0003580001107983 */ /* 0x000e220000300a00 */
[----:B------:R-:W-:Y:S02]  /*6660*/  PRMT R10, RZ, 0x7610, R10 ;  /* 0x00007610ff0a7816 */ /* 0x000fe4000000000a */
[----:B------:R-:W-:Y:S02]  /*6670*/  PRMT R11, RZ, 0x7610, R11 ;  /* 0x00007610ff0b7816 */ /* 0x000fe4000000000b */
[----:B------:R-:W-:Y:S02]  /*6680*/  @!P5 SHF.R.U32.HI R11, RZ, 0x10, R9 ;  /* 0x00000010ff0bd819 */ /* 0x000fe40000011609 */
[----:B------:R-:W-:-:S03]  /*6690*/  @!P5 PRMT R10, R9, 0x7610, R10 ;  /* 0x00007610090ad816 */ /* 0x000fc6000000000a */
[----:B------:R-:W-:Y:S04]  /*66a0*/  STL [R1+0x248], R11 ;  /* 0x0002480b01007387 */ /* 0x000fe80000100800 */
[----:B------:R3:W-:Y:S02]  /*66b0*/  STL.S16 [R1+0x24c], R10 ;  /* 0x00024c0a01007387 */ /* 0x0007e40000100600 */
[----:B---3--:R-:W-:Y:S02]  /*66c0*/  IMAD.MOV.U32 R10, RZ, RZ, R12 ;  /* 0x000000ffff0a7224 */ /* 0x008fe400078e000c */
[----:B------:R-:W-:Y:S02]  /*66d0*/  IMAD.MOV.U32 R11, RZ, RZ, R13 ;  /* 0x000000ffff0b7224 */ /* 0x000fe400078e000d */
[----:B------:R-:W3:Y:S04]  /*66e0*/  LDL.LU.64 R12, [R1+0x200] ;  /* 0x00020000010c7983 */ /* 0x000ee80000300a00 */
[----:B----4-:R4:W4:Y:S04]  /*66f0*/  @!P3 LDG.E R26, desc[UR12][R6.64] ;  /* 0x0000000c061ab981 */ /* 0x010928000c1e1900 */
[----:B------:R-:W4:Y:S04]  /*6700*/  LDL.LU.64 R6, [R1+0x350] ;  /* 0x0003500001067983 */ /* 0x000f280000300a00 */
[----:B------:R2:W-:Y:S01]  /*6710*/  STL [R1+0x88], R5 ;  /* 0x0000880501007387 */ /* 0x0005e20000100800 */
[----:B-1----:R-:W-:-:S02]  /*6720*/  PRMT R14, RZ, 0x7610, R14 ;  /* 0x00007610ff0e7816 */ /* 0x002fc4000000000e */
[----:B------:R-:W-:Y:S02]  /*6730*/  PRMT R15, RZ, 0x7610, R15 ;  /* 0x00007610ff0f7816 */ /* 0x000fe4000000000f */
[----:B--2---:R-:W-:Y:S02]  /*6740*/  @!P0 SHF.R.U32.HI R15, RZ, 0x10, R8 ;  /* 0x00000010ff0f8819 */ /* 0x004fe40000011608 */
[----:B------:R-:W-:Y:S02]  /*6750*/  @!P0 PRMT R14, R8, 0x7610, R14 ;  /* 0x00007610080e8816 */ /* 0x000fe4000000000e */
[----:B------:R-:W-:Y:S01]  /*6760*/  LOP3.LUT P0, RZ, R3, 0x1000, RZ, 0xc0, !PT ;  /* 0x0000100003ff7812 */ /* 0x000fe2000780c0ff */
[----:B------:R-:W-:Y:S01]  /*6770*/  STL [R1+0x258], R15 ;  /* 0x0002580f01007387 */ /* 0x000fe20000100800 */
[----:B------:R-:W-:-:S03]  /*6780*/  MOV R5, RZ ;  /* 0x000000ff00057202 */ /* 0x000fc60000000f00 */
[----:B------:R1:W-:Y:S04]  /*6790*/  STL.S16 [R1+0x25c], R14 ;  /* 0x00025c0e01007387 */ /* 0x0003e80000100600 */
[----:B-1----:R-:W2:Y:S01]  /*67a0*/  LDL.LU.64 R14, [R1+0x210] ;  /* 0x00021000010e7983 */ /* 0x002ea20000300a00 */
[----:B0-----:R-:W-:Y:S02]  /*67b0*/  PRMT R16, RZ, 0x7610, R16 ;  /* 0x00007610ff107816 */ /* 0x001fe40000000010 */
[----:B------:R-:W-:Y:S02]  /*67c0*/  PRMT R17, RZ, 0x7610, R17 ;  /* 0x00007610ff117816 */ /* 0x000fe40000000011 */
[----:B------:R-:W-:Y:S02]  /*67d0*/  @!P4 SHF.R.U32.HI R17, RZ, 0x10, R21 ;  /* 0x00000010ff11c819 */ /* 0x000fe40000011615 */
[----:B------:R-:W-:-:S03]  /*67e0*/  @!P4 PRMT R16, R21, 0x7610, R16 ;  /* 0x000076101510c816 */ /* 0x000fc60000000010 */
[----:B------:R-:W-:Y:S04]  /*67f0*/  STL [R1+0x230], R17 ;  /* 0x0002301101007387 */ /* 0x000fe80000100800 */
[----:B------:R0:W-:Y:S04]  /*6800*/  STL.S16 [R1+0x234], R16 ;  /* 0x0002341001007387 */ /* 0x0001e80000100600 */
[----:B0-----:R-:W2:Y:S04]  /*6810*/  LDL.LU.64 R16, [R1+0x1f0] ;  /* 0x0001f00001107983 */ /* 0x001ea80000300a00 */
[----:B---3--:R0:W3:Y:S04]  /*6820*/  @!P0 LDG.E R5, desc[UR12][R12.64] ;  /* 0x0000000c0c058981 */ /* 0x0080e8000c1e1900 */
[----:B------:R-:W0:Y:S01]  /*6830*/  LDL.LU.64 R12, [R1+0x340] ;  /* 0x00034000010c7983 */ /* 0x000e220000300a00 */
[----:B----4-:R-:W-:-:S02]  /*6840*/  PRMT R6, RZ, 0x7610, R6 ;  /* 0x00007610ff067816 */ /* 0x010fc40000000006 */
[----:B------:R-:W-:Y:S02]  /*6850*/  PRMT R7, RZ, 0x7610, R7 ;  /* 0x00007610ff077816 */ /* 0x000fe40000000007 */
[----:B------:R-:W-:Y:S02]  /*6860*/  @!P1 SHF.R.U32.HI R7, RZ, 0x10, R22 ;  /* 0x00000010ff079819 */ /* 0x000fe40000011616 */
[----:B------:R-:W-:-:S03]  /*6870*/  @!P1 PRMT R6, R22, 0x7610, R6 ;  /* 0x0000761016069816 */ /* 0x000fc60000000006 */
[----:B------:R-:W-:Y:S04]  /*6880*/  STL [R1+0x220], R7 ;  /* 0x0002200701007387 */ /* 0x000fe80000100800 */
[----:B------:R1:W-:Y:S04]  /*6890*/  STL.S16 [R1+0x224], R6 ;  /* 0x0002240601007387 */ /* 0x0003e80000100600 */
[----:B-1----:R-:W4:Y:S01]  /*68a0*/  LDL.LU.64 R6, [R1+0x1d8] ;  /* 0x0001d80001067983 */ /* 0x002f220000300a00 */
[----:B------:R-:W-:-:S03]  /*68b0*/  LOP3.LUT P6, RZ, R3, 0x2000, RZ, 0xc0, !PT ;  /* 0x0000200003ff7812 */ /* 0x000fc600078cc0ff */
[----:B------:R1:W-:Y:S02]  /*68c0*/  STL [R1+0x84], R25 ;  /* 0x0000841901007387 */ /* 0x0003e40000100800 */
[----:B-1----:R-:W-:-:S08]  /*68d0*/  IMAD.MOV.U32 R25, RZ, RZ, RZ ;  /* 0x000000ffff197224 */ /* 0x002fd000078e00ff */
[----:B--2---:R1:W2:Y:S04]  /*68e0*/  @!P6 LDG.E R25, desc[UR12][R14.64] ;  /* 0x0000000c0e19e981 */ /* 0x0042a8000c1e1900 */
[----:B------:R-:W1:Y:S01]  /*68f0*/  LDL.LU.64 R14, [R1+0x348] ;  /* 0x00034800010e7983 */ /* 0x000e620000300a00 */
[C---:B------:R-:W-:Y:S02]  /*6900*/  LOP3.LUT P4, RZ, R3.reuse, 0x400, RZ, 0xc0, !PT ;  /* 0x0000040003ff7812 */ /* 0x040fe4000788c0ff */
[----:B------:R-:W-:Y:S01]  /*6910*/  LOP3.LUT P5, RZ, R3, 0x800, RZ, 0xc0, !PT ;  /* 0x0000080003ff7812 */ /* 0x000fe200078ac0ff */
[----:B------:R3:W-:Y:S04]  /*6920*/  STL [R1+0x90], R31 ;  /* 0x0000901f01007387 */ /* 0x0007e80000100800 */
[----:B------:R3:W-:Y:S02]  /*6930*/  STL [R1+0x8c], R27 ;  /* 0x00008c1b01007387 */ /* 0x0007e40000100800 */
[----:B---3--:R-:W-:-:S02]  /*6940*/  IMAD.MOV.U32 R31, RZ, RZ, RZ ;  /* 0x000000ffff1f7224 */ /* 0x008fc400078e00ff */
[----:B------:R-:W-:-:S06]  /*6950*/  IMAD.MOV.U32 R27, RZ, RZ, RZ ;  /* 0x000000ffff1b7224 */ /* 0x000fcc00078e00ff */
[----:B------:R-:W3:Y:S01]  /*6960*/  @!P5 LDG.E R27, desc[UR12][R16.64] ;  /* 0x0000000c101bd981 */ /* 0x000ee2000c1e1900 */
[----:B0-----:R-:W-:-:S03]  /*6970*/  PRMT R12, RZ, 0x7610, R12 ;  /* 0x00007610ff0c7816 */ /* 0x001fc6000000000c */
[----:B------:R-:W-:Y:S01]  /*6980*/  STL.64 [R1+0x308], R44 ;  /* 0x0003082c01007387 */ /* 0x000fe20000100a00 */
[----:B------:R-:W-:Y:S02]  /*6990*/  PRMT R13, RZ, 0x7610, R13 ;  /* 0x00007610ff0d7816 */ /* 0x000fe4000000000d */
[----:B------:R-:W-:Y:S01]  /*69a0*/  @!P3 SHF.R.U32.HI R13, RZ, 0x10, R26 ;  /* 0x00000010ff0db819 */ /* 0x000fe2000001161a */
[----:B------:R-:W-:Y:S01]  /*69b0*/  STL [R1+0x98], R18 ;  /* 0x0000981201007387 */ /* 0x000fe20000100800 */
[----:B------:R-:W-:-:S03]  /*69c0*/  @!P3 PRMT R12, R26, 0x7610, R12 ;  /* 0x000076101a0cb816 */ /* 0x000fc6000000000c */
[----:B------:R-:W-:Y:S04]  /*69d0*/  STL [R1+0x200], R13 ;  /* 0x0002000d01007387 */ /* 0x000fe80000100800 */
[----:B------:R0:W-:Y:S04]  /*69e0*/  STL.S16 [R1+0x204], R12 ;  /* 0x0002040c01007387 */ /* 0x0001e80000100600 */
[----:B------:R-:W-:Y:S01]  /*69f0*/  STL.64 [R1+0x310], R42 ;  /* 0x0003102a01007387 */ /* 0x000fe20000100a00 */
[----:B------:R-:W-:-:S03]  /*6a00*/  LOP3.LUT P1, RZ, R3, 0x200, RZ, 0xc0, !PT ;  /* 0x0000020003ff7812 */ /* 0x000fc6000782c0ff */
[----:B------:R-:W-:Y:S04]  /*6a10*/  STL [R1+0x94], R30 ;  /* 0x0000941e01007387 */ /* 0x000fe80000100800 */
[----:B0-----:R-:W3:Y:S04]  /*6a20*/  LDL.LU.64 R12, [R1+0x1b8] ;  /* 0x0001b800010c7983 */ /* 0x001ee80000300a00 */
[----:B----4-:R0:W4:Y:S04]  /*6a30*/  @!P4 LDG.E R31, desc[UR12][R6.64] ;  /* 0x0000000c061fc981 */ /* 0x010128000c1e1900 */
[----:B------:R-:W-:Y:S04]  /*6a40*/  STL [R1+0x9c], R19 ;  /* 0x00009c1301007387 */ /* 0x000fe80000100800 */
[----:B------:R-:W4:Y:S04]  /*6a50*/  LDL.LU.64 R16, [R1+0x338] ;  /* 0x0003380001107983 */ /* 0x000f280000300a00 */
[----:B------:R-:W0:Y:S01]  /*6a60*/  LDL.LU.64 R6, [R1+0x330] ;  /* 0x0003300001067983 */ /* 0x000e220000300a00 */
[----:B------:R-:W-:Y:S01]  /*6a70*/  PRMT R44, RZ, 0x7610, R44 ;  /* 0x00007610ff2c7816 */ /* 0x000fe2000000002c */
[----:B------:R-:W-:Y:S01]  /*6a80*/  IMAD.MOV.U32 R18, RZ, RZ, RZ ;  /* 0x000000ffff127224 */ /* 0x000fe200078e00ff */
[----:B------:R-:W-:-:S02]  /*6a90*/  PRMT R45, RZ, 0x7610, R45 ;  /* 0x00007610ff2d7816 */ /* 0x000fc4000000002d */
[----:B-1----:R-:W-:Y:S02]  /*6aa0*/  PRMT R14, RZ, 0x7610, R14 ;  /* 0x00007610ff0e7816 */ /* 0x002fe4000000000e */
[----:B------:R-:W-:Y:S02]  /*6ab0*/  PRMT R15, RZ, 0x7610, R15 ;  /* 0x00007610ff0f7816 */ /* 0x000fe4000000000f */
[----:B------:R-:W-:Y:S02]  /*6ac0*/  @!P2 SHF.R.U32.HI R15, RZ, 0x10, R23 ;  /* 0x00000010ff0fa819 */ /* 0x000fe40000011617 */
[----:B------:R-:W-:Y:S02]  /*6ad0*/  @!P2 PRMT R14, R23, 0x7610, R14 ;  /* 0x00007610170ea816 */ /* 0x000fe4000000000e */
[----:B------:R-:W-:Y:S01]  /*6ae0*/  LOP3.LUT P2, RZ, R3, 0x100, RZ, 0xc0, !PT ;  /* 0x0000010003ff7812 */ /* 0x000fe2000784c0ff */
[----:B------:R-:W-:Y:S01]  /*6af0*/  STL [R1+0x214], R15 ;  /* 0x0002140f01007387 */ /* 0x000fe20000100800 */
[----:B--2---:R-:W-:-:S02]  /*6b00*/  @!P6 SHF.R.U32.HI R45, RZ, 0x10, R25 ;  /* 0x00000010ff2de819 */ /* 0x004fc40000011619 */
[----:B------:R-:W-:Y:S01]  /*6b10*/  @!P6 PRMT R44, R25, 0x7610, R44 ;  /* 0x00007610192ce816 */ /* 0x000fe2000000002c */
[----:B------:R1:W-:Y:S04]  /*6b20*/  STL.S16 [R1+0x210], R14 ;  /* 0x0002100e01007387 */ /* 0x0003e80000100600 */
[----:B------:R-:W-:Y:S04]  /*6b30*/  STL.S16 [R1+0x1f4], R44 ;  /* 0x0001f42c01007387 */ /* 0x000fe80000100600 */
[----:B-1----:R-:W2:Y:S04]  /*6b40*/  LDL.LU.64 R14, [R1+0x1c8] ;  /* 0x0001c800010e7983 */ /* 0x002ea80000300a00 */
[----:B------:R1:W-:Y:S01]  /*6b50*/  STL [R1+0x1f0], R45 ;  /* 0x0001f02d01007387 */ /* 0x0003e20000100800 */
[----:B------:R-:W-:-:S02]  /*6b60*/  PRMT R42, RZ, 0x7610, R42 ;  /* 0x00007610ff2a7816 */ /* 0x000fc4000000002a */
[----:B------:R-:W-:Y:S01]  /*6b70*/  PRMT R43, RZ, 0x7610, R43 ;  /* 0x00007610ff2b7816 */ /* 0x000fe2000000002b */
[----:B-1----:R-:W4:Y:S01]  /*6b80*/  LDL.LU.64 R44, [R1+0x1a8] ;  /* 0x0001a800012c7983 */ /* 0x002f220000300a00 */
[----:B---3--:R-:W-:Y:S02]  /*6b90*/  @!P5 SHF.R.U32.HI R43, RZ, 0x10, R27 ;  /* 0x00000010ff2bd819 */ /* 0x008fe4000001161b */
[----:B------:R-:W-:-:S03]  /*6ba0*/  @!P5 PRMT R42, R27, 0x7610, R42 ;  /* 0x000076101b2ad816 */ /* 0x000fc6000000002a */
[----:B------:R-:W-:Y:S04]  /*6bb0*/  STL [R1+0x1c8], R43 ;  /* 0x0001c82b01007387 */ /* 0x000fe80000100800 */
[----:B------:R1:W-:Y:S04]  /*6bc0*/  STL.S16 [R1+0x1cc], R42 ;  /* 0x0001cc2a01007387 */ /* 0x0003e80000100600 */
[----:B-1----:R-:W3:Y:S04]  /*6bd0*/  LDL.LU.64 R42, [R1+0x180] ;  /* 0x00018000012a7983 */ /* 0x002ee80000300a00 */
[----:B------:R1:W3:Y:S04]  /*6be0*/  @!P2 LDG.E R18, desc[UR12][R12.64] ;  /* 0x0000000c0c12a981 */ /* 0x0002e8000c1e1900 */
[----:B------:R-:W1:Y:S01]  /*6bf0*/  LDL.LU.64 R12, [R1+0x320] ;  /* 0x00032000010c7983 */ /* 0x000e620000300a00 */
[----:B0-----:R-:W-:-:S02]  /*6c00*/  PRMT R6, RZ, 0x7610, R6 ;  /* 0x00007610ff067816 */ /* 0x001fc40000000006 */
[----:B------:R-:W-:Y:S02]  /*6c10*/  PRMT R7, RZ, 0x7610, R7 ;  /* 0x00007610ff077816 */ /* 0x000fe40000000007 */
[----:B------:R-:W-:Y:S02]  /*6c20*/  @!P0 SHF.R.U32.HI R7, RZ, 0x10, R5 ;  /* 0x00000010ff078819 */ /* 0x000fe40000011605 */
[----:B------:R-:W-:-:S03]  /*6c30*/  @!P0 PRMT R6, R5, 0x7610, R6 ;  /* 0x0000761005068816 */ /* 0x000fc60000000006 */
[----:B------:R-:W-:Y:S04]  /*6c40*/  STL [R1+0x1d8], R7 ;  /* 0x0001d80701007387 */ /* 0x000fe80000100800 */
[----:B------:R0:W-:Y:S04]  /*6c50*/  STL.S16 [R1+0x1dc], R6 ;  /* 0x0001dc0601007387 */ /* 0x0001e80000100600 */
[----:B0-----:R-:W3:Y:S01]  /*6c60*/  LDL.LU.64 R6, [R1+0x198] ;  /* 0x0001980001067983 */ /* 0x001ee20000300a00 */
[----:B------:R-:W-:Y:S01]  /*6c70*/  HFMA2.MMA R30, -RZ, RZ, 0, 0 ;  /* 0x00000000ff1e7435 */ /* 0x000fe200000001ff */
[C---:B------:R-:W-:Y:S01]  /*6c80*/  LOP3.LUT P3, RZ, R3.reuse, 0x80, RZ, 0xc0, !PT ;  /* 0x0000008003ff7812 */ /* 0x040fe2000786c0ff */
[----:B------:R-:W-:Y:S01]  /*6c90*/  IMAD.MOV.U32 R19, RZ, RZ, RZ ;  /* 0x000000ffff137224 */ /* 0x000fe200078e00ff */
[----:B------:R-:W-:-:S02]  /*6ca0*/  LOP3.LUT P6, RZ, R3, 0x40, RZ, 0xc0, !PT ;  /* 0x0000004003ff7812 */ /* 0x000fc400078cc0ff */
[----:B------:R-:W-:Y:S01]  /*6cb0*/  LOP3.LUT P0, RZ, R3, 0x20, RZ, 0xc0, !PT ;  /* 0x0000002003ff7812 */ /* 0x000fe2000780c0ff */
[----:B------:R0:W-:Y:S04]  /*6cc0*/  STL [R1+0xa0], R24 ;  /* 0x0000a01801007387 */ /* 0x0001e80000100800 */
[----:B------:R0:W-:Y:S04]  /*6cd0*/  STL [R1+0xa4], R20 ;  /* 0x0000a41401007387 */ /* 0x0001e80000100800 */
[----:B--2---:R2:W2:Y:S04]  /*6ce0*/  @!P1 LDG.E R30, desc[UR12][R14.64] ;  /* 0x0000000c0e1e9981 */ /* 0x0044a8000c1e1900 */
[----:B------:R-:W2:Y:S04]  /*6cf0*/  LDL.LU.64 R14, [R1+0x328] ;  /* 0x00032800010e7983 */ /* 0x000ea80000300a00 */
[----:B----4-:R-:W4:Y:S01]  /*6d00*/  @!P3 LDG.E R19, desc[UR12][R44.64] ;  /* 0x0000000c2c13b981 */ /* 0x010f22000c1e1900 */
[----:B0-----:R-:W-:Y:S01]  /*6d10*/  MOV R24, RZ ;  /* 0x000000ff00187202 */ /* 0x001fe20000000f00 */
[----:B------:R-:W-:-:S02]  /*6d20*/  IMAD.MOV.U32 R20, RZ, RZ, RZ ;  /* 0x000000ffff147224 */ /* 0x000fc400078e00ff */
[----:B------:R-:W4:Y:S04]  /*6d30*/  LDL.LU.64 R44, [R1+0x170] ;  /* 0x00017000012c7983 */ /* 0x000f280000300a00 */
[----:B---3--:R-:W3:Y:S01]  /*6d40*/  @!P0 LDG.E R20, desc[UR12][R42.64] ;  /* 0x0000000c2a148981 */ /* 0x008ee2000c1e1900 */
[----:B------:R-:W-:Y:S02]  /*6d50*/  LOP3.LUT P5, RZ, R3, 0x10, RZ, 0xc0, !PT ;  /* 0x0000001003ff7812 */ /* 0x000fe400078ac0ff */
[----:B------:R-:W-:Y:S02]  /*6d60*/  PRMT R17, RZ, 0x7610, R17 ;  /* 0x00007610ff117816 */ /* 0x000fe40000000011 */
[----:B------:R-:W-:Y:S01]  /*6d70*/  PRMT R33, RZ, 0x7610, R33 ;  /* 0x00007610ff217816 */ /* 0x000fe20000000021 */
[----:B------:R-:W-:Y:S01]  /*6d80*/  STL [R1+0x2d8], R0 ;  /* 0x0002d80001007387 */ /* 0x000fe20000100800 */
[----:B------:R-:W-:-:S03]  /*6d90*/  PRMT R16, RZ, 0x7610, R16 ;  /* 0x00007610ff107816 */ /* 0x000fc60000000010 */
[----:B------:R-:W-:Y:S01]  /*6da0*/  STL [R1+0xa8], R8 ;  /* 0x0000a80801007387 */ /* 0x000fe20000100800 */
[----:B------:R-:W-:-:S03]  /*6db0*/  PRMT R34, RZ, 0x7610, R34 ;  /* 0x00007610ff227816 */ /* 0x000fc60000000022 */
[----:B------:R-:W-:Y:S01]  /*6dc0*/  STL [R1+0xac], R9 ;  /* 0x0000ac0901007387 */ /* 0x000fe20000100800 */
[----:B-1----:R-:W-:-:S03]  /*6dd0*/  PRMT R13, RZ, 0x7610, R13 ;  /* 0x00007610ff0d7816 */ /* 0x002fc6000000000d */
[----:B------:R-:W3:Y:S01]  /*6de0*/  LDL.LU.64 R42, [R1+0x150] ;  /* 0x00015000012a7983 */ /* 0x000ee20000300a00 */
[----:B------:R-:W-:Y:S02]  /*6df0*/  PRMT R12, RZ, 0x7610, R12 ;  /* 0x00007610ff0c7816 */ /* 0x000fe4000000000c */
[----:B------:R-:W-:Y:S02]  /*6e00*/  @!P4 SHF.R.U32.HI R12, RZ, 0x10, R31 ;  /* 0x00000010ff0cc819 */ /* 0x000fe4000001161f */
[----:B------:R-:W-:-:S03]  /*6e10*/  @!P4 PRMT R13, R31, 0x7610, R13 ;  /* 0x000076101f0dc816 */ /* 0x000fc6000000000d */
[----:B------:R0:W-:Y:S04]  /*6e20*/  STL [R1+0x1b8], R12 ;  /* 0x0001b80c01007387 */ /* 0x0001e80000100800 */
[----:B------:R1:W-:Y:S04]  /*6e30*/  STL.S16 [R1+0x1bc], R13 ;  /* 0x0001bc0d01007387 */ /* 0x0003e80000100600 */
[----:B0-----:R-:W3:Y:S04]  /*6e40*/  LDL.LU R12, [R1+0x31c] ;  /* 0x00031c00010c7983 */ /* 0x001ee80000300800 */
[----:B-1----:R-:W3:Y:S04]  /*6e50*/  LDL.LU R13, [R1+0x318] ;  /* 0x00031800010d7983 */ /* 0x002ee80000300800 */
[----:B------:R-:W3:Y:S04]  /*6e60*/  @!P6 LDG.E R24, desc[UR12][R6.64] ;  /* 0x0000000c0618e981 */ /* 0x000ee8000c1e1900 */
[----:B------:R-:W3:Y:S01]  /*6e70*/  LDL.LU.64 R6, [R1+0x158] ;  /* 0x0001580001067983 */ /* 0x000ee20000300a00 */
[----:B------:R-:W-:-:S02]  /*6e80*/  PRMT R0, RZ, 0x7610, R0 ;  /* 0x00007610ff007816 */ /* 0x000fc40000000000 */
[----:B------:R-:W-:Y:S02]  /*6e90*/  @!P2 SHF.R.U32.HI R16, RZ, 0x10, R18 ;  /* 0x00000010ff10a819 */ /* 0x000fe40000011612 */
[----:B------:R-:W-:Y:S02]  /*6ea0*/  @!P2 PRMT R17, R18, 0x7610, R17 ;  /* 0x000076101211a816 */ /* 0x000fe40000000011 */
[C---:B------:R-:W-:Y:S02]  /*6eb0*/  LOP3.LUT P4, RZ, R3.reuse, 0x8, RZ, 0xc0, !PT ;  /* 0x0000000803ff7812 */ /* 0x040fe4000788c0ff */
[----:B------:R-:W-:Y:S02]  /*6ec0*/  LOP3.LUT P2, RZ, R3, 0x2, RZ, 0xc0, !PT ;  /* 0x0000000203ff7812 */ /* 0x000fe4000784c0ff */
[----:B--2---:R-:W-:Y:S02]  /*6ed0*/  PRMT R15, RZ, 0x7610, R15 ;  /* 0x00007610ff0f7816 */ /* 0x004fe4000000000f */
[----:B------:R-:W-:-:S02]  /*6ee0*/  PRMT R14, RZ, 0x7610, R14 ;  /* 0x00007610ff0e7816 */ /* 0x000fc4000000000e */
[----:B------:R-:W-:Y:S02]  /*6ef0*/  @!P1 SHF.R.U32.HI R14, RZ, 0x10, R30 ;  /* 0x00000010ff0e9819 */ /* 0x000fe4000001161e */
[----:B------:R-:W-:Y:S02]  /*6f00*/  @!P1 PRMT R15, R30, 0x7610, R15 ;  /* 0x000076101e0f9816 */ /* 0x000fe4000000000f */
[----:B----4-:R-:W-:Y:S02]  /*6f10*/  @!P3 SHF.R.U32.HI R0, RZ, 0x10, R19 ;  /* 0x00000010ff00b819 */ /* 0x010fe40000011613 */
[----:B------:R-:W-:Y:S02]  /*6f20*/  @!P3 PRMT R33, R19, 0x7610, R33 ;  /* 0x000076101321b816 */ /* 0x000fe40000000021 */
[C---:B------:R-:W-:Y:S02]  /*6f30*/  LOP3.LUT P1, RZ, R3.reuse, 0x4, RZ, 0xc0, !PT ;  /* 0x0000000403ff7812 */ /* 0x040fe4000782c0ff */
[----:B------:R-:W-:Y:S01]  /*6f40*/  LOP3.LUT P3, RZ, R3, 0x1, RZ, 0xc0, !PT ;  /* 0x0000000103ff7812 */ /* 0x000fe2000786c0ff */
[----:B------:R-:W-:Y:S01]  /*6f50*/  IMAD.MOV.U32 R3, RZ, RZ, RZ ;  /* 0x000000ffff037224 */ /* 0x000fe200078e00ff */
[----:B------:R-:W-:-:S02]  /*6f60*/  PRMT R8, RZ, 0x7610, R8 ;  /* 0x00007610ff087816 */ /* 0x000fc40000000008 */
[----:B---3--:R-:W-:Y:S01]  /*6f70*/  @!P0 SHF.R.U32.HI R34, RZ, 0x10, R20 ;  /* 0x00000010ff228819 */ /* 0x008fe20000011614 */
[----:B------:R-:W-:Y:S01]  /*6f80*/  HFMA2.MMA R9, -RZ, RZ, 0, 0 ;  /* 0x00000000ff097435 */ /* 0x000fe200000001ff */
[----:B------:R0:W-:Y:S09]  /*6f90*/  STL.64 [R1+0x2f0], R30 ;  /* 0x0002f01e01007387 */ /* 0x0001f20000100a00 */
[----:B------:R-:W2:Y:S04]  /*6fa0*/  @!P4 LDG.E R9, desc[UR12][R44.64] ;  /* 0x0000000c2c09c981 */ /* 0x000ea8000c1e1900 */
[----:B0-----:R-:W3:Y:S04]  /*6fb0*/  LDL.LU.64 R30, [R1+0x140] ;  /* 0x00014000011e7983 */ /* 0x001ee80000300a00 */
[----:B------:R-:W4:Y:S04]  /*6fc0*/  LDL.LU.64 R44, [R1+0x130] ;  /* 0x00013000012c7983 */ /* 0x000f280000300a00 */
[----:B------:R0:W2:Y:S02]  /*6fd0*/  @!P5 LDG.E R3, desc[UR12][R12.64] ;  /* 0x0000000c0c03d981 */ /* 0x0000a4000c1e1900 */
[----:B0-----:R-:W-:-:S02]  /*6fe0*/  PRMT R13, RZ, 0x7610, R13 ;  /* 0x00007610ff0d7816 */ /* 0x001fc4000000000d */
[----:B------:R-:W-:Y:S02]  /*6ff0*/  PRMT R12, RZ, 0x7610, R12 ;  /* 0x00007610ff0c7816 */ /* 0x000fe4000000000c */
[----:B------:R-:W-:Y:S02]  /*7000*/  @!P6 SHF.R.U32.HI R12, RZ, 0x10, R24 ;  /* 0x00000010ff0ce819 */ /* 0x000fe40000011618 */
[----:B------:R-:W-:Y:S02]  /*7010*/  @!P6 PRMT R8, R24, 0x7610, R8 ;  /* 0x000076101808e816 */ /* 0x000fe40000000008 */
[----:B------:R-:W-:Y:S02]  /*7020*/  @!P0 PRMT R13, R20, 0x7610, R13 ;  /* 0x00007610140d8816 */ /* 0x000fe4000000000d */
[C---:B------:R-:W-:Y:S02]  /*7030*/  LOP3.LUT P6, RZ, R4.reuse, 0x2, RZ, 0xc0, !PT ;  /* 0x0000000204ff7812 */ /* 0x040fe400078cc0ff */
[----:B------:R-:W-:Y:S01]  /*7040*/  LOP3.LUT P0, RZ, R4, 0x1, RZ, 0xc0, !PT ;  /* 0x0000000104ff7812 */ /* 0x000fe2000780c0ff */
[----:B------:R-:W-:-:S06]  /*7050*/  IMAD.MOV.U32 R4, RZ, RZ, RZ ;  /* 0x000000ffff047224 */ /* 0x000fcc00078e00ff */
[----:B------:R-:W4:Y:S04]  /*7060*/  @!P1 LDG.E R4, desc[UR12][R6.64] ;  /* 0x0000000c06049981 */ /* 0x000f28000c1e1900 */
[----:B------:R0:W-:Y:S04]  /*7070*/  STL [R1+0x14], R38 ;  /* 0x0000142601007387 */ /* 0x0001e80000100800 */
[----:B------:R1:W-:Y:S04]  /*7080*/  STL [R1+0x18], R39 ;  /* 0x0000182701007387 */ /* 0x0003e80000100800 */
[----:B------:R1:W-:Y:S01]  /*7090*/  STL [R1+0xbc], R26 ;  /* 0x0000bc1a01007387 */ /* 0x0003e20000100800 */
[----:B0-----:R-:W-:-:S03]  /*70a0*/  PRMT R38, RZ, 0x7610, R38 ;  /* 0x00007610ff267816 */ /* 0x001fc60000000026 */
[----:B------:R0:W-:Y:S01]  /*70b0*/  STL [R1+0xb4], R22 ;  /* 0x0000b41601007387 */ /* 0x0001e20000100800 */
[----:B-1----:R-:W-:-:S03]  /*70c0*/  PRMT R39, RZ, 0x7610, R39 ;  /* 0x00007610ff277816 */ /* 0x002fc60000000027 */
[----:B------:R1:W-:Y:S01]  /*70d0*/  STL [R1+0xb8], R23 ;  /* 0x0000b81701007387 */ /* 0x0003e20000100800 */
[----:B------:R-:W-:Y:S01]  /*70e0*/  IMAD.MOV.U32 R26, RZ, RZ, RZ ;  /* 0x000000ffff1a7224 */ /* 0x000fe200078e00ff */
[----:B------:R-:W-:Y:S02]  /*70f0*/  PRMT R35, RZ, 0x7610, R35 ;  /* 0x00007610ff237816 */ /* 0x000fe40000000023 */
[----:B------:R-:W-:Y:S01]  /*7100*/  PRMT R36, RZ, 0x7610, R36 ;  /* 0x00007610ff247816 */ /* 0x000fe20000000024 */
[----:B0-----:R-:W-:Y:S01]  /*7110*/  IMAD.MOV.U32 R22, RZ, RZ, RZ ;  /* 0x000000ffff167224 */ /* 0x001fe200078e00ff */
[----:B------:R0:W-:Y:S01]  /*7120*/  STL [R1+0xb0], R21 ;  /* 0x0000b01501007387 */ /* 0x0001e20000100800 */
[----:B-1----:R-:W-:-:S03]  /*7130*/  MOV R23, RZ ;  /* 0x000000ff00177202 */ /* 0x002fc60000000f00 */
[----:B------:R-:W2:Y:S04]  /*7140*/  LDL.LU.64 R6, [R1+0x120] ;  /* 0x0001200001067983 */ /* 0x000ea80000300a00 */
[----:B------:R1:W2:Y:S04]  /*7150*/  @!P2 LDG.E R22, desc[UR12][R42.64] ;  /* 0x0000000c2a16a981 */ /* 0x0002a8000c1e1900 */
[----:B------:R-:W1:Y:S04]  /*7160*/  LDL.LU.64 R42, [R1+0x310] ;  /* 0x00031000012a7983 */ /* 0x000e680000300a00 */
[----:B---3--:R-:W3:Y:S01]  /*7170*/  @!P3 LDG.E R23, desc[UR12][R30.64] ;  /* 0x0000000c1e17b981 */ /* 0x008ee2000c1e1900 */
[----:B----4-:R-:W-:-:S02]  /*7180*/  @!P1 SHF.R.U32.HI R39, RZ, 0x10, R4 ;  /* 0x00000010ff279819 */ /* 0x010fc40000011604 */
[----:B------:R-:W-:Y:S01]  /*7190*/  PRMT R37, RZ, 0x7610, R37 ;  /* 0x00007610ff257816 */ /* 0x000fe20000000025 */
[----:B------:R4:W-:Y:S01]  /*71a0*/  STL [R1+0xc0], R25 ;  /* 0x0000c01901007387 */ /* 0x0009e20000100800 */
[----:B------:R-:W-:Y:S02]  /*71b0*/  @!P1 PRMT R38, R4, 0x7610, R38 ;  /* 0x0000761004269816 */ /* 0x000fe40000000026 */
[----:B------:R-:W-:Y:S01]  /*71c0*/  LOP3.LUT P1, RZ, R2, 0x20000000, RZ, 0xc0, !PT ;  /* 0x2000000002ff7812 */ /* 0x000fe2000782c0ff */
[----:B------:R4:W-:Y:S01]  /*71d0*/  STL [R1+0xc4], R5 ;  /* 0x0000c40501007387 */ /* 0x0009e20000100800 */
[----:B0-----:R-:W-:Y:S02]  /*71e0*/  PRMT R21, RZ, 0x7610, R21 ;  /* 0x00007610ff157816 */ /* 0x001fe40000000015 */
[----:B--2---:R-:W-:Y:S01]  /*71f0*/  @!P5 PRMT R35, R3, 0x7610, R35 ;  /* 0x000076100323d816 */ /* 0x004fe20000000023 */
[----:B------:R-:W2:Y:S01]  /*7200*/  LDL.LU R30, [R1+0x110] ;  /* 0x00011000011e7983 */ /* 0x000ea20000300800 */
[----:B------:R-:W-:Y:S01]  /*7210*/  @!P4 PRMT R36, R9, 0x7610, R36 ;  /* 0x000076100924c816 */ /* 0x000fe20000000024 */
[----:B------:R-:W-:Y:S01]  /*7220*/  IMAD.U32 R40, R40, 0x10000, RZ ;  /* 0x0001000028287824 */ /* 0x000fe200078e00ff */
[----:B------:R-:W-:Y:S01]  /*7230*/  SHF.L.U32 R41, R41, 0x10, RZ ;  /* 0x0000001029297819 */ /* 0x000fe200000006ff */
[----:B------:R-:W2:Y:S04]  /*7240*/  LDL.LU R31, [R1+0x128] ;  /* 0x00012800011f7983 */ /* 0x000ea80000300800 */
[----:B------:R0:W2:Y:S04]  /*7250*/  @!P1 LDG.E R26, desc[UR12][R44.64] ;  /* 0x0000000c2c1a9981 */ /* 0x0000a8000c1e1900 */
[----:B------:R-:W0:Y:S01]  /*7260*/  LDL.LU.64 R44, [R1+0x308] ;  /* 0x00030800012c7983 */ /* 0x000e220000300a00 */
[----:B------:R-:W-:-:S02]  /*7270*/  @!P5 SHF.R.U32.HI R21, RZ, 0x10, R3 ;  /* 0x00000010ff15d819 */ /* 0x000fc40000011603 */
[----:B------:R-:W-:Y:S02]  /*7280*/  @!P4 SHF.R.U32.HI R37, RZ, 0x10, R9 ;  /* 0x00000010ff25c819 */ /* 0x000fe40000011609 */
[C---:B------:R-:W-:Y:S02]  /*7290*/  LOP3.LUT P5, RZ, R2.reuse, 0x80000000, RZ, 0xc0, !PT ;  /* 0x8000000002ff7812 */ /* 0x040fe400078ac0ff */
[----:B------:R-:W-:Y:S02]  /*72a0*/  LOP3.LUT P4, RZ, R2, 0x40000000, RZ, 0xc0, !PT ;  /* 0x4000000002ff7812 */ /* 0x000fe4000788c0ff */
[----:B-1----:R-:W-:Y:S02]  /*72b0*/  PRMT R42, RZ, 0x7610, R42 ;  /* 0x00007610ff2a7816 */ /* 0x002fe4000000002a */
[----:B------:R-:W-:Y:S02]  /*72c0*/  PRMT R43, RZ, 0x7610, R43 ;  /* 0x00007610ff2b7816 */ /* 0x000fe4000000002b */
[----:B------:R-:W-:-:S02]  /*72d0*/  @!P2 SHF.R.U32.HI R43, RZ, 0x10, R22 ;  /* 0x00000010ff2ba819 */ /* 0x000fc40000011616 */
[----:B------:R-:W-:Y:S02]  /*72e0*/  @!P2 PRMT R42, R22, 0x7610, R42 ;  /* 0x00007610162aa816 */ /* 0x000fe4000000002a */
[----:B------:R-:W-:Y:S02]  /*72f0*/  LOP3.LUT P2, RZ, R2, 0x10000000, RZ, 0xc0, !PT ;  /* 0x1000000002ff7812 */ /* 0x000fe4000784c0ff */
[----:B0-----:R-:W-:Y:S02]  /*7300*/  PRMT R45, RZ, 0x7610, R45 ;  /* 0x00007610ff2d7816 */ /* 0x001fe4000000002d */
[----:B------:R-:W-:Y:S02]  /*7310*/  PRMT R44, RZ, 0x7610, R44 ;  /* 0x00007610ff2c7816 */ /* 0x000fe4000000002c */
[----:B---3--:R-:W-:Y:S02]  /*7320*/  @!P3 SHF.R.U32.HI R44, RZ, 0x10, R23 ;  /* 0x00000010ff2cb819 */ /* 0x008fe40000011617 */
[----:B------:R-:W-:-:S02]  /*7330*/  @!P3 PRMT R45, R23, 0x7610, R45 ;  /* 0x00007610172db816 */ /* 0x000fc4000000002d */
[----:B------:R-:W-:Y:S01]  /*7340*/  LOP3.LUT P3, RZ, R2, 0x8000000, RZ, 0xc0, !PT ;  /* 0x0800000002ff7812 */ /* 0x000fe2000786c0ff */
[----:B------:R-:W-:-:S12]  /*7350*/  HFMA2.MMA R2, -RZ, RZ, 0, 0 ;  /* 0x00000000ff027435 */ /* 0x000fd800000001ff */
[----:B------:R-:W3:Y:S04]  /*7360*/  @!P3 LDG.E R2, desc[UR12][R10.64] ;  /* 0x0000000c0a02b981 */ /* 0x000ee8000c1e1900 */
[----:B------:R-:W2:Y:S01]  /*7370*/  LDL.LU.64 R10, [R1+0x2f8] ;  /* 0x0002f800010a7983 */ /* 0x000ea20000300a00 */
[----:B----4-:R-:W-:Y:S02]  /*7380*/  IMAD.MOV.U32 R25, RZ, RZ, RZ ;  /* 0x000000ffff197224 */ /* 0x010fe400078e00ff */
[----:B------:R-:W-:-:S04]  /*7390*/  IMAD.MOV.U32 R5, RZ, RZ, RZ ;  /* 0x000000ffff057224 */ /* 0x000fc800078e00ff */
[----:B------:R-:W4:Y:S04]  /*73a0*/  @!P2 LDG.E R25, desc[UR12][R6.64] ;  /* 0x0000000c0619a981 */ /* 0x000f28000c1e1900 */
[----:B------:R-:W3:Y:S04]  /*73b0*/  LDL.LU.64 R6, [R1+0x300] ;  /* 0x0003000001067983 */ /* 0x000ee80000300a00 */
[----:B--2---:R0:W2:Y:S04]  /*73c0*/  @!P4 LDG.E R5, desc[UR12][R10.64] ;  /* 0x0000000c0a05c981 */ /* 0x0040a8000c1e1900 */
[----:B------:R-:W4:Y:S01]  /*73d0*/  LDL.LU R11, [R1+0x114] ;  /* 0x00011400010b7983 */ /* 0x000f220000300800 */
[----:B0-----:R-:W-:-:S06]  /*73e0*/  IMAD.MOV.U32 R10, RZ, RZ, RZ ;  /* 0x000000ffff0a7224 */ /* 0x001fcc00078e00ff */
[----:B---3--:R0:W3:Y:S02]  /*73f0*/  @!P5 LDG.E R10, desc[UR12][R6.64] ;  /* 0x0000000c060ad981 */ /* 0x0080e4000c1e1900 */
[----:B0-----:R-:W-:Y:S02]  /*7400*/  IMAD.U32 R7, R30, 0x10000, RZ ;  /* 0x000100001e077824 */ /* 0x001fe400078e00ff */
[----:B------:R-:W2:Y:S01]  /*7410*/  LDL.LU R30, [R1+0x148] ;  /* 0x00014800011e7983 */ /* 0x000ea20000300800 */
[----:B----4-:R-:W-:-:S05]  /*7420*/  SHF.L.U32 R6, R11, 0x10, RZ ;  /* 0x000000100b067819 */ /* 0x010fca00000006ff */
[----:B------:R-:W-:Y:S01]  /*7430*/  FMUL.FTZ R11, R6, R6 ;  /* 0x00000006060b7220 */ /* 0x000fe20000410000 */
[----:B------:R-:W-:-:S03]  /*7440*/  FADD.FTZ R6, R7, R6 ;  /* 0x0000000607067221 */ /* 0x000fc60000010000 */
[----:B------:R-:W-:Y:S01]  /*7450*/  FFMA.FTZ R11, R7, R7, R11 ;  /* 0x00000007070b7223 */ /* 0x000fe2000001000b */
[----:B------:R-:W-:Y:S01]  /*7460*/  FADD.FTZ R7, R40, R41 ;  /* 0x0000002928077221 */ /* 0x000fe20000010000 */
[----:B------:R-:W-:Y:S01]  /*7470*/  FADD.FTZ R6, RZ, R6 ;  /* 0x00000006ff067221 */ /* 0x000fe20000010000 */
[----:B------:R-:W-:-:S03]  /*7480*/  FMUL.FTZ R41, R41, R41 ;  /* 0x0000002929297220 */ /* 0x000fc60000410000 */
[----:B------:R-:W-:Y:S02]  /*7490*/  FADD.FTZ R6, R6, R7 ;  /* 0x0000000706067221 */ /* 0x000fe40000010000 */
[----:B------:R-:W4:Y:S01]  /*74a0*/  LDL.LU R7, [R1+0x11c] ;  /* 0x00011c0001077983 */ /* 0x000f220000300800 */
[----:B------:R-:W-:-:S03]  /*74b0*/  FFMA.FTZ R41, R40, R40, R41 ;  /* 0x0000002828297223 */ /* 0x000fc60000010029 */
[----:B------:R-:W3:Y:S01]  /*74c0*/  LDL.LU R40, [R1+0x118] ;  /* 0x0001180001287983 */ /* 0x000ee20000300800 */
[----:B------:R-:W-:-:S04]  /*74d0*/  FADD.FTZ R11, RZ, R11 ;  /* 0x0000000bff0b7221 */ /* 0x000fc80000010000 */
[----:B------:R-:W-:Y:S01]  /*74e0*/  FADD.FTZ R11, R11, R41 ;  /* 0x000000290b0b7221 */ /* 0x000fe20000010000 */
[----:B----4-:R-:W-:Y:S02]  /*74f0*/  IMAD.U32 R7, R7, 0x10000, RZ ;  /* 0x0001000007077824 */ /* 0x010fe400078e00ff */
[----:B---3--:R-:W-:Y:S02]  /*7500*/  IMAD.U32 R40, R40, 0x10000, RZ ;  /* 0x0001000028287824 */ /* 0x008fe400078e00ff */
[----:B------:R-:W-:Y:S02]  /*7510*/  FMUL.FTZ R41, R7, R7 ;  /* 0x0000000707297220 */ /* 0x000fe40000410000 */
[C---:B------:R-:W-:Y:S02]  /*7520*/  FADD.FTZ R7, R40.reuse, R7 ;  /* 0x0000000728077221 */ /* 0x040fe40000010000 */
[----:B------:R-:W-:Y:S02]  /*7530*/  FFMA.FTZ R41, R40, R40, R41 ;  /* 0x0000002828297223 */ /* 0x000fe40000010029 */
[----:B------:R-:W3:Y:S01]  /*7540*/  LDL.LU R40, [R1+0x12c] ;  /* 0x00012c0001287983 */ /* 0x000ee20000300800 */
[----:B------:R-:W-:Y:S01]  /*7550*/  FADD.FTZ R6, R6, R7 ;  /* 0x0000000706067221 */ /* 0x000fe20000010000 */
[----:B------:R-:W-:Y:S01]  /*7560*/  FADD.FTZ R11, R11, R41 ;  /* 0x000000290b0b7221 */ /* 0x000fe20000010000 */
[----:B---3--:R-:W-:Y:S01]  /*7570*/  SHF.L.U32 R7, R40, 0x10, RZ ;  /* 0x0000001028077819 */ /* 0x008fe200000006ff */
[----:B------:R-:W-:-:S02]  /*7580*/  IMAD.U32 R40, R31, 0x10000, RZ ;  /* 0x000100001f287824 */ /* 0x000fc400078e00ff */
[----:B------:R-:W-:Y:S01]  /*7590*/  IMAD.U32 R28, R28, 0x10000, RZ ;  /* 0x000100001c1c7824 */ /* 0x000fe200078e00ff */
[----:B------:R-:W-:Y:S01]  /*75a0*/  SHF.L.U32 R29, R29, 0x10, RZ ;  /* 0x000000101d1d7819 */ /* 0x000fe200000006ff */
[----:B------:R-:W-:Y:S01]  /*75b0*/  FMUL.FTZ R41, R7, R7 ;  /* 0x0000000707297220 */ /* 0x000fe20000410000 */
[C---:B------:R-:W-:Y:S01]  /*75c0*/  FADD.FTZ R7, R40.reuse, R7 ;  /* 0x0000000728077221 */ /* 0x040fe20000010000 */
[----:B------:R-:W3:Y:S02]  /*75d0*/  LDL.LU R31, [R1+0x178] ;  /* 0x00017800011f7983 */ /* 0x000ee40000300800 */
[----:B------:R-:W-:Y:S01]  /*75e0*/  FFMA.FTZ R41, R40, R40, R41 ;  /* 0x0000002828297223 */ /* 0x000fe20000010029 */
[----:B------:R-:W-:Y:S01]  /*75f0*/  FADD.FTZ R6, R6, R7 ;  /* 0x0000000706067221 */ /* 0x000fe20000010000 */
[----:B------:R-:W4:Y:S04]  /*7600*/  LDL.LU R40, [R1+0x138] ;  /* 0x0001380001287983 */ /* 0x000f280000300800 */
[----:B------:R-:W2:Y:S01]  /*7610*/  LDL.LU R7, [R1+0x13c] ;  /* 0x00013c0001077983 */ /* 0x000ea20000300800 */
[----:B------:R-:W-:Y:S01]  /*7620*/  FADD.FTZ R11, R11, R41 ;  /* 0x000000290b0b7221 */ /* 0x000fe20000010000 */
[----:B----4-:R-:W-:Y:S01]  /*7630*/  SHF.L.U32 R40, R40, 0x10, RZ ;  /* 0x0000001028287819 */ /* 0x010fe200000006ff */
[----:B--2---:R-:W-:-:S04]  /*7640*/  IMAD.U32 R7, R7, 0x10000, RZ ;  /* 0x0001000007077824 */ /* 0x004fc800078e00ff */
[----:B------:R-:W-:Y:S01]  /*7650*/  FMUL.FTZ R41, R7, R7 ;  /* 0x0000000707297220 */ /* 0x000fe20000410000 */
[----:B------:R-:W-:-:S03]  /*7660*/  FADD.FTZ R7, R40, R7 ;  /* 0x0000000728077221 */ /* 0x000fc60000010000 */
[----:B------:R-:W-:Y:S01]  /*7670*/  FFMA.FTZ R41, R40, R40, R41 ;  /* 0x0000002828297223 */ /* 0x000fe20000010029 */
[----:B------:R-:W-:Y:S01]  /*7680*/  SHF.L.U32 R40, R30, 0x10, RZ ;  /* 0x000000101e287819 */ /* 0x000fe200000006ff */
[----:B------:R-:W-:Y:S01]  /*7690*/  FADD.FTZ R6, R6, R7 ;  /* 0x0000000706067221 */ /* 0x000fe20000010000 */
[----:B------:R-:W-:Y:S01]  /*76a0*/  FMUL.FTZ R7, R28, R28 ;  /* 0x0000001c1c077220 */ /* 0x000fe20000410000 */
[----:B------:R-:W-:Y:S01]  /*76b0*/  FADD.FTZ R11, R11, R41 ;  /* 0x000000290b0b7221 */ /* 0x000fe20000010000 */
[----:B------:R-:W2:Y:S01]  /*76c0*/  LDL.LU R30, [R1+0x190] ;  /* 0x00019000011e7983 */ /* 0x000ea20000300800 */
[C---:B------:R-:W-:Y:S01]  /*76d0*/  FADD.FTZ R28, R40.reuse, R28 ;  /* 0x0000001c281c7221 */ /* 0x040fe20000010000 */
[----:B------:R-:W-:Y:S02]  /*76e0*/  FFMA.FTZ R7, R40, R40, R7 ;  /* 0x0000002828077223 */ /* 0x000fe40000010007 */
[----:B------:R-:W4:Y:S01]  /*76f0*/  LDL.LU R40, [R1+0x14c] ;  /* 0x00014c0001287983 */ /* 0x000f220000300800 */
[----:B------:R-:W-:Y:S01]  /*7700*/  FADD.FTZ R6, R6, R28 ;  /* 0x0000001c06067221 */ /* 0x000fe20000010000 */
[----:B------:R-:W-:-:S02]  /*7710*/  FADD.FTZ R7, R11, R7 ;  /* 0x000000070b077221 */ /* 0x000fc40000010000 */
[----:B------:R-:W3:Y:S04]  /*7720*/  LDL.LU R41, [R1+0x168] ;  /* 0x0001680001297983 */ /* 0x000ee80000300800 */
[----:B------:R-:W2:Y:S01]  /*7730*/  LDL.LU R28, [R1+0x164] ;  /* 0x00016400011c7983 */ /* 0x000ea20000300800 */
[----:B----4-:R-:W-:-:S04]  /*7740*/  IMAD.U32 R40, R40, 0x10000, RZ ;  /* 0x0001000028287824 */ /* 0x010fc800078e00ff */
[----:B------:R-:W-:Y:S01]  /*7750*/  FMUL.FTZ R11, R40, R40 ;  /* 0x00000028280b7220 */ /* 0x000fe20000410000 */
[----:B------:R-:W-:-:S03]  /*7760*/  FADD.FTZ R40, R29, R40 ;  /* 0x000000281d287221 */ /* 0x000fc60000010000 */
[----:B------:R-:W-:Y:S02]  /*7770*/  FFMA.FTZ R11, R29, R29, R11 ;  /* 0x0000001d1d0b7223 */ /* 0x000fe4000001000b */
[----:B------:R-:W4:Y:S01]  /*7780*/  LDL.LU R29, [R1+0x160] ;  /* 0x00016000011d7983 */ /* 0x000f220000300800 */
[----:B--2---:R-:W-:Y:S01]  /*7790*/  IMAD.U32 R28, R28, 0x10000, RZ ;  /* 0x000100001c1c7824 */ /* 0x004fe200078e00ff */
[----:B---3--:R-:W-:Y:S01]  /*77a0*/  SHF.L.U32 R41, R41, 0x10, RZ ;  /* 0x0000001029297819 */ /* 0x008fe200000006ff */
[----:B------:R-:W-:Y:S02]  /*77b0*/  FADD.FTZ R6, R6, R40 ;  /* 0x0000002806067221 */ /* 0x000fe40000010000 */
[----:B------:R-:W-:Y:S02]  /*77c0*/  FMUL.FTZ R40, R28, R28 ;  /* 0x0000001c1c287220 */ /* 0x000fe40000410000 */
[----:B------:R-:W-:Y:S01]  /*77d0*/  FADD.FTZ R28, R41, R28 ;  /* 0x0000001c291c7221 */ /* 0x000fe20000010000 */
[----:B------:R-:W-:Y:S01]  /*77e0*/  FADD.FTZ R7, R7, R11 ;  /* 0x0000000b07077221 */ /* 0x000fe20000010000 */
[----:B------:R-:W-:Y:S01]  /*77f0*/  FFMA.FTZ R40, R41, R41, R40 ;  /* 0x0000002929287223 */ /* 0x000fe20000010028 */
[----:B------:R-:W-:Y:S01]  /*7800*/  SHF.L.U32 R11, R31, 0x10, RZ ;  /* 0x000000101f0b7819 */ /* 0x000fe200000006ff */
[----:B------:R-:W-:Y:S01]  /*7810*/  FADD.FTZ R41, R6, R28 ;  /* 0x0000001c06297221 */ /* 0x000fe20000010000 */
[----:B------:R-:W2:Y:S04]  /*7820*/  LDL.LU R31, [R1+0x1b0] ;  /* 0x0001b000011f7983 */ /* 0x000ea80000300800 */
[----:B------:R-:W3:Y:S01]  /*7830*/  LDL.LU R6, [R1+0x17c] ;  /* 0x00017c0001067983 */ /* 0x000ee20000300800 */
[----:B------:R-:W-:-:S03]  /*7840*/  FADD.FTZ R7, R7, R40 ;  /* 0x0000002807077221 */ /* 0x000fc60000010000 */
[----:B------:R-:W2:Y:S01]  /*7850*/  LDL.LU R40, [R1+0x16c] ;  /* 0x00016c0001287983 */ /* 0x000ea20000300800 */
[----:B----4-:R-:W-:-:S04]  /*7860*/  IMAD.U32 R29, R29, 0x10000, RZ ;  /* 0x000100001d1d7824 */ /* 0x010fc800078e00ff */
[----:B------:R-:W-:Y:S01]  /*7870*/  FMUL.FTZ R28, R29, R29 ;  /* 0x0000001d1d1c7220 */ /* 0x000fe20000410000 */
[----:B------:R-:W-:-:S03]  /*7880*/  FADD.FTZ R29, R11, R29 ;  /* 0x0000001d0b1d7221 */ /* 0x000fc60000010000 */
[----:B------:R-:W-:Y:S02]  /*7890*/  FFMA.FTZ R28, R11, R11, R28 ;  /* 0x0000000b0b1c7223 */ /* 0x000fe4000001001c */
[----:B------:R-:W4:Y:S01]  /*78a0*/  LDL.LU R11, [R1+0x188] ;  /* 0x00018800010b7983 */ /* 0x000f220000300800 */
[----:B------:R-:W-:Y:S01]  /*78b0*/  FADD.FTZ R41, R41, R29 ;  /* 0x0000001d29297221 */ /* 0x000fe20000010000 */
[----:B---3--:R-:W-:Y:S02]  /*78c0*/  IMAD.U32 R6, R6, 0x10000, RZ ;  /* 0x0001000006067824 */ /* 0x008fe400078e00ff */
[----:B------:R-:W-:Y:S02]  /*78d0*/  FADD.FTZ R7, R7, R28 ;  /* 0x0000001c07077221 */ /* 0x000fe40000010000 */
[----:B------:R-:W-:Y:S01]  /*78e0*/  FMUL.FTZ R29, R6, R6 ;  /* 0x00000006061d7220 */ /* 0x000fe20000410000 */
[----:B--2---:R-:W-:-:S04]  /*78f0*/  IMAD.U32 R28, R40, 0x10000, RZ ;  /* 0x00010000281c7824 */ /* 0x004fc800078e00ff */
[----:B------:R-:W-:Y:S01]  /*7900*/  FMUL.FTZ R40, R28, R28 ;  /* 0x0000001c1c287220 */ /* 0x000fe20000410000 */
[----:B----4-:R-:W-:-:S05]  /*7910*/  SHF.L.U32 R11, R11, 0x10, RZ ;  /* 0x000000100b0b7819 */ /* 0x010fca00000006ff */
[C---:B------:R-:W-:Y:S01]  /*7920*/  FADD.FTZ R6, R11.reuse, R6 ;  /* 0x000000060b067221 */ /* 0x040fe20000010000 */
[----:B------:R-:W-:Y:S01]  /*7930*/  FFMA.FTZ R29, R11, R11, R29 ;  /* 0x0000000b0b1d7223 */ /* 0x000fe2000001001d */
[----:B------:R-:W-:Y:S02]  /*7940*/  SHF.L.U32 R11, R30, 0x10, RZ ;  /* 0x000000101e0b7819 */ /* 0x000fe400000006ff */
[----:B------:R-:W-:Y:S01]  /*7950*/  FADD.FTZ R6, R41, R6 ;  /* 0x0000000629067221 */ /* 0x000fe20000010000 */
[----:B------:R-:W-:Y:S01]  /*7960*/  FADD.FTZ R7, R7, R29 ;  /* 0x0000001d07077221 */ /* 0x000fe20000010000 */
[----:B------:R-:W2:Y:S01]  /*7970*/  LDL.LU R41, [R1+0x18c] ;  /* 0x00018c0001297983 */ /* 0x000ea20000300800 */
[C---:B------:R-:W-:Y:S01]  /*7980*/  FADD.FTZ R28, R11.reuse, R28 ;  /* 0x0000001c0b1c7221 */ /* 0x040fe20000010000 */
[----:B------:R-:W-:Y:S02]  /*7990*/  FFMA.FTZ R40, R11, R11, R40 ;  /* 0x0000000b0b287223 */ /* 0x000fe40000010028 */
[----:B------:R-:W3:Y:S04]  /*79a0*/  LDL.LU R11, [R1+0x1a0] ;  /* 0x0001a000010b7983 */ /* 0x000ee80000300800 */
[----:B------:R-:W4:Y:S01]  /*79b0*/  LDL.LU R29, [R1+0x194] ;  /* 0x00019400011d7983 */ /* 0x000f220000300800 */
[----:B------:R-:W-:Y:S01]  /*79c0*/  FADD.FTZ R6, R6, R28 ;  /* 0x0000001c06067221 */ /* 0x000fe20000010000 */
[----:B------:R-:W-:-:S02]  /*79d0*/  FADD.FTZ R7, R7, R40 ;  /* 0x0000002807077221 */ /* 0x000fc40000010000 */
[----:B------:R-:W2:Y:S04]  /*79e0*/  LDL.LU R40, [R1+0x1a4] ;  /* 0x0001a40001287983 */ /* 0x000ea80000300800 */
[----:B------:R-:W2:Y:S01]  /*79f0*/  LDL.LU R30, [R1+0x1e0] ;  /* 0x0001e000011e7983 */ /* 0x000ea20000300800 */
[----:B---3--:R-:W-:Y:S01]  /*7a00*/  IMAD.U32 R11, R11, 0x10000, RZ ;  /* 0x000100000b0b7824 */ /* 0x008fe200078e00ff */
[----:B----4-:R-:W-:-:S03]  /*7a10*/  SHF.L.U32 R29, R29, 0x10, RZ ;  /* 0x000000101d1d7819 */ /* 0x010fc600000006ff */
[----:B------:R-:W-:-:S04]  /*7a20*/  FMUL.FTZ R28, R11, R11 ;  /* 0x0000000b0b1c7220 */ /* 0x000fc80000410000 */
[----:B------:R-:W-:-:S04]  /*7a30*/  FFMA.FTZ R28, R29, R29, R28 ;  /* 0x0000001d1d1c7223 */ /* 0x000fc8000001001c */
[----:B------:R-:W-:Y:S02]  /*7a40*/  FADD.FTZ R7, R7, R28 ;  /* 0x0000001c07077221 */ /* 0x000fe40000010000 */
[----:B------:R-:W3:Y:S01]  /*7a50*/  LDL.LU R28, [R1+0x1c0] ;  /* 0x0001c000011c7983 */ /* 0x000ee20000300800 */
[----:B--2---:R-:W-:Y:S01]  /*7a60*/  IMAD.U32 R40, R40, 0x10000, RZ ;  /* 0x0001000028287824 */ /* 0x004fe200078e00ff */
[----:B------:R-:W-:Y:S01]  /*7a70*/  SHF.L.U32 R41, R41, 0x10, RZ ;  /* 0x0000001029297819 */ /* 0x000fe200000006ff */
[----:B------:R-:W-:Y:S02]  /*7a80*/  FADD.FTZ R11, R29, R11 ;  /* 0x0000000b1d0b7221 */ /* 0x000fe40000010000 */
[----:B------:R-:W-:Y:S02]  /*7a90*/  FMUL.FTZ R29, R40, R40 ;  /* 0x00000028281d7220 */ /* 0x000fe40000410000 */
[----:B------:R-:W-:Y:S01]  /*7aa0*/  FADD.FTZ R6, R6, R11 ;  /* 0x0000000b06067221 */ /* 0x000fe20000010000 */
[----:B------:R-:W-:Y:S01]  /*7ab0*/  FADD.FTZ R40, R41, R40 ;  /* 0x0000002829287221 */ /* 0x000fe20000010000 */
[----:B------:R-:W-:-:S02]  /*7ac0*/  IMAD.U32 R11, R31, 0x10000, RZ ;  /* 0x000100001f0b7824 */ /* 0x000fc400078e00ff */
[----:B------:R-:W-:Y:S01]  /*7ad0*/  FFMA.FTZ R29, R41, R41, R29 ;  /* 0x00000029291d7223 */ /* 0x000fe2000001001d */
[----:B------:R-:W2:Y:S01]  /*7ae0*/  LDL.LU R31, [R1+0x1d4] ;  /* 0x0001d400011f7983 */ /* 0x000ea20000300800 */
[----:B------:R-:W-:Y:S01]  /*7af0*/  FADD.FTZ R40, R6, R40 ;  /* 0x0000002806287221 */ /* 0x000fe20000010000 */
[----:B------:R-:W-:Y:S02]  /*7b00*/  FMUL.FTZ R6, R11, R11 ;  /* 0x0000000b0b067220 */ /* 0x000fe40000410000 */
[----:B------:R-:W4:Y:S01]  /*7b10*/  LDL.LU R41, [R1+0x1b4] ;  /* 0x0001b40001297983 */ /* 0x000f220000300800 */
[----:B------:R-:W-:-:S03]  /*7b20*/  FADD.FTZ R7, R7, R29 ;  /* 0x0000001d07077221 */ /* 0x000fc60000010000 */
[----:B------:R-:W2:Y:S01]  /*7b30*/  LDL.LU R29, [R1+0x1c4] ;  /* 0x0001c400011d7983 */ /* 0x000ea20000300800 */
[----:B---3--:R-:W-:-:S05]  /*7b40*/  SHF.L.U32 R28, R28, 0x10, RZ ;  /* 0x000000101c1c7819 */ /* 0x008fca00000006ff */
[C---:B------:R-:W-:Y:S01]  /*7b50*/  FADD.FTZ R11, R28.reuse, R11 ;  /* 0x0000000b1c0b7221 */ /* 0x040fe20000010000 */
[----:B------:R-:W-:Y:S02]  /*7b60*/  FFMA.FTZ R6, R28, R28, R6 ;  /* 0x0000001c1c067223 */ /* 0x000fe40000010006 */
[----:B------:R-:W3:Y:S01]  /*7b70*/  LDL.LU R28, [R1+0x1d0] ;  /* 0x0001d000011c7983 */ /* 0x000ee20000300800 */
[----:B------:R-:W-:Y:S01]  /*7b80*/  FADD.FTZ R40, R40, R11 ;  /* 0x0000000b28287221 */ /* 0x000fe20000010000 */
[----:B----4-:R-:W-:Y:S02]  /*7b90*/  IMAD.U32 R41, R41, 0x10000, RZ ;  /* 0x0001000029297824 */ /* 0x010fe400078e00ff */
[----:B------:R-:W-:Y:S02]  /*7ba0*/  FADD.FTZ R6, R7, R6 ;  /* 0x0000000607067221 */ /* 0x000fe40000010000 */
[----:B------:R-:W-:Y:S01]  /*7bb0*/  FMUL.FTZ R11, R41, R41 ;  /* 0x00000029290b7220 */ /* 0x000fe20000410000 */
[----:B--2---:R-:W-:-:S04]  /*7bc0*/  IMAD.U32 R7, R29, 0x10000, RZ ;  /* 0x000100001d077824 */ /* 0x004fc800078e00ff */
[----:B------:R-:W-:Y:S01]  /*7bd0*/  FMUL.FTZ R29, R7, R7 ;  /* 0x00000007071d7220 */ /* 0x000fe20000410000 */
[----:B---3--:R-:W-:-:S05]  /*7be0*/  SHF.L.U32 R28, R28, 0x10, RZ ;  /* 0x000000101c1c7819 */ /* 0x008fca00000006ff */
[C---:B------:R-:W-:Y:S01]  /*7bf0*/  FFMA.FTZ R11, R28.reuse, R28, R11 ;  /* 0x0000001c1c0b7223 */ /* 0x040fe2000001000b */
[----:B------:R-:W-:Y:S01]  /*7c00*/  FADD.FTZ R41, R28, R41 ;  /* 0x000000291c297221 */ /* 0x000fe20000010000 */
[----:B------:R-:W-:Y:S02]  /*7c10*/  SHF.L.U32 R28, R30, 0x10, RZ ;  /* 0x000000101e1c7819 */ /* 0x000fe400000006ff */
[----:B------:R-:W-:Y:S01]  /*7c20*/  FADD.FTZ R6, R6, R11 ;  /* 0x0000000b06067221 */ /* 0x000fe20000010000 */
[----:B------:R-:W-:Y:S01]  /*7c30*/  FADD.FTZ R40, R40, R41 ;  /* 0x0000002928287221 */ /* 0x000fe20000010000 */
[----:B------:R-:W2:Y:S01]  /*7c40*/  LDL.LU R11, [R1+0x1e8] ;  /* 0x0001e800010b7983 */ /* 0x000ea20000300800 */
[C---:B------:R-:W-:Y:S01]  /*7c50*/  FADD.FTZ R7, R28.reuse, R7 ;  /* 0x000000071c077221 */ /* 0x040fe20000010000 */
[----:B------:R-:W-:Y:S02]  /*7c60*/  FFMA.FTZ R29, R28, R28, R29 ;  /* 0x0000001c1c1d7223 */ /* 0x000fe4000001001d */
[----:B------:R-:W3:Y:S02]  /*7c70*/  LDL.LU R28, [R1+0x1e4] ;  /* 0x0001e400011c7983 */ /* 0x000ee40000300800 */
[----:B------:R-:W-:-:S02]  /*7c80*/  FADD.FTZ R6, R6, R29 ;  /* 0x0000001d06067221 */ /* 0x000fc40000010000 */
[----:B------:R-:W4:Y:S04]  /*7c90*/  LDL.LU R41, [R1+0x1f8] ;  /* 0x0001f80001297983 */ /* 0x000f280000300800 */
[----:B------:R-:W4:Y:S01]  /*7ca0*/  LDL.LU R30, [R1+0x228] ;  /* 0x00022800011e7983 */ /* 0x000f220000300800 */
[----:B--2---:R-:W-:Y:S01]  /*7cb0*/  IMAD.U32 R11, R11, 0x10000, RZ ;  /* 0x000100000b0b7824 */ /* 0x004fe200078e00ff */
[----:B---3--:R-:W-:-:S03]  /*7cc0*/  SHF.L.U32 R28, R28, 0x10, RZ ;  /* 0x000000101c1c7819 */ /* 0x008fc600000006ff */
[----:B------:R-:W-:Y:S02]  /*7cd0*/  FMUL.FTZ R29, R11, R11 ;  /* 0x0000000b0b1d7220 */ /* 0x000fe40000410000 */
[C---:B------:R-:W-:Y:S02]  /*7ce0*/  FADD.FTZ R11, R28.reuse, R11 ;  /* 0x0000000b1c0b7221 */ /* 0x040fe40000010000 */
[----:B------:R-:W-:Y:S02]  /*7cf0*/  FFMA.FTZ R29, R28, R28, R29 ;  /* 0x0000001c1c1d7223 */ /* 0x000fe4000001001d */
[----:B------:R-:W2:Y:S02]  /*7d00*/  LDL.LU R28, [R1+0x1ec] ;  /* 0x0001ec00011c7983 */ /* 0x000ea40000300800 */
[----:B------:R-:W-:Y:S02]  /*7d10*/  FADD.FTZ R6, R6, R29 ;  /* 0x0000001d06067221 */ /* 0x000fe40000010000 */
[----:B------:R-:W3:Y:S01]  /*7d20*/  LDL.LU R29, [R1+0x1fc] ;  /* 0x0001fc00011d7983 */ /* 0x000ee20000300800 */
[----:B------:R-:W-:Y:S01]  /*7d30*/  FADD.FTZ R7, R40, R7 ;  /* 0x0000000728077221 */ /* 0x000fe20000010000 */
[----:B------:R-:W-:Y:S01]  /*7d40*/  IMAD.U32 R40, R31, 0x10000, RZ ;  /* 0x000100001f287824 */ /* 0x000fe200078e00ff */
[----:B----4-:R-:W-:Y:S01]  /*7d50*/  SHF.L.U32 R41, R41, 0x10, RZ ;  /* 0x0000001029297819 */ /* 0x010fe200000006ff */
[----:B------:R-:W4:Y:S01]  /*7d60*/  LDL.LU R31, [R1+0x22c] ;  /* 0x00022c00011f7983 */ /* 0x000f220000300800 */
[----:B------:R-:W-:Y:S01]  /*7d70*/  FADD.FTZ R7, R7, R11 ;  /* 0x0000000b07077221 */ /* 0x000fe20000010000 */
[----:B--2---:R-:W-:-:S02]  /*7d80*/  IMAD.U32 R11, R28, 0x10000, RZ ;  /* 0x000100001c0b7824 */ /* 0x004fc400078e00ff */
[----:B------:R-:W-:Y:S01]  /*7d90*/  FMUL.FTZ R28, R40, R40 ;  /* 0x00000028281c7220 */ /* 0x000fe20000410000 */
[----:B------:R-:W-:-:S03]  /*7da0*/  FADD.FTZ R40, R41, R40 ;  /* 0x0000002829287221 */ /* 0x000fc60000010000 */
[----:B------:R-:W-:Y:S01]  /*7db0*/  FFMA.FTZ R28, R41, R41, R28 ;  /* 0x00000029291c7223 */ /* 0x000fe2000001001c */
[----:B---3--:R-:W-:Y:S01]  /*7dc0*/  SHF.L.U32 R29, R29, 0x10, RZ ;  /* 0x000000101d1d7819 */ /* 0x008fe200000006ff */
[----:B------:R-:W2:Y:S01]  /*7dd0*/  LDL.LU R41, [R1+0x208] ;  /* 0x0002080001297983 */ /* 0x000ea20000300800 */
[----:B------:R-:W-:Y:S01]  /*7de0*/  FADD.FTZ R40, R7, R40 ;  /* 0x0000002807287221 */ /* 0x000fe20000010000 */
[----:B------:R-:W-:Y:S01]  /*7df0*/  FMUL.FTZ R7, R11, R11 ;  /* 0x0000000b0b077220 */ /* 0x000fe20000410000 */
[----:B------:R-:W-:Y:S02]  /*7e00*/  FADD.FTZ R6, R6, R28 ;  /* 0x0000001c06067221 */ /* 0x000fe40000010000 */
[----:B------:R-:W3:Y:S01]  /*7e10*/  LDL.LU R28, [R1+0x218] ;  /* 0x00021800011c7983 */ /* 0x000ee20000300800 */
[C---:B------:R-:W-:Y:S01]  /*7e20*/  FADD.FTZ R11, R29.reuse, R11 ;  /* 0x0000000b1d0b7221 */ /* 0x040fe20000010000 */
[----:B------:R-:W-:Y:S02]  /*7e30*/  FFMA.FTZ R7, R29, R29, R7 ;  /* 0x0000001d1d077223 */ /* 0x000fe40000010007 */
[----:B------:R-:W4:Y:S01]  /*7e40*/  LDL.LU R29, [R1+0x20c] ;  /* 0x00020c00011d7983 */ /* 0x000f220000300800 */
[----:B------:R-:W-:Y:S01]  /*7e50*/  FADD.FTZ R40, R40, R11 ;  /* 0x0000000b28287221 */ /* 0x000fe20000010000 */
[----:B------:R-:W-:Y:S01]  /*7e60*/  FADD.FTZ R6, R6, R7 ;  /* 0x0000000706067221 */ /* 0x000fe20000010000 */
[----:B--2---:R-:W-:-:S04]  /*7e70*/  IMAD.U32 R41, R41, 0x10000, RZ ;  /* 0x0001000029297824 */ /* 0x004fc800078e00ff */
[----:B------:R-:W-:Y:S01]  /*7e80*/  FMUL.FTZ R11, R41, R41 ;  /* 0x00000029290b7220 */ /* 0x000fe20000410000 */
[----:B---3--:R-:W-:Y:S01]  /*7e90*/  SHF.L.U32 R28, R28, 0x10, RZ ;  /* 0x000000101c1c7819 */ /* 0x008fe200000006ff */
[----:B----4-:R-:W-:-:S04]  /*7ea0*/  IMAD.U32 R7, R29, 0x10000, RZ ;  /* 0x000100001d077824 */ /* 0x010fc800078e00ff */
[C---:B------:R-:W-:Y:S01]  /*7eb0*/  FADD.FTZ R41, R28.reuse, R41 ;  /* 0x000000291c297221 */ /* 0x040fe20000010000 */
[----:B------:R-:W-:Y:S01]  /*7ec0*/  FFMA.FTZ R11, R28, R28, R11 ;  /* 0x0000001c1c0b7223 */ /* 0x000fe2000001000b */
[----:B------:R-:W-:Y:S01]  /*7ed0*/  SHF.L.U32 R28, R30, 0x10, RZ ;  /* 0x000000101e1c7819 */ /* 0x000fe200000006ff */
[----:B------:R-:W-:-:S04]  /*7ee0*/  FMUL.FTZ R29, R7, R7 ;  /* 0x00000007071d7220 */ /* 0x000fc80000410000 */
[C---:B------:R-:W-:Y:S01]  /*7ef0*/  FADD.FTZ R7, R28.reuse, R7 ;  /* 0x000000071c077221 */ /* 0x040fe20000010000 */
[----:B------:R-:W-:Y:S02]  /*7f00*/  FFMA.FTZ R29, R28, R28, R29 ;  /* 0x0000001c1c1d7223 */ /* 0x000fe4000001001d */
[----:B------:R-:W2:Y:S01]  /*7f10*/  LDL.LU R28, [R1+0x23c] ;  /* 0x00023c00011c7983 */ /* 0x000ea20000300800 */
[----:B------:R-:W-:Y:S01]  /*7f20*/  FADD.FTZ R6, R6, R11 ;  /* 0x0000000b06067221 */ /* 0x000fe20000010000 */
[----:B------:R-:W-:Y:S01]  /*7f30*/  FADD.FTZ R40, R40, R41 ;  /* 0x0000002928287221 */ /* 0x000fe20000010000 */
[----:B------:R-:W-:Y:S01]  /*7f40*/  IMAD.U32 R11, R31, 0x10000, RZ ;  /* 0x000100001f0b7824 */ /* 0x000fe200078e00ff */
[----:B------:R-:W3:Y:S01]  /*7f50*/  LDL.LU R41, [R1+0x21c] ;  /* 0x00021c0001297983 */ /* 0x000ee20000300800 */
[----:B------:R-:W-:Y:S01]  /*7f60*/  FADD.FTZ R6, R6, R29 ;  /* 0x0000001d06067221 */ /* 0x000fe20000010000 */
[----:B------:R-:W-:Y:S01]  /*7f70*/  FADD.FTZ R7, R40, R7 ;  /* 0x0000000728077221 */ /* 0x000fe20000010000 */
[----:B------:R-:W-:Y:S01]  /*7f80*/  FMUL.FTZ R29, R11, R11 ;  /* 0x0000000b0b1d7220 */ /* 0x000fe20000410000 */
[----:B------:R-:W4:Y:S01]  /*7f90*/  LDL.LU R40, [R1+0x238] ;  /* 0x0002380001287983 */ /* 0x000f220000300800 */
[----:B------:R-:W-:-:S03]  /*7fa0*/  SHF.L.U32 R32, R32, 0x10, RZ ;  /* 0x0000001020207819 */ /* 0x000fc600000006ff */
[----:B------:R-:W3:Y:S01]  /*7fb0*/  LDL.LU.64 R30, [R1+0x270] ;  /* 0x00027000011e7983 */ /* 0x000ee20000300a00 */
[----:B--2---:R-:W-:-:S05]  /*7fc0*/  SHF.L.U32 R28, R28, 0x10, RZ ;  /* 0x000000101c1c7819 */ /* 0x004fca00000006ff */
[C---:B------:R-:W-:Y:S01]  /*7fd0*/  FADD.FTZ R11, R28.reuse, R11 ;  /* 0x0000000b1c0b7221 */ /* 0x040fe20000010000 */
[----:B------:R-:W-:Y:S02]  /*7fe0*/  FFMA.FTZ R29, R28, R28, R29 ;  /* 0x0000001c1c1d7223 */ /* 0x000fe4000001001d */
[----:B------:R-:W2:Y:S01]  /*7ff0*/  LDL.LU R28, [R1+0x240] ;  /* 0x00024000011c7983 */ /* 0x000ea20000300800 */
[----:B----4-:R-:W-:Y:S02]  /*8000*/  IMAD.U32 R40, R40, 0x10000, RZ ;  /* 0x0001000028287824 */ /* 0x010fe400078e00ff */
[----:B------:R-:W-:Y:S01]  /*8010*/  FADD.FTZ R7, R7, R11 ;  /* 0x0000000b07077221 */ /* 0x000fe20000010000 */
[----:B---3--:R-:W-:Y:S01]  /*8020*/  SHF.L.U32 R41, R41, 0x10, RZ ;  /* 0x0000001029297819 */ /* 0x008fe200000006ff */
[----:B------:R-:W-:Y:S02]  /*8030*/  FADD.FTZ R6, R6, R29 ;  /* 0x0000001d06067221 */ /* 0x000fe40000010000 */
[----:B------:R-:W3:Y:S01]  /*8040*/  LDL.LU R29, [R1+0x250] ;  /* 0x00025000011d7983 */ /* 0x000ee20000300800 */
[----:B--2---:R-:W-:-:S02]  /*8050*/  IMAD.U32 R11, R28, 0x10000, RZ ;  /* 0x000100001c0b7824 */ /* 0x004fc400078e00ff */
[----:B------:R-:W-:Y:S01]  /*8060*/  FMUL.FTZ R28, R40, R40 ;  /* 0x00000028281c7220 */ /* 0x000fe20000410000 */
[----:B------:R-:W-:-:S03]  /*8070*/  FADD.FTZ R40, R41, R40 ;  /* 0x0000002829287221 */ /* 0x000fc60000010000 */
[----:B------:R-:W-:Y:S02]  /*8080*/  FFMA.FTZ R28, R41, R41, R28 ;  /* 0x00000029291c7223 */ /* 0x000fe4000001001c */
[----:B------:R-:W2:Y:S02]  /*8090*/  LDL.LU R41, [R1+0x244] ;  /* 0x0002440001297983 */ /* 0x000ea40000300800 */
[----:B------:R-:W-:Y:S02]  /*80a0*/  FADD.FTZ R6, R6, R28 ;  /* 0x0000001c06067221 */ /* 0x000fe40000010000 */
[----:B------:R-:W4:Y:S01]  /*80b0*/  LDL.LU R28, [R1+0x260] ;  /* 0x00026000011c7983 */ /* 0x000f220000300800 */
[----:B---3--:R-:W-:Y:S01]  /*80c0*/  SHF.L.U32 R29, R29, 0x10, RZ ;  /* 0x000000101d1d7819 */ /* 0x008fe200000006ff */
[----:B------:R-:W-:Y:S01]  /*80d0*/  FADD.FTZ R40, R7, R40 ;  /* 0x0000002807287221 */ /* 0x000fe20000010000 */
[----:B------:R-:W-:-:S03]  /*80e0*/  FMUL.FTZ R7, R11, R11 ;  /* 0x0000000b0b077220 */ /* 0x000fc60000410000 */
[C---:B------:R-:W-:Y:S01]  /*80f0*/  FADD.FTZ R11, R29.reuse, R11 ;  /* 0x0000000b1d0b7221 */ /* 0x040fe20000010000 */
[----:B------:R-:W-:-:S03]  /*8100*/  FFMA.FTZ R7, R29, R29, R7 ;  /* 0x0000001d1d077223 */ /* 0x000fc60000010007 */
[----:B------:R-:W-:Y:S02]  /*8110*/  FADD.FTZ R11, R40, R11 ;  /* 0x0000000b280b7221 */ /* 0x000fe40000010000 */
[----:B------:R-:W3:Y:S01]  /*8120*/  LDL.LU R40, [R1+0x254] ;  /* 0x0002540001287983 */ /* 0x000ee20000300800 */
[----:B------:R-:W-:Y:S01]  /*8130*/  FADD.FTZ R7, R6, R7 ;  /* 0x0000000706077221 */ /* 0x000fe20000010000 */
[----:B--2---:R-:W-:Y:S01]  /*8140*/  IMAD.U32 R41, R41, 0x10000, RZ ;  /* 0x0001000029297824 */ /* 0x004fe200078e00ff */
[----:B----4-:R-:W-:-:S03]  /*8150*/  SHF.L.U32 R28, R28, 0x10, RZ ;  /* 0x000000101c1c7819 */ /* 0x010fc600000006ff */
[----:B------:R-:W-:Y:S02]  /*8160*/  FMUL.FTZ R29, R41, R41 ;  /* 0x00000029291d7220 */ /* 0x000fe40000410000 */
[C---:B------:R-:W-:Y:S02]  /*8170*/  FADD.FTZ R41, R28.reuse, R41 ;  /* 0x000000291c297221 */ /* 0x040fe40000010000 */
[----:B------:R-:W-:Y:S02]  /*8180*/  FFMA.FTZ R29, R28, R28, R29 ;  /* 0x0000001c1c1d7223 */ /* 0x000fe4000001001d */
[----:B------:R-:W2:Y:S02]  /*8190*/  LDL.LU R28, [R1+0x264] ;  /* 0x00026400011c7983 */ /* 0x000ea40000300800 */
[----:B------:R-:W-:Y:S02]  /*81a0*/  FADD.FTZ R7, R7, R29 ;  /* 0x0000001d07077221 */ /* 0x000fe40000010000 */
[----:B------:R-:W4:Y:S01]  /*81b0*/  LDL.LU R29, [R1+0x284] ;  /* 0x00028400011d7983 */ /* 0x000f220000300800 */
[----:B------:R-:W-:Y:S01]  /*81c0*/  FADD.FTZ R41, R11, R41 ;  /* 0x000000290b297221 */ /* 0x000fe20000010000 */
[----:B---3--:R-:W-:Y:S01]  /*81d0*/  IMAD.U32 R40, R40, 0x10000, RZ ;  /* 0x0001000028287824 */ /* 0x008fe200078e00ff */
[----:B--2---:R-:W-:-:S05]  /*81e0*/  SHF.L.U32 R28, R28, 0x10, RZ ;  /* 0x000000101c1c7819 */ /* 0x004fca00000006ff */
[----:B------:R-:W-:-:S04]  /*81f0*/  FMUL.FTZ R11, R28, R28 ;  /* 0x0000001c1c0b7220 */ /* 0x000fc80000410000 */
[C---:B------:R-:W-:Y:S01]  /*8200*/  FFMA.FTZ R11, R40.reuse, R40, R11 ;  /* 0x00000028280b7223 */ /* 0x040fe2000001000b */
[----:B------:R-:W-:Y:S01]  /*8210*/  FADD.FTZ R28, R40, R28 ;  /* 0x0000001c281c7221 */ /* 0x000fe20000010000 */
[----:B----4-:R-:W-:Y:S02]  /*8220*/  IMAD.U32 R29, R29, 0x10000, RZ ;  /* 0x000100001d1d7824 */ /* 0x010fe400078e00ff */
[----:B------:R-:W-:Y:S01]  /*8230*/  FMUL.FTZ R40, R32, R32 ;  /* 0x0000002020287220 */ /* 0x000fe20000410000 */
[----:B------:R-:W-:Y:S02]  /*8240*/  FADD.FTZ R7, R7, R11 ;  /* 0x0000000b07077221 */ /* 0x000fe40000010000 */
[----:B------:R-:W2:Y:S01]  /*8250*/  LDL.LU R11, [R1+0x290] ;  /* 0x00029000010b7983 */ /* 0x000ea20000300800 */
[C---:B------:R-:W-:Y:S01]  /*8260*/  FADD.FTZ R32, R29.reuse, R32 ;  /* 0x000000201d207221 */ /* 0x040fe20000010000 */
[----:B------:R-:W-:Y:S02]  /*8270*/  FFMA.FTZ R40, R29, R29, R40 ;  /* 0x0000001d1d287223 */ /* 0x000fe40000010028 */
[----:B------:R-:W3:Y:S01]  /*8280*/  LDL.LU R29, [R1+0x298] ;  /* 0x00029800011d7983 */ /* 0x000ee20000300800 */
[----:B------:R-:W-:Y:S01]  /*8290*/  FADD.FTZ R28, R41, R28 ;  /* 0x0000001c291c7221 */ /* 0x000fe20000010000 */
[----:B------:R-:W-:-:S02]  /*82a0*/  FADD.FTZ R7, R7, R40 ;  /* 0x0000002807077221 */ /* 0x000fc40000010000 */
[----:B------:R-:W4:Y:S01]  /*82b0*/  LDL.LU R40, [R1+0x294] ;  /* 0x0002940001287983 */ /* 0x000f220000300800 */
[----:B------:R-:W-:-:S03]  /*82c0*/  FADD.FTZ R28, R28, R32 ;  /* 0x000000201c1c7221 */ /* 0x000fc60000010000 */
[----:B------:R-:W4:Y:S01]  /*82d0*/  LDL.LU R41, [R1+0x280] ;  /* 0x0002800001297983 */ /* 0x000f220000300800 */
[----:B--2---:R-:W-:Y:S01]  /*82e0*/  SHF.L.U32 R11, R11, 0x10, RZ ;  /* 0x000000100b0b7819 */ /* 0x004fe200000006ff */
[----:B---3--:R-:W-:-:S04]  /*82f0*/  IMAD.U32 R29, R29, 0x10000, RZ ;  /* 0x000100001d1d7824 */ /* 0x008fc800078e00ff */
[----:B------:R-:W-:Y:S01]  /*8300*/  FMUL.FTZ R32, R11, R11 ;  /* 0x0000000b0b207220 */ /* 0x000fe20000410000 */
[----:B------:R-:W-:-:S03]  /*8310*/  FADD.FTZ R11, R29, R11 ;  /* 0x0000000b1d0b7221 */ /* 0x000fc60000010000 */
[----:B------:R-:W-:Y:S02]  /*8320*/  FFMA.FTZ R32, R29, R29, R32 ;  /* 0x0000001d1d207223 */ /* 0x000fe40000010020 */
[----:B------:R-:W2:Y:S02]  /*8330*/  LDL.LU R29, [R1+0x29c] ;  /* 0x00029c00011d7983 */ /* 0x000ea40000300800 */
[----:B------:R-:W-:Y:S02]  /*8340*/  FADD.FTZ R7, R7, R32 ;  /* 0x0000002007077221 */ /* 0x000fe40000010000 */
[----:B------:R-:W3:Y:S01]  /*8350*/  LDL.LU R32, [R1+0x2b4] ;  /* 0x0002b40001207983 */ /* 0x000ee20000300800 */
[----:B----4-:R-:W-:Y:S01]  /*8360*/  SHF.L.U32 R40, R40, 0x10, RZ ;  /* 0x0000001028287819 */ /* 0x010fe200000006ff */
[----:B------:R-:W-:Y:S02]  /*8370*/  IMAD.U32 R41, R41, 0x10000, RZ ;  /* 0x0001000029297824 */ /* 0x000fe400078e00ff */
[----:B------:R-:W-:Y:S01]  /*8380*/  FADD.FTZ R11, R28, R11 ;  /* 0x0000000b1c0b7221 */ /* 0x000fe20000010000 */
[----:B--2---:R-:W-:Y:S01]  /*8390*/  SHF.L.U32 R28, R29, 0x10, RZ ;  /* 0x000000101d1c7819 */ /* 0x004fe200000006ff */
[----:B------:R-:W-:Y:S01]  /*83a0*/  FMUL.FTZ R29, R40, R40 ;  /* 0x00000028281d7220 */ /* 0x000fe20000410000 */
[----:B------:R-:W-:Y:S01]  /*83b0*/  FADD.FTZ R40, R41, R40 ;  /* 0x0000002829287221 */ /* 0x000fe20000010000 */
[----:B---3--:R-:W-:-:S02]  /*83c0*/  IMAD.U32 R32, R32, 0x10000, RZ ;  /* 0x0001000020207824 */ /* 0x008fc400078e00ff */
[----:B------:R-:W-:Y:S01]  /*83d0*/  FFMA.FTZ R29, R41, R41, R29 ;  /* 0x00000029291d7223 */ /* 0x000fe2000001001d */
[----:B------:R-:W-:Y:S01]  /*83e0*/  FADD.FTZ R40, R11, R40 ;  /* 0x000000280b287221 */ /* 0x000fe20000010000 */
[----:B------:R-:W-:Y:S01]  /*83f0*/  FMUL.FTZ R11, R28, R28 ;  /* 0x0000001c1c0b7220 */ /* 0x000fe20000410000 */
[----:B------:R-:W2:Y:S01]  /*8400*/  LDL.LU R41, [R1+0x2b0] ;  /* 0x0002b00001297983 */ /* 0x000ea20000300800 */
[----:B------:R-:W-:Y:S02]  /*8410*/  FADD.FTZ R7, R7, R29 ;  /* 0x0000001d07077221 */ /* 0x000fe40000010000 */
[----:B------:R-:W-:Y:S01]  /*8420*/  FFMA.FTZ R11, R32, R32, R11 ;  /* 0x00000020200b7223 */ /* 0x000fe2000001000b */
[----:B------:R-:W3:Y:S03]  /*8430*/  LDL.LU R29, [R1+0x2bc] ;  /* 0x0002bc00011d7983 */ /* 0x000ee60000300800 */
[----:B------:R-:W-:-:S02]  /*8440*/  FADD.FTZ R7, R7, R11 ;  /* 0x0000000b07077221 */ /* 0x000fc40000010000 */
[----:B------:R-:W4:Y:S01]  /*8450*/  LDL.LU R11, [R1+0x2b8] ;  /* 0x0002b800010b7983 */ /* 0x000f220000300800 */
[----:B------:R-:W-:-:S03]  /*8460*/  FADD.FTZ R28, R32, R28 ;  /* 0x0000001c201c7221 */ /* 0x000fc60000010000 */
[----:B------:R-:W4:Y:S01]  /*8470*/  LDL.LU R32, [R1+0x2c8] ;  /* 0x0002c80001207983 */ /* 0x000f220000300800 */
[----:B------:R-:W-:Y:S01]  /*8480*/  FADD.FTZ R40, R40, R28 ;  /* 0x0000001c28287221 */ /* 0x000fe20000010000 */
[----:B--2---:R-:W-:Y:S01]  /*8490*/  SHF.L.U32 R41, R41, 0x10, RZ ;  /* 0x0000001029297819 */ /* 0x004fe200000006ff */
[----:B---3--:R-:W-:-:S04]  /*84a0*/  IMAD.U32 R29, R29, 0x10000, RZ ;  /* 0x000100001d1d7824 */ /* 0x008fc800078e00ff */
[----:B------:R-:W-:Y:S01]  /*84b0*/  FMUL.FTZ R28, R41, R41 ;  /* 0x00000029291c7220 */ /* 0x000fe20000410000 */
[----:B----4-:R-:W-:-:S03]  /*84c0*/  SHF.L.U32 R11, R11, 0x10, RZ ;  /* 0x000000100b0b7819 */ /* 0x010fc600000006ff */
[C---:B------:R-:W-:Y:S01]  /*84d0*/  FFMA.FTZ R28, R29.reuse, R29, R28 ;  /* 0x0000001d1d1c7223 */ /* 0x040fe2000001001c */
[----:B------:R-:W-:Y:S01]  /*84e0*/  FADD.FTZ R41, R29, R41 ;  /* 0x000000291d297221 */ /* 0x000fe20000010000 */
[----:B------:R-:W-:Y:S02]  /*84f0*/  IMAD.U32 R29, R32, 0x10000, RZ ;  /* 0x00010000201d7824 */ /* 0x000fe400078e00ff */
        /* <DEDUP_REMOVED lines=24> */
[----:B------:R-:W-:-:S03]  /*8680*/  FADD.FTZ R40, R41, R40 ;  /* 0x0000002829287221 */ /* 0x000fc60000010000 */
[----:B------:R-:W-:Y:S01]  /*8690*/  FFMA.FTZ R29, R41, R41, R29 ;  /* 0x00000029291d7223 */ /* 0x000fe2000001001d */
[----:B------:R-:W-:Y:S02]  /*86a0*/  FADD.FTZ R41, R11, R40 ;  /* 0x000000280b297221 */ /* 0x000fe40000010000 */
[----:B------:R-:W2:Y:S01]  /*86b0*/  LDL.LU R11, [R1+0x288] ;  /* 0x00028800010b7983 */ /* 0x000ea20000300800 */
[----:B---3--:R-:W-:Y:S02]  /*86c0*/  IMAD.U32 R32, R32, 0x10000, RZ ;  /* 0x0001000020207824 */ /* 0x008fe400078e00ff */
[----:B------:R-:W-:Y:S01]  /*86d0*/  FMUL.FTZ R40, R28, R28 ;  /* 0x0000001c1c287220 */ /* 0x000fe20000410000 */
[----:B------:R-:W-:Y:S02]  /*86e0*/  FADD.FTZ R7, R7, R29 ;  /* 0x0000001d07077221 */ /* 0x000fe40000010000 */
[----:B------:R-:W3:Y:S01]  /*86f0*/  LDL.LU R29, [R1+0x28c] ;  /* 0x00028c00011d7983 */ /* 0x000ee20000300800 */
[C---:B------:R-:W-:Y:S01]  /*8700*/  FFMA.FTZ R40, R32.reuse, R32, R40 ;  /* 0x0000002020287223 */ /* 0x040fe20000010028 */
        /* <DEDUP_REMOVED lines=73> */
[----:B------:R-:W2:Y:S01]  /*8ba0*/  LDL.LU R29, [R1+0x1f0] ;  /* 0x0001f000011d7983 */ /* 0x000ea20000300800 */
[----:B----4-:R-:W-:Y:S01]  /*8bb0*/  SHF.L.U32 R40, R40, 0x10, RZ ;  /* 0x0000001028287819 */ /* 0x010fe200000006ff */
[----:B------:R-:W-:Y:S02]  /*8bc0*/  IMAD.U32 R41, R41, 0x10000, RZ ;  /* 0x0001000029297824 */ /* 0x000fe400078e00ff */
[----:B------:R-:W-:Y:S01]  /*8bd0*/  FADD.FTZ R11, R11, R28 ;  /* 0x0000001c0b0b7221 */ /* 0x000fe20000010000 */
[----:B------:R-:W-:Y:S02]  /*8be0*/  FADD.FTZ R7, R7, R32 ;  /* 0x0000002007077221 */ /* 0x000fe40000010000 */
[----:B------:R-:W3:Y:S01]  /*8bf0*/  LDL.LU R32, [R1+0x1f4] ;  /* 0x0001f40001207983 */ /* 0x000ee20000300800 */
[----:B--2---:R-:W-:Y:S01]  /*8c00*/  SHF.L.U32 R28, R29, 0x10, RZ ;  /* 0x000000101d1c7819 */ /* 0x004fe200000006ff */
[----:B------:R-:W-:Y:S01]  /*8c10*/  FMUL.FTZ R29, R40, R40 ;  /* 0x00000028281d7220 */ /* 0x000fe20000410000 */
[----:B------:R-:W-:-:S03]  /*8c20*/  FADD.FTZ R40, R41, R40 ;  /* 0x0000002829287221 */ /* 0x000fc60000010000 */
[----:B------:R-:W-:Y:S01]  /*8c30*/  FFMA.FTZ R29, R41, R41, R29 ;  /* 0x00000029291d7223 */ /* 0x000fe2000001001d */
[----:B------:R-:W-:Y:S02]  /*8c40*/  FADD.FTZ R41, R11, R40 ;  /* 0x000000280b297221 */ /* 0x000fe40000010000 */
[----:B------:R-:W2:Y:S01]  /*8c50*/  LDL.LU R11, [R1+0x1d8] ;  /* 0x0001d800010b7983 */ /* 0x000ea20000300800 */
[----:B------:R-:W-:-:S03]  /*8c60*/  FADD.FTZ R7, R7, R29 ;  /* 0x0000001d07077221 */ /* 0x000fc60000010000 */
[----:B------:R-:W4:Y:S01]  /*8c70*/  LDL.LU R29, [R1+0x1dc] ;  /* 0x0001dc00011d7983 */ /* 0x000f220000300800 */
[----:B---3--:R-:W-:Y:S02]  /*8c80*/  IMAD.U32 R32, R32, 0x10000, RZ ;  /* 0x0001000020207824 */ /* 0x008fe400078e00ff */
[----:B------:R-:W-:Y:S02]  /*8c90*/  FMUL.FTZ R40, R28, R28 ;  /* 0x0000001c1c287220 */ /* 0x000fe40000410000 */
[C---:B------:R-:W-:Y:S02]  /*8ca0*/  FADD.FTZ R28, R32.reuse, R28 ;  /* 0x0000001c201c7221 */ /* 0x040fe40000010000 */
[----:B------:R-:W-:Y:S02]  /*8cb0*/  FFMA.FTZ R40, R32, R32, R40 ;  /* 0x0000002020287223 */ /* 0x000fe40000010028 */
[----:B------:R-:W3:Y:S01]  /*8cc0*/  LDL.LU R32, [R1+0x1cc] ;  /* 0x0001cc0001207983 */ /* 0x000ee20000300800 */
[----:B------:R-:W-:Y:S01]  /*8cd0*/  FADD.FTZ R41, R41, R28 ;  /* 0x0000001c29297221 */ /* 0x000fe20000010000 */
[----:B------:R-:W-:-:S02]  /*8ce0*/  FADD.FTZ R40, R7, R40 ;  /* 0x0000002807287221 */ /* 0x000fc40000010000 */
[----:B------:R-:W3:Y:S01]  /*8cf0*/  LDL.LU R7, [R1+0x1c8] ;  /* 0x0001c80001077983 */ /* 0x000ee20000300800 */
[----:B------:R-:W-:-:S06]  /*8d00*/  IMAD.MOV.U32 R6, RZ, RZ, RZ ;  /* 0x000000ffff067224 */ /* 0x000fcc00078e00ff */
[----:B------:R0:W3:Y:S04]  /*8d10*/  @!P6 LDG.E R6, desc[UR12][R30.64] ;  /* 0x0000000c1e06e981 */ /* 0x0000e8000c1e1900 */
[----:B------:R-:W3:Y:S01]  /*8d20*/  LDL.LU.64 R30, [R1+0x2f0] ;  /* 0x0002f000011e7983 */ /* 0x000ee20000300a00 */
[----:B--2---:R-:W-:Y:S01]  /*8d30*/  SHF.L.U32 R11, R11, 0x10, RZ ;  /* 0x000000100b0b7819 */ /* 0x004fe200000006ff */
[----:B----4-:R-:W-:-:S04]  /*8d40*/  IMAD.U32 R29, R29, 0x10000, RZ ;  /* 0x000100001d1d7824 */ /* 0x010fc800078e00ff */
[----:B------:R-:W-:-:S04]  /*8d50*/  FMUL.FTZ R28, R11, R11 ;  /* 0x0000000b0b1c7220 */ /* 0x000fc80000410000 */
[C---:B------:R-:W-:Y:S01]  /*8d60*/  FFMA.FTZ R28, R29.reuse, R29, R28 ;  /* 0x0000001d1d1c7223 */ /* 0x040fe2000001001c */
[----:B------:R-:W-:-:S03]  /*8d70*/  FADD.FTZ R11, R29, R11 ;  /* 0x0000000b1d0b7221 */ /* 0x000fc60000010000 */
[----:B------:R-:W-:Y:S02]  /*8d80*/  FADD.FTZ R28, R40, R28 ;  /* 0x0000001c281c7221 */ /* 0x000fe40000010000 */
[----:B------:R-:W2:Y:S01]  /*8d90*/  LDL.LU R40, [R1+0x1b8] ;  /* 0x0001b80001287983 */ /* 0x000ea20000300800 */
[----:B------:R-:W-:-:S03]  /*8da0*/  FADD.FTZ R11, R41, R11 ;  /* 0x0000000b290b7221 */ /* 0x000fc60000010000 */
[----:B------:R-:W4:Y:S01]  /*8db0*/  LDL.LU R41, [R1+0x1bc] ;  /* 0x0001bc0001297983 */ /* 0x000f220000300800 */
[----:B---3--:R-:W-:Y:S01]  /*8dc0*/  SHF.L.U32 R7, R7, 0x10, RZ ;  /* 0x0000001007077819 */ /* 0x008fe200000006ff */
[----:B------:R-:W-:-:S04]  /*8dd0*/  IMAD.U32 R29, R32, 0x10000, RZ ;  /* 0x00010000201d7824 */ /* 0x000fc800078e00ff */
[----:B------:R-:W-:Y:S01]  /*8de0*/  FMUL.FTZ R32, R7, R7 ;  /* 0x0000000707207220 */ /* 0x000fe20000410000 */
[----:B------:R-:W-:-:S03]  /*8df0*/  FADD.FTZ R7, R29, R7 ;  /* 0x000000071d077221 */ /* 0x000fc60000010000 */
[----:B------:R-:W-:Y:S01]  /*8e00*/  FFMA.FTZ R32, R29, R29, R32 ;  /* 0x0000001d1d207223 */ /* 0x000fe20000010020 */
[----:B------:R-:W-:Y:S03]  /*8e10*/  STL [R1+0xc8], R27 ;  /* 0x0000c81b01007387 */ /* 0x000fe60000100800 */
[----:B------:R-:W-:Y:S01]  /*8e20*/  FADD.FTZ R28, R28, R32 ;  /* 0x000000201c1c7221 */ /* 0x000fe20000010000 */
[----:B------:R-:W-:Y:S01]  /*8e30*/  FADD.FTZ R7, R11, R7 ;  /* 0x000000070b077221 */ /* 0x000fe20000010000 */
[----:B------:R-:W-:Y:S02]  /*8e40*/  SHF.L.U32 R11, R14, 0x10, RZ ;  /* 0x000000100e0b7819 */ /* 0x000fe400000006ff */
[----:B------:R1:W5:Y:S01]  /*8e50*/  LDL.LU R14, [R1+0x2e8] ;  /* 0x0002e800010e7983 */ /* 0x0003620000300800 */
[----:B------:R-:W-:-:S03]  /*8e60*/  IMAD.U32 R33, R33, 0x10000, RZ ;  /* 0x0001000021217824 */ /* 0x000fc600078e00ff */
[----:B------:R-:W-:Y:S01]  /*8e70*/  STL [R1+0xd0], R30 ;  /* 0x0000d01e01007387 */ /* 0x000fe20000100800 */
[----:B------:R-:W-:Y:S01]  /*8e80*/  IMAD.U32 R8, R8, 0x10000, RZ ;  /* 0x0001000008087824 */ /* 0x000fe200078e00ff */
[----:B------:R-:W-:Y:S01]  /*8e90*/  SHF.L.U32 R34, R34, 0x10, RZ ;  /* 0x0000001022227819 */ /* 0x000fe200000006ff */
[----:B------:R-:W-:Y:S02]  /*8ea0*/  IMAD.U32 R13, R13, 0x10000, RZ ;  /* 0x000100000d0d7824 */ /* 0x000fe400078e00ff */
[----:B------:R-:W-:Y:S01]  /*8eb0*/  IMAD.U32 R35, R35, 0x10000, RZ ;  /* 0x0001000023237824 */ /* 0x000fe200078e00ff */
[----:B------:R-:W-:Y:S01]  /*8ec0*/  STL [R1+0xd4], R18 ;  /* 0x0000d41201007387 */ /* 0x000fe20000100800 */
[----:B------:R-:W-:Y:S01]  /*8ed0*/  SHF.L.U32 R37, R37, 0x10, RZ ;  /* 0x0000001025257819 */ /* 0x000fe200000006ff */
[----:B------:R-:W-:Y:S01]  /*8ee0*/  IMAD.U32 R36, R36, 0x10000, RZ ;  /* 0x0001000024247824 */ /* 0x000fe200078e00ff */
[----:B------:R-:W-:Y:S01]  /*8ef0*/  SHF.L.U32 R39, R39, 0x10, RZ ;  /* 0x0000001027277819 */ /* 0x000fe200000006ff */
[----:B------:R-:W-:Y:S01]  /*8f00*/  IMAD.U32 R38, R38, 0x10000, RZ ;  /* 0x0001000026267824 */ /* 0x000fe200078e00ff */
[----:B------:R-:W-:Y:S01]  /*8f10*/  SHF.L.U32 R43, R43, 0x10, RZ ;  /* 0x000000102b2b7819 */ /* 0x000fe200000006ff */
[----:B------:R-:W-:Y:S01]  /*8f20*/  IMAD.U32 R42, R42, 0x10000, RZ ;  /* 0x000100002a2a7824 */ /* 0x000fe200078e00ff */
[----:B------:R-:W-:Y:S01]  /*8f30*/  SHF.L.U32 R44, R44, 0x10, RZ ;  /* 0x000000102c2c7819 */ /* 0x000fe200000006ff */
[----:B------:R-:W-:Y:S01]  /*8f40*/  IMAD.U32 R45, R45, 0x10000, RZ ;  /* 0x000100002d2d7824 */ /* 0x000fe200078e00ff */
[----:B------:R3:W-:Y:S04]  /*8f50*/  STL [R1+0xe8], R9 ;  /* 0x0000e80901007387 */ /* 0x0007e80000100800 */
[----:B------:R0:W-:Y:S01]  /*8f60*/  STL [R1+0xe4], R3 ;  /* 0x0000e40301007387 */ /* 0x0001e20000100800 */
[----:B---3--:R-:W-:-:S02]  /*8f70*/  PRMT R9, RZ, 0x7610, R9 ;  /* 0x00007610ff097816 */ /* 0x008fc40000000009 */
[----:B0-----:R-:W-:Y:S02]  /*8f80*/  PRMT R3, RZ, 0x7610, R3 ;  /* 0x00007610ff037816 */ /* 0x001fe40000000003 */
[----:B------:R-:W-:Y:S02]  /*8f90*/  @!P2 SHF.R.U32.HI R3, RZ, 0x10, R25 ;  /* 0x00000010ff03a819 */ /* 0x000fe40000011619 */
[----:B------:R-:W-:Y:S01]  /*8fa0*/  @!P2 PRMT R9, R25, 0x7610, R9 ;  /* 0x000076101909a816 */ /* 0x000fe20000000009 */
[----:B------:R0:W-:Y:S04]  /*8fb0*/  STL [R1+0xe0], R20 ;  /* 0x0000e01401007387 */ /* 0x0001e80000100800 */
[----:B------:R-:W-:Y:S01]  /*8fc0*/  IMAD.U32 R9, R9, 0x10000, RZ ;  /* 0x0001000009097824 */ /* 0x000fe200078e00ff */
[----:B0-----:R-:W-:-:S05]  /*8fd0*/  SHF.L.U32 R20, R3, 0x10, RZ ;  /* 0x0000001003147819 */ /* 0x001fca00000006ff */
[----:B------:R-:W-:Y:S01]  /*8fe0*/  FADD.FTZ R3, R9, R20 ;  /* 0x0000001409037221 */ /* 0x000fe20000010000 */
[----:B------:R0:W-:Y:S04]  /*8ff0*/  STL [R1+0xd8], R19 ;  /* 0x0000d81301007387 */ /* 0x0001e80000100800 */
[----:B------:R3:W-:Y:S01]  /*9000*/  STL [R1+0xec], R4 ;  /* 0x0000ec0401007387 */ /* 0x0007e20000100800 */
[----:B--2---:R-:W-:Y:S01]  /*9010*/  SHF.L.U32 R29, R40, 0x10, RZ ;  /* 0x00000010281d7819 */ /* 0x004fe200000006ff */
[----:B----4-:R-:W-:-:S04]  /*9020*/  IMAD.U32 R27, R41, 0x10000, RZ ;  /* 0x00010000291b7824 */ /* 0x010fc800078e00ff */
[----:B------:R-:W-:Y:S01]  /*9030*/  FMUL.FTZ R32, R29, R29 ;  /* 0x0000001d1d207220 */ /* 0x000fe20000410000 */
[----:B------:R-:W-:-:S03]  /*9040*/  FADD.FTZ R29, R27, R29 ;  /* 0x0000001d1b1d7221 */ /* 0x000fc60000010000 */
[----:B------:R-:W-:Y:S01]  /*9050*/  FFMA.FTZ R41, R27, R27, R32 ;  /* 0x0000001b1b297223 */ /* 0x000fe20000010020 */
[----:B------:R-:W-:Y:S02]  /*9060*/  IMAD.U32 R32, R15, 0x10000, RZ ;  /* 0x000100000f207824 */ /* 0x000fe400078e00ff */
[----:B------:R-:W-:Y:S01]  /*9070*/  FADD.FTZ R29, R7, R29 ;  /* 0x0000001d071d7221 */ /* 0x000fe20000010000 */
[----:B------:R-:W-:Y:S01]  /*9080*/  FMUL.FTZ R7, R11, R11 ;  /* 0x0000000b0b077220 */ /* 0x000fe20000410000 */
[----:B------:R-:W-:Y:S01]  /*9090*/  FADD.FTZ R40, R32, R11 ;  /* 0x0000000b20287221 */ /* 0x000fe20000010000 */
[----:B------:R-:W-:Y:S01]  /*90a0*/  SHF.L.U32 R27, R16, 0x10, RZ ;  /* 0x00000010101b7819 */ /* 0x000fe200000006ff */
[----:B------:R1:W5:Y:S01]  /*90b0*/  LDL.LU R15, [R1+0x2e4] ;  /* 0x0002e400010f7983 */ /* 0x0003620000300800 */
[----:B------:R-:W-:Y:S01]  /*90c0*/  FFMA.FTZ R7, R32, R32, R7 ;  /* 0x0000002020077223 */ /* 0x000fe20000010007 */
[----:B------:R-:W-:Y:S01]  /*90d0*/  FADD.FTZ R29, R29, R40 ;  /* 0x000000281d1d7221 */ /* 0x000fe20000010000 */
[----:B------:R-:W-:Y:S01]  /*90e0*/  IMAD.U32 R32, R17, 0x10000, RZ ;  /* 0x0001000011207824 */ /* 0x000fe200078e00ff */
[----:B------:R-:W-:Y:S01]  /*90f0*/  SHF.L.U32 R40, R0, 0x10, RZ ;  /* 0x0000001000287819 */ /* 0x000fe200000006ff */
[----:B------:R1:W5:Y:S04]  /*9100*/  LDL.LU R16, [R1+0x2e0] ;  /* 0x0002e00001107983 */ /* 0x0003680000300800 */
[----:B------:R1:W5:Y:S04]  /*9110*/  LDL.LU R17, [R1+0x2dc] ;  /* 0x0002dc0001117983 */ /* 0x0003680000300800 */
[----:B------:R1:W5:Y:S01]  /*9120*/  LDL.LU R0, [R1+0x2d8] ;  /* 0x0002d80001007983 */ /* 0x0003620000300800 */
[----:B------:R-:W-:Y:S01]  /*9130*/  FADD.FTZ R28, R28, R41 ;  /* 0x000000291c1c7221 */ /* 0x000fe20000010000 */
[----:B------:R-:W-:-:S03]  /*9140*/  FMUL.FTZ R11, R27, R27 ;  /* 0x0000001b1b0b7220 */ /* 0x000fc60000410000 */
[----:B------:R-:W-:Y:S01]  /*9150*/  FADD.FTZ R7, R28, R7 ;  /* 0x000000071c077221 */ /* 0x000fe20000010000 */
[----:B------:R-:W-:Y:S01]  /*9160*/  FADD.FTZ R28, R32, R27 ;  /* 0x0000001b201c7221 */ /* 0x000fe20000010000 */
[----:B------:R-:W-:Y:S01]  /*9170*/  SHF.L.U32 R27, R12, 0x10, RZ ;  /* 0x000000100c1b7819 */ /* 0x000fe200000006ff */
[----:B------:R-:W-:Y:S01]  /*9180*/  FFMA.FTZ R32, R32, R32, R11 ;  /* 0x0000002020207223 */ /* 0x000fe2000001000b */
[----:B------:R-:W-:Y:S01]  /*9190*/  FMUL.FTZ R30, R40, R40 ;  /* 0x00000028281e7220 */ /* 0x000fe20000410000 */
[----:B------:R-:W-:Y:S01]  /*91a0*/  FADD.FTZ R28, R29, R28 ;  /* 0x0000001c1d1c7221 */ /* 0x000fe20000010000 */
[----:B------:R-:W-:Y:S01]  /*91b0*/  FADD.FTZ R11, R33, R40 ;  /* 0x00000028210b7221 */ /* 0x000fe20000010000 */
[----:B------:R-:W-:Y:S01]  /*91c0*/  FADD.FTZ R7, R7, R32 ;  /* 0x0000002007077221 */ /* 0x000fe20000010000 */
[----:B------:R-:W-:Y:S01]  /*91d0*/  FFMA.FTZ R30, R33, R33, R30 ;  /* 0x00000021211e7223 */ /* 0x000fe2000001001e */
[----:B------:R-:W-:Y:S01]  /*91e0*/  FMUL.FTZ R29, R27, R27 ;  /* 0x0000001b1b1d7220 */ /* 0x000fe20000410000 */
[----:B------:R-:W-:Y:S01]  /*91f0*/  FADD.FTZ R11, R28, R11 ;  /* 0x0000000b1c0b7221 */ /* 0x000fe20000010000 */
[C---:B------:R-:W-:Y:S01]  /*9200*/  FADD.FTZ R12, R8.reuse, R27 ;  /* 0x0000001b080c7221 */ /* 0x040fe20000010000 */
[----:B------:R-:W-:Y:S01]  /*9210*/  FADD.FTZ R7, R7, R30 ;  /* 0x0000001e07077221 */ /* 0x000fe20000010000 */
[----:B------:R-:W-:-:S02]  /*9220*/  FFMA.FTZ R8, R8, R8, R29 ;  /* 0x0000000808087223 */ /* 0x000fc4000001001d */
[----:B------:R-:W-:Y:S01]  /*9230*/  FADD.FTZ R11, R11, R12 ;  /* 0x0000000c0b0b7221 */ /* 0x000fe20000010000 */
[----:B------:R-:W-:Y:S01]  /*9240*/  SHF.L.U32 R12, R21, 0x10, RZ ;  /* 0x00000010150c7819 */ /* 0x000fe200000006ff */
[----:B------:R-:W-:Y:S01]  /*9250*/  FADD.FTZ R7, R7, R8 ;  /* 0x0000000807077221 */ /* 0x000fe20000010000 */
[----:B------:R-:W-:Y:S01]  /*9260*/  FMUL.FTZ R8, R34, R34 ;  /* 0x0000002222087220 */ /* 0x000fe20000410000 */
[C---:B------:R-:W-:Y:S02]  /*9270*/  FADD.FTZ R34, R13.reuse, R34 ;  /* 0x000000220d227221 */ /* 0x040fe40000010000 */
[----:B------:R-:W-:Y:S01]  /*9280*/  FMUL.FTZ R18, R12, R12 ;  /* 0x0000000c0c127220 */ /* 0x000fe20000410000 */
[----:B------:R-:W-:Y:S01]  /*9290*/  FFMA.FTZ R8, R13, R13, R8 ;  /* 0x0000000d0d087223 */ /* 0x000fe20000010008 */
[----:B------:R-:W-:Y:S01]  /*92a0*/  FADD.FTZ R11, R11, R34 ;  /* 0x000000220b0b7221 */ /* 0x000fe20000010000 */
[C---:B------:R-:W-:Y:S01]  /*92b0*/  FADD.FTZ R12, R35.reuse, R12 ;  /* 0x0000000c230c7221 */ /* 0x040fe20000010000 */
[----:B------:R-:W-:Y:S01]  /*92c0*/  FFMA.FTZ R18, R35, R35, R18 ;  /* 0x0000002323127223 */ /* 0x000fe20000010012 */
[----:B------:R-:W-:Y:S01]  /*92d0*/  FADD.FTZ R7, R7, R8 ;  /* 0x0000000807077221 */ /* 0x000fe20000010000 */
[----:B------:R-:W-:Y:S01]  /*92e0*/  FMUL.FTZ R13, R37, R37 ;  /* 0x00000025250d7220 */ /* 0x000fe20000410000 */
[----:B------:R-:W-:Y:S01]  /*92f0*/  FADD.FTZ R11, R11, R12 ;  /* 0x0000000c0b0b7221 */ /* 0x000fe20000010000 */
[C---:B------:R-:W-:Y:S01]  /*9300*/  FADD.FTZ R8, R36.reuse, R37 ;  /* 0x0000002524087221 */ /* 0x040fe20000010000 */
[----:B------:R-:W-:Y:S01]  /*9310*/  FADD.FTZ R7, R7, R18 ;  /* 0x0000001207077221 */ /* 0x000fe20000010000 */
[----:B------:R-:W-:-:S02]  /*9320*/  FFMA.FTZ R36, R36, R36, R13 ;  /* 0x0000002424247223 */ /* 0x000fc4000001000d */
[----:B------:R-:W-:Y:S01]  /*9330*/  FADD.FTZ R8, R11, R8 ;  /* 0x000000080b087221 */ /* 0x000fe20000010000 */
[----:B------:R-:W-:Y:S01]  /*9340*/  FMUL.FTZ R11, R39, R39 ;  /* 0x00000027270b7220 */ /* 0x000fe20000410000 */
[----:B------:R-:W-:Y:S01]  /*9350*/  FADD.FTZ R36, R7, R36 ;  /* 0x0000002407247221 */ /* 0x000fe20000010000 */
[C---:B------:R-:W-:Y:S02]  /*9360*/  FADD.FTZ R7, R38.reuse, R39 ;  /* 0x0000002726077221 */ /* 0x040fe40000010000 */
[----:B------:R-:W-:Y:S01]  /*9370*/  FFMA.FTZ R13, R38, R38, R11 ;  /* 0x00000026260d7223 */ /* 0x000fe2000001000b */
[----:B------:R-:W-:Y:S01]  /*9380*/  FMUL.FTZ R11, R43, R43 ;  /* 0x0000002b2b0b7220 */ /* 0x000fe20000410000 */
[----:B------:R-:W-:Y:S01]  /*9390*/  FADD.FTZ R7, R8, R7 ;  /* 0x0000000708077221 */ /* 0x000fe20000010000 */
[----:B------:R-:W-:Y:S01]  /*93a0*/  FADD.FTZ R12, R42, R43 ;  /* 0x0000002b2a0c7221 */ /* 0x000fe20000010000 */
[----:B------:R-:W-:Y:S01]  /*93b0*/  FADD.FTZ R8, R36, R13 ;  /* 0x0000000d24087221 */ /* 0x000fe20000010000 */
[----:B------:R-:W-:-:S02]  /*93c0*/  FFMA.FTZ R11, R42, R42, R11 ;  /* 0x0000002a2a0b7223 */ /* 0x000fc4000001000b */
[----:B------:R-:W-:Y:S01]  /*93d0*/  FADD.FTZ R12, R7, R12 ;  /* 0x0000000c070c7221 */ /* 0x000fe20000010000 */
[----:B------:R-:W-:Y:S01]  /*93e0*/  PRMT R7, RZ, 0x7610, R7 ;  /* 0x00007610ff077816 */ /* 0x000fe20000000007 */
[----:B------:R-:W-:Y:S01]  /*93f0*/  FADD.FTZ R11, R8, R11 ;  /* 0x0000000b080b7221 */ /* 0x000fe20000010000 */
[----:B------:R-:W-:Y:S02]  /*9400*/  PRMT R8, RZ, 0x7610, R8 ;  /* 0x00007610ff087816 */ /* 0x000fe40000000008 */
[----:B------:R-:W-:Y:S01]  /*9410*/  @!P1 SHF.R.U32.HI R7, RZ, 0x10, R26 ;  /* 0x00000010ff079819 */ /* 0x000fe2000001161a */
[----:B------:R-:W-:Y:S01]  /*9420*/  FADD.FTZ R13, R45, R44 ;  /* 0x0000002c2d0d7221 */ /* 0x000fe20000010000 */
[----:B------:R-:W-:Y:S01]  /*9430*/  @!P1 PRMT R8, R26, 0x7610, R8 ;  /* 0x000076101a089816 */ /* 0x000fe20000000008 */
[----:B------:R-:W-:Y:S01]  /*9440*/  FMUL.FTZ R18, R44, R44 ;  /* 0x0000002c2c127220 */ /* 0x000fe20000410000 */
[----:B------:R-:W-:Y:S01]  /*9450*/  SHF.L.U32 R7, R7, 0x10, RZ ;  /* 0x0000001007077819 */ /* 0x000fe200000006ff */
[----:B------:R-:W-:-:S02]  /*9460*/  FADD.FTZ R12, R12, R13 ;  /* 0x0000000d0c0c7221 */ /* 0x000fc40000010000 */
[----:B------:R-:W-:Y:S02]  /*9470*/  IMAD.U32 R8, R8, 0x10000, RZ ;  /* 0x0001000008087824 */ /* 0x000fe400078e00ff */
[----:B------:R-:W-:Y:S01]  /*9480*/  FFMA.FTZ R18, R45, R45, R18 ;  /* 0x0000002d2d127223 */ /* 0x000fe20000010012 */
[----:B------:R-:W-:Y:S01]  /*9490*/  FMUL.FTZ R13, R7, R7 ;  /* 0x00000007070d7220 */ /* 0x000fe20000410000 */
[C---:B------:R-:W-:Y:S02]  /*94a0*/  FADD.FTZ R7, R8.reuse, R7 ;  /* 0x0000000708077221 */ /* 0x040fe40000010000 */
[----:B------:R-:W-:Y:S01]  /*94b0*/  FADD.FTZ R11, R11, R18 ;  /* 0x000000120b0b7221 */ /* 0x000fe20000010000 */
[----:B------:R-:W-:Y:S01]  /*94c0*/  FFMA.FTZ R8, R8, R8, R13 ;  /* 0x0000000808087223 */ /* 0x000fe2000001000d */
[----:B------:R-:W-:Y:S01]  /*94d0*/  FMUL.FTZ R18, R20, R20 ;  /* 0x0000001414127220 */ /* 0x000fe20000410000 */
[--C-:B------:R-:W-:Y:S01]  /*94e0*/  FADD.FTZ R12, R12, R7.reuse ;  /* 0x000000070c0c7221 */ /* 0x100fe20000010000 */
[----:B------:R-:W-:Y:S01]  /*94f0*/  PRMT R7, RZ, 0x7610, R7 ;  /* 0x00007610ff077816 */ /* 0x000fe20000000007 */
[--C-:B------:R-:W-:Y:S01]  /*9500*/  FADD.FTZ R11, R11, R8.reuse ;  /* 0x000000080b0b7221 */ /* 0x100fe20000010000 */
[----:B------:R-:W-:-:S02]  /*9510*/  PRMT R8, RZ, 0x7610, R8 ;  /* 0x00007610ff087816 */ /* 0x000fc40000000008 */
[----:B------:R-:W-:Y:S01]  /*9520*/  @!P3 SHF.R.U32.HI R7, RZ, 0x10, R2 ;  /* 0x00000010ff07b819 */ /* 0x000fe20000011602 */
[----:B------:R-:W-:Y:S01]  /*9530*/  FFMA.FTZ R18, R9, R9, R18 ;  /* 0x0000000909127223 */ /* 0x000fe20000010012 */
[--C-:B------:R-:W-:Y:S01]  /*9540*/  FADD.FTZ R12, R12, R3.reuse ;  /* 0x000000030c0c7221 */ /* 0x100fe20000010000 */
[----:B------:R-:W-:Y:S02]  /*9550*/  @!P3 PRMT R8, R2, 0x7610, R8 ;  /* 0x000076100208b816 */ /* 0x000fe40000000008 */
[----:B------:R-:W-:Y:S02]  /*9560*/  PRMT R3, RZ, 0x7610, R3 ;  /* 0x00007610ff037816 */ /* 0x000fe40000000003 */
[----:B------:R-:W-:Y:S02]  /*9570*/  SHF.L.U32 R9, R7, 0x10, RZ ;  /* 0x0000001007097819 */ /* 0x000fe400000006ff */
[----:B------:R-:W-:Y:S02]  /*9580*/  PRMT R7, RZ, 0x7610, R7 ;  /* 0x00007610ff077816 */ /* 0x000fe40000000007 */
[----:B------:R-:W-:Y:S01]  /*9590*/  @!P4 SHF.R.U32.HI R3, RZ, 0x10, R5 ;  /* 0x00000010ff03c819 */ /* 0x000fe20000011605 */
[----:B------:R-:W-:-:S02]  /*95a0*/  IMAD.U32 R8, R8, 0x10000, RZ ;  /* 0x0001000008087824 */ /* 0x000fc400078e00ff */
[----:B------:R-:W-:Y:S01]  /*95b0*/  FMUL.FTZ R13, R9, R9 ;  /* 0x00000009090d7220 */ /* 0x000fe20000410000 */
[----:B------:R-:W-:Y:S02]  /*95c0*/  @!P4 PRMT R7, R5, 0x7610, R7 ;  /* 0x000076100507c816 */ /* 0x000fe40000000007 */
[----:B0-----:R-:W-:Y:S01]  /*95d0*/  SHF.L.U32 R19, R3, 0x10, RZ ;  /* 0x0000001003137819 */ /* 0x001fe200000006ff */
[----:B------:R-:W-:Y:S01]  /*95e0*/  FADD.FTZ R18, R11, R18 ;  /* 0x000000120b127221 */ /* 0x000fe20000010000 */
[C---:B------:R-:W-:Y:S01]  /*95f0*/  FADD.FTZ R11, R8.reuse, R9 ;  /* 0x00000009080b7221 */ /* 0x040fe20000010000 */
[----:B------:R-:W-:Y:S01]  /*9600*/  FFMA.FTZ R13, R8, R8, R13 ;  /* 0x00000008080d7223 */ /* 0x000fe2000001000d */
[----:B------:R-:W-:Y:S02]  /*9610*/  IMAD.U32 R8, R7, 0x10000, RZ ;  /* 0x0001000007087824 */ /* 0x000fe400078e00ff */
[----:B------:R-:W-:Y:S01]  /*9620*/  FMUL.FTZ R3, R19, R19 ;  /* 0x0000001313037220 */ /* 0x000fe20000410000 */
[----:B------:R-:W-:Y:S01]  /*9630*/  FADD.FTZ R11, R12, R11 ;  /* 0x0000000b0c0b7221 */ /* 0x000fe20000010000 */
[----:B------:R-:W-:Y:S01]  /*9640*/  FADD.FTZ R12, R18, R13 ;  /* 0x0000000d120c7221 */ /* 0x000fe20000010000 */
[C---:B------:R-:W-:Y:S01]  /*9650*/  FADD.FTZ R18, R8.reuse, R19 ;  /* 0x0000001308127221 */ /* 0x040fe20000010000 */
[----:B------:R-:W-:Y:S01]  /*9660*/  FFMA.FTZ R13, R8, R8, R3 ;  /* 0x00000008080d7223 */ /* 0x000fe20000010003 */
[----:B------:R-:W-:-:S02]  /*9670*/  PRMT R7, RZ, 0x7610, R7 ;  /* 0x00007610ff077816 */ /* 0x000fc40000000007 */
[----:B------:R-:W-:Y:S02]  /*9680*/  PRMT R8, RZ, 0x7610, R8 ;  /* 0x00007610ff087816 */ /* 0x000fe40000000008 */
[----:B------:R-:W-:Y:S02]  /*9690*/  @!P5 SHF.R.U32.HI R7, RZ, 0x10, R10 ;  /* 0x00000010ff07d819 */ /* 0x000fe4000001160a */
[----:B------:R-:W-:Y:S02]  /*96a0*/  PRMT R3, RZ, 0x7610, R3 ;  /* 0x00007610ff037816 */ /* 0x000fe40000000003 */
[----:B------:R-:W-:Y:S02]  /*96b0*/  @!P5 PRMT R8, R10, 0x7610, R8 ;  /* 0x000076100a08d816 */ /* 0x000fe40000000008 */
[----:B------:R-:W-:Y:S02]  /*96c0*/  @!P6 SHF.R.U32.HI R3, RZ, 0x10, R6 ;  /* 0x00000010ff03e819 */ /* 0x000fe40000011606 */
[----:B------:R-:W-:Y:S01]  /*96d0*/  SHF.L.U32 R7, R7, 0x10, RZ ;  /* 0x0000001007077819 */ /* 0x000fe200000006ff */
[----:B------:R-:W0:Y:S01]  /*96e0*/  S2R R19, SR_LANEID ;  /* 0x0000000000137919 */ /* 0x000e220000000000 */
[----:B------:R-:W-:Y:S01]  /*96f0*/  PRMT R9, RZ, 0x7610, R9 ;  /* 0x00007610ff097816 */ /* 0x000fe20000000009 */
[----:B------:R-:W-:Y:S01]  /*9700*/  FADD.FTZ R11, R11, R18 ;  /* 0x000000120b0b7221 */ /* 0x000fe20000010000 */
[----:B------:R-:W-:Y:S01]  /*9710*/  SHF.L.U32 R18, R3, 0x10, RZ ;  /* 0x0000001003127819 */ /* 0x000fe200000006ff */
[----:B------:R-:W-:Y:S01]  /*9720*/  IMAD.U32 R8, R8, 0x10000, RZ ;  /* 0x0001000008087824 */ /* 0x000fe200078e00ff */
[----:B------:R-:W-:Y:S01]  /*9730*/  @!P6 PRMT R9, R6, 0x7610, R9 ;  /* 0x000076100609e816 */ /* 0x000fe20000000009 */
[----:B------:R-:W-:Y:S01]  /*9740*/  FMUL.FTZ R3, R7, R7 ;  /* 0x0000000707037220 */ /* 0x000fe20000410000 */
[----:B------:R-:W-:Y:S01]  /*9750*/  FADD.FTZ R12, R12, R13 ;  /* 0x0000000d0c0c7221 */ /* 0x000fe20000010000 */
[----:B---3--:R-:W-:-:S02]  /*9760*/  FADD.FTZ R4, R8, R7 ;  /* 0x0000000708047221 */ /* 0x008fc40000010000 */
[----:B------:R-:W-:Y:S01]  /*9770*/  FFMA.FTZ R3, R8, R8, R3 ;  /* 0x0000000808037223 */ /* 0x000fe20000010003 */
[----:B------:R-:W-:Y:S02]  /*9780*/  IMAD.U32 R9, R9, 0x10000, RZ ;  /* 0x0001000009097824 */ /* 0x000fe400078e00ff */
[----:B------:R-:W-:Y:S01]  /*9790*/  FMUL.FTZ R8, R18, R18 ;  /* 0x0000001212087220 */ /* 0x000fe20000410000 */
[----:B------:R-:W-:-:S03]  /*97a0*/  FADD.FTZ R3, R12, R3 ;  /* 0x000000030c037221 */ /* 0x000fc60000010000 */
[----:B------:R-:W-:Y:S01]  /*97b0*/  FFMA.FTZ R8, R9, R9, R8 ;  /* 0x0000000909087223 */ /* 0x000fe20000010008 */
[----:B------:R-:W-:Y:S01]  /*97c0*/  FADD.FTZ R4, R11, R4 ;  /* 0x000000040b047221 */ /* 0x000fe20000010000 */
[----:B------:R-:W-:Y:S02]  /*97d0*/  FADD.FTZ R7, R9, R18 ;  /* 0x0000001209077221 */ /* 0x000fe40000010000 */
[----:B------:R-:W-:Y:S02]  /*97e0*/  FADD.FTZ R3, R3, R8 ;  /* 0x0000000803037221 */ /* 0x000fe40000010000 */
[----:B------:R-:W-:-:S03]  /*97f0*/  FADD.FTZ R4, R4, R7 ;  /* 0x0000000704047221 */ /* 0x000fc60000010000 */
[----:B------:R-:W2:Y:S04]  /*9800*/  SHFL.DOWN PT, R8, R3, 0x1, 0x1f ;  /* 0x08201f0003087f89 */ /* 0x000ea800000e0000 */
[----:B------:R-:W3:Y:S01]  /*9810*/  SHFL.DOWN PT, R7, R4, 0x1, 0x1f ;  /* 0x08201f0004077f89 */ /* 0x000ee200000e0000 */
[----:B0-----:R-:W-:-:S13]  /*9820*/  ISETP.GT.AND P1, PT, R19, 0x1e, PT ;  /* 0x0000001e1300780c */ /* 0x001fda0003f24270 */
[----:B--2---:R-:W-:Y:S01]  /*9830*/  @!P1 FADD.FTZ R3, R3, R8 ;  /* 0x0000000803039221 */ /* 0x004fe20000010000 */
[----:B---3--:R-:W-:-:S04]  /*9840*/  @!P1 FADD.FTZ R4, R4, R7 ;  /* 0x0000000704049221 */ /* 0x008fc80000010000 */
[----:B------:R-:W0:Y:S04]  /*9850*/  SHFL.DOWN PT, R8, R3, 0x2, 0x1f ;  /* 0x08401f0003087f89 */ /* 0x000e2800000e0000 */
[----:B------:R-:W2:Y:S01]  /*9860*/  SHFL.DOWN PT, R7, R4, 0x2, 0x1f ;  /* 0x08401f0004077f89 */ /* 0x000ea200000e0000 */
[----:B------:R-:W-:-:S13]  /*9870*/  ISETP.GT.AND P1, PT, R19, 0x1d, PT ;  /* 0x0000001d1300780c */ /* 0x000fda0003f24270 */
[----:B0-----:R-:W-:Y:S01]  /*9880*/  @!P1 FADD.FTZ R3, R3, R8 ;  /* 0x0000000803039221 */ /* 0x001fe20000010000 */
[----:B--2---:R-:W-:-:S04]  /*9890*/  @!P1 FADD.FTZ R4, R4, R7 ;  /* 0x0000000704049221 */ /* 0x004fc80000010000 */
[----:B------:R-:W0:Y:S04]  /*98a0*/  SHFL.DOWN PT, R8, R3, 0x4, 0x1f ;  /* 0x08801f0003087f89 */ /* 0x000e2800000e0000 */
[----:B------:R-:W2:Y:S01]  /*98b0*/  SHFL.DOWN PT, R7, R4, 0x4, 0x1f ;  /* 0x08801f0004077f89 */ /* 0x000ea200000e0000 */
[----:B------:R-:W-:-:S13]  /*98c0*/  ISETP.GT.AND P1, PT, R19, 0x1b, PT ;  /* 0x0000001b1300780c */ /* 0x000fda0003f24270 */
[----:B0-----:R-:W-:Y:S01]  /*98d0*/  @!P1 FADD.FTZ R3, R3, R8 ;  /* 0x0000000803039221 */ /* 0x001fe20000010000 */
[----:B--2---:R-:W-:-:S04]  /*98e0*/  @!P1 FADD.FTZ R4, R4, R7 ;  /* 0x0000000704049221 */ /* 0x004fc80000010000 */
[----:B------:R-:W0:Y:S04]  /*98f0*/  SHFL.DOWN PT, R8, R3, 0x8, 0x1f ;  /* 0x09001f0003087f89 */ /* 0x000e2800000e0000 */
[----:B------:R-:W2:Y:S01]  /*9900*/  SHFL.DOWN PT, R7, R4, 0x8, 0x1f ;  /* 0x09001f0004077f89 */ /* 0x000ea200000e0000 */
[----:B------:R-:W-:Y:S01]  /*9910*/  ISETP.GT.AND P1, PT, R19, 0x17, PT ;  /* 0x000000171300780c */ /* 0x000fe20003f24270 */
[----:B------:R-:W3:Y:S01]  /*9920*/  S2R R12, SR_TID.X ;  /* 0x00000000000c7919 */ /* 0x000ee20000002100 */
[----:B------:R-:W4:Y:S11]  /*9930*/  S2UR UR7, SR_CgaCtaId ;  /* 0x00000000000779c3 */ /* 0x000f360000008800 */
[----:B0-----:R-:W-:Y:S01]  /*9940*/  @!P1 FADD.FTZ R3, R3, R8 ;  /* 0x0000000803039221 */ /* 0x001fe20000010000 */
[----:B--2---:R-:W-:-:S04]  /*9950*/  @!P1 FADD.FTZ R4, R4, R7 ;  /* 0x0000000704049221 */ /* 0x004fc80000010000 */
[----:B------:R-:W0:Y:S04]  /*9960*/  SHFL.DOWN PT, R8, R3, 0x10, 0x1f ;  /* 0x0a001f0003087f89 */ /* 0x000e2800000e0000 */
[----:B------:R-:W2:Y:S01]  /*9970*/  SHFL.DOWN PT, R9, R4, 0x10, 0x1f ;  /* 0x0a001f0004097f89 */ /* 0x000ea200000e0000 */
[----:B------:R-:W-:-:S03]  /*9980*/  ISETP.GT.AND P1, PT, R19, 0xf, PT ;  /* 0x0000000f1300780c */ /* 0x000fc60003f24270 */
[----:B------:R-:W-:Y:S01]  /*9990*/  STL [R1+0xcc], R31 ;  /* 0x0000cc1f01007387 */ /* 0x000fe20000100800 */
[----:B---3--:R-:W-:-:S03]  /*99a0*/  SHF.R.S32.HI R7, RZ, 0x1f, R12 ;  /* 0x0000001fff077819 */ /* 0x008fc6000001140c */
[----:B------:R-:W-:Y:S01]  /*99b0*/  STL [R1+0xdc], R24 ;  /* 0x0000dc1801007387 */ /* 0x000fe20000100800 */
[----:B------:R-:W-:-:S03]  /*99c0*/  UMOV UR6, 0x400 ;  /* 0x0000040000067882 */ /* 0x000fc60000000000 */
[----:B------:R-:W-:Y:S01]  /*99d0*/  STL [R1+0xf0], R22 ;  /* 0x0000f01601007387 */ /* 0x000fe20000100800 */
[----:B------:R-:W-:-:S03]  /*99e0*/  LEA.HI R7, R7, R12, RZ, 0x5 ;  /* 0x0000000c07077211 */ /* 0x000fc600078f28ff */
[----:B------:R-:W-:Y:S01]  /*99f0*/  STL [R1+0xf4], R23 ;  /* 0x0000f41701007387 */ /* 0x000fe20000100800 */
[----:B------:R-:W-:-:S03]  /*9a00*/  ISETP.NE.AND P3, PT, R19, RZ, PT ;  /* 0x000000ff1300720c */ /* 0x000fc60003f65270 */
[----:B------:R-:W-:Y:S04]  /*9a10*/  STL [R1+0xf8], R26 ;  /* 0x0000f81a01007387 */ /* 0x000fe80000100800 */
[----:B------:R-:W-:Y:S04]  /*9a20*/  STL [R1+0xfc], R25 ;  /* 0x0000fc1901007387 */ /* 0x000fe80000100800 */
[----:B------:R-:W-:Y:S04]  /*9a30*/  STL [R1+0x100], R2 ;  /* 0x0001000201007387 */ /* 0x000fe80000100800 */
[----:B------:R-:W-:Y:S04]  /*9a40*/  STL [R1+0x108], R10 ;  /* 0x0001080a01007387 */ /* 0x000fe80000100800 */
[----:B------:R-:W-:Y:S01]  /*9a50*/  STL [R1+0x10c], R6 ;  /* 0x00010c0601007387 */ /* 0x000fe20000100800 */
[----:B----4-:R-:W-:Y:S01]  /*9a60*/  ULEA UR6, UR7, UR6, 0x18 ;  /* 0x0000000607067291 */ /* 0x010fe2000f8ec03f */
[----:B------:R-:W-:Y:S01]  /*9a70*/  ISETP.NE.AND P2, PT, R12, RZ, PT ;  /* 0x000000ff0c00720c */ /* 0x000fe20003f45270 */
[----:B0-----:R-:W-:Y:S01]  /*9a80*/  @!P1 FADD.FTZ R3, R3, R8 ;  /* 0x0000000803039221 */ /* 0x001fe20000010000 */
[----:B------:R-:W-:Y:S01]  /*9a90*/  SHF.R.S32.HI R7, RZ, 0x5, R7 ;  /* 0x00000005ff077819 */ /* 0x000fe20000011407 */
[----:B------:R0:W-:Y:S01]  /*9aa0*/  STL [R1+0x104], R5 ;  /* 0x0001040501007387 */ /* 0x0001e20000100800 */
[----:B--2---:R-:W-:-:S02]  /*9ab0*/  @!P1 FADD.FTZ R4, R4, R9 ;  /* 0x0000000904049221 */ /* 0x004fc40000010000 */
[----:B------:R-:W-:Y:S01]  /*9ac0*/  LEA R7, R7, UR6, 0x3 ;  /* 0x0000000607077c11 */ /* 0x000fe2000f8e18ff */
[----:B------:R-:W-:Y:S01]  /*9ad0*/  ULDC UR7, c[0x0][0xc] ;  /* 0x0000030000077ab9 */ /* 0x000fe20000000800 */
[----:B0-----:R-:W-:Y:S01]  /*9ae0*/  MOV R5, R3 ;  /* 0x0000000300057202 */ /* 0x001fe20000000f00 */
[----:B------:R-:W-:Y:S04]  /*9af0*/  BSSY B0, `(.L_x_3775) ;  /* 0x0000037000007945 */ /* 0x000fe80003800000 */
[----:B------:R1:W-:Y:S01]  /*9b00*/  @!P3 STS.64 [R7+0x18], R4 ;  /* 0x000018040700b388 */ /* 0x0003e20000000a00 */
[----:B------:R-:W-:Y:S06]  /*9b10*/  BAR.SYNC.DEFER_BLOCKING 0x0 ;  /* 0x0000000000007b1d */ /* 0x000fec0000010000 */
[----:B------:R-:W-:Y:S05]  /*9b20*/  @P2 BRA `(.L_x_3776) ;  /* 0x0000000000cc2947 */ /* 0x000fea0003800000 */
[----:B------:R-:W0:Y:S01]  /*9b30*/  S2UR UR10, SR_CgaCtaId ;  /* 0x00000000000a79c3 */ /* 0x000e220000008800 */
[----:B------:R-:W-:Y:S02]  /*9b40*/  UMOV UR6, 0x400 ;  /* 0x0000040000067882 */ /* 0x000fe40000000000 */
[----:B0-----:R-:W-:-:S09]  /*9b50*/  ULEA UR6, UR10, UR6, 0x18 ;  /* 0x000000060a067291 */ /* 0x001fd2000f8ec03f */
[----:B------:R-:W0:Y:S04]  /*9b60*/  LDS.128 R8, [UR6+0x20] ;  /* 0x00002006ff087984 */ /* 0x000e280008000c00 */
[----:B------:R-:W2:Y:S04]  /*9b70*/  LDS.128 R20, [UR6+0x30] ;  /* 0x00003006ff147984 */ /* 0x000ea80008000c00 */
[----:B------:R-:W3:Y:S04]  /*9b80*/  LDS.128 R24, [UR6+0x40] ;  /* 0x00004006ff187984 */ /* 0x000ee80008000c00 */
[----:B------:R-:W4:Y:S04]  /*9b90*/  LDS.128 R28, [UR6+0x50] ;  /* 0x00005006ff1c7984 */ /* 0x000f280008000c00 */
[----:B------:R-:W4:Y:S04]  /*9ba0*/  LDS.128 R32, [UR6+0x60] ;  /* 0x00006006ff207984 */ /* 0x000f280008000c00 */
[----:B------:R-:W4:Y:S01]  /*9bb0*/  LDS.128 R36, [UR6+0x70] ;  /* 0x00007006ff247984 */ /* 0x000f220008000c00 */
[----:B0-----:R-:W-:Y:S01]  /*9bc0*/  FADD.FTZ R3, R4, R8 ;  /* 0x0000000804037221 */ /* 0x001fe20000010000 */
[----:B------:R-:W-:-:S02]  /*9bd0*/  FADD.FTZ R2, R5, R9 ;  /* 0x0000000905027221 */ /* 0x000fc40000010000 */
[----:B-1----:R-:W0:Y:S01]  /*9be0*/  LDS.128 R4, [UR6+0x80] ;  /* 0x00008006ff047984 */ /* 0x002e220008000c00 */
        /* <DEDUP_REMOVED lines=11> */
[----:B------:R-:W-:-:S03]  /*9ca0*/  FADD.FTZ R2, R2, R27 ;  /* 0x0000001b02027221 */ /* 0x000fc60000010000 */
[----:B----4-:R-:W-:Y:S01]  /*9cb0*/  FADD.FTZ R3, R3, R28 ;  /* 0x0000001c03037221 */ /* 0x010fe20000010000 */
[----:B------:R-:W-:-:S03]  /*9cc0*/  FADD.FTZ R2, R2, R29 ;  /* 0x0000001d02027221 */ /* 0x000fc60000010000 */
[----:B------:R-:W-:Y:S01]  /*9cd0*/  FADD.FTZ R3, R3, R30 ;  /* 0x0000001e03037221 */ /* 0x000fe20000010000 */
[----:B------:R-:W-:-:S03]  /*9ce0*/  FADD.FTZ R18, R2, R31 ;  /* 0x0000001f02127221 */ /* 0x000fc60000010000 */
[----:B------:R-:W-:Y:S01]  /*9cf0*/  FADD.FTZ R13, R3, R32 ;  /* 0x00000020030d7221 */ /* 0x000fe20000010000 */
        /* <DEDUP_REMOVED lines=22> */
.L_x_3776:
[----:B------:R-:W-:Y:S05]  /*9e60*/  BSYNC B0 ;  /* 0x0000000000007941 */ /* 0x000fea0003800000 */
.L_x_3775:
[----:B------:R-:W-:-:S06]  /*9e70*/  UISETP.GE.U32.AND UP0, UPT, UR7, 0x2, UPT ;  /* 0x000000020700788c */ /* 0x000fcc000bf06070 */
[----:B------:R-:W-:-:S13]  /*9e80*/  PLOP3.LUT P1, PT, PT, PT, UP0, 0x80, 0x0 ;  /* 0x000000000000781c */ /* 0x000fda0003f2f008 */
[----:B------:R-:W-:Y:S05]  /*9e90*/  @!P1 BRA `(.L_x_3777) ;  /* 0x00000010009c9947 */ /* 0x000fea0003800000 */
[----:B------:R-:W0:Y:S01]  /*9ea0*/  LDC R3, c[0x0][0x10] ;  /* 0x00000400ff037b82 */ /* 0x000e220000000800 */
[----:B------:R-:W2:Y:S01]  /*9eb0*/  S2R R8, SR_CTAID.Y ;  /* 0x0000000000087919 */ /* 0x000ea20000002600 */
[----:B------:R-:W-:Y:S01]  /*9ec0*/  ULOP3.LUT UR6, UR4, 0x1, URZ, 0xc0, !UPT ;  /* 0x0000000104067892 */ /* 0x000fe2000f8ec03f */
[----:B------:R-:W-:Y:S05]  /*9ed0*/  BSSY B0, `(.L_x_3778) ;  /* 0x0000021000007945 */ /* 0x000fea0003800000 */
[----:B-1----:R-:W1:Y:S08]  /*9ee0*/  LDC.64 R6, c[0x0][0x240] ;  /* 0x00009000ff067b82 */ /* 0x002e700000000a00 */
[----:B------:R-:W3:Y:S01]  /*9ef0*/  LDC.64 R10, c[0x0][0x248] ;  /* 0x00009200ff0a7b82 */ /* 0x000ee20000000a00 */
[----:B0-----:R-:W-:-:S04]  /*9f00*/  IMAD R9, R3, UR6, RZ ;  /* 0x0000000603097c24 */ /* 0x001fc8000f8e02ff */
[C---:B------:R-:W-:Y:S02]  /*9f10*/  IMAD R2, R9.reuse, UR7, RZ ;  /* 0x0000000709027c24 */ /* 0x040fe4000f8e02ff */
[----:B--2---:R-:W-:-:S03]  /*9f20*/  IMAD.IADD R19, R9, 0x1, R8 ;  /* 0x0000000109137824 */ /* 0x004fc600078e0208 */
[----:B------:R-:W-:Y:S01]  /*9f30*/  SHF.L.U32 R9, R2, 0x1, RZ ;  /* 0x0000000102097819 */ /* 0x000fe200000006ff */
[----:B-1----:R-:W-:-:S04]  /*9f40*/  IMAD.WIDE.U32 R18, R19, 0x4, R6 ;  /* 0x0000000413127825 */ /* 0x002fc800078e0006 */
[----:B---3--:R-:W-:Y:S01]  /*9f50*/  IMAD.WIDE R6, R9, 0x4, R10 ;  /* 0x0000000409067825 */ /* 0x008fe200078e020a */
[----:B------:R-:W-:Y:S06]  /*9f60*/  @P2 BRA `(.L_x_3779) ;  /* 0x00000000005c2947 */ /* 0x000fec0003800000 */
[----:B------:R-:W-:Y:S01]  /*9f70*/  ULOP3.LUT UP0, URZ, UR4, 0x2, URZ, 0xc0, !UPT ;  /* 0x00000002043f7892 */ /* 0x000fe2000f80c03f */
[----:B------:R-:W-:Y:S01]  /*9f80*/  IMAD R11, R3, UR14, R8 ;  /* 0x0000000e030b7c24 */ /* 0x000fe2000f8e0208 */
[----:B------:R-:W-:Y:S02]  /*9f90*/  UMOV UR6, 0xffffffff ;  /* 0xffffffff00067882 */ /* 0x000fe40000000000 */
[----:B------:R-:W-:Y:S01]  /*9fa0*/  USEL UR6, UR6, 0x1, UP0 ;  /* 0x0000000106067887 */ /* 0x000fe20008000000 */
[----:B------:R-:W-:Y:S01]  /*9fb0*/  IMAD.WIDE.U32 R10, R11, 0x8, R6 ;  /* 0x000000080b0a7825 */ /* 0x000fe200078e0006 */
[----:B------:R-:W-:Y:S01]  /*9fc0*/  MOV R2, 0xffffffff ;  /* 0xffffffff00027802 */ /* 0x000fe20000000f00 */
[----:B------:R-:W-:-:S03]  /*9fd0*/  UMOV UR10, 0xffffffff ;  /* 0xffffffff000a7882 */ /* 0x000fc60000000000 */
[----:B------:R-:W-:Y:S01]  /*9fe0*/  IMAD.U32 R9, RZ, RZ, UR6 ;  /* 0x00000006ff097e24 */ /* 0x000fe2000f8e00ff */
[----:B------:R-:W-:Y:S01]  /*9ff0*/  USEL UR6, UR7, URZ, !UP0 ;  /* 0x0000003f07067287 */ /* 0x000fe2000c000000 */
[----:B------:R0:W-:Y:S03]  /*a000*/  STG.E.64 desc[UR12][R10.64], R4 ;  /* 0x000000040a007986 */ /* 0x0001e6000c101b0c */
[----:B------:R-:W-:Y:S01]  /*a010*/  UISETP.NE.AND UP0, UPT, UR10, UR6, UPT ;  /* 0x000000060a00728c */ /* 0x000fe2000bf05270 */
[----:B------:R-:W-:Y:S06]  /*a020*/  MEMBAR.ALL.GPU ;  /* 0x0000000000007992 */ /* 0x000fec000000a000 */
[----:B------:R-:W-:-:S00]  /*a030*/  ERRBAR ;  /* 0x00000000000079ab */ /* 0x000fc00000000000 */
[----:B------:R-:W-:Y:S06]  /*a040*/  CGAERRBAR ;  /* 0x00000000000075ab */ /* 0x000fec0000000000 */
[----:B------:R0:W-:Y:S04]  /*a050*/  REDG.E.ADD.S32.STRONG.GPU desc[UR12][R18.64], R9 ;  /* 0x000000091200798e */ /* 0x0001e8000c10e38c */
[----:B------:R0:W-:Y:S01]  /*a060*/  STL [R1], R2 ;  /* 0x0000000201007387 */ /* 0x0001e20000100800 */
[----:B------:R-:W-:-:S13]  /*a070*/  PLOP3.LUT P1, PT, PT, PT, UP0, 0x80, 0x0 ;  /* 0x000000000000781c */ /* 0x000fda0003f2f008 */
[----:B0-----:R-:W-:Y:S05]  /*a080*/  @!P1 BRA `(.L_x_3779) ;  /* 0x0000000000149947 */ /* 0x001fea0003800000 */
.L_x_3780:
[----:B------:R-:W2:Y:S04]  /*a090*/  LDG.E.STRONG.GPU R2, desc[UR12][R18.64] ;  /* 0x0000000c12027981 */ /* 0x000ea8000c1ef900 */
[----:B--2---:R-:W-:Y:S04]  /*a0a0*/  CCTL.IVALL ;  /* 0x00000000ff00798f */ /* 0x004fe80002000000 */
[----:B------:R0:W-:Y:S01]  /*a0b0*/  STL [R1], R2 ;  /* 0x0000000201007387 */ /* 0x0001e20000100800 */
[----:B------:R-:W-:-:S13]  /*a0c0*/  ISETP.NE.AND P1, PT, R2, UR6, PT ;  /* 0x0000000602007c0c */ /* 0x000fda000bf25270 */
[----:B0-----:R-:W-:Y:S05]  /*a0d0*/  @P1 BRA `(.L_x_3780) ;  /* 0xfffffffc00ec1947 */ /* 0x001fea000383ffff */
.L_x_3779:
[----:B------:R-:W-:Y:S05]  /*a0e0*/  BSYNC B0 ;  /* 0x0000000000007941 */ /* 0x000fea0003800000 */
.L_x_3778:
[----:B------:R-:W-:Y:S01]  /*a0f0*/  BAR.SYNC.DEFER_BLOCKING 0x0 ;  /* 0x0000000000007b1d */ /* 0x000fe20000010000 */
[----:B------:R-:W-:-:S13]  /*a100*/  ISETP.NE.AND P1, PT, RZ, UR7, PT ;  /* 0x00000007ff007c0c */ /* 0x000fda000bf25270 */
[----:B------:R-:W-:Y:S05]  /*a110*/  @!P1 BRA `(.L_x_3777) ;  /* 0x0000000c00fc9947 */ /* 0x000fea0003800000 */
[----:B------:R-:W-:Y:S01]  /*a120*/  UIADD3 UR6, UR7, -0x1, URZ ;  /* 0xffffffff07067890 */ /* 0x000fe2000fffe03f */
[----:B------:R-:W-:-:S03]  /*a130*/  IMAD.MOV.U32 R9, RZ, RZ, RZ ;  /* 0x000000ffff097224 */ /* 0x000fc600078e00ff */
[----:B------:R-:W-:-:S06]  /*a140*/  UISETP.GE.U32.AND UP0, UPT, UR6, 0x3, UPT ;  /* 0x000000030600788c */ /* 0x000fcc000bf06070 */
[----:B------:R-:W-:-:S13]  /*a150*/  PLOP3.LUT P1, PT, PT, PT, UP0, 0x80, 0x0 ;  /* 0x000000000000781c */ /* 0x000fda0003f2f008 */
[----:B------:R-:W-:Y:S05]  /*a160*/  @!P1 BRA `(.L_x_3781) ;  /* 0x0000000c006c9947 */ /* 0x000fea0003800000 */
[----:B------:R-:W-:Y:S01]  /*a170*/  ULOP3.LUT UR6, UR7, 0x3, URZ, 0xc0, !UPT ;  /* 0x0000000307067892 */ /* 0x000fe2000f8ec03f */
[----:B------:R-:W-:-:S03]  /*a180*/  HFMA2.MMA R9, -RZ, RZ, 0, 0 ;  /* 0x00000000ff097435 */ /* 0x000fc600000001ff */
[----:B------:R-:W-:-:S06]  /*a190*/  UIADD3 UR6, -UR6, UR7, URZ ;  /* 0x0000000706067290 */ /* 0x000fcc000fffe13f */
[----:B------:R-:W-:Y:S01]  /*a1a0*/  ISETP.LT.AND P1, PT, RZ, UR6, PT ;  /* 0x00000006ff007c0c */ /* 0x000fe2000bf21270 */
[----:B------:R-:W-:-:S12]  /*a1b0*/  IMAD.U32 R2, RZ, RZ, UR6 ;  /* 0x00000006ff027e24 */ /* 0x000fd8000f8e00ff */
[----:B------:R-:W-:Y:S05]  /*a1c0*/  @!P1 BRA `(.L_x_3782) ;  /* 0x0000000800d89947 */ /* 0x000fea0003800000 */
[----:B------:R-:W-:Y:S02]  /*a1d0*/  ISETP.GT.AND P3, PT, R2, 0xc, PT ;  /* 0x0000000c0200780c */ /* 0x000fe40003f64270 */
[----:B------:R-:W-:-:S11]  /*a1e0*/  PLOP3.LUT P1, PT, PT, PT, PT, 0x80, 0x0 ;  /* 0x000000000000781c */ /* 0x000fd60003f2f070 */
[----:B------:R-:W-:Y:S05]  /*a1f0*/  @!P3 BRA `(.L_x_3783) ;  /* 0x0000000400d0b947 */ /* 0x000fea0003800000 */
[----:B------:R-:W-:-:S13]  /*a200*/  PLOP3.LUT P1, PT, PT, PT, PT, 0x8, 0x0 ;  /* 0x000000000000781c */ /* 0x000fda0003f2e170 */
.L_x_3784:
[C---:B------:R-:W-:Y:S01]  /*a210*/  IADD3 R19, R9.reuse, 0x1, RZ ;  /* 0x0000000109137810 */ /* 0x040fe20007ffe0ff */
[C---:B------:R-:W-:Y:S01]  /*a220*/  VIADD R21, R9.reuse, 0x2 ;  /* 0x0000000209157836 */ /* 0x040fe20000000000 */
[----:B------:R-:W-:Y:S02]  /*a230*/  ISETP.EQ.OR P3, PT, R9, UR14, P2 ;  /* 0x0000000e09007c0c */ /* 0x000fe40009762670 */
[----:B------:R-:W-:Y:S02]  /*a240*/  ISETP.EQ.OR P4, PT, R19, UR14, P2 ;  /* 0x0000000e13007c0c */ /* 0x000fe40009782670 */
[----:B------:R-:W-:Y:S02]  /*a250*/  IADD3 R23, R9, 0x3, RZ ;  /* 0x0000000309177810 */ /* 0x000fe40007ffe0ff */
[----:B------:R-:W-:Y:S02]  /*a260*/  ISETP.EQ.OR P6, PT, R21, UR14, P2 ;  /* 0x0000000e15007c0c */ /* 0x000fe400097c2670 */
[----:B------:R-:W-:-:S05]  /*a270*/  ISETP.EQ.OR P5, PT, R23, UR14, P2 ;  /* 0x0000000e17007c0c */ /* 0x000fca00097a2670 */
        /* <DEDUP_REMOVED lines=12> */
[----:B------:R-:W-:Y:S02]  /*a340*/  VIADD R13, R9, 0x4 ;  /* 0x00000004090d7836 */ /* 0x000fe40000000000 */
[----:B--2---:R-:W-:Y:S01]  /*a350*/  @!P3 FADD.FTZ R4, R4, R10 ;  /* 0x0000000a0404b221 */ /* 0x004fe20000010000 */
[----:B------:R-:W-:Y:S01]  /*a360*/  @!P3 FADD.FTZ R5, R5, R11 ;  /* 0x0000000b0505b221 */ /* 0x000fe20000010000 */
[----:B------:R-:W-:-:S02]  /*a370*/  IADD3 R10, R9, 0x5, RZ ;  /* 0x00000005090a7810 */ /* 0x000fc40007ffe0ff */
[----:B------:R-:W-:Y:S01]  /*a380*/  ISETP.EQ.OR P3, PT, R13, UR14, P2 ;  /* 0x0000000e0d007c0c */ /* 0x000fe20009762670 */
[----:B---3--:R-:W-:Y:S01]  /*a390*/  @!P4 FADD.FTZ R4, R4, R18 ;  /* 0x000000120404c221 */ /* 0x008fe20000010000 */
[----:B------:R-:W-:Y:S01]  /*a3a0*/  @!P4 FADD.FTZ R5, R5, R19 ;  /* 0x000000130505c221 */ /* 0x000fe20000010000 */
[----:B------:R-:W-:Y:S01]  /*a3b0*/  VIADD R18, R9, 0x6 ;  /* 0x0000000609127836 */ /* 0x000fe20000000000 */
        /* <DEDUP_REMOVED lines=16> */
[----:B------:R-:W3:Y:S05]  /*a4c0*/  @!P4 LDG.E.64 R18, desc[UR12][R18.64] ;  /* 0x0000000c1212c981 */ /* 0x000eea000c1e1b00 */
[----:B------:R-:W4:Y:S01]  /*a4d0*/  @!P6 LDG.E.64 R20, desc[UR12][R20.64] ;  /* 0x0000000c1414e981 */ /* 0x000f22000c1e1b00 */
[----:B------:R-:W-:-:S06]  /*a4e0*/  @!P5 IMAD.WIDE.U32 R22, R23, 0x8, R6 ;  /* 0x000000081716d825 */ /* 0x000fcc00078e0006 */
[----:B------:R-:W4:Y:S01]  /*a4f0*/  @!P5 LDG.E.64 R22, desc[UR12][R22.64] ;  /* 0x0000000c1616d981 */ /* 0x000f22000c1e1b00 */
[C---:B------:R-:W-:Y:S01]  /*a500*/  VIADD R13, R9.reuse, 0x8 ;  /* 0x00000008090d7836 */ /* 0x040fe20000000000 */
[C---:B------:R-:W-:Y:S02]  /*a510*/  IADD3 R24, R9.reuse, 0x9, RZ ;  /* 0x0000000909187810 */ /* 0x040fe40007ffe0ff */
[----:B------:R-:W-:Y:S01]  /*a520*/  IADD3 R25, R9, 0xb, RZ ;  /* 0x0000000b09197810 */ /* 0x000fe20007ffe0ff */
[----:B--2---:R-:W-:Y:S01]  /*a530*/  @!P3 FADD.FTZ R4, R4, R10 ;  /* 0x0000000a0404b221 */ /* 0x004fe20000010000 */
[----:B------:R-:W-:Y:S01]  /*a540*/  @!P3 FADD.FTZ R5, R5, R11 ;  /* 0x0000000b0505b221 */ /* 0x000fe20000010000 */
[----:B------:R-:W-:Y:S02]  /*a550*/  ISETP.EQ.OR P3, PT, R13, UR14, P2 ;  /* 0x0000000e0d007c0c */ /* 0x000fe40009762670 */
[----:B---3--:R-:W-:Y:S01]  /*a560*/  @!P4 FADD.FTZ R4, R4, R18 ;  /* 0x000000120404c221 */ /* 0x008fe20000010000 */
[----:B------:R-:W-:Y:S01]  /*a570*/  @!P4 FADD.FTZ R5, R5, R19 ;  /* 0x000000130505c221 */ /* 0x000fe20000010000 */
[----:B------:R-:W-:-:S02]  /*a580*/  ISETP.EQ.OR P4, PT, R24, UR14, P2 ;  /* 0x0000000e18007c0c */ /* 0x000fc40009782670 */
[----:B----4-:R-:W-:Y:S01]  /*a590*/  @!P6 FADD.FTZ R4, R4, R20 ;  /* 0x000000140404e221 */ /* 0x010fe20000010000 */
[----:B------:R-:W-:Y:S02]  /*a5a0*/  VIADD R20, R9, 0xa ;  /* 0x0000000a09147836 */ /* 0x000fe40000000000 */
[----:B------:R-:W-:-:S04]  /*a5b0*/  @!P6 FADD.FTZ R5, R5, R21 ;  /* 0x000000150505e221 */ /* 0x000fc80000010000 */
[----:B------:R-:W-:Y:S01]  /*a5c0*/  @!P3 IMAD R11, R3, R13, R8 ;  /* 0x0000000d030bb224 */ /* 0x000fe200078e0208 */
[----:B------:R-:W-:Y:S01]  /*a5d0*/  ISETP.EQ.OR P6, PT, R20, UR14, P2 ;  /* 0x0000000e14007c0c */ /* 0x000fe200097c2670 */
[----:B------:R-:W-:Y:S01]  /*a5e0*/  @!P5 FADD.FTZ R4, R4, R22 ;  /* 0x000000160404d221 */ /* 0x000fe20000010000 */
[----:B------:R-:W-:Y:S01]  /*a5f0*/  @!P5 FADD.FTZ R5, R5, R23 ;  /* 0x000000170505d221 */ /* 0x000fe20000010000 */
[----:B------:R-:W-:Y:S01]  /*a600*/  ISETP.EQ.OR P5, PT, R25, UR14, P2 ;  /* 0x0000000e19007c0c */ /* 0x000fe200097a2670 */
[----:B------:R-:W-:Y:S02]  /*a610*/  @!P4 IMAD R19, R3, R24, R8 ;  /* 0x000000180313c224 */ /* 0x000fe400078e0208 */
[----:B------:R-:W-:-:S04]  /*a620*/  @!P3 IMAD.WIDE.U32 R10, R11, 0x8, R6 ;  /* 0x000000080b0ab825 */ /* 0x000fc800078e0006 */
[----:B------:R-:W-:Y:S02]  /*a630*/  @!P4 IMAD.WIDE.U32 R18, R19, 0x8, R6 ;  /* 0x000000081312c825 */ /* 0x000fe400078e0006 */
[----:B------:R-:W2:Y:S02]  /*a640*/  @!P3 LDG.E.64 R10, desc[UR12][R10.64] ;  /* 0x0000000c0a0ab981 */ /* 0x000ea4000c1e1b00 */
[C-C-:B------:R-:W-:Y:S02]  /*a650*/  @!P6 IMAD R21, R3.reuse, R20, R8.reuse ;  /* 0x000000140315e224 */ /* 0x140fe400078e0208 */
[----:B------:R-:W3:Y:S01]  /*a660*/  @!P4 LDG.E.64 R18, desc[UR12][R18.64] ;  /* 0x0000000c1212c981 */ /* 0x000ee2000c1e1b00 */
[----:B------:R-:W-:Y:S02]  /*a670*/  @!P5 IMAD R23, R3, R25, R8 ;  /* 0x000000190317d224 */ /* 0x000fe400078e0208 */
        /* <DEDUP_REMOVED lines=11> */
[----:B------:R-:W-:Y:S01]  /*a730*/  ISETP.EQ.OR P4, PT, R10, UR14, P2 ;  /* 0x0000000e0a007c0c */ /* 0x000fe20009782670 */
[----:B------:R-:W-:Y:S02]  /*a740*/  VIADD R18, R9, 0xe ;  /* 0x0000000e09127836 */ /* 0x000fe40000000000 */
        /* <DEDUP_REMOVED lines=19> */
[----:B------:R-:W-:Y:S01]  /*a880*/  VIADD R2, R2, 0xfffffff0 ;  /* 0xfffffff002027836 */ /* 0x000fe20000000000 */
[----:B------:R-:W-:Y:S01]  /*a890*/  IADD3 R9, R9, 0x10, RZ ;  /* 0x0000001009097810 */ /* 0x000fe20007ffe0ff */
[----:B--2---:R-:W-:Y:S01]  /*a8a0*/  @!P3 FADD.FTZ R4, R4, R10 ;  /* 0x0000000a0404b221 */ /* 0x004fe20000010000 */
[----:B------:R-:W-:-:S02]  /*a8b0*/  @!P3 FADD.FTZ R5, R5, R11 ;  /* 0x0000000b0505b221 */ /* 0x000fc40000010000 */
[----:B------:R-:W-:Y:S01]  /*a8c0*/  ISETP.GT.AND P3, PT, R2, 0xc, PT ;  /* 0x0000000c0200780c */ /* 0x000fe20003f64270 */
[----:B---3--:R-:W-:Y:S01]  /*a8d0*/  @!P4 FADD.FTZ R4, R4, R18 ;  /* 0x000000120404c221 */ /* 0x008fe20000010000 */
[----:B------:R-:W-:-:S03]  /*a8e0*/  @!P4 FADD.FTZ R5, R5, R19 ;  /* 0x000000130505c221 */ /* 0x000fc60000010000 */
[----:B----4-:R-:W-:Y:S01]  /*a8f0*/  @!P6 FADD.FTZ R4, R4, R20 ;  /* 0x000000140404e221 */ /* 0x010fe20000010000 */
[----:B------:R-:W-:-:S03]  /*a900*/  @!P6 FADD.FTZ R5, R5, R21 ;  /* 0x000000150505e221 */ /* 0x000fc60000010000 */
[----:B------:R-:W-:Y:S01]  /*a910*/  @!P5 FADD.FTZ R4, R4, R22 ;  /* 0x000000160404d221 */ /* 0x000fe20000010000 */
[----:B------:R-:W-:-:S03]  /*a920*/  @!P5 FADD.FTZ R5, R5, R23 ;  /* 0x000000170505d221 */ /* 0x000fc60000010000 */
[----:B------:R-:W-:Y:S05]  /*a930*/  @P3 BRA `(.L_x_3784) ;  /* 0xfffffff800343947 */ /* 0x000fea000383ffff */
.L_x_3783:
[----:B------:R-:W-:-:S13]  /*a940*/  ISETP.GT.AND P3, PT, R2, 0x4, PT ;  /* 0x000000040200780c */ /* 0x000fda0003f64270 */
[----:B------:R-:W-:Y:S05]  /*a950*/  @!P3 BRA `(.L_x_3785) ;  /* 0x0000000000ecb947 */ /* 0x000fea0003800000 */
[C---:B------:R-:W-:Y:S01]  /*a960*/  VIADD R19, R9.reuse, 0x1 ;  /* 0x0000000109137836 */ /* 0x040fe20000000000 */
        /* <DEDUP_REMOVED lines=13> */
[C---:B------:R-:W-:Y:S01]  /*aa40*/  VIADD R13, R9.reuse, 0x3 ;  /* 0x00000003090d7836 */ /* 0x040fe20000000000 */
[----:B------:R-:W-:-:S04]  /*aa50*/  IADD3 R9, R9, 0x4, RZ ;  /* 0x0000000409097810 */ /* 0x000fc80007ffe0ff */
[----:B------:R-:W-:Y:S01]  /*aa60*/  ISETP.EQ.OR P1, PT, R13, UR14, P2 ;  /* 0x0000000e0d007c0c */ /* 0x000fe20009722670 */
[C---:B------:R-:W-:Y:S01]  /*aa70*/  VIADD R22, R9.reuse, 0x1 ;  /* 0x0000000109167836 */ /* 0x040fe20000000000 */
[C---:B------:R-:W-:Y:S01]  /*aa80*/  ISETP.EQ.OR P4, PT, R9.reuse, UR14, P2 ;  /* 0x0000000e09007c0c */ /* 0x040fe20009782670 */
[C---:B------:R-:W-:Y:S01]  /*aa90*/  VIADD R25, R9.reuse, 0x3 ;  /* 0x0000000309197836 */ /* 0x040fe20000000000 */
[----:B------:R-:W-:Y:S01]  /*aaa0*/  IADD3 R23, R9, 0x2, RZ ;  /* 0x0000000209177810 */ /* 0x000fe20007ffe0ff */
[----:B--2---:R-:W-:Y:S01]  /*aab0*/  @!P5 FADD.FTZ R4, R4, R10 ;  /* 0x0000000a0404d221 */ /* 0x004fe20000010000 */
[----:B------:R-:W-:Y:S01]  /*aac0*/  @!P5 FADD.FTZ R5, R5, R11 ;  /* 0x0000000b0505d221 */ /* 0x000fe20000010000 */
[----:B------:R-:W-:-:S06]  /*aad0*/  ISETP.EQ.OR P5, PT, R22, UR14, P2 ;  /* 0x0000000e16007c0c */ /* 0x000fcc00097a2670 */
[----:B------:R-:W-:Y:S02]  /*aae0*/  @!P1 IMAD R11, R3, R13, R8 ;  /* 0x0000000d030b9224 */ /* 0x000fe400078e0208 */
[----:B---3--:R-:W-:Y:S01]  /*aaf0*/  @!P6 FADD.FTZ R4, R4, R18 ;  /* 0x000000120404e221 */ /* 0x008fe20000010000 */
[----:B------:R-:W-:Y:S01]  /*ab00*/  @!P6 FADD.FTZ R5, R5, R19 ;  /* 0x000000130505e221 */ /* 0x000fe20000010000 */
[----:B------:R-:W-:Y:S01]  /*ab10*/  ISETP.EQ.OR P6, PT, R23, UR14, P2 ;  /* 0x0000000e17007c0c */ /* 0x000fe200097c2670 */
[----:B------:R-:W-:Y:S02]  /*ab20*/  @!P4 IMAD R19, R3, R9, R8 ;  /* 0x000000090313c224 */ /* 0x000fe400078e0208 */
[----:B----4-:R-:W-:Y:S01]  /*ab30*/  @!P3 FADD.FTZ R4, R4, R20 ;  /* 0x000000140404b221 */ /* 0x010fe20000010000 */
[----:B------:R-:W-:Y:S01]  /*ab40*/  @!P3 FADD.FTZ R5, R5, R21 ;  /* 0x000000150505b221 */ /* 0x000fe20000010000 */
[----:B------:R-:W-:Y:S01]  /*ab50*/  ISETP.EQ.OR P3, PT, R25, UR14, P2 ;  /* 0x0000000e19007c0c */ /* 0x000fe20009762670 */
[----:B------:R-:W-:-:S04]  /*ab60*/  @!P1 IMAD.WIDE.U32 R10, R11, 0x8, R6 ;  /* 0x000000080b0a9825 */ /* 0x000fc800078e0006 */
[----:B------:R-:W-:Y:S02]  /*ab70*/  @!P5 IMAD R21, R3, R22, R8 ;  /* 0x000000160315d224 */ /* 0x000fe400078e0208 */
[----:B------:R-:W-:Y:S01]  /*ab80*/  @!P4 IMAD.WIDE.U32 R18, R19, 0x8, R6 ;  /* 0x000000081312c825 */ /* 0x000fe200078e0006 */
[----:B------:R-:W2:Y:S03]  /*ab90*/  @!P1 LDG.E.64 R10, desc[UR12][R10.64] ;  /* 0x0000000c0a0a9981 */ /* 0x000ea6000c1e1b00 */
[----:B------:R-:W-:Y:S02]  /*aba0*/  @!P6 IMAD R23, R3, R23, R8 ;  /* 0x000000170317e224 */ /* 0x000fe400078e0208 */
[----:B------:R-:W-:Y:S01]  /*abb0*/  @!P5 IMAD.WIDE.U32 R20, R21, 0x8, R6 ;  /* 0x000000081514d825 */ /* 0x000fe200078e0006 */
[----:B------:R-:W3:Y:S03]  /*abc0*/  @!P4 LDG.E.64 R18, desc[UR12][R18.64] ;  /* 0x0000000c1212c981 */ /* 0x000ee6000c1e1b00 */
[----:B------:R-:W-:-:S02]  /*abd0*/  @!P3 IMAD R25, R3, R25, R8 ;  /* 0x000000190319b224 */ /* 0x000fc400078e0208 */
[--C-:B------:R-:W-:Y:S01]  /*abe0*/  @!P6 IMAD.WIDE.U32 R22, R23, 0x8, R6.reuse ;  /* 0x000000081716e825 */ /* 0x100fe200078e0006 */
[----:B------:R-:W4:Y:S03]  /*abf0*/  @!P5 LDG.E.64 R20, desc[UR12][R20.64] ;  /* 0x0000000c1414d981 */ /* 0x000f26000c1e1b00 */
[----:B------:R-:W-:Y:S02]  /*ac00*/  @!P3 IMAD.WIDE.U32 R24, R25, 0x8, R6 ;  /* 0x000000081918b825 */ /* 0x000fe400078e0006 */
[----:B------:R-:W4:Y:S04]  /*ac10*/  @!P6 LDG.E.64 R22, desc[UR12][R22.64] ;  /* 0x0000000c1616e981 */ /* 0x000f28000c1e1b00 */
[----:B------:R-:W4:Y:S01]  /*ac20*/  @!P3 LDG.E.64 R24, desc[UR12][R24.64] ;  /* 0x0000000c1818b981 */ /* 0x000f22000c1e1b00 */
[----:B------:R-:W-:-:S02]  /*ac30*/  IADD3 R2, R2, -0x4, RZ ;  /* 0xfffffffc02027810 */ /* 0x000fc40007ffe0ff */
[----:B------:R-:W-:-:S03]  /*ac40*/  IADD3 R9, R9, 0x4, RZ ;  /* 0x0000000409097810 */ /* 0x000fc60007ffe0ff */
[----:B------:R-:W-:Y:S02]  /*ac50*/  VIADD R2, R2, 0xfffffffc ;  /* 0xfffffffc02027836 */ /* 0x000fe40000000000 */
[----:B--2---:R-:W-:Y:S01]  /*ac60*/  @!P1 FADD.FTZ R4, R4, R10 ;  /* 0x0000000a04049221 */ /* 0x004fe20000010000 */
[----:B------:R-:W-:Y:S01]  /*ac70*/  @!P1 FADD.FTZ R5, R5, R11 ;  /* 0x0000000b05059221 */ /* 0x000fe20000010000 */
[----:B------:R-:W-:Y:S02]  /*ac80*/  PLOP3.LUT P1, PT, PT, PT, PT, 0x8, 0x0 ;  /* 0x000000000000781c */ /* 0x000fe40003f2e170 */
[----:B---3--:R-:W-:Y:S01]  /*ac90*/  @!P4 FADD.FTZ R4, R4, R18 ;  /* 0x000000120404c221 */ /* 0x008fe20000010000 */
[----:B------:R-:W-:-:S03]  /*aca0*/  @!P4 FADD.FTZ R5, R5, R19 ;  /* 0x000000130505c221 */ /* 0x000fc60000010000 */
[----:B----4-:R-:W-:Y:S01]  /*acb0*/  @!P5 FADD.FTZ R4, R4, R20 ;  /* 0x000000140404d221 */ /* 0x010fe20000010000 */
[----:B------:R-:W-:-:S03]  /*acc0*/  @!P5 FADD.FTZ R5, R5, R21 ;  /* 0x000000150505d221 */ /* 0x000fc60000010000 */
[----:B------:R-:W-:Y:S01]  /*acd0*/  @!P6 FADD.FTZ R4, R4, R22 ;  /* 0x000000160404e221 */ /* 0x000fe20000010000 */
[----:B------:R-:W-:-:S03]  /*ace0*/  @!P6 FADD.FTZ R5, R5, R23 ;  /* 0x000000170505e221 */ /* 0x000fc60000010000 */
[----:B------:R-:W-:Y:S01]  /*acf0*/  @!P3 FADD.FTZ R4, R4, R24 ;  /* 0x000000180404b221 */ /* 0x000fe20000010000 */
[----:B------:R-:W-:-:S07]  /*ad00*/  @!P3 FADD.FTZ R5, R5, R25 ;  /* 0x000000190505b221 */ /* 0x000fce0000010000 */
.L_x_3785:
[----:B------:R-:W-:-:S13]  /*ad10*/  ISETP.NE.OR P1, PT, R2, RZ, P1 ;  /* 0x000000ff0200720c */ /* 0x000fda0000f25670 */
[----:B------:R-:W-:Y:S05]  /*ad20*/  @!P1 BRA `(.L_x_3781) ;  /* 0x00000000007c9947 */ /* 0x000fea0003800000 */
.L_x_3782:
[C---:B------:R-:W-:Y:S01]  /*ad30*/  ISETP.EQ.OR P1, PT, R9.reuse, UR14, P2 ;  /* 0x0000000e09007c0c */ /* 0x040fe20009722670 */
[C---:B------:R-:W-:Y:S01]  /*ad40*/  VIADD R19, R9.reuse, 0x1 ;  /* 0x0000000109137836 */ /* 0x040fe20000000000 */
[C---:B------:R-:W-:Y:S01]  /*ad50*/  IADD3 R21, R9.reuse, 0x2, RZ ;  /* 0x0000000209157810 */ /* 0x040fe20007ffe0ff */
[----:B------:R-:W-:-:S03]  /*ad60*/  VIADD R23, R9, 0x3 ;  /* 0x0000000309177836 */ /* 0x000fc60000000000 */
[----:B------:R-:W-:Y:S02]  /*ad70*/  ISETP.EQ.OR P3, PT, R19, UR14, P2 ;  /* 0x0000000e13007c0c */ /* 0x000fe40009762670 */
[----:B------:R-:W-:Y:S02]  /*ad80*/  ISETP.EQ.OR P4, PT, R21, UR14, P2 ;  /* 0x0000000e15007c0c */ /* 0x000fe40009782670 */
[----:B------:R-:W-:-:S03]  /*ad90*/  ISETP.EQ.OR P5, PT, R23, UR14, P2 ;  /* 0x0000000e17007c0c */ /* 0x000fc600097a2670 */
        /* <DEDUP_REMOVED lines=12> */
[----:B------:R-:W-:Y:S01]  /*ae60*/  IADD3 R2, R2, -0x4, RZ ;  /* 0xfffffffc02027810 */ /* 0x000fe20007ffe0ff */
[----:B------:R-:W-:-:S02]  /*ae70*/  VIADD R9, R9, 0x4 ;  /* 0x0000000409097836 */ /* 0x000fc40000000000 */
        /* <DEDUP_REMOVED lines=10> */
.L_x_3781:
        /* <DEDUP_REMOVED lines=11> */
.L_x_3787:
[----:B------:R-:W-:Y:S05]  /*afd0*/  BSYNC B0 ;  /* 0x0000000000007941 */ /* 0x000fea0003800000 */
.L_x_3786:
[----:B------:R-:W-:-:S06]  /*afe0*/  UISETP.NE.AND UP0, UPT, UR6, 0x1, UPT ;  /* 0x000000010600788c */ /* 0x000fcc000bf05270 */
[----:B------:R-:W-:-:S13]  /*aff0*/  PLOP3.LUT P1, PT, PT, PT, UP0, 0x80, 0x0 ;  /* 0x000000000000781c */ /* 0x000fda0003f2f008 */
[----:B------:R-:W-:Y:S05]  /*b000*/  @!P1 BRA `(.L_x_3777) ;  /* 0x0000000000409947 */ /* 0x000fea0003800000 */
[C---:B------:R-:W-:Y:S01]  /*b010*/  IADD3 R11, R9.reuse, 0x2, RZ ;  /* 0x00000002090b7810 */ /* 0x040fe20007ffe0ff */
[----:B------:R-:W-:Y:S01]  /*b020*/  VIADD R9, R9, 0x1 ;  /* 0x0000000109097836 */ /* 0x000fe20000000000 */
        /* <DEDUP_REMOVED lines=14> */
.L_x_3777:
[----:B------:R-:W-:Y:S01]  /*b110*/  ULDC.64 UR6, c[0x0][0x218] ;  /* 0x0000860000067ab9 */ /* 0x000fe20000000a00 */
[C---:B------:R-:W-:Y:S01]  /*b120*/  LOP3.LUT P1, RZ, R12.reuse, UR14, RZ, 0xfc, !PT ;  /* 0x0000000e0cff7c12 */ /* 0x040fe2000f82fcff */
[----:B------:R-:W-:Y:S01]  /*b130*/  UIADD3 UR9, -UR9, URZ, URZ ;  /* 0x0000003f09097290 */ /* 0x000fe2000fffe13f */
[----:B------:R-:W-:Y:S01]  /*b140*/  ISETP.EQ.U32.AND P3, PT, RZ, UR6, PT ;  /* 0x00000006ff007c0c */ /* 0x000fe2000bf62070 */
[----:B------:R-:W-:Y:S01]  /*b150*/  ULDC UR6, c[0x0][0x288] ;  /* 0x0000a20000067ab9 */ /* 0x000fe20000000800 */
[----:B------:R-:W-:Y:S01]  /*b160*/  IMAD.WIDE.U32 R2, R12, -0x33333333, RZ ;  /* 0xcccccccd0c027825 */ /* 0x000fe200078e00ff */
[----:B------:R-:W-:Y:S01]  /*b170*/  UIMAD UR6, UR6, UR9, UR8 ;  /* 0x00000009060672a4 */ /* 0x000fe2000f8e0208 */
[----:B------:R-:W-:Y:S01]  /*b180*/  ISETP.EQ.OR.EX P1, PT, RZ, UR7, P1, P3 ;  /* 0x00000007ff007c0c */ /* 0x000fe20008f22730 */
[----:B------:R-:W0:Y:S01]  /*b190*/  S2UR UR7, SR_CgaCtaId ;  /* 0x00000000000779c3 */ /* 0x000e220000008800 */
[----:B------:R-:W-:Y:S01]  /*b1a0*/  IMAD.U32 R9, RZ, RZ, UR8 ;  /* 0x00000008ff097e24 */ /* 0x000fe2000f8e00ff */
[----:B------:R-:W-:Y:S01]  /*b1b0*/  SHF.R.U32.HI R3, RZ, 0x6, R3 ;  /* 0x00000006ff037819 */ /* 0x000fe20000011603 */
[----:B------:R-:W-:Y:S01]  /*b1c0*/  ULDC.64 UR10, c[0x0][0x278] ;  /* 0x00009e00000a7ab9 */ /* 0x000fe20000000a00 */
[----:B------:R-:W-:Y:S01]  /*b1d0*/  IMAD.U32 R2, RZ, RZ, UR6 ;  /* 0x00000006ff027e24 */ /* 0x000fe2000f8e00ff */
[----:B------:R-:W-:Y:S01]  /*b1e0*/  UMOV UR6, 0x400 ;  /* 0x0000040000067882 */ /* 0x000fe20000000000 */
[----:B------:R-:W-:Y:S01]  /*b1f0*/  ULDC.64 UR16, c[0x0][0x270] ;  /* 0x00009c0000107ab9 */ /* 0x000fe20000000a00 */
[----:B------:R-:W-:Y:S01]  /*b200*/  IMAD R3, R3, -0x50, R12 ;  /* 0xffffffb003037824 */ /* 0x000fe200078e020c */
[----:B------:R-:W2:Y:S01]  /*b210*/  LDC.64 R18, c[0x0][0x228] ;  /* 0x00008a00ff127b82 */ /* 0x000ea20000000a00 */
[----:B------:R-:W-:-:S03]  /*b220*/  ULDC.64 UR18, c[0x0][0x210] ;  /* 0x0000840000127ab9 */ /* 0x000fc60000000a00 */
[----:B------:R-:W-:-:S04]  /*b230*/  SHF.L.U32 R3, R3, 0x1, RZ ;  /* 0x0000000103037819 */ /* 0x000fc800000006ff */
[----:B-1----:R-:W1:Y:S01]  /*b240*/  @!P1 LDC.64 R6, c[0x0][0x218] ;  /* 0x00008600ff069b82 */ /* 0x002e620000000a00 */
[----:B------:R-:W-:Y:S01]  /*b250*/  IMAD R3, R2, 0xa0, R3 ;  /* 0x000000a002037824 */ /* 0x000fe200078e0203 */
[----:B0-----:R-:W-:-:S06]  /*b260*/  ULEA UR6, UR7, UR6, 0x18 ;  /* 0x0000000607067291 */ /* 0x001fcc000f8ec03f */
[----:B------:R-:W0:Y:S01]  /*b270*/  LDC.64 R20, c[0x0][0x230] ;  /* 0x00008c00ff147b82 */ /* 0x000e220000000a00 */
[----:B------:R-:W-:Y:S02]  /*b280*/  ULDC UR7, c[0x0][0x2a4] ;  /* 0x0000a90000077ab9 */ /* 0x000fe40000000800 */
[----:B------:R-:W-:Y:S01]  /*b290*/  @!P1 FMUL.FTZ R8, R4, UR7 ;  /* 0x0000000704089c20 */ /* 0x000fe20008410000 */
[----:B--2---:R-:W-:Y:S01]  /*b2a0*/  IMAD.WIDE R18, R3, 0x4, R18 ;  /* 0x0000000403127825 */ /* 0x004fe200078e0212 */
[----:B------:R2:W-:Y:S03]  /*b2b0*/  @!P2 STS.64 [UR6+0xc0], R4 ;  /* 0x0000c004ff00a988 */ /* 0x0005e60008000a06 */
[----:B-1----:R-:W-:-:S04]  /*b2c0*/  @!P1 IMAD.WIDE R6, R9, 0x8, R6 ;  /* 0x0000000809069825 */ /* 0x002fc800078e0206 */
[----:B------:R-:W-:-:S05]  /*b2d0*/  @!P1 FMUL.FTZ R9, R5, UR7 ;  /* 0x0000000705099c20 */ /* 0x000fca0008410000 */
[----:B------:R-:W-:Y:S01]  /*b2e0*/  @!P1 STG.E.64 desc[UR12][R6.64], R8 ;  /* 0x0000000806009986 */ /* 0x000fe2000c101b0c */
[----:B0-----:R-:W-:Y:S01]  /*b2f0*/  IMAD.WIDE R20, R3, 0x4, R20 ;  /* 0x0000000403147825 */ /* 0x001fe200078e0214 */
[----:B------:R-:W-:Y:S06]  /*b300*/  BAR.SYNC.DEFER_BLOCKING 0x0 ;  /* 0x0000000000007b1d */ /* 0x000fec0000010000 */
[----:B------:R-:W5:Y:S04]  /*b310*/  LDG.E.64 R18, desc[UR12][R18.64] ;  /* 0x0000000c12127981 */ /* 0x000f68000c1e1b00 */
[----:B------:R-:W5:Y:S01]  /*b320*/  LDG.E.64 R20, desc[UR12][R20.64] ;  /* 0x0000000c14147981 */ /* 0x000f62000c1e1b00 */
[----:B--2---:R-:W-:-:S03]  /*b330*/  IMAD.MOV.U32 R5, RZ, RZ, RZ ;  /* 0x000000ffff057224 */ /* 0x004fc600078e00ff */
[----:B------:R-:W0:Y:S01]  /*b340*/  LDS.64 R2, [UR6+0xc0] ;  /* 0x0000c006ff027984 */ /* 0x000e220008000a00 */
[----:B------:R-:W-:Y:S02]  /*b350*/  ULDC.U8 UR6, c[0x0][0x28c] ;  /* 0x0000a30000067ab9 */ /* 0x000fe40000000000 */
[----:B------:R-:W-:Y:S01]  /*b360*/  ISETP.NE.AND P4, PT, RZ, UR6, PT ;  /* 0x00000006ff007c0c */ /* 0x000fe2000bf85270 */
[----:B------:R-:W-:Y:S01]  /*b370*/  UMOV UR6, UR5 ;  /* 0x0000000500067c82 */ /* 0x000fe20008000000 */
[----:B0-----:R-:W-:-:S04]  /*b380*/  FMUL.FTZ R2, R2, UR7 ;  /* 0x0000000702027c20 */ /* 0x001fc80008410000 */
[----:B------:R-:W-:-:S04]  /*b390*/  FMUL.FTZ R10, R2, R2 ;  /* 0x00000002020a7220 */ /* 0x000fc80000410000 */
[----:B------:R-:W-:-:S05]  /*b3a0*/  FFMA.FTZ R3, R3, UR7, -R10 ;  /* 0x0000000703037c23 */ /* 0x000fca000801080a */
[----:B------:R-:W-:-:S13]  /*b3b0*/  FSETP.GTU.FTZ.AND P1, PT, R3, RZ, PT ;  /* 0x000000ff0300720b */ /* 0x000fda0003f3c000 */
[----:B------:R-:W0:Y:S02]  /*b3c0*/  @P1 LDC R10, c[0x0][0x238] ;  /* 0x00008e00ff0a1b82 */ /* 0x000e240000000800 */
[----:B0-----:R-:W-:Y:S01]  /*b3d0*/  @P1 FADD.FTZ R4, R3, R10 ;  /* 0x0000000a03041221 */ /* 0x001fe20000010000 */
[----:B------:R-:W-:-:S10]  /*b3e0*/  HFMA2.MMA R3, -RZ, RZ, 1.875, 0 ;  /* 0x3f800000ff037435 */ /* 0x000fd400000001ff */
[----:B------:R0:W1:Y:S02]  /*b3f0*/  @P1 MUFU.RSQ R3, R4 ;  /* 0x0000000400031308 */ /* 0x0000640000001400 */
.L_x_3790:
[----:B------:R-:W2:Y:S04]  /*b400*/  LDL.U16 R6, [UR6] ;  /* 0x00000006ff067983 */ /* 0x000ea80008100400 */
[----:B-1----:R-:W3:Y:S04]  /*b410*/  LDL.U16 R8, [UR6+0x2] ;  /* 0x00000206ff087983 */ /* 0x002ee80008100400 */
[----:B------:R-:W4:Y:S04]  /*b420*/  LDL.U16 R10, [UR6+0x4] ;  /* 0x00000406ff0a7983 */ /* 0x000f280008100400 */
[----:B0-----:R-:W4:Y:S04]  /*b430*/  LDL.U16 R11, [UR6+0x6] ;  /* 0x00000606ff0b7983 */ /* 0x001f280008100400 */
[----:B------:R-:W4:Y:S04]  /*b440*/  LDL.U16 R12, [UR6+0x8] ;  /* 0x00000806ff0c7983 */ /* 0x000f280008100400 */
[----:B------:R-:W4:Y:S04]  /*b450*/  LDL.U16 R13, [UR6+0xa] ;  /* 0x00000a06ff0d7983 */ /* 0x000f280008100400 */
[----:B0-----:R-:W4:Y:S04]  /*b460*/  LDL.U16 R4, [UR6+0xc] ;  /* 0x00000c06ff047983 */ /* 0x001f280008100400 */
[----:B------:R-:W4:Y:S01]  /*b470*/  LDL.U16 R26, [UR6+0xe] ;  /* 0x00000e06ff1a7983 */ /* 0x000f220008100400 */
[----:B------:R-:W-:Y:S01]  /*b480*/  UIADD3 UR6, UR6, 0x10, URZ ;  /* 0x0000001006067890 */ /* 0x000fe2000fffe03f */
[----:B------:R-:W-:Y:S01]  /*b490*/  BSSY B0, `(.L_x_3788) ;  /* 0x000008a000007945 */ /* 0x000fe20003800000 */
[----:B--2---:R-:W-:-:S05]  /*b4a0*/  SHF.L.U32 R7, R6, 0x10, RZ ;  /* 0x0000001006077819 */ /* 0x004fca00000006ff */
[----:B------:R-:W-:Y:S01]  /*b4b0*/  FADD.FTZ R6, -R2, R7 ;  /* 0x0000000702067221 */ /* 0x000fe20000010100 */
[----:B---3--:R-:W-:-:S03]  /*b4c0*/  IMAD.U32 R7, R8, 0x10000, RZ ;  /* 0x0001000008077824 */ /* 0x008fc600078e00ff */
[----:B-1----:R-:W-:Y:S01]  /*b4d0*/  FMUL.FTZ R9, R6, R3 ;  /* 0x0000000306097220 */ /* 0x002fe20000410000 */
[----:B------:R-:W-:Y:S01]  /*b4e0*/  FADD.FTZ R6, -R2, R7 ;  /* 0x0000000702067221 */ /* 0x000fe20000010100 */
[----:B----4-:R-:W-:Y:S01]  /*b4f0*/  SHF.L.U32 R7, R10, 0x10, RZ ;  /* 0x000000100a077819 */ /* 0x010fe200000006ff */
[----:B------:R-:W-:Y:S02]  /*b500*/  IMAD.U32 R11, R11, 0x10000, RZ ;  /* 0x000100000b0b7824 */ /* 0x000fe400078e00ff */
[--C-:B-----5:R-:W-:Y:S01]  /*b510*/  FFMA.FTZ R38, R18, R9, R20.reuse ;  /* 0x0000000912267223 */ /* 0x120fe20000010014 */
[-C--:B------:R-:W-:Y:S01]  /*b520*/  FMUL.FTZ R6, R6, R3.reuse ;  /* 0x0000000306067220 */ /* 0x080fe20000410000 */
[----:B------:R-:W-:Y:S01]  /*b530*/  LEA R9, R5, R0, 0x3 ;  /* 0x0000000005097211 */ /* 0x000fe200078e18ff */
[----:B------:R-:W-:Y:S01]  /*b540*/  FADD.FTZ R10, -R2, R7 ;  /* 0x00000007020a7221 */ /* 0x000fe20000010100 */
[----:B------:R-:W-:Y:S01]  /*b550*/  @P4 FMUL.FTZ R8, R38, -1.4426950216293334961 ;  /* 0xbfb8aa3b26084820 */ /* 0x000fe20000410000 */
[----:B------:R-:W-:Y:S01]  /*b560*/  FFMA.FTZ R33, R19, R6, R21 ;  /* 0x0000000613217223 */ /* 0x000fe20000010015 */
[----:B------:R-:W-:Y:S01]  /*b570*/  FADD.FTZ R6, -R2, R11 ;  /* 0x0000000b02067221 */ /* 0x000fe20000010100 */
[----:B------:R-:W-:Y:S01]  /*b580*/  FMUL.FTZ R7, R10, R3 ;  /* 0x000000030a077220 */ /* 0x000fe20000410000 */
[----:B------:R-:W-:Y:S01]  /*b590*/  ISETP.GE.U32.AND P1, PT, R9, UR10, PT ;  /* 0x0000000a09007c0c */ /* 0x000fe2000bf26070 */
[----:B------:R-:W-:Y:S01]  /*b5a0*/  IMAD.U32 R13, R13, 0x10000, RZ ;  /* 0x000100000d0d7824 */ /* 0x000fe200078e00ff */
[----:B------:R-:W-:Y:S01]  /*b5b0*/  SHF.R.S32.HI R23, RZ, 0x1f, R9 ;  /* 0x0000001fff177819 */ /* 0x000fe20000011409 */
[--C-:B------:R-:W-:Y:S01]  /*b5c0*/  FFMA.FTZ R11, R18, R7, R20.reuse ;  /* 0x00000007120b7223 */ /* 0x100fe20000010014 */
[----:B------:R-:W-:Y:S01]  /*b5d0*/  SHF.L.U32 R7, R12, 0x10, RZ ;  /* 0x000000100c077819 */ /* 0x000fe200000006ff */
[----:B------:R-:W-:Y:S01]  /*b5e0*/  IMAD.U32 R25, R4, 0x10000, RZ ;  /* 0x0001000004197824 */ /* 0x000fe200078e00ff */
[----:B------:R-:W-:Y:S01]  /*b5f0*/  ISETP.GE.OR.EX P1, PT, R23, UR11, P0, P1 ;  /* 0x0000000b17007c0c */ /* 0x000fe20008726710 */
[----:B------:R-:W-:Y:S01]  /*b600*/  FADD.FTZ R4, -R2, R13 ;  /* 0x0000000d02047221 */ /* 0x000fe20000010100 */
[-C--:B------:R-:W-:Y:S01]  /*b610*/  FMUL.FTZ R6, R6, R3.reuse ;  /* 0x0000000306067220 */ /* 0x080fe20000410000 */
[----:B------:R-:W-:Y:S01]  /*b620*/  FADD.FTZ R24, -R2, R7 ;  /* 0x0000000702187221 */ /* 0x000fe20000010100 */
[----:B------:R-:W-:Y:S01]  /*b630*/  @P4 FMUL.FTZ R10, R33, -1.4426950216293334961 ;  /* 0xbfb8aa3b210a4820 */ /* 0x000fe20000410000 */
[-C--:B------:R-:W-:Y:S01]  /*b640*/  FMUL.FTZ R4, R4, R3.reuse ;  /* 0x0000000304047220 */ /* 0x080fe20000410000 */
[----:B------:R-:W-:Y:S01]  /*b650*/  FFMA.FTZ R12, R19, R6, R21 ;  /* 0x00000006130c7223 */ /* 0x000fe20000010015 */
[----:B------:R-:W-:Y:S01]  /*b660*/  FMUL.FTZ R7, R24, R3 ;  /* 0x0000000318077220 */ /* 0x000fe20000410000 */
[----:B------:R-:W-:Y:S01]  /*b670*/  FADD.FTZ R24, -R2, R25 ;  /* 0x0000001902187221 */ /* 0x000fe20000010100 */
[----:B------:R-:W0:Y:S01]  /*b680*/  @P4 MUFU.EX2 R8, R8 ;  /* 0x0000000800084308 */ /* 0x000e220000000800 */
[----:B------:R-:W-:Y:S01]  /*b690*/  @P4 FMUL.FTZ R22, R11, -1.4426950216293334961 ;  /* 0xbfb8aa3b0b164820 */ /* 0x000fe20000410000 */
[--C-:B------:R-:W-:Y:S01]  /*b6a0*/  FFMA.FTZ R6, R18, R7, R20.reuse ;  /* 0x0000000712067223 */ /* 0x100fe20000010014 */
[----:B------:R-:W-:Y:S01]  /*b6b0*/  FMUL.FTZ R25, R24, R3 ;  /* 0x0000000318197220 */ /* 0x000fe20000410000 */
[----:B------:R-:W-:Y:S01]  /*b6c0*/  FFMA.FTZ R7, R19, R4, R21 ;  /* 0x0000000413077223 */ /* 0x000fe20000010015 */
[----:B------:R-:W-:Y:S01]  /*b6d0*/  IADD3 R34, R9, 0x8, RZ ;  /* 0x0000000809227810 */ /* 0x000fe20007ffe0ff */
[----:B------:R-:W-:Y:S01]  /*b6e0*/  @P4 FMUL.FTZ R30, R12, -1.4426950216293334961 ;  /* 0xbfb8aa3b0c1e4820 */ /* 0x000fe20000410000 */
[----:B------:R-:W-:Y:S01]  /*b6f0*/  FFMA.FTZ R4, R18, R25, R20 ;  /* 0x0000001912047223 */ /* 0x000fe20000010014 */
[----:B------:R-:W1:Y:S01]  /*b700*/  @P4 MUFU.EX2 R10, R10 ;  /* 0x0000000a000a4308 */ /* 0x000e620000000800 */
[----:B------:R-:W2:Y:S01]  /*b710*/  @!P1 LDC.64 R24, c[0x0][0x270] ;  /* 0x00009c00ff189b82 */ /* 0x000ea20000000a00 */
[----:B------:R-:W-:Y:S01]  /*b720*/  ISETP.GE.U32.AND P3, PT, R34, UR10, PT ;  /* 0x0000000a22007c0c */ /* 0x000fe2000bf66070 */
[----:B------:R-:W-:Y:S01]  /*b730*/  @P4 FMUL.FTZ R37, R7, -1.4426950216293334961 ;  /* 0xbfb8aa3b07254820 */ /* 0x000fe20000410000 */
[----:B------:R-:W-:Y:S01]  /*b740*/  SHF.R.S32.HI R32, RZ, 0x1f, R34 ;  /* 0x0000001fff207819 */ /* 0x000fe20000011422 */
[----:B------:R-:W-:Y:S01]  /*b750*/  @P4 FMUL.FTZ R13, R6, -1.4426950216293334961 ;  /* 0xbfb8aa3b060d4820 */ /* 0x000fe20000410000 */
[----:B------:R-:W-:Y:S01]  /*b760*/  @!P1 IMAD.MOV.U32 R31, RZ, RZ, R17 ;  /* 0x000000ffff1f9224 */ /* 0x000fe200078e0011 */
[----:B------:R-:W-:Y:S01]  /*b770*/  SHF.L.U32 R41, R26, 0x10, RZ ;  /* 0x000000101a297819 */ /* 0x000fe200000006ff */
[----:B------:R-:W3:Y:S01]  /*b780*/  @P4 MUFU.EX2 R22, R22 ;  /* 0x0000001600164308 */ /* 0x000ee20000000800 */
[----:B------:R-:W-:Y:S01]  /*b790*/  ISETP.GE.OR.EX P3, PT, R32, UR11, P0, P3 ;  /* 0x0000000b20007c0c */ /* 0x000fe20008766730 */
[----:B0-----:R-:W-:Y:S01]  /*b7a0*/  @P4 FADD.FTZ R27, R8, 1 ;  /* 0x3f800000081b4421 */ /* 0x001fe20000010000 */
[----:B------:R-:W0:Y:S01]  /*b7b0*/  @!P1 LDC.64 R28, c[0x0][0x210] ;  /* 0x00008400ff1c9b82 */ /* 0x000e220000000a00 */
[----:B------:R-:W-:Y:S01]  /*b7c0*/  @P4 FMUL.FTZ R40, R4, -1.4426950216293334961 ;  /* 0xbfb8aa3b04284820 */ /* 0x000fe20000410000 */
[----:B------:R-:W-:-:S03]  /*b7d0*/  VIADD R5, R5, 0x4 ;  /* 0x0000000405057836 */ /* 0x000fc60000000000 */
[----:B------:R-:W4:Y:S01]  /*b7e0*/  @P4 MUFU.EX2 R30, R30 ;  /* 0x0000001e001e4308 */ /* 0x000f220000000800 */
[----:B-1----:R-:W-:Y:S01]  /*b7f0*/  @P4 FADD.FTZ R42, R10, 1 ;  /* 0x3f8000000a2a4421 */ /* 0x002fe20000010000 */
[----:B------:R-:W-:-:S05]  /*b800*/  VIADD R10, R9, 0x10 ;  /* 0x00000010090a7836 */ /* 0x000fca0000000000 */
[----:B------:R-:W-:Y:S01]  /*b810*/  ISETP.GE.U32.AND P2, PT, R10, UR10, PT ;  /* 0x0000000a0a007c0c */ /* 0x000fe2000bf46070 */
[----:B------:R-:W1:Y:S01]  /*b820*/  @P4 MUFU.RCP R42, R42 ;  /* 0x0000002a002a4308 */ /* 0x000e620000001000 */
[----:B---3--:R-:W-:Y:S01]  /*b830*/  @P4 FADD.FTZ R35, R22, 1 ;  /* 0x3f80000016234421 */ /* 0x008fe20000010000 */
[----:B------:R-:W-:Y:S01]  /*b840*/  SHF.R.S32.HI R8, RZ, 0x1f, R10 ;  /* 0x0000001fff087819 */ /* 0x000fe2000001140a */
[----:B--2---:R-:W-:Y:S02]  /*b850*/  @!P1 IMAD R44, R23, R24, RZ ;  /* 0x00000018172c9224 */ /* 0x004fe400078e02ff */
[----:B------:R-:W2:Y:S01]  /*b860*/  @!P3 LDC.64 R22, c[0x0][0x270] ;  /* 0x00009c00ff16bb82 */ /* 0x000ea20000000a00 */
[----:B------:R-:W-:Y:S01]  /*b870*/  ISETP.GE.OR.EX P2, PT, R8, UR11, P0, P2 ;  /* 0x0000000b08007c0c */ /* 0x000fe20008746720 */
[----:B------:R-:W-:Y:S01]  /*b880*/  @!P1 IMAD R39, R9, R25, R44 ;  /* 0x0000001909279224 */ /* 0x000fe200078e022c */
[----:B------:R-:W3:Y:S01]  /*b890*/  @P4 MUFU.RCP R27, R27 ;  /* 0x0000001b001b4308 */ /* 0x000ee20000001000 */
[----:B----4-:R-:W-:Y:S01]  /*b8a0*/  @P4 FADD.FTZ R36, R30, 1 ;  /* 0x3f8000001e244421 */ /* 0x010fe20000010000 */
[----:B------:R-:W-:-:S05]  /*b8b0*/  @!P1 MOV R30, R14 ;  /* 0x0000000e001e9202 */ /* 0x000fca0000000f00 */
[----:B------:R-:W-:Y:S01]  /*b8c0*/  @!P1 IMAD.WIDE.U32 R30, R9, R24, R30 ;  /* 0x00000018091e9225 */ /* 0x000fe200078e001e */
[----:B------:R-:W4:Y:S01]  /*b8d0*/  @P4 MUFU.EX2 R37, R37 ;  /* 0x0000002500254308 */ /* 0x000f220000000800 */
[----:B------:R-:W2:Y:S02]  /*b8e0*/  @!P3 LDC.64 R24, c[0x0][0x210] ;  /* 0x00008400ff18bb82 */ /* 0x000ea40000000a00 */
[----:B-1----:R-:W-:Y:S01]  /*b8f0*/  @P4 FMUL.FTZ R33, R33, R42 ;  /* 0x0000002a21214220 */ /* 0x002fe20000410000 */
[----:B------:R-:W-:Y:S01]  /*b900*/  FADD.FTZ R42, -R2, R41 ;  /* 0x00000029022a7221 */ /* 0x000fe20000010100 */
[----:B------:R-:W-:Y:S01]  /*b910*/  @!P1 IMAD.IADD R31, R31, 0x1, R39 ;  /* 0x000000011f1f9824 */ /* 0x000fe200078e0227 */
[----:B0-----:R-:W-:Y:S02]  /*b920*/  @!P1 LEA R28, P5, R30, R28, 0x1 ;  /* 0x0000001c1e1c9211 */ /* 0x001fe400078a08ff */
[----:B------:R-:W-:Y:S01]  /*b930*/  FMUL.FTZ R42, R42, R3 ;  /* 0x000000032a2a7220 */ /* 0x000fe20000410000 */
[----:B------:R-:W0:Y:S01]  /*b940*/  @P4 MUFU.EX2 R13, R13 ;  /* 0x0000000d000d4308 */ /* 0x000e220000000800 */
[----:B---3--:R-:W-:Y:S01]  /*b950*/  @P4 FMUL.FTZ R38, R38, R27 ;  /* 0x0000001b26264220 */ /* 0x008fe20000410000 */
[----:B------:R-:W-:Y:S01]  /*b960*/  @!P1 LEA.HI.X R29, R30, R29, R31, 0x1, P5 ;  /* 0x0000001d1e1d9211 */ /* 0x000fe200028f0c1f */
[----:B------:R-:W1:Y:S03]  /*b970*/  @!P2 LDC.64 R26, c[0x0][0x270] ;  /* 0x00009c00ff1aab82 */ /* 0x000e660000000a00 */
[----:B------:R-:W-:Y:S01]  /*b980*/  @!P1 F2FP.BF16.F32.PACK_AB R41, R33, R38 ;  /* 0x000000262129923e */ /* 0x000fe200000010ff */
[----:B------:R-:W-:Y:S01]  /*b990*/  @!P3 IMAD.MOV.U32 R33, RZ, RZ, R17 ;  /* 0x000000ffff21b224 */ /* 0x000fe200078e0011 */
[----:B------:R-:W3:Y:S01]  /*b9a0*/  @P4 MUFU.EX2 R40, R40 ;  /* 0x0000002800284308 */ /* 0x000ee20000000800 */
[----:B----4-:R-:W-:Y:S01]  /*b9b0*/  @P4 FADD.FTZ R39, R37, 1 ;  /* 0x3f80000025274421 */ /* 0x010fe20000010000 */
[----:B------:R-:W-:Y:S01]  /*b9c0*/  FFMA.FTZ R37, R19, R42, R21 ;  /* 0x0000002a13257223 */ /* 0x000fe20000010015 */
[----:B--2---:R-:W-:Y:S01]  /*b9d0*/  @!P3 IMAD R42, R32, R22, RZ ;  /* 0x00000016202ab224 */ /* 0x004fe200078e02ff */
[----:B------:R-:W2:Y:S01]  /*b9e0*/  @!P2 LDC.64 R30, c[0x0][0x210] ;  /* 0x00008400ff1eab82 */ /* 0x000ea20000000a00 */
[----:B------:R-:W-:Y:S01]  /*b9f0*/  @!P3 MOV R32, R14 ;  /* 0x0000000e0020b202 */ /* 0x000fe20000000f00 */
[----:B------:R-:W-:Y:S01]  /*ba00*/  @P4 FMUL.FTZ R38, R37, -1.4426950216293334961 ;  /* 0xbfb8aa3b25264820 */ /* 0x000fe20000410000 */
[C---:B------:R-:W-:Y:S01]  /*ba10*/  @!P3 IMAD R23, R34.reuse, R23, R42 ;  /* 0x000000172217b224 */ /* 0x040fe200078e022a */
[----:B------:R-:W4:Y:S01]  /*ba20*/  @P4 MUFU.RCP R35, R35 ;  /* 0x0000002300234308 */ /* 0x000f220000001000 */
[----:B0-----:R-:W-:Y:S01]  /*ba30*/  @P4 FADD.FTZ R13, R13, 1 ;  /* 0x3f8000000d0d4421 */ /* 0x001fe20000010000 */
[----:B------:R-:W-:Y:S01]  /*ba40*/  @!P3 IMAD.WIDE.U32 R32, R34, R22, R32 ;  /* 0x000000162220b225 */ /* 0x000fe200078e0020 */
[----:B------:R0:W-:Y:S02]  /*ba50*/  @!P1 STG.E desc[UR12][R28.64], R41 ;  /* 0x000000291c009986 */ /* 0x0001e4000c10190c */
[----:B------:R-:W-:-:S03]  /*ba60*/  @!P3 LEA R24, P5, R32, R24, 0x1 ;  /* 0x000000182018b211 */ /* 0x000fc600078a08ff */
[----:B------:R-:W0:Y:S01]  /*ba70*/  @P4 MUFU.RCP R13, R13 ;  /* 0x0000000d000d4308 */ /* 0x000e220000001000 */
[----:B------:R-:W-:Y:S01]  /*ba80*/  @!P3 IADD3 R22, R33, R23, RZ ;  /* 0x000000172116b210 */ /* 0x000fe20007ffe0ff */
[----:B---3--:R-:W-:Y:S01]  /*ba90*/  @P4 FADD.FTZ R40, R40, 1 ;  /* 0x3f80000028284421 */ /* 0x008fe20000010000 */
[----:B------:R-:W-:Y:S01]  /*baa0*/  @!P2 MOV R23, R17 ;  /* 0x000000110017a202 */ /* 0x000fe20000000f00 */
[-C--:B-1----:R-:W-:Y:S01]  /*bab0*/  @!P2 IMAD R8, R8, R26.reuse, RZ ;  /* 0x0000001a0808a224 */ /* 0x082fe200078e02ff */
[----:B------:R-:W-:Y:S01]  /*bac0*/  @!P3 LEA.HI.X R25, R32, R25, R22, 0x1, P5 ;  /* 0x000000192019b211 */ /* 0x000fe200028f0c16 */
[----:B------:R-:W-:Y:S02]  /*bad0*/  @!P2 IMAD.MOV.U32 R22, RZ, RZ, R14 ;  /* 0x000000ffff16a224 */ /* 0x000fe400078e000e */
[----:B------:R-:W1:Y:S01]  /*bae0*/  @P4 MUFU.EX2 R34, R38 ;  /* 0x0000002600224308 */ /* 0x000e620000000800 */
[C---:B------:R-:W-:Y:S02]  /*baf0*/  @!P2 IMAD R27, R10.reuse, R27, R8 ;  /* 0x0000001b0a1ba224 */ /* 0x040fe400078e0208 */
[----:B----4-:R-:W-:Y:S01]  /*bb00*/  @P4 FMUL.FTZ R11, R11, R35 ;  /* 0x000000230b0b4220 */ /* 0x010fe20000410000 */
[----:B------:R-:W-:-:S04]  /*bb10*/  @!P2 IMAD.WIDE.U32 R22, R10, R26, R22 ;  /* 0x0000001a0a16a225 */ /* 0x000fc800078e0016 */
[----:B------:R-:W3:Y:S01]  /*bb20*/  @P4 MUFU.RCP R36, R36 ;  /* 0x0000002400244308 */ /* 0x000ee20000001000 */
[----:B0-----:R-:W-:Y:S01]  /*bb30*/  @P4 FMUL.FTZ R6, R6, R13 ;  /* 0x0000000d06064220 */ /* 0x001fe20000410000 */
[----:B------:R-:W-:Y:S01]  /*bb40*/  VIADD R13, R9, 0x18 ;  /* 0x00000018090d7836 */ /* 0x000fe20000000000 */
[----:B--2---:R-:W-:Y:S02]  /*bb50*/  @!P2 LEA R30, P1, R22, R30, 0x1 ;  /* 0x0000001e161ea211 */ /* 0x004fe400078208ff */
[----:B------:R-:W-:-:S03]  /*bb60*/  @!P2 IADD3 R8, R23, R27, RZ ;  /* 0x0000001b1708a210 */ /* 0x000fc60007ffe0ff */
[----:B------:R-:W0:Y:S01]  /*bb70*/  @P4 MUFU.RCP R39, R39 ;  /* 0x0000002700274308 */ /* 0x000e220000001000 */
[----:B-1----:R-:W-:Y:S01]  /*bb80*/  @P4 FADD.FTZ R34, R34, 1 ;  /* 0x3f80000022224421 */ /* 0x002fe20000010000 */
[----:B------:R-:W-:Y:S02]  /*bb90*/  @!P2 LEA.HI.X R31, R22, R31, R8, 0x1, P1 ;  /* 0x0000001f161fa211 */ /* 0x000fe400008f0c08 */
[----:B------:R-:W-:Y:S02]  /*bba0*/  ISETP.GE.U32.AND P1, PT, R13, UR10, PT ;  /* 0x0000000a0d007c0c */ /* 0x000fe4000bf26070 */
[----:B------:R-:W-:Y:S02]  /*bbb0*/  SHF.R.S32.HI R8, RZ, 0x1f, R13 ;  /* 0x0000001fff087819 */ /* 0x000fe4000001140d */
[----:B------:R-:W1:Y:S01]  /*bbc0*/  @P4 MUFU.RCP R33, R40 ;  /* 0x0000002800214308 */ /* 0x000e620000001000 */
[----:B---3--:R-:W-:Y:S01]  /*bbd0*/  @P4 FMUL.FTZ R12, R12, R36 ;  /* 0x000000240c0c4220 */ /* 0x008fe20000410000 */
[----:B------:R-:W-:-:S04]  /*bbe0*/  ISETP.GE.OR.EX P1, PT, R8, UR11, P0, P1 ;  /* 0x0000000b08007c0c */ /* 0x000fc80008726710 */
[----:B------:R-:W-:Y:S02]  /*bbf0*/  @!P3 F2FP.BF16.F32.PACK_AB R11, R12, R11 ;  /* 0x0000000b0c0bb23e */ /* 0x000fe400000010ff */
[----:B------:R-:W2:Y:S01]  /*bc00*/  @P4 MUFU.RCP R34, R34 ;  /* 0x0000002200224308 */ /* 0x000ea20000001000 */
[----:B0-----:R-:W-:Y:S02]  /*bc10*/  @P4 FMUL.FTZ R7, R7, R39 ;  /* 0x0000002707074220 */ /* 0x001fe40000410000 */
[----:B------:R0:W-:Y:S03]  /*bc20*/  @!P3 STG.E desc[UR12][R24.64], R11 ;  /* 0x0000000b1800b986 */ /* 0x0001e6000c10190c */
[----:B------:R-:W-:Y:S01]  /*bc30*/  @!P2 F2FP.BF16.F32.PACK_AB R7, R7, R6 ;  /* 0x000000060707a23e */ /* 0x000fe200000010ff */
[----:B-1----:R-:W-:-:S04]  /*bc40*/  @P4 FMUL.FTZ R4, R4, R33 ;  /* 0x0000002104044220 */ /* 0x002fc80000410000 */
[----:B------:R0:W-:Y:S01]  /*bc50*/  @!P2 STG.E desc[UR12][R30.64], R7 ;  /* 0x000000071e00a986 */ /* 0x0001e2000c10190c */
[----:B------:R-:W-:Y:S01]  /*bc60*/  ISETP.NE.AND P2, PT, R5, 0x40, PT ;  /* 0x000000400500780c */ /* 0x000fe20003f45270 */
[----:B--2---:R-:W-:Y:S01]  /*bc70*/  @P4 FMUL.FTZ R37, R37, R34 ;  /* 0x0000002225254220 */ /* 0x004fe20000410000 */
[----:B------:R-:W-:Y:S11]  /*bc80*/  @P1 BRA `(.L_x_3789) ;  /* 0x0000000000281947 */ /* 0x000ff60003800000 */
[----:B------:R-:W-:Y:S01]  /*bc90*/  MOV R6, R14 ;  /* 0x0000000e00067202 */ /* 0x000fe20000000f00 */
[----:B------:R-:W-:Y:S01]  /*bca0*/  IMAD R8, R8, UR16, RZ ;  /* 0x0000001008087c24 */ /* 0x000fe2000f8e02ff */
[----:B------:R-:W-:Y:S01]  /*bcb0*/  F2FP.BF16.F32.PACK_AB R37, R37, R4 ;  /* 0x000000042525723e */ /* 0x000fe200000010ff */
[----:B0-----:R-:W-:Y:S02]  /*bcc0*/  IMAD.MOV.U32 R7, RZ, RZ, R17 ;  /* 0x000000ffff077224 */ /* 0x001fe400078e0011 */
[C---:B------:R-:W-:Y:S02]  /*bcd0*/  IMAD R9, R13.reuse, UR17, R8 ;  /* 0x000000110d097c24 */ /* 0x040fe4000f8e0208 */
[----:B------:R-:W-:-:S05]  /*bce0*/  IMAD.WIDE.U32 R6, R13, UR16, R6 ;  /* 0x000000100d067c25 */ /* 0x000fca000f8e0006 */
[----:B------:R-:W-:Y:S02]  /*bcf0*/  IADD3 R7, R7, R9, RZ ;  /* 0x0000000907077210 */ /* 0x000fe40007ffe0ff */
[----:B------:R-:W-:-:S04]  /*bd00*/  LEA R8, P1, R6, UR18, 0x1 ;  /* 0x0000001206087c11 */ /* 0x000fc8000f8208ff */
[----:B------:R-:W-:-:S05]  /*bd10*/  LEA.HI.X R9, R6, UR19, R7, 0x1, P1 ;  /* 0x0000001306097c11 */ /* 0x000fca00088f0c07 */
[----:B------:R1:W-:Y:S04]  /*bd20*/  STG.E desc[UR12][R8.64], R37 ;  /* 0x0000002508007986 */ /* 0x0003e8000c10190c */
.L_x_3789:
[----:B------:R-:W-:Y:S05]  /*bd30*/  BSYNC B0 ;  /* 0x0000000000007941 */ /* 0x000fea0003800000 */
.L_x_3788:
        /* <DEDUP_REMOVED lines=10> */
[----:B------:R-:W-:Y:S05]  /*bde0*/  EXIT ;  /* 0x000000000000794d */ /* 0x000fea0003800000 */
.L_x_3792:
        /* <DEDUP_REMOVED lines=9> */
.L_x_5609:


//--------------------- .text._Z35group_norm_nhwc_fwd_one_pass_kernelI11Bf16IOBf16WLi64ELi160ELi640EEv26Group_norm_nhwc_fwd_params --------------------------
	.section	.text._Z35group_norm_nhwc_fwd_one_pass_kernelI11Bf16IOBf16WLi64ELi160ELi640EEv26Group_norm_nhwc_fwd_params,"ax",@progbits
	.align	128
        .global         _Z35group_norm_nhwc_fwd_one_pass_kernelI11Bf16IOBf16WLi64ELi160ELi640EEv26Group_norm_nhwc_fwd_params
        .type           _Z35group_norm_nhwc_fwd_one_pass_kernelI11Bf16IOBf16WLi64ELi160ELi640EEv26Group_norm_nhwc_fwd_params,@function
        .size           _Z35group_norm_nhwc_fwd_one_pass_kernelI11Bf16IOBf16WLi64ELi160ELi640EEv26Group_norm_nhwc_fwd_params,(.L_x_5610 - _Z35group_norm_nhwc_fwd_one_pass_kernelI11Bf16IOBf16WLi64ELi160ELi640EEv26Group_norm_nhwc_fwd_params)
        .other          _Z35group_norm_nhwc_fwd_one_pass_kernelI11Bf16IOBf16WLi64ELi160ELi640EEv26Group_norm_nhwc_fwd_params,@"STO_CUDA_ENTRY STV_DEFAULT"
_Z35group_norm_nhwc_fwd_one_pass_kernelI11Bf16IOBf16WLi64ELi160ELi640EEv26Group_norm_nhwc_fwd_params:
.text._Z35group_norm_nhwc_fwd_one_pass_kernelI11Bf16IOBf16WLi64ELi160ELi640EEv26Group_norm_nhwc_fwd_params:
        /* <DEDUP_REMOVED lines=33> */
.L_x_3826:
[----:B012---:R-:W0:Y:S01]  /*0210*/  LDC R11, c[0x0][0x288] ;  /* 0x0000a200ff0b7b82 */ /* 0x007e220000000800 */
[----:B------:R-:W-:Y:S01]  /*0220*/  ULDC.64 UR14, c[0x0][0x278] ;  /* 0x00009e00000e7ab9 */ /* 0x000fe20000000a00 */
[----:B------:R-:W-:Y:S01]  /*0230*/  IADD3 R21, R33, 0x20, RZ ;  /* 0x0000002021157810 */ /* 0x000fe20007ffe0ff */
[----:B------:R-:W-:Y:S01]  /*0240*/  ULDC.64 UR12, c[0x0][0x280] ;  /* 0x0000a000000c7ab9 */ /* 0x000fe20000000a00 */
[----:B------:R-:W-:Y:S02]  /*0250*/  ISETP.GE.U32.AND P4, PT, R31, UR14, PT ;  /* 0x0000000e1f007c0c */ /* 0x000fe4000bf86070 */
[----:B------:R-:W-:Y:S02]  /*0260*/  SHF.R.S32.HI R23, RZ, 0x1f, R21 ;  /* 0x0000001fff177819 */ /* 0x000fe40000011415 */
[----:B---3--:R-:W1:Y:S01]  /*0270*/  @P0 LDC.64 R14, c[0x0][0x220] ;  /* 0x00008800ff0e0b82 */ /* 0x008e620000000a00 */
[----:B0-----:R-:W-:-:S04]  /*0280*/  IABS R5, R11 ;  /* 0x0000000b00057213 */ /* 0x001fc80000000000 */
        /* <DEDUP_REMOVED lines=302> */
.L_x_3794:
[----:B------:R-:W-:Y:S05]  /*1570*/  BSYNC B0 ;  /* 0x0000000000007941 */ /* 0x000fea0003800000 */
.L_x_3793:
        /* <DEDUP_REMOVED lines=17> */
[----:B--2---:R-:W-:-:S03]  /*1690*/  IADD3 R15, R15, R14, RZ ;  /* 0x0000000e0f0f7210 */ /* 0x004fc60007ffe0ff */
[----:B---3--:R-:W-:-:S04]  /*16a0*/  IMAD.WIDE R12, R21, 0x4, R12 ;  /* 0x00000004150c7825 */ /* 0x008fc800078e020c */
[----:B------:R-:W-:Y:S01]  /*16b0*/  IMAD R21, R22, UR7, R14 ;  /* 0x0000000716157c24 */ /* 0x000fe2000f8e020e */
[----:B------:R-:W-:Y:S01]  /*16c0*/  MOV R14, 0xffffffff ;  /* 0xffffffff000e7802 */ /* 0x000fe20000000f00 */
        /* <DEDUP_REMOVED lines=11> */
.L_x_3797:
[----:B-1----:R-:W2:Y:S04]  /*1780*/  LDG.E.STRONG.GPU R12, desc[UR8][R10.64] ;  /* 0x000000080a0c7981 */ /* 0x002ea8000c1ef900 */
[----:B--2---:R-:W-:Y:S01]  /*1790*/  CCTL.IVALL ;  /* 0x00000000ff00798f */ /* 0x004fe20002000000 */
[----:B------:R-:W-:Y:S05]  /*17a0*/  YIELD ;  /* 0x0000000000007946 */ /* 0x000fea0003800000 */
[----:B------:R-:W-:-:S13]  /*17b0*/  ISETP.NE.AND P1, PT, R12, R15, PT ;  /* 0x0000000f0c00720c */ /* 0x000fda0003f25270 */
[----:B------:R-:W-:Y:S05]  /*17c0*/  @P1 BRA `(.L_x_3797) ;  /* 0xfffffffc00ec1947 */ /* 0x000fea000383ffff */
.L_x_3796:
        /* <DEDUP_REMOVED lines=11> */
.L_x_3799:
[----:B------:R-:W-:-:S13]  /*1880*/  ISETP.EQ.OR P1, PT, R21, UR7, P3 ;  /* 0x0000000715007c0c */ /* 0x000fda0009f22670 */
[----:B------:R-:W1:Y:S01]  /*1890*/  @!P1 LDC R12, c[0x0][0x10] ;  /* 0x00000400ff0c9b82 */ /* 0x000e620000000800 */
        /* <DEDUP_REMOVED lines=41> */
[-C--:B-1----:R-:W-:Y:S02]  /*1b30*/  @!P1 IMAD R23, R39, R44.reuse, R23 ;  /* 0x0000002c27179224 */ /* 0x082fe400078e0217 */
        /* <DEDUP_REMOVED lines=19> */
.L_x_3798:
        /* <DEDUP_REMOVED lines=19> */
.L_x_3801:
[----:B------:R-:W-:Y:S05]  /*1da0*/  BSYNC B0 ;  /* 0x0000000000007941 */ /* 0x000fea0003800000 */
.L_x_3800:
        /* <DEDUP_REMOVED lines=16> */
[-C--:B--2---:R-:W-:Y:S02]  /*1eb0*/  @!P1 IMAD R21, R21, R39.reuse, R22 ;  /* 0x0000002715159224 */ /* 0x084fe400078e0216 */
        /* <DEDUP_REMOVED lines=15> */
.L_x_3795:
        /* <DEDUP_REMOVED lines=16> */
[----:B------:R-:W-:Y:S02]  /*20b0*/  @!P3 STS.64 [UR5+0xc0], R8 ;  /* 0x0000c008ff00b988 */ /* 0x000fe40008000a05 */
[----:B-1----:R-:W-:-:S04]  /*20c0*/  IMAD.WIDE R12, R3, 0x2, R12 ;  /* 0x00000002030c7825 */ /* 0x002fc800078e020c */
[----:B----4-:R-:W-:-:S05]  /*20d0*/  @!P1 IMAD.WIDE R20, R34, 0x8, R20 ;  /* 0x0000000822149825 */ /* 0x010fca00078e0214 */
[----:B------:R1:W-:Y:S01]  /*20e0*/  @!P1 STG.E.64 desc[UR8][R20.64], R10 ;  /* 0x0000000a14009986 */ /* 0x0003e2000c101b08 */
[----:B------:R-:W-:Y:S06]  /*20f0*/  BAR.SYNC.DEFER_BLOCKING 0x0 ;  /* 0x0000000000007b1d */ /* 0x000fec0000010000 */
[----:B------:R-:W2:Y:S04]  /*2100*/  LDG.E.U16 R3, desc[UR8][R14.64] ;  /* 0x000000080e037981 */ /* 0x000ea8000c1e1500 */
[----:B-1----:R-:W3:Y:S04]  /*2110*/  LDG.E.U16 R10, desc[UR8][R12.64] ;  /* 0x000000080c0a7981 */ /* 0x002ee8000c1e1500 */
[----:B0-----:R-:W0:Y:S04]  /*2120*/  LDS.64 R8, [UR5+0xc0] ;  /* 0x0000c005ff087984 */ /* 0x001e280008000a00 */
[----:B------:R-:W4:Y:S04]  /*2130*/  LDG.E.U16 R14, desc[UR8][R14.64+0x2] ;  /* 0x000002080e0e7981 */ /* 0x000f28000c1e1500 */
[----:B------:R1:W5:Y:S01]  /*2140*/  LDG.E.U16 R12, desc[UR8][R12.64+0x2] ;  /* 0x000002080c0c7981 */ /* 0x000362000c1e1500 */
[----:B0-----:R-:W-:-:S04]  /*2150*/  FMUL.FTZ R8, R8, UR6 ;  /* 0x0000000608087c20 */ /* 0x001fc80008410000 */
[----:B------:R-:W-:-:S04]  /*2160*/  FMUL.FTZ R22, R8, R8 ;  /* 0x0000000808167220 */ /* 0x000fc80000410000 */
[----:B------:R-:W-:-:S05]  /*2170*/  FFMA.FTZ R9, R9, UR6, -R22 ;  /* 0x0000000609097c23 */ /* 0x000fca0008010816 */
[----:B------:R-:W-:-:S13]  /*2180*/  FSETP.GTU.FTZ.AND P1, PT, R9, RZ, PT ;  /* 0x000000ff0900720b */ /* 0x000fda0003f3c000 */
[----:B------:R-:W0:Y:S01]  /*2190*/  @P1 LDC R20, c[0x0][0x238] ;  /* 0x00008e00ff141b82 */ /* 0x000e220000000800 */
[----:B-1----:R-:W-:Y:S02]  /*21a0*/  PRMT R13, R25, 0x7632, R13 ;  /* 0x00007632190d7816 */ /* 0x002fe4000000000d */
[----:B------:R-:W-:Y:S02]  /*21b0*/  PRMT R15, R36, 0x7632, R15 ;  /* 0x00007632240f7816 */ /* 0x000fe4000000000f */
[----:B------:R-:W-:Y:S02]  /*21c0*/  ISETP.NE.AND P6, PT, RZ, UR10, PT ;  /* 0x0000000aff007c0c */ /* 0x000fe4000bfc5270 */
[----:B------:R-:W-:Y:S02]  /*21d0*/  PRMT R21, R38, 0x7632, R21 ;  /* 0x0000763226157816 */ /* 0x000fe40000000015 */
[----:B------:R-:W-:Y:S01]  /*21e0*/  SHF.L.U32 R27, R27, 0x10, RZ ;  /* 0x000000101b1b7819 */ /* 0x000fe200000006ff */
[----:B0-----:R-:W-:Y:S01]  /*21f0*/  @P1 FADD.FTZ R11, R9, R20 ;  /* 0x00000014090b1221 */ /* 0x001fe20000010000 */
[----:B------:R-:W-:-:S06]  /*2200*/  MOV R9, 0x3f800000 ;  /* 0x3f80000000097802 */ /* 0x000fcc0000000f00 */
[----:B------:R0:W1:Y:S01]  /*2210*/  @P1 MUFU.RSQ R9, R11 ;  /* 0x0000000b00091308 */ /* 0x0000620000001400 */
[----:B------:R-:W-:Y:S02]  /*2220*/  PRMT R20, R37, 0x7632, R20 ;  /* 0x0000763225147816 */ /* 0x000fe40000000014 */
[----:B------:R-:W-:Y:S02]  /*2230*/  SHF.L.U32 R19, R19, 0x10, RZ ;  /* 0x0000001013137819 */ /* 0x000fe400000006ff */
[----:B------:R-:W-:Y:S02]  /*2240*/  SHF.L.U32 R0, R0, 0x10, RZ ;  /* 0x0000001000007819 */ /* 0x000fe400000006ff */
[----:B0-----:R-:W-:Y:S02]  /*2250*/  SHF.L.U32 R11, R13, 0x10, RZ ;  /* 0x000000100d0b7819 */ /* 0x001fe400000006ff */
[----:B------:R-:W-:Y:S02]  /*2260*/  SHF.L.U32 R13, R15, 0x10, RZ ;  /* 0x000000100f0d7819 */ /* 0x000fe400000006ff */
        /* <DEDUP_REMOVED lines=10> */
[----:B------:R-:W-:Y:S01]  /*2310*/  SHF.L.U32 R20, R21, 0x10, RZ ;  /* 0x0000001015147819 */ /* 0x000fe200000006ff */
[--C-:B------:R-:W-:Y:S01]  /*2320*/  FADD.FTZ R27, R27, -R8.reuse ;  /* 0x800000081b1b7221 */ /* 0x100fe20000010000 */
[----:B------:R-:W-:Y:S01]  /*2330*/  ISETP.GE.U32.AND P1, PT, R32, UR14, PT ;  /* 0x0000000e20007c0c */ /* 0x000fe2000bf26070 */
[----:B------:R-:W-:Y:S01]  /*2340*/  FADD.FTZ R19, -R8, R19 ;  /* 0x0000001308137221 */ /* 0x000fe20000010100 */
[----:B------:R-:W-:Y:S01]  /*2350*/  ISETP.GE.U32.AND P2, PT, R31, UR14, PT ;  /* 0x0000000e1f007c0c */ /* 0x000fe2000bf46070 */
[----:B------:R-:W-:Y:S01]  /*2360*/  FADD.FTZ R0, R0, -R8 ;  /* 0x8000000800007221 */ /* 0x000fe20000010000 */
[----:B------:R-:W-:Y:S01]  /*2370*/  FADD.FTZ R18, -R8, R18 ;  /* 0x0000001208127221 */ /* 0x000fe20000010100 */
[--C-:B------:R-:W-:Y:S01]  /*2380*/  FADD.FTZ R26, R26, -R8.reuse ;  /* 0x800000081a1a7221 */ /* 0x100fe20000010000 */
[----:B------:R-:W-:Y:S01]  /*2390*/  FADD.FTZ R17, -R8, R17 ;  /* 0x0000001108117221 */ /* 0x000fe20000010100 */
[----:B------:R-:W-:Y:S01]  /*23a0*/  FADD.FTZ R24, R24, -R8 ;  /* 0x8000000818187221 */ /* 0x000fe20000010000 */
[C---:B------:R-:W-:Y:S01]  /*23b0*/  FADD.FTZ R16, -R8.reuse, R16 ;  /* 0x0000001008107221 */ /* 0x040fe20000010100 */
[--C-:B------:R-:W-:Y:S01]  /*23c0*/  FADD.FTZ R25, R25, -R8.reuse ;  /* 0x8000000819197221 */ /* 0x100fe20000010000 */
[----:B------:R-:W-:Y:S01]  /*23d0*/  FADD.FTZ R11, -R8, R11 ;  /* 0x0000000b080b7221 */ /* 0x000fe20000010100 */
[--C-:B------:R-:W-:Y:S01]  /*23e0*/  FADD.FTZ R36, R36, -R8.reuse ;  /* 0x8000000824247221 */ /* 0x100fe20000010000 */
[C---:B------:R-:W-:Y:S01]  /*23f0*/  FADD.FTZ R13, -R8.reuse, R13 ;  /* 0x0000000d080d7221 */ /* 0x040fe20000010100 */
[--C-:B------:R-:W-:Y:S01]  /*2400*/  FADD.FTZ R37, R37, -R8.reuse ;  /* 0x8000000825257221 */ /* 0x100fe20000010000 */
[----:B------:R-:W-:Y:S01]  /*2410*/  FADD.FTZ R15, -R8, R15 ;  /* 0x0000000f080f7221 */ /* 0x000fe20000010100 */
[----:B------:R-:W-:Y:S01]  /*2420*/  FADD.FTZ R38, R38, -R8 ;  /* 0x8000000826267221 */ /* 0x000fe20000010000 */
[----:B------:R-:W-:Y:S01]  /*2430*/  FADD.FTZ R20, -R8, R20 ;  /* 0x0000001408147221 */ /* 0x000fe20000010100 */
[----:B------:R-:W-:Y:S01]  /*2440*/  ISETP.GE.AND.EX P1, PT, R5, UR15, PT, P1 ;  /* 0x0000000f05007c0c */ /* 0x000fe2000bf26310 */
[-C--:B-1----:R-:W-:Y:S01]  /*2450*/  FMUL.FTZ R27, R27, R9.reuse ;  /* 0x000000091b1b7220 */ /* 0x082fe20000410000 */
[----:B------:R-:W-:Y:S01]  /*2460*/  ISETP.GE.AND.EX P2, PT, R4, UR15, PT, P2 ;  /* 0x0000000f04007c0c */ /* 0x000fe2000bf46320 */
[-C--:B------:R-:W-:Y:S01]  /*2470*/  FMUL.FTZ R8, R19, R9.reuse ;  /* 0x0000000913087220 */ /* 0x080fe20000410000 */
[C---:B------:R-:W-:Y:S01]  /*2480*/  ISETP.GT.U32.OR P1, PT, R7.reuse, 0x27f, P1 ;  /* 0x0000027f0700780c */ /* 0x040fe20000f24470 */
[-C--:B------:R-:W-:Y:S01]  /*2490*/  FMUL.FTZ R0, R0, R9.reuse ;  /* 0x0000000900007220 */ /* 0x080fe20000410000 */
[----:B------:R-:W-:Y:S01]  /*24a0*/  ISETP.GT.U32.OR P2, PT, R7, 0x27f, P2 ;  /* 0x0000027f0700780c */ /* 0x000fe20001744470 */
        /* <DEDUP_REMOVED lines=13> */
[----:B--2---:R-:W-:-:S02]  /*2580*/  SHF.L.U32 R3, R3, 0x10, RZ ;  /* 0x0000001003037819 */ /* 0x004fc400000006ff */
[----:B---3--:R-:W-:Y:S02]  /*2590*/  SHF.L.U32 R10, R10, 0x10, RZ ;  /* 0x000000100a0a7819 */ /* 0x008fe400000006ff */
[----:B----4-:R-:W-:Y:S02]  /*25a0*/  SHF.L.U32 R14, R14, 0x10, RZ ;  /* 0x000000100e0e7819 */ /* 0x010fe400000006ff */
[----:B-----5:R-:W-:Y:S01]  /*25b0*/  SHF.L.U32 R12, R12, 0x10, RZ ;  /* 0x000000100c0c7819 */ /* 0x020fe200000006ff */
[----:B------:R-:W-:-:S04]  /*25c0*/  FFMA.FTZ R27, R3, R27, R10 ;  /* 0x0000001b031b7223 */ /* 0x000fc8000001000a */
        /* <DEDUP_REMOVED lines=12> */
.L_x_3802:
        /* <DEDUP_REMOVED lines=14> */
.L_x_3804:
[----:B------:R-:W-:Y:S05]  /*2770*/  BSYNC B0 ;  /* 0x0000000000007941 */ /* 0x000fea0003800000 */
.L_x_3803:
        /* <DEDUP_REMOVED lines=13> */
.L_x_3805:
        /* <DEDUP_REMOVED lines=14> */
.L_x_3807:
[----:B------:R-:W-:Y:S05]  /*2930*/  BSYNC B0 ;  /* 0x0000000000007941 */ /* 0x000fea0003800000 */
.L_x_3806:
[----:B------:R-:W-:Y:S01]  /*2940*/  FFMA.FTZ R26, R3, R26, R10 ;  /* 0x0000001a031a7223 */ /* 0x000fe2000001000a */
[----:B------:R-:W-:Y:S01]  /*2950*/  FFMA.FTZ R19, R14, R19, R12 ;  /* 0x000000130e137223 */ /* 0x000fe2000001000c */
[----:B------:R-:W-:Y:S06]  /*2960*/  @!P6 BRA `(.L_x_3808) ;  /* 0x000000000028e947 */ /* 0x000fec0003800000 */
[----:B------:R-:W-:Y:S01]  /*2970*/  FMUL.FTZ R0, R26, -1.4426950216293334961 ;  /* 0xbfb8aa3b1a007820 */ /* 0x000fe20000410000 */
[----:B------:R-:W-:-:S05]  /*2980*/  FMUL.FTZ R8, R19, -1.4426950216293334961 ;  /* 0xbfb8aa3b13087820 */ /* 0x000fca0000410000 */
[----:B------:R-:W2:Y:S08]  /*2990*/  MUFU.EX2 R0, R0 ;  /* 0x0000000000007308 */ /* 0x000eb00000000800 */
[----:B------:R-:W3:Y:S01]  /*29a0*/  MUFU.EX2 R8, R8 ;  /* 0x0000000800087308 */ /* 0x000ee20000000800 */
[----:B--2---:R-:W-:-:S07]  /*29b0*/  FADD.FTZ R5, R0, 1 ;  /* 0x3f80000000057421 */ /* 0x004fce0000010000 */
[----:B------:R-:W2:Y:S01]  /*29c0*/  MUFU.RCP R5, R5 ;  /* 0x0000000500057308 */ /* 0x000ea20000001000 */
[----:B---3--:R-:W-:-:S07]  /*29d0*/  FADD.FTZ R9, R8, 1 ;  /* 0x3f80000008097421 */ /* 0x008fce0000010000 */
[----:B01----:R-:W0:Y:S01]  /*29e0*/  MUFU.RCP R16, R9 ;  /* 0x0000000900107308 */ /* 0x003e220000001000 */
[----:B--2---:R-:W-:Y:S01]  /*29f0*/  FMUL.FTZ R26, R26, R5 ;  /* 0x000000051a1a7220 */ /* 0x004fe20000410000 */
[----:B0-----:R-:W-:-:S07]  /*2a00*/  FMUL.FTZ R19, R19, R16 ;  /* 0x0000001013137220 */ /* 0x001fce0000410000 */
.L_x_3808:
        /* <DEDUP_REMOVED lines=14> */
.L_x_3810:
[----:B------:R-:W-:Y:S05]  /*2af0*/  BSYNC B0 ;  /* 0x0000000000007941 */ /* 0x000fea0003800000 */
.L_x_3809:
[----:B------:R-:W-:Y:S01]  /*2b00*/  IADD3 R18, R33, 0x20, RZ ;  /* 0x0000002021127810 */ /* 0x000fe20007ffe0ff */
[--C-:B------:R-:W-:Y:S01]  /*2b10*/  FFMA.FTZ R24, R3, R24, R10.reuse ;  /* 0x0000001803187223 */ /* 0x100fe2000001000a */
[----:B01----:R-:W-:Y:S01]  /*2b20*/  IADD3 R17, R33, 0x28, RZ ;  /* 0x0000002821117810 */ /* 0x003fe20007ffe0ff */
[--C-:B------:R-:W-:Y:S01]  /*2b30*/  FFMA.FTZ R25, R3, R25, R10.reuse ;  /* 0x0000001903197223 */ /* 0x100fe2000001000a */
[----:B------:R-:W-:Y:S01]  /*2b40*/  IADD3 R16, R33, 0x30, RZ ;  /* 0x0000003021107810 */ /* 0x000fe20007ffe0ff */
[--C-:B------:R-:W-:Y:S01]  /*2b50*/  FFMA.FTZ R36, R3, R36, R10.reuse ;  /* 0x0000002403247223 */ /* 0x100fe2000001000a */
[----:B--2---:R-:W-:Y:S01]  /*2b60*/  IADD3 R9, R33, 0x38, RZ ;  /* 0x0000003821097810 */ /* 0x004fe20007ffe0ff */
[C-C-:B------:R-:W-:Y:S01]  /*2b70*/  FFMA.FTZ R37, R3.reuse, R37, R10.reuse ;  /* 0x0000002503257223 */ /* 0x140fe2000001000a */
        /* <DEDUP_REMOVED lines=36> */
.L_x_3811:
        /* <DEDUP_REMOVED lines=14> */
.L_x_3813:
[----:B------:R-:W-:Y:S05]  /*2ea0*/  BSYNC B0 ;  /* 0x0000000000007941 */ /* 0x000fea0003800000 */
.L_x_3812:
[----:B------:R-:W-:Y:S05]  /*2eb0*/  @!P6 BRA `(.L_x_3814) ;  /* 0x000000000028e947 */ /* 0x000fea0003800000 */
        /* <DEDUP_REMOVED lines=10> */
.L_x_3814:
        /* <DEDUP_REMOVED lines=14> */
.L_x_3816:
[----:B------:R-:W-:Y:S05]  /*3040*/  BSYNC B0 ;  /* 0x0000000000007941 */ /* 0x000fea0003800000 */
.L_x_3815:
[----:B------:R-:W-:Y:S05]  /*3050*/  @!P6 BRA `(.L_x_3817) ;  /* 0x000000000028e947 */ /* 0x000fea0003800000 */
[----:B------:R-:W-:Y:S01]  /*3060*/  FMUL.FTZ R2, R36, -1.4426950216293334961 ;  /* 0xbfb8aa3b24027820 */ /* 0x000fe20000410000 */
        /* <DEDUP_REMOVED lines=9> */
.L_x_3817:
        /* <DEDUP_REMOVED lines=14> */
.L_x_3819:
[----:B------:R-:W-:Y:S05]  /*31e0*/  BSYNC B0 ;  /* 0x0000000000007941 */ /* 0x000fea0003800000 */
.L_x_3818:
[----:B------:R-:W-:Y:S05]  /*31f0*/  @!P6 BRA `(.L_x_3820) ;  /* 0x000000000028e947 */ /* 0x000fea0003800000 */
[----:B------:R-:W-:Y:S01]  /*3200*/  FMUL.FTZ R5, R15, -1.4426950216293334961 ;  /* 0xbfb8aa3b0f057820 */ /* 0x000fe20000410000 */
[----:B------:R-:W-:-:S05]  /*3210*/  FMUL.FTZ R2, R37, -1.4426950216293334961 ;  /* 0xbfb8aa3b25027820 */ /* 0x000fca0000410000 */
[----:B------:R-:W0:Y:S08]  /*3220*/  MUFU.EX2 R5, R5 ;  /* 0x0000000500057308 */ /* 0x000e300000000800 */
[----:B------:R-:W3:Y:S01]  /*3230*/  MUFU.EX2 R2, R2 ;  /* 0x0000000200027308 */ /* 0x000ee20000000800 */
[----:B012---:R-:W-:-:S07]  /*3240*/  FADD.FTZ R10, R5, 1 ;  /* 0x3f800000050a7421 */ /* 0x007fce0000010000 */
[----:B------:R-:W0:Y:S01]  /*3250*/  MUFU.RCP R10, R10 ;  /* 0x0000000a000a7308 */ /* 0x000e220000001000 */
[----:B---3--:R-:W-:-:S07]  /*3260*/  FADD.FTZ R3, R2, 1 ;  /* 0x3f80000002037421 */ /* 0x008fce0000010000 */
[----:B------:R-:W1:Y:S01]  /*3270*/  MUFU.RCP R8, R3 ;  /* 0x0000000300087308 */ /* 0x000e620000001000 */
[----:B0-----:R-:W-:Y:S01]  /*3280*/  FMUL.FTZ R15, R15, R10 ;  /* 0x0000000a0f0f7220 */ /* 0x001fe20000410000 */
[----:B-1----:R-:W-:-:S07]  /*3290*/  FMUL.FTZ R37, R37, R8 ;  /* 0x0000000825257220 */ /* 0x002fce0000410000 */
.L_x_3820:
        /* <DEDUP_REMOVED lines=14> */
.L_x_3822:
[----:B------:R-:W-:Y:S05]  /*3380*/  BSYNC B0 ;  /* 0x0000000000007941 */ /* 0x000fea0003800000 */
.L_x_3821:
[----:B------:R-:W-:Y:S05]  /*3390*/  @!P6 BRA `(.L_x_3823) ;  /* 0x000000000028e947 */ /* 0x000fea0003800000 */
[----:B------:R-:W-:Y:S01]  /*33a0*/  FMUL.FTZ R2, R38, -1.4426950216293334961 ;  /* 0xbfb8aa3b26027820 */ /* 0x000fe20000410000 */
[----:B---3--:R-:W-:-:S05]  /*33b0*/  FMUL.FTZ R4, R20, -1.4426950216293334961 ;  /* 0xbfb8aa3b14047820 */ /* 0x008fca0000410000 */
[----:B------:R-:W3:Y:S08]  /*33c0*/  MUFU.EX2 R2, R2 ;  /* 0x0000000200027308 */ /* 0x000ef00000000800 */
[----:B------:R-:W4:Y:S01]  /*33d0*/  MUFU.EX2 R4, R4 ;  /* 0x0000000400047308 */ /* 0x000f220000000800 */
[----:B---3--:R-:W-:-:S07]  /*33e0*/  FADD.FTZ R3, R2, 1 ;  /* 0x3f80000002037421 */ /* 0x008fce0000010000 */
[----:B------:R-:W3:Y:S01]  /*33f0*/  MUFU.RCP R3, R3 ;  /* 0x0000000300037308 */ /* 0x000ee20000001000 */
[----:B----4-:R-:W-:-:S07]  /*3400*/  FADD.FTZ R5, R4, 1 ;  /* 0x3f80000004057421 */ /* 0x010fce0000010000 */
[----:B------:R-:W4:Y:S01]  /*3410*/  MUFU.RCP R5, R5 ;  /* 0x0000000500057308 */ /* 0x000f220000001000 */
[----:B---3--:R-:W-:Y:S01]  /*3420*/  FMUL.FTZ R38, R38, R3 ;  /* 0x0000000326267220 */ /* 0x008fe20000410000 */
[----:B----4-:R-:W-:-:S07]  /*3430*/  FMUL.FTZ R20, R20, R5 ;  /* 0x0000000514147220 */ /* 0x010fce0000410000 */
.L_x_3823:
[----:B------:R-:W-:Y:S04]  /*3440*/  BSSY B0, `(.L_x_3824) ;  /* 0x000000d000007945 */ /* 0x000fe80003800000 */
[----:B------:R-:W-:Y:S05]  /*3450*/  @P4 BRA `(.L_x_3825) ;  /* 0x00000000002c4947 */ /* 0x000fea0003800000 */
[----:B------:R-:W-:Y:S01]  /*3460*/  ULDC.64 UR12, c[0x0][0x270] ;  /* 0x00009c00000c7ab9 */ /* 0x000fe20000000a00 */
[----:B------:R-:W-:Y:S01]  /*3470*/  MOV R41, R43 ;  /* 0x0000002b00297202 */ /* 0x000fe20000000f00 */
[----:B------:R-:W-:Y:S01]  /*3480*/  IMAD R0, R0, UR12, RZ ;  /* 0x0000000c00007c24 */ /* 0x000fe2000f8e02ff */
[----:B---3--:R-:W-:Y:S01]  /*3490*/  F2FP.BF16.F32.PACK_AB R5, R20, R38 ;  /* 0x000000261405723e */ /* 0x008fe200000010ff */
[----:B------:R-:W-:-:S04]  /*34a0*/  IMAD.WIDE.U32 R40, R9, UR12, R40 ;  /* 0x0000000c09287c25 */ /* 0x000fc8000f8e0028 */
[----:B------:R-:W-:Y:S01]  /*34b0*/  IMAD R9, R9, UR13, R0 ;  /* 0x0000000d09097c24 */ /* 0x000fe2000f8e0200 */
[----:B------:R-:W-:Y:S02]  /*34c0*/  ULDC.64 UR12, c[0x0][0x210] ;  /* 0x00008400000c7ab9 */ /* 0x000fe40000000a00 */
[----:B------:R-:W-:Y:S02]  /*34d0*/  LEA R2, P1, R40, UR12, 0x1 ;  /* 0x0000000c28027c11 */ /* 0x000fe4000f8208ff */
[----:B------:R-:W-:-:S04]  /*34e0*/  IADD3 R9, R41, R9, RZ ;  /* 0x0000000929097210 */ /* 0x000fc80007ffe0ff */
[----:B------:R-:W-:-:S05]  /*34f0*/  LEA.HI.X R3, R40, UR13, R9, 0x1, P1 ;  /* 0x0000000d28037c11 */ /* 0x000fca00088f0c09 */
[----:B------:R4:W-:Y:S02]  /*3500*/  STG.E desc[UR8][R2.64], R5 ;  /* 0x0000000502007986 */ /* 0x0009e4000c101908 */
.L_x_3825:
[----:B------:R-:W-:Y:S05]  /*3510*/  BSYNC B0 ;  /* 0x0000000000007941 */ /* 0x000fea0003800000 */
.L_x_3824:
[----:B----4-:R-:W4:Y:S01]  /*3520*/  LDC R3, c[0x0][0x10] ;  /* 0x00000400ff037b82 */ /* 0x010f220000000800 */
[----:B------:R-:W-:Y:S02]  /*3530*/  IADD3 R28, R28, 0x1, RZ ;  /* 0x000000011c1c7810 */ /* 0x000fe40007ffe0ff */
[----:B----4-:R-:W-:-:S04]  /*3540*/  IADD3 R34, R3, R34, RZ ;  /* 0x0000002203227210 */ /* 0x010fc80007ffe0ff */
[----:B------:R-:W-:-:S13]  /*3550*/  ISETP.GE.AND P1, PT, R34, UR4, PT ;  /* 0x0000000422007c0c */ /* 0x000fda000bf26270 */
[----:B------:R-:W-:Y:S05]  /*3560*/  @!P1 BRA `(.L_x_3826) ;  /* 0xffffffcc00289947 */ /* 0x000fea000383ffff */
[----:B------:R-:W-:Y:S05]  /*3570*/  EXIT ;  /* 0x000000000000794d */ /* 0x000fea0003800000 */
.L_x_3827:
        /* <DEDUP_REMOVED lines=16> */
.L_x_5610:


//--------------------- .text._Z35group_norm_nhwc_fwd_one_pass_kernelI11Bf16IOBf16WLi128ELi160ELi640EEv26Group_norm_nhwc_fwd_params --------------------------
	.section	.text._Z35group_norm_nhwc_fwd_one_pass_kernelI11Bf16IOBf16WLi128ELi160ELi640EEv26Group_norm_nhwc_fwd_params,"ax",@progbits
	.align	128
        .global         _Z35group_norm_nhwc_fwd_one_pass_kernelI11Bf16IOBf16WLi128ELi160ELi640EEv26Group_norm_nhwc_fwd_params
        .type           _Z35group_norm_nhwc_fwd_one_pass_kernelI11Bf16IOBf16WLi128ELi160ELi640EEv26Group_norm_nhwc_fwd_params,@function
        .size           _Z35group_norm_nhwc_fwd_one_pass_kernelI11Bf16IOBf16WLi128ELi160ELi640EEv26Group_norm_nhwc_fwd_params,(.L_x_5611 - _Z35group_norm_nhwc_fwd_one_pass_kernelI11Bf16IOBf16WLi128ELi160ELi640EEv26Group_norm_nhwc_fwd_params)
        .other          _Z35group_norm_nhwc_fwd_one_pass_kernelI11Bf16IOBf16WLi128ELi160ELi640EEv26Group_norm_nhwc_fwd_params,@"STO_CUDA_ENTRY STV_DEFAULT"
_Z35group_norm_nhwc_fwd_one_pass_kernelI11Bf16IOBf16WLi128ELi160ELi640EEv26Group_norm_nhwc_fwd_params:
.text._Z35group_norm_nhwc_fwd_one_pass_kernelI11Bf16IOBf16WLi128ELi160ELi640EEv26Group_norm_nhwc_fwd_params:
        /* <DEDUP_REMOVED lines=11> */
[----:B------:R-:W-:-:S05]  /*00b0*/  ULDC.U8 UR10, c[0x0][0x28c] ;  /* 0x0000a300000a7ab9 */ /* 0x000fca0000000000 */
[----:B------:R-:W1:Y:S08]  /*00c0*/  LDC R4, c[0x0][0x294] ;  /* 0x0000a500ff047b82 */ /* 0x000e700000000800 */
[----:B------:R-:W2:Y:S01]  /*00d0*/  S2UR UR6, SR_CgaCtaId ;  /* 0x00000000000679c3 */ /* 0x000ea20000008800 */
[----:B0-----:R-:W-:Y:S01]  /*00e0*/  IMAD.WIDE.U32 R2, R0, -0x33333333, RZ ;  /* 0xcccccccd00027825 */ /* 0x001fe200078e00ff */
[----:B------:R-:W-:-:S04]  /*00f0*/  SHF.R.S32.HI R7, RZ, 0x1f, R0 ;  /* 0x0000001fff077819 */ /* 0x000fc80000011400 */
[----:B------:R-:W-:Y:S02]  /*0100*/  SHF.R.U32.HI R67, RZ, 0x6, R3 ;  /* 0x00000006ff437819 */ /* 0x000fe40000011603 */
[----:B------:R-:W0:Y:S01]  /*0110*/  S2R R3, SR_LANEID ;  /* 0x0000000000037919 */ /* 0x000e220000000000 */
[----:B------:R-:W-:Y:S01]  /*0120*/  LEA.HI R7, R7, R0, RZ, 0x5 ;  /* 0x0000000007077211 */ /* 0x000fe200078f28ff */
[----:B--2---:R-:W-:Y:S01]  /*0130*/  ULEA UR5, UR6, UR5, 0x18 ;  /* 0x0000000506057291 */ /* 0x004fe2000f8ec03f */
[----:B-1----:R-:W-:Y:S01]  /*0140*/  IMAD R2, R4, UR7, R67 ;  /* 0x0000000704027c24 */ /* 0x002fe2000f8e0243 */
[----:B------:R-:W-:Y:S01]  /*0150*/  HFMA2.MMA R4, -RZ, RZ, 0, 0 ;  /* 0x00000000ff047435 */ /* 0x000fe200000001ff */
[----:B------:R-:W-:Y:S01]  /*0160*/  IMAD R67, R67, -0x50, R0 ;  /* 0xffffffb043437824 */ /* 0x000fe200078e0200 */
[----:B------:R-:W-:Y:S02]  /*0170*/  SHF.R.S32.HI R6, RZ, 0x5, R7 ;  /* 0x00000005ff067819 */ /* 0x000fe40000011407 */
[----:B------:R-:W-:-:S02]  /*0180*/  ISETP.GE.U32.AND P0, PT, R2, UR8, PT ;  /* 0x0000000802007c0c */ /* 0x000fc4000bf06070 */
[----:B------:R-:W-:Y:S02]  /*0190*/  SHF.R.S32.HI R5, RZ, 0x1f, R2 ;  /* 0x0000001fff057819 */ /* 0x000fe40000011402 */
[----:B------:R-:W-:Y:S02]  /*01a0*/  SHF.L.U32 R67, R67, 0x1, RZ ;  /* 0x0000000143437819 */ /* 0x000fe400000006ff */
[----:B------:R-:W-:Y:S01]  /*01b0*/  ISETP.GE.AND.EX P0, PT, R5, UR9, PT, P0 ;  /* 0x0000000905007c0c */ /* 0x000fe2000bf06300 */
[----:B------:R-:W-:Y:S01]  /*01c0*/  ULDC.64 UR8, c[0x0][0x208] ;  /* 0x0000820000087ab9 */ /* 0x000fe20000000a00 */
[----:B------:R-:W-:Y:S02]  /*01d0*/  LEA R6, R6, UR5, 0x3 ;  /* 0x0000000506067c11 */ /* 0x000fe4000f8e18ff */
        /* <DEDUP_REMOVED lines=8> */
[----:B------:R-:W-:Y:S02]  /*0260*/  IADD3 R15, R2, 0x48, RZ ;  /* 0x00000048020f7810 */ /* 0x000fe40007ffe0ff */
[----:B------:R-:W-:Y:S02]  /*0270*/  ISETP.LT.U32.AND P0, PT, R0, 0x280, !P0 ;  /* 0x000002800000780c */ /* 0x000fe40004701070 */
[C---:B------:R-:W-:Y:S02]  /*0280*/  IADD3 R16, R2.reuse, 0x50, RZ ;  /* 0x0000005002107810 */ /* 0x040fe40007ffe0ff */
[C---:B------:R-:W-:Y:S02]  /*0290*/  IADD3 R17, R2.reuse, 0x58, RZ ;  /* 0x0000005802117810 */ /* 0x040fe40007ffe0ff */
[C---:B------:R-:W-:Y:S02]  /*02a0*/  IADD3 R18, R2.reuse, 0x60, RZ ;  /* 0x0000006002127810 */ /* 0x040fe40007ffe0ff */
[----:B------:R-:W-:-:S02]  /*02b0*/  IADD3 R19, R2, 0x68, RZ ;  /* 0x0000006802137810 */ /* 0x000fc40007ffe0ff */
[C---:B------:R-:W-:Y:S02]  /*02c0*/  IADD3 R40, R2.reuse, 0x70, RZ ;  /* 0x0000007002287810 */ /* 0x040fe40007ffe0ff */
[----:B0-----:R-:W-:-:S07]  /*02d0*/  IADD3 R41, R2, 0x78, RZ ;  /* 0x0000007802297810 */ /* 0x001fce0007ffe0ff */
.L_x_3885:
[----:B------:R-:W0:Y:S01]  /*02e0*/  LDC R27, c[0x0][0x288] ;  /* 0x0000a200ff1b7b82 */ /* 0x000e220000000800 */
[----:B------:R-:W-:Y:S01]  /*02f0*/  ULDC.64 UR14, c[0x0][0x278] ;  /* 0x00009e00000e7ab9 */ /* 0x000fe20000000a00 */
[----:B------:R-:W-:Y:S01]  /*0300*/  SHF.R.S32.HI R43, RZ, 0x1f, R7 ;  /* 0x0000001fff2b7819 */ /* 0x000fe20000011407 */
[----:B------:R-:W-:Y:S01]  /*0310*/  ULDC.64 UR12, c[0x0][0x280] ;  /* 0x0000a000000c7ab9 */ /* 0x000fe20000000a00 */
[----:B------:R-:W-:Y:S02]  /*0320*/  ISETP.GE.U32.AND P3, PT, R7, UR14, PT ;  /* 0x0000000e07007c0c */ /* 0x000fe4000bf66070 */
[----:B------:R-:W-:Y:S02]  /*0330*/  SHF.R.S32.HI R45, RZ, 0x1f, R8 ;  /* 0x0000001fff2d7819 */ /* 0x000fe40000011408 */
[----:B------:R-:W-:Y:S01]  /*0340*/  ISETP.GE.AND.EX P3, PT, R43, UR15, PT, P3 ;  /* 0x0000000f2b007c0c */ /* 0x000fe2000bf66330 */
[----:B-1----:R-:W1:Y:S01]  /*0350*/  @P0 LDC.64 R30, c[0x0][0x270] ;  /* 0x00009c00ff1e0b82 */ /* 0x002e620000000a00 */
[----:B------:R-:W-:-:S02]  /*0360*/  SHF.R.S32.HI R47, RZ, 0x1f, R9 ;  /* 0x0000001fff2f7819 */ /* 0x000fc40000011409 */
[C---:B------:R-:W-:Y:S02]  /*0370*/  ISETP.GT.U32.OR P3, PT, R0.reuse, 0x27f, P3 ;  /* 0x0000027f0000780c */ /* 0x040fe40001f64470 */
[----:B------:R-:W-:Y:S02]  /*0380*/  ISETP.GE.U32.AND P6, PT, R9, UR14, PT ;  /* 0x0000000e09007c0c */ /* 0x000fe4000bfc6070 */
[----:B------:R-:W-:Y:S01]  /*0390*/  SHF.R.S32.HI R49, RZ, 0x1f, R10 ;  /* 0x0000001fff317819 */ /* 0x000fe2000001140a */
[----:B--2---:R-:W2:Y:S01]  /*03a0*/  @P0 LDC.64 R32, c[0x0][0x220] ;  /* 0x00008800ff200b82 */ /* 0x004ea20000000a00 */
[----:B------:R-:W-:Y:S02]  /*03b0*/  ISETP.GE.AND.EX P6, PT, R47, UR15, PT, P6 ;  /* 0x0000000f2f007c0c */ /* 0x000fe4000bfc6360 */
[----:B------:R-:W-:Y:S02]  /*03c0*/  SHF.R.S32.HI R51, RZ, 0x1f, R11 ;  /* 0x0000001fff337819 */ /* 0x000fe4000001140b */
[----:B------:R-:W-:-:S02]  /*03d0*/  ISETP.GT.U32.OR P6, PT, R0, 0x27f, P6 ;  /* 0x0000027f0000780c */ /* 0x000fc400037c4470 */
[----:B0--34-:R-:W-:Y:S01]  /*03e0*/  IABS R23, R27 ;  /* 0x0000001b00177213 */ /* 0x019fe20000000000 */
[----:B------:R-:W0:Y:S01]  /*03f0*/  @!P3 LDC.64 R28, c[0x0][0x220] ;  /* 0x00008800ff1cbb82 */ /* 0x000e220000000a00 */
[----:B------:R-:W-:Y:S02]  /*0400*/  MOV R44, RZ ;  /* 0x000000ff002c7202 */ /* 0x000fe40000000f00 */
        /* <DEDUP_REMOVED lines=18> */
[----:B------:R-:W-:Y:S02]  /*0530*/  ISETP.GE.U32.AND P1, PT, R22, R23, PT ;  /* 0x000000171600720c */ /* 0x000fe40003f26070 */
[----:B------:R-:W-:-:S11]  /*0540*/  ISETP.NE.AND P2, PT, R27, RZ, PT ;  /* 0x000000ff1b00720c */ /* 0x000fd60003f45270 */
[----:B------:R-:W-:Y:S02]  /*0550*/  @P1 IADD3 R21, R21, 0x1, RZ ;  /* 0x0000000115151810 */ /* 0x000fe40007ffe0ff */
[----:B------:R-:W-:-:S03]  /*0560*/  ISETP.GE.U32.AND P1, PT, R8, UR14, PT ;  /* 0x0000000e08007c0c */ /* 0x000fc6000bf26070 */
[----:B------:R-:W-:Y:S01]  /*0570*/  IMAD.MOV.U32 R23, RZ, RZ, R21 ;  /* 0x000000ffff177224 */ /* 0x000fe200078e0015 */
[----:B------:R-:W-:-:S04]  /*0580*/  ISETP.GE.AND.EX P1, PT, R45, UR15, PT, P1 ;  /* 0x0000000f2d007c0c */ /* 0x000fc8000bf26310 */
[----:B------:R-:W-:Y:S02]  /*0590*/  @!P4 IADD3 R23, -R23, RZ, RZ ;  /* 0x000000ff1717c210 */ /* 0x000fe40007ffe1ff */
[----:B------:R-:W-:Y:S02]  /*05a0*/  @!P2 LOP3.LUT R23, RZ, R27, RZ, 0x33, !PT ;  /* 0x0000001bff17a212 */ /* 0x000fe400078e33ff */
[----:B------:R-:W-:Y:S02]  /*05b0*/  ISETP.GT.U32.OR P1, PT, R0, 0x27f, P1 ;  /* 0x0000027f0000780c */ /* 0x000fe40000f24470 */
[----:B------:R-:W-:Y:S02]  /*05c0*/  IADD3 R21, -R23, RZ, RZ ;  /* 0x000000ff17157210 */ /* 0x000fe40007ffe1ff */
[----:B------:R-:W-:-:S03]  /*05d0*/  SHF.R.S32.HI R22, RZ, 0x1f, R23 ;  /* 0x0000001fff167819 */ /* 0x000fc60000011417 */
[----:B------:R-:W-:Y:S02]  /*05e0*/  IMAD R42, R27, R21, R58 ;  /* 0x000000151b2a7224 */ /* 0x000fe400078e023a */
[----:B------:R-:W3:Y:S01]  /*05f0*/  @!P3 LDC.64 R20, c[0x0][0x270] ;  /* 0x00009c00ff14bb82 */ /* 0x000ee20000000a00 */
[----:B------:R-:W-:Y:S02]  /*0600*/  IMAD R22, R22, UR12, RZ ;  /* 0x0000000c16167c24 */ /* 0x000fe4000f8e02ff */
[----:B------:R-:W-:Y:S02]  /*0610*/  IMAD R42, R42, 0xa0, RZ ;  /* 0x000000a02a2a7824 */ /* 0x000fe400078e02ff */
[----:B------:R-:W-:Y:S02]  /*0620*/  IMAD R89, R23, UR13, R22 ;  /* 0x0000000d17597c24 */ /* 0x000fe4000f8e0216 */
[----:B-1----:R-:W-:Y:S01]  /*0630*/  @P0 IMAD R22, R5, R30, RZ ;  /* 0x0000001e05160224 */ /* 0x002fe200078e02ff */
[----:B------:R-:W-:Y:S01]  /*0640*/  IADD3 R86, P2, R67, R42, RZ ;  /* 0x0000002a43567210 */ /* 0x000fe20007f5e0ff */
[----:B------:R-:W1:Y:S03]  /*0650*/  @!P1 LDC.64 R26, c[0x0][0x270] ;  /* 0x00009c00ff1a9b82 */ /* 0x000e660000000a00 */
[----:B------:R-:W-:Y:S01]  /*0660*/  LEA.HI.X.SX32 R87, R42, R25, 0x1, P2 ;  /* 0x000000192a577211 */ /* 0x000fe200010f0eff */
[----:B------:R-:W-:Y:S01]  /*0670*/  @P0 IMAD R25, R2, R31, R22 ;  /* 0x0000001f02190224 */ /* 0x000fe200078e0216 */
[----:B------:R-:W-:Y:S01]  /*0680*/  ISETP.GE.U32.AND P2, PT, R10, UR14, PT ;  /* 0x0000000e0a007c0c */ /* 0x000fe2000bf46070 */
[----:B------:R-:W-:-:S03]  /*0690*/  IMAD.WIDE.U32 R86, R23, UR12, R86 ;  /* 0x0000000c17567c25 */ /* 0x000fc6000f8e0056 */
[----:B------:R-:W-:Y:S02]  /*06a0*/  ISETP.GE.AND.EX P2, PT, R49, UR15, PT, P2 ;  /* 0x0000000f31007c0c */ /* 0x000fe4000bf46320 */
[----:B------:R-:W-:Y:S01]  /*06b0*/  IADD3 R89, R87, R89, RZ ;  /* 0x0000005957597210 */ /* 0x000fe20007ffe0ff */
[----:B---3--:R-:W-:Y:S01]  /*06c0*/  @!P3 IMAD R22, R43, R20, RZ ;  /* 0x000000142b16b224 */ /* 0x008fe200078e02ff */
[-C--:B------:R-:W-:Y:S02]  /*06d0*/  @P0 MOV R88, R86.reuse ;  /* 0x0000005600580202 */ /* 0x080fe40000000f00 */
[----:B------:R-:W-:Y:S01]  /*06e0*/  ISETP.GT.U32.OR P2, PT, R0, 0x27f, P2 ;  /* 0x0000027f0000780c */ /* 0x000fe20001744470 */
[----:B------:R-:W-:Y:S01]  /*06f0*/  @!P3 IMAD R37, R7, R21, R22 ;  /* 0x000000150725b224 */ /* 0x000fe200078e0216 */
[----:B------:R-:W-:Y:S01]  /*0700*/  @!P3 MOV R34, R86 ;  /* 0x000000560022b202 */ /* 0x000fe20000000f00 */
[----:B------:R-:W3:Y:S01]  /*0710*/  @!P1 LDC.64 R22, c[0x0][0x220] ;  /* 0x00008800ff169b82 */ /* 0x000ee20000000a00 */
[----:B------:R-:W-:Y:S01]  /*0720*/  @P0 IMAD.WIDE.U32 R30, R2, R30, R88 ;  /* 0x0000001e021e0225 */ /* 0x000fe200078e0058 */
[----:B------:R-:W-:-:S02]  /*0730*/  @!P3 MOV R35, R89 ;  /* 0x000000590023b202 */ /* 0x000fc40000000f00 */
[----:B------:R-:W-:Y:S02]  /*0740*/  @!P1 MOV R36, R86 ;  /* 0x0000005600249202 */ /* 0x000fe40000000f00 */
[----:B------:R-:W-:Y:S01]  /*0750*/  @P0 IADD3 R21, R31, R25, RZ ;  /* 0x000000191f150210 */ /* 0x000fe20007ffe0ff */
[----:B------:R-:W-:Y:S01]  /*0760*/  @!P3 IMAD.WIDE.U32 R34, R7, R20, R34 ;  /* 0x000000140722b225 */ /* 0x000fe200078e0022 */
[C---:B--2---:R-:W-:Y:S01]  /*0770*/  @P0 LEA R32, P4, R30.reuse, R32, 0x1 ;  /* 0x000000201e200211 */ /* 0x044fe200078808ff */
[----:B------:R-:W2:Y:S03]  /*0780*/  @!P6 LDC.64 R24, c[0x0][0x270] ;  /* 0x00009c00ff18eb82 */ /* 0x000ea60000000a00 */
[----:B------:R-:W-:Y:S02]  /*0790*/  @P0 LEA.HI.X R33, R30, R33, R21, 0x1, P4 ;  /* 0x000000211e210211 */ /* 0x000fe400020f0c15 */
[----:B------:R-:W-:-:S02]  /*07a0*/  @!P3 IADD3 R31, R35, R37, RZ ;  /* 0x00000025231fb210 */ /* 0x000fc40007ffe0ff */
[C---:B0-----:R-:W-:Y:S01]  /*07b0*/  @!P3 LEA R30, P5, R34.reuse, R28, 0x1 ;  /* 0x0000001c221eb211 */ /* 0x041fe200078a08ff */
[----:B------:R-:W0:Y:S01]  /*07c0*/  @!P2 LDC.64 R20, c[0x0][0x270] ;  /* 0x00009c00ff14ab82 */ /* 0x000e220000000a00 */
[----:B------:R-:W-:Y:S01]  /*07d0*/  @!P1 MOV R37, R89 ;  /* 0x0000005900259202 */ /* 0x000fe20000000f00 */
[-C--:B-1----:R-:W-:Y:S01]  /*07e0*/  @!P1 IMAD R28, R45, R26.reuse, RZ ;  /* 0x0000001a2d1c9224 */ /* 0x082fe200078e02ff */
[----:B------:R-:W-:Y:S02]  /*07f0*/  ISETP.GE.U32.AND P4, PT, R11, UR14, PT ;  /* 0x0000000e0b007c0c */ /* 0x000fe4000bf86070 */
[----:B------:R-:W-:Y:S01]  /*0800*/  @!P3 LEA.HI.X R31, R34, R29, R31, 0x1, P5 ;  /* 0x0000001d221fb211 */ /* 0x000fe200028f0c1f */
[C---:B------:R-:W-:Y:S01]  /*0810*/  @!P1 IMAD R35, R8.reuse, R27, R28 ;  /* 0x0000001b08239224 */ /* 0x040fe200078e021c */
[----:B------:R-:W-:Y:S01]  /*0820*/  ISETP.GE.AND.EX P4, PT, R51, UR15, PT, P4 ;  /* 0x0000000f33007c0c */ /* 0x000fe2000bf86340 */
[----:B------:R-:W-:Y:S01]  /*0830*/  @!P1 IMAD.WIDE.U32 R36, R8, R26, R36 ;  /* 0x0000001a08249225 */ /* 0x000fe200078e0024 */
[----:B------:R-:W-:Y:S01]  /*0840*/  SHF.R.S32.HI R53, RZ, 0x1f, R12 ;  /* 0x0000001fff357819 */ /* 0x000fe2000001140c */
[----:B------:R-:W1:Y:S01]  /*0850*/  @!P6 LDC.64 R26, c[0x0][0x220] ;  /* 0x00008800ff1aeb82 */ /* 0x000e620000000a00 */
[----:B------:R-:W-:Y:S01]  /*0860*/  ISETP.GT.U32.OR P4, PT, R0, 0x27f, P4 ;  /* 0x0000027f0000780c */ /* 0x000fe20002784470 */
[----:B------:R4:W5:Y:S01]  /*0870*/  @!P3 LDG.E R44, desc[UR8][R30.64] ;  /* 0x000000081e2cb981 */ /* 0x000962000c1e1900 */
[----:B------:R-:W-:-:S02]  /*0880*/  @!P1 IADD3 R35, R37, R35, RZ ;  /* 0x0000002325239210 */ /* 0x000fc40007ffe0ff */
[----:B---3--:R-:W-:-:S03]  /*0890*/  @!P1 LEA R34, P5, R36, R22, 0x1 ;  /* 0x0000001624229211 */ /* 0x008fc600078a08ff */
[----:B------:R-:W3:Y:S01]  /*08a0*/  @!P2 LDC.64 R28, c[0x0][0x220] ;  /* 0x00008800ff1cab82 */ /* 0x000ee20000000a00 */
[----:B------:R-:W-:Y:S02]  /*08b0*/  @!P1 LEA.HI.X R35, R36, R23, R35, 0x1, P5 ;  /* 0x0000001724239211 */ /* 0x000fe400028f0c23 */
[----:B------:R-:W-:Y:S01]  /*08c0*/  ISETP.GE.U32.AND P5, PT, R12, UR14, PT ;  /* 0x0000000e0c007c0c */ /* 0x000fe2000bfa6070 */
[----:B--2---:R-:W-:Y:S01]  /*08d0*/  @!P6 IMAD R22, R47, R24, RZ ;  /* 0x000000182f16e224 */ /* 0x004fe200078e02ff */
[----:B----4-:R-:W-:Y:S02]  /*08e0*/  @!P6 MOV R30, R86 ;  /* 0x00000056001ee202 */ /* 0x010fe40000000f00 */
[----:B------:R-:W-:Y:S02]  /*08f0*/  ISETP.GE.AND.EX P5, PT, R53, UR15, PT, P5 ;  /* 0x0000000f35007c0c */ /* 0x000fe4000bfa6350 */
[----:B------:R-:W-:Y:S01]  /*0900*/  @!P6 MOV R31, R89 ;  /* 0x00000059001fe202 */ /* 0x000fe20000000f00 */
[----:B------:R-:W-:Y:S01]  /*0910*/  @!P6 IMAD R25, R9, R25, R22 ;  /* 0x000000190919e224 */ /* 0x000fe200078e0216 */
[----:B------:R-:W-:Y:S01]  /*0920*/  ISETP.GT.U32.OR P5, PT, R0, 0x27f, P5 ;  /* 0x0000027f0000780c */ /* 0x000fe20002fa4470 */
[----:B------:R-:W2:Y:S01]  /*0930*/  @!P4 LDC.64 R22, c[0x0][0x270] ;  /* 0x00009c00ff16cb82 */ /* 0x000ea20000000a00 */
[----:B0-----:R-:W-:-:S02]  /*0940*/  @!P2 IMAD R36, R49, R20, RZ ;  /* 0x000000143124a224 */ /* 0x001fc400078e02ff */
[----:B------:R-:W-:Y:S01]  /*0950*/  @!P6 IMAD.WIDE.U32 R30, R9, R24, R30 ;  /* 0x00000018091ee225 */ /* 0x000fe200078e001e */
[----:B------:R-:W-:-:S03]  /*0960*/  @!P2 MOV R37, R89 ;  /* 0x000000590025a202 */ /* 0x000fc60000000f00 */
[----:B------:R-:W-:Y:S01]  /*0970*/  @!P2 IMAD R39, R10, R21, R36 ;  /* 0x000000150a27a224 */ /* 0x000fe200078e0224 */
[----:B------:R-:W-:Y:S02]  /*0980*/  @!P2 MOV R36, R86 ;  /* 0x000000560024a202 */ /* 0x000fe40000000f00 */
[----:B------:R-:W-:Y:S02]  /*0990*/  @!P6 IADD3 R25, R31, R25, RZ ;  /* 0x000000191f19e210 */ /* 0x000fe40007ffe0ff */
[----:B-1----:R-:W-:Y:S02]  /*09a0*/  @!P6 LEA R24, P3, R30, R26, 0x1 ;  /* 0x0000001a1e18e211 */ /* 0x002fe400078608ff */
[----:B------:R-:W-:Y:S01]  /*09b0*/  MOV R46, RZ ;  /* 0x000000ff002e7202 */ /* 0x000fe20000000f00 */
[----:B------:R-:W-:Y:S01]  /*09c0*/  @!P2 IMAD.WIDE.U32 R20, R10, R20, R36 ;  /* 0x000000140a14a225 */ /* 0x000fe200078e0024 */
[----:B------:R-:W-:Y:S02]  /*09d0*/  @!P6 LEA.HI.X R25, R30, R27, R25, 0x1, P3 ;  /* 0x0000001b1e19e211 */ /* 0x000fe400018f0c19 */
[----:B------:R-:W0:Y:S02]  /*09e0*/  @!P5 LDC.64 R26, c[0x0][0x270] ;  /* 0x00009c00ff1adb82 */ /* 0x000e240000000a00 */
[----:B------:R1:W4:Y:S01]  /*09f0*/  @!P1 LDG.E R46, desc[UR8][R34.64] ;  /* 0x00000008222e9981 */ /* 0x000322000c1e1900 */
[----:B------:R-:W-:-:S02]  /*0a00*/  @!P2 IADD3 R21, R21, R39, RZ ;  /* 0x000000271515a210 */ /* 0x000fc40007ffe0ff */
[----:B---3--:R-:W-:-:S03]  /*0a10*/  @!P2 LEA R28, P1, R20, R28, 0x1 ;  /* 0x0000001c141ca211 */ /* 0x008fc600078208ff */
[----:B------:R-:W3:Y:S01]  /*0a20*/  @!P4 LDC.64 R30, c[0x0][0x220] ;  /* 0x00008800ff1ecb82 */ /* 0x000ee20000000a00 */
[----:B------:R-:W-:Y:S02]  /*0a30*/  @!P2 LEA.HI.X R29, R20, R29, R21, 0x1, P1 ;  /* 0x0000001d141da211 */ /* 0x000fe400008f0c15 */
[----:B------:R-:W-:Y:S02]  /*0a40*/  SHF.R.S32.HI R55, RZ, 0x1f, R13 ;  /* 0x0000001fff377819 */ /* 0x000fe4000001140d */
[----:B------:R-:W-:Y:S02]  /*0a50*/  ISETP.GE.U32.AND P3, PT, R13, UR14, PT ;  /* 0x0000000e0d007c0c */ /* 0x000fe4000bf66070 */
[----:B------:R-:W-:Y:S01]  /*0a60*/  SHF.R.S32.HI R57, RZ, 0x1f, R14 ;  /* 0x0000001fff397819 */ /* 0x000fe2000001140e */
[----:B-1----:R-:W1:Y:S01]  /*0a70*/  @!P5 LDC.64 R34, c[0x0][0x220] ;  /* 0x00008800ff22db82 */ /* 0x002e620000000a00 */
[----:B------:R-:W-:Y:S01]  /*0a80*/  ISETP.GE.U32.AND P1, PT, R14, UR14, PT ;  /* 0x0000000e0e007c0c */ /* 0x000fe2000bf26070 */
[----:B--2---:R-:W-:Y:S01]  /*0a90*/  @!P4 IMAD R20, R51, R22, RZ ;  /* 0x000000163314c224 */ /* 0x004fe200078e02ff */
[----:B------:R-:W-:-:S02]  /*0aa0*/  ISETP.GE.AND.EX P3, PT, R55, UR15, PT, P3 ;  /* 0x0000000f37007c0c */ /* 0x000fc4000bf66330 */
[----:B------:R-:W-:Y:S01]  /*0ab0*/  ISETP.GE.AND.EX P1, PT, R57, UR15, PT, P1 ;  /* 0x0000000f39007c0c */ /* 0x000fe2000bf26310 */
[C---:B------:R-:W-:Y:S01]  /*0ac0*/  @!P4 IMAD R37, R11.reuse, R23, R20 ;  /* 0x000000170b25c224 */ /* 0x040fe200078e0214 */
[----:B------:R-:W-:Y:S02]  /*0ad0*/  MOV R48, RZ ;  /* 0x000000ff00307202 */ /* 0x000fe40000000f00 */
[C---:B------:R-:W-:Y:S02]  /*0ae0*/  ISETP.GT.U32.OR P3, PT, R0.reuse, 0x27f, P3 ;  /* 0x0000027f0000780c */ /* 0x040fe40001f64470 */
[----:B------:R-:W-:Y:S01]  /*0af0*/  ISETP.GT.U32.OR P1, PT, R0, 0x27f, P1 ;  /* 0x0000027f0000780c */ /* 0x000fe20000f24470 */
[----:B------:R-:W-:Y:S01]  /*0b00*/  @!P4 IMAD.MOV.U32 R21, RZ, RZ, R89 ;  /* 0x000000ffff15c224 */ /* 0x000fe200078e0059 */
[----:B------:R-:W-:Y:S01]  /*0b10*/  @!P4 MOV R20, R86 ;  /* 0x000000560014c202 */ /* 0x000fe20000000f00 */
[----:B------:R0:W2:Y:S04]  /*0b20*/  @!P6 LDG.E R48, desc[UR8][R24.64] ;  /* 0x000000081830e981 */ /* 0x0000a8000c1e1900 */
[----:B------:R-:W-:Y:S01]  /*0b30*/  @!P4 IMAD.WIDE.U32 R22, R11, R22, R20 ;  /* 0x000000160b16c225 */ /* 0x000fe200078e0014 */
[----:B------:R-:W-:-:S03]  /*0b40*/  MOV R50, RZ ;  /* 0x000000ff00327202 */ /* 0x000fc60000000f00 */
[----:B------:R-:W1:Y:S01]  /*0b50*/  @!P3 LDC.64 R20, c[0x0][0x270] ;  /* 0x00009c00ff14bb82 */ /* 0x000e620000000a00 */
[----:B0-----:R-:W-:Y:S01]  /*0b60*/  @!P5 IMAD R24, R53, R26, RZ ;  /* 0x0000001a3518d224 */ /* 0x001fe200078e02ff */
[----:B------:R-:W-:Y:S01]  /*0b70*/  @!P4 IADD3 R23, R23, R37, RZ ;  /* 0x000000251717c210 */ /* 0x000fe20007ffe0ff */
[----:B------:R-:W2:Y:S01]  /*0b80*/  @!P2 LDG.E R50, desc[UR8][R28.64] ;  /* 0x000000081c32a981 */ /* 0x000ea2000c1e1900 */
[----:B---3--:R-:W-:Y:S01]  /*0b90*/  @!P4 LEA R30, P6, R22, R30, 0x1 ;  /* 0x0000001e161ec211 */ /* 0x008fe200078c08ff */
[----:B------:R-:W-:-:S03]  /*0ba0*/  @!P5 IMAD R37, R12, R27, R24 ;  /* 0x0000001b0c25d224 */ /* 0x000fc600078e0218 */
[----:B------:R-:W0:Y:S01]  /*0bb0*/  @!P1 LDC.64 R24, c[0x0][0x270] ;  /* 0x00009c00ff189b82 */ /* 0x000e220000000a00 */
[----:B------:R-:W-:Y:S02]  /*0bc0*/  @!P4 LEA.HI.X R31, R22, R31, R23, 0x1, P6 ;  /* 0x0000001f161fc211 */ /* 0x000fe400030f0c17 */
[----:B------:R-:W-:Y:S02]  /*0bd0*/  @!P5 MOV R22, R86 ;  /* 0x000000560016d202 */ /* 0x000fe40000000f00 */
[----:B------:R-:W-:Y:S02]  /*0be0*/  @!P5 MOV R23, R89 ;  /* 0x000000590017d202 */ /* 0x000fe40000000f00 */
[----:B------:R-:W-:Y:S02]  /*0bf0*/  SHF.R.S32.HI R59, RZ, 0x1f, R15 ;  /* 0x0000001fff3b7819 */ /* 0x000fe4000001140f */
[----:B------:R-:W-:Y:S01]  /*0c00*/  ISETP.GE.U32.AND P2, PT, R15, UR14, PT ;  /* 0x0000000e0f007c0c */ /* 0x000fe2000bf46070 */
[----:B------:R-:W-:Y:S01]  /*0c10*/  @!P5 IMAD.WIDE.U32 R26, R12, R26, R22 ;  /* 0x0000001a0c1ad225 */ /* 0x000fe200078e0016 */
[----:B------:R-:W-:Y:S01]  /*0c20*/  MOV R54, RZ ;  /* 0x000000ff00367202 */ /* 0x000fe20000000f00 */
[----:B------:R-:W3:Y:S01]  /*0c30*/  @!P3 LDC.64 R22, c[0x0][0x220] ;  /* 0x00008800ff16bb82 */ /* 0x000ee20000000a00 */
[----:B------:R-:W-:-:S02]  /*0c40*/  ISETP.GE.AND.EX P2, PT, R59, UR15, PT, P2 ;  /* 0x0000000f3b007c0c */ /* 0x000fc4000bf46320 */
[----:B------:R-:W-:Y:S02]  /*0c50*/  @!P5 IADD3 R27, R27, R37, RZ ;  /* 0x000000251b1bd210 */ /* 0x000fe40007ffe0ff */
[----:B------:R-:W-:Y:S01]  /*0c60*/  ISETP.GT.U32.OR P2, PT, R0, 0x27f, P2 ;  /* 0x0000027f0000780c */ /* 0x000fe20001744470 */
[----:B------:R0:W2:Y:S01]  /*0c70*/  @!P4 LDG.E R54, desc[UR8][R30.64] ;  /* 0x000000081e36c981 */ /* 0x0000a2000c1e1900 */
[----:B-1----:R-:W-:Y:S02]  /*0c80*/  @!P5 LEA R34, P6, R26, R34, 0x1 ;  /* 0x000000221a22d211 */ /* 0x002fe400078c08ff */
[----:B------:R-:W-:Y:S02]  /*0c90*/  SHF.R.S32.HI R63, RZ, 0x1f, R16 ;  /* 0x0000001fff3f7819 */ /* 0x000fe40000011410 */
[----:B------:R-:W-:Y:S02]  /*0ca0*/  ISETP.GE.U32.AND P4, PT, R16, UR14, PT ;  /* 0x0000000e10007c0c */ /* 0x000fe4000bf86070 */
[----:B------:R-:W-:-:S02]  /*0cb0*/  MOV R52, RZ ;  /* 0x000000ff00347202 */ /* 0x000fc40000000f00 */
[----:B------:R-:W-:Y:S02]  /*0cc0*/  @!P5 LEA.HI.X R35, R26, R35, R27, 0x1, P6 ;  /* 0x000000231a23d211 */ /* 0x000fe400030f0c1b */
[----:B------:R-:W-:Y:S01]  /*0cd0*/  ISETP.GE.AND.EX P4, PT, R63, UR15, PT, P4 ;  /* 0x0000000f3f007c0c */ /* 0x000fe2000bf86340 */
[----:B------:R-:W1:Y:S01]  /*0ce0*/  @!P1 LDC.64 R26, c[0x0][0x220] ;  /* 0x00008800ff1a9b82 */ /* 0x000e620000000a00 */
[----:B------:R0:W2:Y:S02]  /*0cf0*/  @P0 LDG.E R52, desc[UR8][R32.64] ;  /* 0x0000000820340981 */ /* 0x0000a4000c1e1900 */
[----:B------:R-:W-:Y:S01]  /*0d00*/  ISETP.GT.U32.OR P4, PT, R0, 0x27f, P4 ;  /* 0x0000027f0000780c */ /* 0x000fe20002784470 */
[----:B------:R-:W-:Y:S02]  /*0d10*/  @!P3 IMAD R36, R55, R20, RZ ;  /* 0x000000143724b224 */ /* 0x000fe400078e02ff */
[----:B0-----:R-:W-:Y:S01]  /*0d20*/  @!P1 IMAD R30, R57, R24, RZ ;  /* 0x00000018391e9224 */ /* 0x001fe200078e02ff */
[----:B------:R-:W-:Y:S01]  /*0d30*/  MOV R56, RZ ;  /* 0x000000ff00387202 */ /* 0x000fe20000000f00 */
[----:B------:R-:W0:Y:S01]  /*0d40*/  @!P2 LDC.64 R28, c[0x0][0x270] ;  /* 0x00009c00ff1cab82 */ /* 0x000e220000000a00 */
[----:B------:R-:W-:-:S02]  /*0d50*/  @!P3 MOV R32, R86 ;  /* 0x000000560020b202 */ /* 0x000fc40000000f00 */
[----:B------:R-:W-:Y:S01]  /*0d60*/  @!P3 MOV R33, R89 ;  /* 0x000000590021b202 */ /* 0x000fe20000000f00 */
[C---:B------:R-:W-:Y:S01]  /*0d70*/  @!P3 IMAD R21, R13.reuse, R21, R36 ;  /* 0x000000150d15b224 */ /* 0x040fe200078e0224 */
[----:B------:R-:W-:Y:S01]  /*0d80*/  @!P1 MOV R31, R89 ;  /* 0x00000059001f9202 */ /* 0x000fe20000000f00 */
[C---:B------:R-:W-:Y:S01]  /*0d90*/  @!P1 IMAD R37, R14.reuse, R25, R30 ;  /* 0x000000190e259224 */ /* 0x040fe200078e021e */
[----:B------:R-:W-:Y:S01]  /*0da0*/  @!P1 MOV R30, R86 ;  /* 0x00000056001e9202 */ /* 0x000fe20000000f00 */
[----:B------:R-:W-:Y:S01]  /*0db0*/  @!P3 IMAD.WIDE.U32 R32, R13, R20, R32 ;  /* 0x000000140d20b225 */ /* 0x000fe200078e0020 */
[----:B------:R3:W2:Y:S01]  /*0dc0*/  @!P5 LDG.E R56, desc[UR8][R34.64] ;  /* 0x000000082238d981 */ /* 0x0006a2000c1e1900 */
[----:B------:R-:W-:Y:S02]  /*0dd0*/  SHF.R.S32.HI R65, RZ, 0x1f, R17 ;  /* 0x0000001fff417819 */ /* 0x000fe40000011411 */
[----:B------:R-:W-:Y:S01]  /*0de0*/  @!P1 IMAD.WIDE.U32 R30, R14, R24, R30 ;  /* 0x000000180e1e9225 */ /* 0x000fe200078e001e */
[----:B------:R-:W-:Y:S01]  /*0df0*/  @!P3 IADD3 R33, R33, R21, RZ ;  /* 0x000000152121b210 */ /* 0x000fe20007ffe0ff */
[----:B------:R-:W0:Y:S01]  /*0e00*/  @!P4 LDC.64 R24, c[0x0][0x270] ;  /* 0x00009c00ff18cb82 */ /* 0x000e220000000a00 */
[----:B------:R-:W-:-:S02]  /*0e10*/  ISETP.GE.U32.AND P5, PT, R17, UR14, PT ;  /* 0x0000000e11007c0c */ /* 0x000fc4000bfa6070 */
[----:B---3--:R-:W-:-:S05]  /*0e20*/  @!P3 LEA R34, P6, R32, R22, 0x1 ;  /* 0x000000162022b211 */ /* 0x008fca00078c08ff */
[----:B------:R-:W3:Y:S01]  /*0e30*/  @!P2 LDC.64 R20, c[0x0][0x220] ;  /* 0x00008800ff14ab82 */ /* 0x000ee20000000a00 */
[----:B------:R-:W-:Y:S02]  /*0e40*/  MOV R62, RZ ;  /* 0x000000ff003e7202 */ /* 0x000fe40000000f00 */
[----:B------:R-:W-:Y:S02]  /*0e50*/  @!P3 LEA.HI.X R35, R32, R23, R33, 0x1, P6 ;  /* 0x000000172023b211 */ /* 0x000fe400030f0c21 */
[----:B------:R-:W-:Y:S02]  /*0e60*/  ISETP.GE.AND.EX P5, PT, R65, UR15, PT, P5 ;  /* 0x0000000f41007c0c */ /* 0x000fe4000bfa6350 */
[----:B------:R-:W-:Y:S01]  /*0e70*/  @!P1 IADD3 R22, R31, R37, RZ ;  /* 0x000000251f169210 */ /* 0x000fe20007ffe0ff */
[----:B------:R-:W2:Y:S01]  /*0e80*/  @!P3 LDG.E R62, desc[UR8][R34.64] ;  /* 0x00000008223eb981 */ /* 0x000ea2000c1e1900 */
[----:B-1----:R-:W-:Y:S02]  /*0e90*/  @!P1 LEA R32, P6, R30, R26, 0x1 ;  /* 0x0000001a1e209211 */ /* 0x002fe400078c08ff */
[----:B------:R-:W-:-:S02]  /*0ea0*/  ISETP.GT.U32.OR P3, PT, R0, 0x27f, P5 ;  /* 0x0000027f0000780c */ /* 0x000fc40002f64470 */
[----:B------:R-:W-:Y:S02]  /*0eb0*/  @!P1 LEA.HI.X R33, R30, R27, R22, 0x1, P6 ;  /* 0x0000001b1e219211 */ /* 0x000fe400030f0c16 */
[----:B------:R-:W-:Y:S02]  /*0ec0*/  @!P2 MOV R30, R86 ;  /* 0x00000056001ea202 */ /* 0x000fe40000000f00 */
[----:B------:R-:W-:Y:S01]  /*0ed0*/  @!P2 MOV R31, R89 ;  /* 0x00000059001fa202 */ /* 0x000fe20000000f00 */
[-C--:B0-----:R-:W-:Y:S01]  /*0ee0*/  @!P2 IMAD R26, R59, R28.reuse, RZ ;  /* 0x0000001c3b1aa224 */ /* 0x081fe200078e02ff */
[----:B------:R-:W0:Y:S01]  /*0ef0*/  @!P4 LDC.64 R22, c[0x0][0x220] ;  /* 0x00008800ff16cb82 */ /* 0x000e220000000a00 */
[----:B------:R-:W-:Y:S01]  /*0f00*/  MOV R64, RZ ;  /* 0x000000ff00407202 */ /* 0x000fe20000000f00 */
[C---:B------:R-:W-:Y:S01]  /*0f10*/  @!P2 IMAD.WIDE.U32 R30, R15.reuse, R28, R30 ;  /* 0x0000001c0f1ea225 */ /* 0x040fe200078e001e */
[----:B------:R-:W-:Y:S02]  /*0f20*/  SHF.R.S32.HI R71, RZ, 0x1f, R18 ;  /* 0x0000001fff477819 */ /* 0x000fe40000011412 */
[----:B------:R-:W-:Y:S01]  /*0f30*/  ISETP.GE.U32.AND P5, PT, R18, UR14, PT ;  /* 0x0000000e12007c0c */ /* 0x000fe2000bfa6070 */
[----:B------:R-:W-:Y:S01]  /*0f40*/  @!P2 IMAD R29, R15, R29, R26 ;  /* 0x0000001d0f1da224 */ /* 0x000fe200078e021a */
[----:B------:R1:W2:Y:S01]  /*0f50*/  @!P1 LDG.E R64, desc[UR8][R32.64] ;  /* 0x0000000820409981 */ /* 0x0002a2000c1e1900 */
[----:B------:R-:W1:Y:S01]  /*0f60*/  @!P3 LDC.64 R26, c[0x0][0x270] ;  /* 0x00009c00ff1abb82 */ /* 0x000e620000000a00 */
[----:B---3--:R-:W-:Y:S01]  /*0f70*/  @!P2 LEA R28, P6, R30, R20, 0x1 ;  /* 0x000000141e1ca211 */ /* 0x008fe200078c08ff */
[----:B------:R-:W-:Y:S01]  /*0f80*/  @!P4 IMAD R20, R63, R24, RZ ;  /* 0x000000183f14c224 */ /* 0x000fe200078e02ff */
[----:B------:R-:W-:-:S02]  /*0f90*/  SHF.R.S32.HI R69, RZ, 0x1f, R19 ;  /* 0x0000001fff457819 */ /* 0x000fc40000011413 */
[----:B------:R-:W-:Y:S02]  /*0fa0*/  ISETP.GE.AND.EX P5, PT, R71, UR15, PT, P5 ;  /* 0x0000000f47007c0c */ /* 0x000fe4000bfa6350 */
[----:B------:R-:W-:Y:S02]  /*0fb0*/  @!P2 IADD3 R29, R31, R29, RZ ;  /* 0x0000001d1f1da210 */ /* 0x000fe40007ffe0ff */
[----:B------:R-:W-:Y:S01]  /*0fc0*/  ISETP.GE.U32.AND P1, PT, R19, UR14, PT ;  /* 0x0000000e13007c0c */ /* 0x000fe2000bf26070 */
[----:B------:R-:W-:Y:S01]  /*0fd0*/  @!P4 IMAD R31, R16, R25, R20 ;  /* 0x00000019101fc224 */ /* 0x000fe200078e0214 */
[----:B------:R-:W-:Y:S02]  /*0fe0*/  @!P2 LEA.HI.X R29, R30, R21, R29, 0x1, P6 ;  /* 0x000000151e1da211 */ /* 0x000fe400030f0c1d */
[----:B------:R-:W-:Y:S02]  /*0ff0*/  ISETP.GT.U32.OR P5, PT, R0, 0x27f, P5 ;  /* 0x0000027f0000780c */ /* 0x000fe40002fa4470 */
[----:B------:R-:W-:-:S02]  /*1000*/  ISETP.GE.AND.EX P1, PT, R69, UR15, PT, P1 ;  /* 0x0000000f45007c0c */ /* 0x000fc4000bf26310 */
[----:B------:R-:W-:Y:S02]  /*1010*/  @!P4 MOV R20, R86 ;  /* 0x000000560014c202 */ /* 0x000fe40000000f00 */
[----:B------:R-:W-:Y:S02]  /*1020*/  @!P4 MOV R21, R89 ;  /* 0x000000590015c202 */ /* 0x000fe40000000f00 */
[----:B------:R-:W-:Y:S01]  /*1030*/  ISETP.GT.U32.OR P1, PT, R0, 0x27f, P1 ;  /* 0x0000027f0000780c */ /* 0x000fe20000f24470 */
[----:B------:R-:W-:Y:S01]  /*1040*/  @!P4 IMAD.WIDE.U32 R24, R16, R24, R20 ;  /* 0x000000181018c225 */ /* 0x000fe200078e0014 */
[----:B------:R-:W-:-:S03]  /*1050*/  MOV R66, RZ ;  /* 0x000000ff00427202 */ /* 0x000fc60000000f00 */
[----:B------:R-:W3:Y:S01]  /*1060*/  @!P5 LDC.64 R20, c[0x0][0x270] ;  /* 0x00009c00ff14db82 */ /* 0x000ee20000000a00 */
[----:B------:R-:W-:Y:S02]  /*1070*/  @!P4 IADD3 R25, R25, R31, RZ ;  /* 0x0000001f1919c210 */ /* 0x000fe40007ffe0ff */
[----:B0-----:R-:W-:Y:S01]  /*1080*/  @!P4 LEA R36, P6, R24, R22, 0x1 ;  /* 0x000000161824c211 */ /* 0x001fe200078c08ff */
[----:B------:R0:W2:Y:S04]  /*1090*/  @!P2 LDG.E R66, desc[UR8][R28.64] ;  /* 0x000000081c42a981 */ /* 0x0000a8000c1e1900 */
        /* <DEDUP_REMOVED lines=11> */
[----:B------:R-:W5:Y:S01]  /*1150*/  @!P5 LDC.64 R24, c[0x0][0x220] ;  /* 0x00008800ff18db82 */ /* 0x000f620000000a00 */
[----:B------:R-:W-:-:S02]  /*1160*/  ISETP.GE.AND.EX P6, PT, R75, UR15, PT, P6 ;  /* 0x0000000f4b007c0c */ /* 0x000fc4000bfc6360 */
[----:B------:R-:W-:Y:S02]  /*1170*/  @!P3 MOV R34, R86 ;  /* 0x000000560022b202 */ /* 0x000fe40000000f00 */
[----:B------:R-:W-:Y:S01]  /*1180*/  @!P3 MOV R35, R89 ;  /* 0x000000590023b202 */ /* 0x000fe20000000f00 */
[----:B------:R-:W-:Y:S01]  /*1190*/  IMAD.MOV.U32 R68, RZ, RZ, RZ ;  /* 0x000000ffff447224 */ /* 0x000fe200078e00ff */
[----:B------:R-:W-:Y:S01]  /*11a0*/  ISETP.GT.U32.OR P6, PT, R0, 0x27f, P6 ;  /* 0x0000027f0000780c */ /* 0x000fe200037c4470 */
[----:B------:R-:W-:-:S04]  /*11b0*/  @!P3 IMAD.WIDE.U32 R34, R17, R26, R34 ;  /* 0x0000001a1122b225 */ /* 0x000fc800078e0022 */
[----:B------:R3:W2:Y:S01]  /*11c0*/  @!P4 LDG.E R68, desc[UR8][R36.64] ;  /* 0x000000082444c981 */ /* 0x0006a2000c1e1900 */
[----:B------:R-:W4:Y:S01]  /*11d0*/  @!P1 LDC.64 R26, c[0x0][0x220] ;  /* 0x00008800ff1a9b82 */ /* 0x000f220000000a00 */
[----:B------:R-:W-:Y:S02]  /*11e0*/  @!P3 IADD3 R33, R35, R33, RZ ;  /* 0x000000212321b210 */ /* 0x000fe40007ffe0ff */
[----:B0-----:R-:W-:Y:S01]  /*11f0*/  @!P3 LEA R32, P4, R34, R30, 0x1 ;  /* 0x0000001e2220b211 */ /* 0x001fe200078808ff */
[----:B---3--:R-:W-:-:S04]  /*1200*/  @!P5 IMAD R30, R71, R20, RZ ;  /* 0x00000014471ed224 */ /* 0x008fc800078e02ff */
[----:B------:R-:W0:Y:S01]  /*1210*/  @!P2 LDC.64 R28, c[0x0][0x270] ;  /* 0x00009c00ff1cab82 */ /* 0x000e220000000a00 */
[----:B------:R-:W-:Y:S02]  /*1220*/  @!P5 MOV R36, R86 ;  /* 0x000000560024d202 */ /* 0x000fe40000000f00 */
[----:B------:R-:W-:Y:S01]  /*1230*/  @!P5 MOV R37, R89 ;  /* 0x000000590025d202 */ /* 0x000fe20000000f00 */
[----:B------:R-:W-:Y:S01]  /*1240*/  @!P5 IMAD R39, R18, R21, R30 ;  /* 0x000000151227d224 */ /* 0x000fe200078e021e */
[----:B------:R-:W-:Y:S01]  /*1250*/  @!P3 LEA.HI.X R33, R34, R31, R33, 0x1, P4 ;  /* 0x0000001f2221b211 */ /* 0x000fe200020f0c21 */
[----:B-1----:R-:W-:Y:S02]  /*1260*/  @!P1 IMAD R34, R69, R22, RZ ;  /* 0x0000001645229224 */ /* 0x002fe400078e02ff */
[----:B------:R-:W-:Y:S01]  /*1270*/  @!P5 IMAD.WIDE.U32 R36, R18, R20, R36 ;  /* 0x000000141224d225 */ /* 0x000fe200078e0024 */
[----:B------:R-:W1:Y:S01]  /*1280*/  @!P6 LDC.64 R30, c[0x0][0x270] ;  /* 0x00009c00ff1eeb82 */ /* 0x000e620000000a00 */
[----:B------:R-:W-:-:S02]  /*1290*/  @!P1 MOV R35, R89 ;  /* 0x0000005900239202 */ /* 0x000fc40000000f00 */
[----:B------:R-:W-:Y:S01]  /*12a0*/  @!P1 IMAD R61, R19, R23, R34 ;  /* 0x00000017133d9224 */ /* 0x000fe200078e0222 */
[----:B------:R-:W-:Y:S02]  /*12b0*/  @!P1 MOV R34, R86 ;  /* 0x0000005600229202 */ /* 0x000fe40000000f00 */
[----:B------:R-:W-:Y:S02]  /*12c0*/  @!P5 IADD3 R23, R37, R39, RZ ;  /* 0x000000272517d210 */ /* 0x000fe40007ffe0ff */
[----:B------:R-:W3:Y:S01]  /*12d0*/  @!P2 LDC.64 R20, c[0x0][0x220] ;  /* 0x00008800ff14ab82 */ /* 0x000ee20000000a00 */
[C---:B-----5:R-:W-:Y:S01]  /*12e0*/  @!P5 LEA R24, P4, R36.reuse, R24, 0x1 ;  /* 0x000000182418d211 */ /* 0x060fe200078808ff */
[----:B------:R-:W-:Y:S01]  /*12f0*/  @!P1 IMAD.WIDE.U32 R34, R19, R22, R34 ;  /* 0x0000001613229225 */ /* 0x000fe200078e0022 */
[----:B------:R-:W-:Y:S02]  /*1300*/  MOV R70, RZ ;  /* 0x000000ff00467202 */ /* 0x000fe40000000f00 */
[----:B------:R-:W-:-:S02]  /*1310*/  @!P5 LEA.HI.X R25, R36, R25, R23, 0x1, P4 ;  /* 0x000000192419d211 */ /* 0x000fc400020f0c17 */
[----:B------:R-:W-:Y:S01]  /*1320*/  MOV R72, RZ ;  /* 0x000000ff00487202 */ /* 0x000fe20000000f00 */
[----:B------:R-:W5:Y:S01]  /*1330*/  @!P6 LDC.64 R22, c[0x0][0x220] ;  /* 0x00008800ff16eb82 */ /* 0x000f620000000a00 */
[----:B------:R1:W2:Y:S01]  /*1340*/  @!P3 LDG.E R70, desc[UR8][R32.64] ;  /* 0x000000082046b981 */ /* 0x0002a2000c1e1900 */
[----:B------:R-:W-:Y:S01]  /*1350*/  @!P1 IADD3 R35, R35, R61, RZ ;  /* 0x0000003d23239210 */ /* 0x000fe20007ffe0ff */
[----:B0-----:R-:W-:Y:S01]  /*1360*/  @!P2 IMAD R36, R73, R28, RZ ;  /* 0x0000001c4924a224 */ /* 0x001fe200078e02ff */
[C---:B----4-:R-:W-:Y:S01]  /*1370*/  @!P1 LEA R26, P3, R34.reuse, R26, 0x1 ;  /* 0x0000001a221a9211 */ /* 0x050fe200078608ff */
[----:B------:R0:W4:Y:S01]  /*1380*/  @!P5 LDG.E R72, desc[UR8][R24.64] ;  /* 0x000000081848d981 */ /* 0x000122000c1e1900 */
[----:B------:R-:W-:Y:S02]  /*1390*/  MOV R74, RZ ;  /* 0x000000ff004a7202 */ /* 0x000fe40000000f00 */
[----:B------:R-:W-:Y:S01]  /*13a0*/  @!P1 LEA.HI.X R27, R34, R27, R35, 0x1, P3 ;  /* 0x0000001b221b9211 */ /* 0x000fe200018f0c23 */
[----:B------:R-:W-:-:S02]  /*13b0*/  @!P2 IMAD R35, R40, R29, R36 ;  /* 0x0000001d2823a224 */ /* 0x000fc400078e0224 */
[----:B-1----:R-:W-:Y:S02]  /*13c0*/  @!P6 IMAD R32, R75, R30, RZ ;  /* 0x0000001e4b20e224 */ /* 0x002fe400078e02ff */
[----:B------:R1:W4:Y:S01]  /*13d0*/  @!P1 LDG.E R74, desc[UR8][R26.64] ;  /* 0x000000081a4a9981 */ /* 0x000322000c1e1900 */
[----:B0-----:R-:W-:Y:S02]  /*13e0*/  @!P2 MOV R24, R86 ;  /* 0x000000560018a202 */ /* 0x001fe40000000f00 */
[----:B------:R-:W-:-:S03]  /*13f0*/  @!P2 MOV R25, R89 ;  /* 0x000000590019a202 */ /* 0x000fc60000000f00 */
[----:B------:R-:W-:Y:S01]  /*1400*/  @!P2 IMAD.WIDE.U32 R28, R40, R28, R24 ;  /* 0x0000001c281ca225 */ /* 0x000fe200078e0018 */
[----:B------:R-:W-:Y:S02]  /*1410*/  @!P6 MOV R24, R86 ;  /* 0x000000560018e202 */ /* 0x000fe40000000f00 */
[----:B------:R-:W-:Y:S01]  /*1420*/  @!P6 MOV R25, R89 ;  /* 0x000000590019e202 */ /* 0x000fe20000000f00 */
[----:B------:R-:W-:Y:S01]  /*1430*/  @!P6 IMAD R31, R41, R31, R32 ;  /* 0x0000001f291fe224 */ /* 0x000fe200078e0220 */
[----:B------:R-:W-:Y:S02]  /*1440*/  @!P2 IADD3 R29, R29, R35, RZ ;  /* 0x000000231d1da210 */ /* 0x000fe40007ffe0ff */
[C---:B---3--:R-:W-:Y:S01]  /*1450*/  @!P2 LEA R20, P1, R28.reuse, R20, 0x1 ;  /* 0x000000141c14a211 */ /* 0x048fe200078208ff */
[----:B------:R-:W-:Y:S01]  /*1460*/  @!P6 IMAD.WIDE.U32 R24, R41, R30, R24 ;  /* 0x0000001e2918e225 */ /* 0x000fe200078e0018 */
[----:B------:R-:W-:Y:S02]  /*1470*/  MOV R76, RZ ;  /* 0x000000ff004c7202 */ /* 0x000fe40000000f00 */
[----:B------:R-:W-:-:S02]  /*1480*/  @!P2 LEA.HI.X R21, R28, R21, R29, 0x1, P1 ;  /* 0x000000151c15a211 */ /* 0x000fc400008f0c1d */
[----:B------:R-:W-:Y:S02]  /*1490*/  @!P6 IADD3 R25, R25, R31, RZ ;  /* 0x0000001f1919e210 */ /* 0x000fe40007ffe0ff */
[C---:B-----5:R-:W-:Y:S01]  /*14a0*/  @!P6 LEA R22, P1, R24.reuse, R22, 0x1 ;  /* 0x000000161816e211 */ /* 0x060fe200078208ff */
[----:B------:R0:W3:Y:S01]  /*14b0*/  @!P2 LDG.E R76, desc[UR8][R20.64] ;  /* 0x00000008144ca981 */ /* 0x0000e2000c1e1900 */
[----:B------:R-:W-:Y:S02]  /*14c0*/  MOV R83, RZ ;  /* 0x000000ff00537202 */ /* 0x000fe40000000f00 */
[----:B------:R-:W-:-:S05]  /*14d0*/  @!P6 LEA.HI.X R23, R24, R23, R25, 0x1, P1 ;  /* 0x000000171817e211 */ /* 0x000fca00008f0c19 */
[----:B------:R5:W3:Y:S01]  /*14e0*/  @!P6 LDG.E R83, desc[UR8][R22.64] ;  /* 0x000000081653e981 */ /* 0x000ae2000c1e1900 */
[----:B------:R-:W-:-:S04]  /*14f0*/  PRMT R25, R44, 0x7632, R25 ;  /* 0x000076322c197816 */ /* 0x000fc80000000019 */
[----:B-1----:R-:W-:Y:S01]  /*1500*/  SHF.L.U32 R27, R25, 0x10, RZ ;  /* 0x00000010191b7819 */ /* 0x002fe200000006ff */
[----:B------:R-:W-:-:S04]  /*1510*/  IMAD.U32 R26, R44, 0x10000, RZ ;  /* 0x000100002c1a7824 */ /* 0x000fc800078e00ff */
[----:B0-----:R-:W-:Y:S01]  /*1520*/  FADD.FTZ R20, R26, R27 ;  /* 0x0000001b1a147221 */ /* 0x001fe20000010000 */
[----:B------:R-:W-:Y:S01]  /*1530*/  FMUL.FTZ R29, R27, R27 ;  /* 0x0000001b1b1d7220 */ /* 0x000fe20000410000 */
[----:B------:R-:W-:-:S04]  /*1540*/  PRMT R28, R46, 0x7632, R28 ;  /* 0x000076322e1c7816 */ /* 0x000fc8000000001c */
[----:B-----5:R-:W-:Y:S02]  /*1550*/  SHF.L.U32 R23, R28, 0x10, RZ ;  /* 0x000000101c177819 */ /* 0x020fe400000006ff */
[----:B------:R-:W-:Y:S01]  /*1560*/  SHF.L.U32 R22, R46, 0x10, RZ ;  /* 0x000000102e167819 */ /* 0x000fe200000006ff */
[----:B------:R-:W-:Y:S01]  /*1570*/  FFMA.FTZ R26, R26, R26, R29 ;  /* 0x0000001a1a1a7223 */ /* 0x000fe2000001001d */
[----:B--2---:R-:W-:-:S04]  /*1580*/  PRMT R24, R52, 0x7632, R24 ;  /* 0x0000763234187816 */ /* 0x004fc80000000018 */
        /* <DEDUP_REMOVED lines=31> */
[----:B------:R-:W-:Y:S01]  /*1780*/  PRMT R27, R56, 0x7632, R27 ;  /* 0x00007632381b7816 */ /* 0x000fe2000000001b */
        /* <DEDUP_REMOVED lines=12> */
[----:B------:R-:W-:Y:S01]  /*1850*/  PRMT R25, R64, 0x7632, R25 ;  /* 0x0000763240197816 */ /* 0x000fe20000000019 */
[----:B------:R-:W-:Y:S01]  /*1860*/  FADD.FTZ R21, R21, R24 ;  /* 0x0000001815157221 */ /* 0x000fe20000010000 */
        /* <DEDUP_REMOVED lines=20> */
[----:B------:R-:W-:Y:S01]  /*19b0*/  FFMA.FTZ R24, R23, R23, R24 ;  /* 0x0000001717187223 */ /* 0x000fe20000010018 */
[C---:B------:R-:W-:Y:S02]  /*19c0*/  PRMT R25, R68.reuse, 0x7632, R25 ;  /* 0x0000763244197816 */ /* 0x040fe40000000019 */
[----:B------:R-:W-:Y:S02]  /*19d0*/  SHF.L.U32 R22, R68, 0x10, RZ ;  /* 0x0000001044167819 */ /* 0x000fe400000006ff */
[----:B------:R-:W-:Y:S01]  /*19e0*/  SHF.L.U32 R27, R25, 0x10, RZ ;  /* 0x00000010191b7819 */ /* 0x000fe200000006ff */
[----:B------:R-:W-:-:S04]  /*19f0*/  FADD.FTZ R25, R23, R26 ;  /* 0x0000001a17197221 */ /* 0x000fc80000010000 */
[----:B------:R-:W-:Y:S01]  /*1a00*/  FMUL.FTZ R23, R27, R27 ;  /* 0x0000001b1b177220 */ /* 0x000fe20000410000 */
[----:B------:R-:W-:Y:S01]  /*1a10*/  FADD.FTZ R20, R20, R25 ;  /* 0x0000001914147221 */ /* 0x000fe20000010000 */
[C---:B------:R-:W-:Y:S01]  /*1a20*/  FADD.FTZ R27, R22.reuse, R27 ;  /* 0x0000001b161b7221 */ /* 0x040fe20000010000 */
[----:B------:R-:W-:Y:S01]  /*1a30*/  FADD.FTZ R21, R21, R24 ;  /* 0x0000001815157221 */ /* 0x000fe20000010000 */
[----:B------:R-:W-:Y:S02]  /*1a40*/  FFMA.FTZ R22, R22, R22, R23 ;  /* 0x0000001616167223 */ /* 0x000fe40000010017 */
[----:B------:R-:W-:Y:S02]  /*1a50*/  FADD.FTZ R20, R20, R27 ;  /* 0x0000001b14147221 */ /* 0x000fe40000010000 */
[----:B------:R-:W-:Y:S01]  /*1a60*/  FADD.FTZ R21, R21, R22 ;  /* 0x0000001615157221 */ /* 0x000fe20000010000 */
[----:B------:R-:W-:-:S04]  /*1a70*/  PRMT R26, R70, 0x7632, R26 ;  /* 0x00007632461a7816 */ /* 0x000fc8000000001a */
[----:B------:R-:W-:Y:S02]  /*1a80*/  SHF.L.U32 R26, R26, 0x10, RZ ;  /* 0x000000101a1a7819 */ /* 0x000fe400000006ff */
[----:B----4-:R-:W-:Y:S02]  /*1a90*/  PRMT R25, R72, 0x7632, R25 ;  /* 0x0000763248197816 */ /* 0x010fe40000000019 */
[----:B------:R-:W-:Y:S01]  /*1aa0*/  SHF.L.U32 R23, R70, 0x10, RZ ;  /* 0x0000001046177819 */ /* 0x000fe200000006ff */
[----:B------:R-:W-:Y:S01]  /*1ab0*/  FMUL.FTZ R24, R26, R26 ;  /* 0x0000001a1a187220 */ /* 0x000fe20000410000 */
[----:B------:R-:W-:Y:S01]  /*1ac0*/  SHF.L.U32 R27, R25, 0x10, RZ ;  /* 0x00000010191b7819 */ /* 0x000fe200000006ff */
[----:B------:R-:W-:Y:S02]  /*1ad0*/  IMAD.U32 R22, R72, 0x10000, RZ ;  /* 0x0001000048167824 */ /* 0x000fe400078e00ff */
        /* <DEDUP_REMOVED lines=14> */
[----:B---3--:R-:W-:-:S04]  /*1bc0*/  PRMT R25, R76, 0x7632, R25 ;  /* 0x000076324c197816 */ /* 0x008fc80000000019 */
        /* <DEDUP_REMOVED lines=108> */
.L_x_3829:
[----:B------:R-:W-:Y:S05]  /*2290*/  BSYNC B0 ;  /* 0x0000000000007941 */ /* 0x000fea0003800000 */
.L_x_3828:
        /* <DEDUP_REMOVED lines=36> */
.L_x_3832:
[----:B-1----:R-:W2:Y:S04]  /*24e0*/  LDG.E.STRONG.GPU R22, desc[UR8][R20.64] ;  /* 0x0000000814167981 */ /* 0x002ea8000c1ef900 */
[----:B--2---:R-:W-:Y:S01]  /*24f0*/  CCTL.IVALL ;  /* 0x00000000ff00798f */ /* 0x004fe20002000000 */
[----:B------:R-:W-:Y:S05]  /*2500*/  YIELD ;  /* 0x0000000000007946 */ /* 0x000fea0003800000 */
[----:B------:R-:W-:-:S13]  /*2510*/  ISETP.NE.AND P1, PT, R22, R25, PT ;  /* 0x000000191600720c */ /* 0x000fda0003f25270 */
[----:B------:R-:W-:Y:S05]  /*2520*/  @P1 BRA `(.L_x_3832) ;  /* 0xfffffffc00ec1947 */ /* 0x000fea000383ffff */
.L_x_3831:
        /* <DEDUP_REMOVED lines=11> */
.L_x_3834:
        /* <DEDUP_REMOVED lines=63> */
.L_x_3833:
        /* <DEDUP_REMOVED lines=11> */
[----:B------:R-:W-:-:S04]  /*2a80*/  IMAD R23, R23, R84, RZ ;  /* 0x0000005417177224 */ /* 0x000fc800078e02ff */
[----:B------:R-:W-:-:S04]  /*2a90*/  IMAD.SHL.U32 R23, R23, 0x2, RZ ;  /* 0x0000000217177824 */ /* 0x000fc800078e00ff */
[----:B--2---:R-:W-:-:S04]  /*2aa0*/  IMAD.WIDE R20, R23, 0x4, R20 ;  /* 0x0000000417147825 */ /* 0x004fc800078e0214 */
[----:B-1----:R-:W-:-:S04]  /*2ab0*/  IMAD R23, R38, UR5, R25 ;  /* 0x0000000526177c24 */ /* 0x002fc8000f8e0219 */
[----:B------:R-:W-:-:S06]  /*2ac0*/  IMAD.WIDE.U32 R20, R23, 0x8, R20 ;  /* 0x0000000817147825 */ /* 0x000fcc00078e0014 */
[----:B------:R-:W0:Y:S02]  /*2ad0*/  LDG.E.64 R20, desc[UR8][R20.64] ;  /* 0x0000000814147981 */ /* 0x000e24000c1e1b00 */
[----:B0-----:R-:W-:Y:S01]  /*2ae0*/  FADD.FTZ R60, R60, R20 ;  /* 0x000000143c3c7221 */ /* 0x001fe20000010000 */
[----:B------:R-:W-:-:S07]  /*2af0*/  FADD.FTZ R61, R61, R21 ;  /* 0x000000153d3d7221 */ /* 0x000fce0000010000 */
.L_x_3836:
[----:B------:R-:W-:Y:S05]  /*2b00*/  BSYNC B0 ;  /* 0x0000000000007941 */ /* 0x000fea0003800000 */
.L_x_3835:
        /* <DEDUP_REMOVED lines=21> */
[----:B----4-:R-:W-:Y:S01]  /*2c60*/  @!P2 IMAD.WIDE R24, R25, 0x4, R22 ;  /* 0x000000041918a825 */ /* 0x010fe200078e0216 */
        /* <DEDUP_REMOVED lines=10> */
.L_x_3830:
[----:B------:R-:W-:Y:S01]  /*2d10*/  ULDC.64 UR12, c[0x0][0x218] ;  /* 0x00008600000c7ab9 */ /* 0x000fe20000000a00 */
[----:B------:R-:W-:Y:S01]  /*2d20*/  LOP3.LUT P1, RZ, R0, UR7, RZ, 0xfc, !PT ;  /* 0x0000000700ff7c12 */ /* 0x000fe2000f82fcff */
[----:B------:R-:W2:Y:S01]  /*2d30*/  S2UR UR6, SR_CgaCtaId ;  /* 0x00000000000679c3 */ /* 0x000ea20000008800 */
[----:B------:R-:W-:Y:S01]  /*2d40*/  ISETP.EQ.U32.AND P2, PT, RZ, UR12, PT ;  /* 0x0000000cff007c0c */ /* 0x000fe2000bf42070 */
[----:B------:R-:W-:Y:S01]  /*2d50*/  UMOV UR5, 0x400 ;  /* 0x0000040000057882 */ /* 0x000fe20000000000 */
[----:B------:R-:W-:Y:S02]  /*2d60*/  IADD3 R39, R67, R42, RZ ;  /* 0x0000002a43277210 */ /* 0x000fe40007ffe0ff */
        /* <DEDUP_REMOVED lines=15> */
[----:B------:R-:W3:Y:S04]  /*2e60*/  LDG.E.U16 R90, desc[UR8][R24.64+0x2] ;  /* 0x00000208185a7981 */ /* 0x000ee8000c1e1500 */
[----:B------:R-:W4:Y:S04]  /*2e70*/  LDG.E.U16 R84, desc[UR8][R38.64] ;  /* 0x0000000826547981 */ /* 0x000f28000c1e1500 */
[----:B------:R5:W4:Y:S01]  /*2e80*/  LDG.E.U16 R91, desc[UR8][R38.64+0x2] ;  /* 0x00000208265b7981 */ /* 0x000b22000c1e1500 */
[----:B-1----:R-:W-:-:S02]  /*2e90*/  MOV R26, 0x3f800000 ;  /* 0x3f800000001a7802 */ /* 0x002fc40000000f00 */
[----:B------:R-:W-:Y:S01]  /*2ea0*/  ISETP.NE.AND P5, PT, RZ, UR10, PT ;  /* 0x0000000aff007c0c */ /* 0x000fe2000bfa5270 */
[----:B------:R-:W1:Y:S01]  /*2eb0*/  LDS.64 R22, [UR5+0xc0] ;  /* 0x0000c005ff167984 */ /* 0x000e620008000a00 */
[----:B------:R-:W-:Y:S02]  /*2ec0*/  SHF.L.U32 R27, R52, 0x10, RZ ;  /* 0x00000010341b7819 */ /* 0x000fe400000006ff */
[----:B------:R-:W-:Y:S02]  /*2ed0*/  SHF.L.U32 R81, R81, 0x10, RZ ;  /* 0x0000001051517819 */ /* 0x000fe400000006ff */
[----:B-----5:R-:W-:Y:S01]  /*2ee0*/  SHF.L.U32 R39, R44, 0x10, RZ ;  /* 0x000000102c277819 */ /* 0x020fe200000006ff */
[----:B-1----:R-:W-:-:S04]  /*2ef0*/  FMUL.FTZ R42, R22, UR6 ;  /* 0x00000006162a7c20 */ /* 0x002fc80008410000 */
[----:B------:R-:W-:-:S04]  /*2f00*/  FMUL.FTZ R22, R42, R42 ;  /* 0x0000002a2a167220 */ /* 0x000fc80000410000 */
[----:B------:R-:W-:-:S05]  /*2f10*/  FFMA.FTZ R22, R23, UR6, -R22 ;  /* 0x0000000617167c23 */ /* 0x000fca0008010816 */
[----:B------:R-:W-:-:S13]  /*2f20*/  FSETP.GTU.FTZ.AND P1, PT, R22, RZ, PT ;  /* 0x000000ff1600720b */ /* 0x000fda0003f3c000 */
[----:B------:R-:W1:Y:S02]  /*2f30*/  @P1 LDC R21, c[0x0][0x238] ;  /* 0x00008e00ff151b82 */ /* 0x000e640000000800 */
[----:B-1----:R-:W-:Y:S01]  /*2f40*/  @P1 FADD.FTZ R22, R22, R21 ;  /* 0x0000001516161221 */ /* 0x002fe20000010000 */
[----:B------:R-:W-:-:S03]  /*2f50*/  SHF.L.U32 R21, R82, 0x10, RZ ;  /* 0x0000001052157819 */ /* 0x000fc600000006ff */
[----:B------:R-:W1:Y:S02]  /*2f60*/  @P1 MUFU.RSQ R26, R22 ;  /* 0x00000016001a1308 */ /* 0x000e640000001400 */
[----:B------:R-:W-:Y:S01]  /*2f70*/  FADD.FTZ R23, -R42, R21 ;  /* 0x000000152a177221 */ /* 0x000fe20000010100 */
[----:B------:R-:W-:-:S03]  /*2f80*/  FADD.FTZ R21, R27, -R42 ;  /* 0x8000002a1b157221 */ /* 0x000fc60000010000 */
[-C--:B-1----:R-:W-:Y:S01]  /*2f90*/  FMUL.FTZ R23, R23, R26.reuse ;  /* 0x0000001a17177220 */ /* 0x082fe20000410000 */
[----:B------:R-:W-:Y:S01]  /*2fa0*/  FMUL.FTZ R21, R21, R26 ;  /* 0x0000001a15157220 */ /* 0x000fe20000410000 */
[----:B--2---:R-:W-:Y:S02]  /*2fb0*/  SHF.L.U32 R24, R85, 0x10, RZ ;  /* 0x0000001055187819 */ /* 0x004fe400000006ff */
[----:B---3--:R-:W-:Y:S02]  /*2fc0*/  SHF.L.U32 R25, R90, 0x10, RZ ;  /* 0x000000105a197819 */ /* 0x008fe400000006ff */
[----:B----4-:R-:W-:Y:S02]  /*2fd0*/  SHF.L.U32 R27, R84, 0x10, RZ ;  /* 0x00000010541b7819 */ /* 0x010fe400000006ff */
[----:B------:R-:W-:-:S03]  /*2fe0*/  SHF.L.U32 R38, R91, 0x10, RZ ;  /* 0x000000105b267819 */ /* 0x000fc600000006ff */
[----:B0-----:R-:W-:Y:S02]  /*2ff0*/  FFMA.FTZ R61, R24, R21, R27 ;  /* 0x00000015183d7223 */ /* 0x001fe4000001001b */
        /* <DEDUP_REMOVED lines=12> */
.L_x_3837:
        /* <DEDUP_REMOVED lines=14> */
.L_x_3839:
[----:B------:R-:W-:Y:S05]  /*31a0*/  BSYNC B0 ;  /* 0x0000000000007941 */ /* 0x000fea0003800000 */
.L_x_3838:
[----:B------:R-:W-:Y:S01]  /*31b0*/  SHF.L.U32 R79, R79, 0x10, RZ ;  /* 0x000000104f4f7819 */ /* 0x000fe200000006ff */
[----:B------:R-:W-:Y:S01]  /*31c0*/  ULDC.64 UR12, c[0x0][0x278] ;  /* 0x00009e00000c7ab9 */ /* 0x000fe20000000a00 */
[----:B------:R-:W-:Y:S01]  /*31d0*/  SHF.L.U32 R36, R36, 0x10, RZ ;  /* 0x0000001024247819 */ /* 0x000fe200000006ff */
[----:B------:R-:W-:Y:S01]  /*31e0*/  IMAD.U32 R91, R78, 0x10000, RZ ;  /* 0x000100004e5b7824 */ /* 0x000fe200078e00ff */
[----:B------:R-:W-:Y:S02]  /*31f0*/  SHF.L.U32 R20, R33, 0x10, RZ ;  /* 0x0000001021147819 */ /* 0x000fe400000006ff */
[----:B------:R-:W-:Y:S01]  /*3200*/  SHF.L.U32 R21, R46, 0x10, RZ ;  /* 0x000000102e157819 */ /* 0x000fe200000006ff */
[----:B------:R-:W-:Y:S01]  /*3210*/  FADD.FTZ R46, R39, -R42 ;  /* 0x8000002a272e7221 */ /* 0x000fe20000010000 */
[----:B0-----:R-:W-:Y:S01]  /*3220*/  SHF.L.U32 R61, R48, 0x10, RZ ;  /* 0x00000010303d7819 */ /* 0x001fe200000006ff */
[----:B------:R-:W-:Y:S01]  /*3230*/  FADD.FTZ R48, -R42, R81 ;  /* 0x000000512a307221 */ /* 0x000fe20000010100 */
[----:B------:R-:W-:Y:S01]  /*3240*/  SHF.L.U32 R44, R34, 0x10, RZ ;  /* 0x00000010222c7819 */ /* 0x000fe200000006ff */
[C---:B------:R-:W-:Y:S01]  /*3250*/  FADD.FTZ R34, -R42.reuse, R79 ;  /* 0x0000004f2a227221 */ /* 0x040fe20000010100 */
[----:B------:R-:W-:Y:S01]  /*3260*/  ISETP.GE.U32.AND P6, PT, R7, UR12, PT ;  /* 0x0000000c07007c0c */ /* 0x000fe2000bfc6070 */
[----:B------:R-:W-:Y:S01]  /*3270*/  FADD.FTZ R79, -R42, R36 ;  /* 0x000000242a4f7221 */ /* 0x000fe20000010100 */
[----:B------:R-:W-:Y:S01]  /*3280*/  ISETP.GE.U32.AND P1, PT, R8, UR12, PT ;  /* 0x0000000c08007c0c */ /* 0x000fe2000bf26070 */
[----:B------:R-:W-:Y:S01]  /*3290*/  FADD.FTZ R36, -R42, R20 ;  /* 0x000000142a247221 */ /* 0x000fe20000010100 */
[----:B------:R-:W-:Y:S01]  /*32a0*/  ISETP.GE.U32.AND P2, PT, R9, UR12, PT ;  /* 0x0000000c09007c0c */ /* 0x000fe2000bf46070 */
[-C--:B------:R-:W-:Y:S01]  /*32b0*/  FMUL.FTZ R20, R46, R26.reuse ;  /* 0x0000001a2e147220 */ /* 0x080fe20000410000 */
[----:B------:R-:W-:Y:S01]  /*32c0*/  ISETP.GE.U32.AND P3, PT, R10, UR12, PT ;  /* 0x0000000c0a007c0c */ /* 0x000fe2000bf66070 */
[----:B------:R-:W-:Y:S01]  /*32d0*/  FMUL.FTZ R48, R48, R26 ;  /* 0x0000001a30307220 */ /* 0x000fe20000410000 */
[----:B------:R-:W-:Y:S01]  /*32e0*/  ISETP.GE.U32.AND P4, PT, R11, UR12, PT ;  /* 0x0000000c0b007c0c */ /* 0x000fe2000bf86070 */
[----:B------:R-:W-:Y:S01]  /*32f0*/  FADD.FTZ R39, R21, -R42 ;  /* 0x8000002a15277221 */ /* 0x000fe20000010000 */
[----:B------:R-:W-:Y:S01]  /*3300*/  SHF.L.U32 R23, R80, 0x10, RZ ;  /* 0x0000001050177819 */ /* 0x000fe200000006ff */
[----:B------:R-:W-:Y:S01]  /*3310*/  FADD.FTZ R91, -R42, R91 ;  /* 0x0000005b2a5b7221 */ /* 0x000fe20000010100 */
[----:B------:R-:W-:Y:S01]  /*3320*/  SHF.L.U32 R85, R50, 0x10, RZ ;  /* 0x0000001032557819 */ /* 0x000fe200000006ff */
[----:B------:R-:W-:Y:S01]  /*3330*/  FADD.FTZ R44, -R42, R44 ;  /* 0x0000002c2a2c7221 */ /* 0x000fe20000010100 */
[----:B------:R-:W-:Y:S01]  /*3340*/  SHF.L.U32 R93, R54, 0x10, RZ ;  /* 0x00000010365d7819 */ /* 0x000fe200000006ff */
[----:B------:R-:W-:Y:S01]  /*3350*/  FADD.FTZ R81, -R42, R23 ;  /* 0x000000172a517221 */ /* 0x000fe20000010100 */
[----:B------:R-:W-:Y:S01]  /*3360*/  SHF.L.U32 R77, R77, 0x10, RZ ;  /* 0x000000104d4d7819 */ /* 0x000fe200000006ff */
[--C-:B------:R-:W-:Y:S01]  /*3370*/  FADD.FTZ R85, R85, -R42.reuse ;  /* 0x8000002a55557221 */ /* 0x100fe20000010000 */
        /* <DEDUP_REMOVED lines=9> */
[----:B------:R-:W-:Y:S01]  /*3410*/  FFMA.FTZ R48, R25, R48, R38 ;  /* 0x0000003019307223 */ /* 0x000fe20000010026 */
        /* <DEDUP_REMOVED lines=21> */
[--C-:B------:R-:W-:Y:S01]  /*3570*/  FADD.FTZ R74, R74, -R42.reuse ;  /* 0x8000002a4a4a7221 */ /* 0x100fe20000010000 */
[----:B------:R-:W-:Y:S01]  /*3580*/  SHF.L.U32 R22, R83, 0x10, RZ ;  /* 0x0000001053167819 */ /* 0x000fe200000006ff */
[--C-:B------:R-:W-:Y:S01]  /*3590*/  FADD.FTZ R83, R61, -R42.reuse ;  /* 0x8000002a3d537221 */ /* 0x100fe20000010000 */
[----:B------:R-:W-:Y:S01]  /*35a0*/  ISETP.GE.AND.EX P6, PT, R43, UR13, PT, P6 ;  /* 0x0000000d2b007c0c */ /* 0x000fe2000bfc6360 */
[----:B------:R-:W-:Y:S01]  /*35b0*/  FADD.FTZ R61, R62, -R42 ;  /* 0x8000002a3e3d7221 */ /* 0x000fe20000010000 */
[----:B------:R-:W-:Y:S01]  /*35c0*/  ISETP.GE.AND.EX P1, PT, R45, UR13, PT, P1 ;  /* 0x0000000d2d007c0c */ /* 0x000fe2000bf26310 */
[----:B------:R-:W-:Y:S01]  /*35d0*/  FADD.FTZ R32, -R42, R32 ;  /* 0x000000202a207221 */ /* 0x000fe20000010100 */
[----:B------:R-:W-:Y:S01]  /*35e0*/  ISETP.GE.AND.EX P2, PT, R47, UR13, PT, P2 ;  /* 0x0000000d2f007c0c */ /* 0x000fe2000bf46320 */
[--C-:B------:R-:W-:Y:S01]  /*35f0*/  FADD.FTZ R76, R76, -R42.reuse ;  /* 0x8000002a4c4c7221 */ /* 0x100fe20000010000 */
[----:B------:R-:W-:Y:S01]  /*3600*/  ISETP.GE.AND.EX P3, PT, R49, UR13, PT, P3 ;  /* 0x0000000d31007c0c */ /* 0x000fe2000bf66330 */
[----:B------:R-:W-:Y:S01]  /*3610*/  FADD.FTZ R46, R22, -R42 ;  /* 0x8000002a162e7221 */ /* 0x000fe20000010000 */
        /* <DEDUP_REMOVED lines=18> */
.L_x_3840:
[----:B------:R-:W-:Y:S04]  /*3740*/  BSSY B0, `(.L_x_3841) ;  /* 0x000000e000007945 */ /* 0x000fe80003800000 */
[----:B------:R-:W-:Y:S05]  /*3750*/  @P6 BRA `(.L_x_3842) ;  /* 0x0000000000306947 */ /* 0x000fea0003800000 */
[----:B------:R-:W-:Y:S01]  /*3760*/  ULDC.64 UR14, c[0x0][0x270] ;  /* 0x00009c00000e7ab9 */ /* 0x000fe20000000a00 */
[----:B------:R-:W-:Y:S01]  /*3770*/  MOV R21, R89 ;  /* 0x0000005900157202 */ /* 0x000fe20000000f00 */
[----:B------:R-:W-:Y:S02]  /*3780*/  IMAD R22, R43, UR14, RZ ;  /* 0x0000000e2b167c24 */ /* 0x000fe4000f8e02ff */
[----:B------:R-:W-:Y:S02]  /*3790*/  IMAD.MOV.U32 R20, RZ, RZ, R86 ;  /* 0x000000ffff147224 */ /* 0x000fe400078e0056 */
[C---:B------:R-:W-:Y:S02]  /*37a0*/  IMAD R23, R7.reuse, UR15, R22 ;  /* 0x0000000f07177c24 */ /* 0x040fe4000f8e0216 */
[----:B------:R-:W-:Y:S01]  /*37b0*/  IMAD.WIDE.U32 R20, R7, UR14, R20 ;  /* 0x0000000e07147c25 */ /* 0x000fe2000f8e0014 */
[----:B------:R-:W-:Y:S02]  /*37c0*/  ULDC.64 UR14, c[0x0][0x210] ;  /* 0x00008400000e7ab9 */ /* 0x000fe40000000a00 */
[----:B------:R-:W-:-:S02]  /*37d0*/  LEA R22, P6, R20, UR14, 0x1 ;  /* 0x0000000e14167c11 */ /* 0x000fc4000f8c08ff */
[----:B------:R-:W-:Y:S02]  /*37e0*/  IADD3 R23, R21, R23, RZ ;  /* 0x0000001715177210 */ /* 0x000fe40007ffe0ff */
[----:B------:R-:W-:Y:S02]  /*37f0*/  F2FP.BF16.F32.PACK_AB R21, R48, R42 ;  /* 0x0000002a3015723e */ /* 0x000fe400000010ff */
[----:B------:R-:W-:-:S05]  /*3800*/  LEA.HI.X R23, R20, UR15, R23, 0x1, P6 ;  /* 0x0000000f14177c11 */ /* 0x000fca000b0f0c17 */
[----:B------:R0:W-:Y:S02]  /*3810*/  STG.E desc[UR8][R22.64], R21 ;  /* 0x0000001516007986 */ /* 0x0001e4000c101908 */
.L_x_3842:
[----:B------:R-:W-:Y:S05]  /*3820*/  BSYNC B0 ;  /* 0x0000000000007941 */ /* 0x000fea0003800000 */
.L_x_3841:
        /* <DEDUP_REMOVED lines=17> */
.L_x_3843:
[----:B------:R-:W-:Y:S04]  /*3940*/  BSSY B0, `(.L_x_3844) ;  /* 0x000000e000007945 */ /* 0x000fe80003800000 */
[----:B------:R-:W-:Y:S05]  /*3950*/  @P1 BRA `(.L_x_3845) ;  /* 0x0000000000301947 */ /* 0x000fea0003800000 */
[----:B------:R-:W-:Y:S01]  /*3960*/  ULDC.64 UR14, c[0x0][0x270] ;  /* 0x00009c00000e7ab9 */ /* 0x000fe20000000a00 */
[----:B------:R-:W-:Y:S01]  /*3970*/  MOV R20, R86 ;  /* 0x0000005600147202 */ /* 0x000fe20000000f00 */
[----:B------:R-:W-:Y:S01]  /*3980*/  IMAD R45, R45, UR14, RZ ;  /* 0x0000000e2d2d7c24 */ /* 0x000fe2000f8e02ff */
[----:B0-----:R-:W-:Y:S02]  /*3990*/  MOV R21, R89 ;  /* 0x0000005900157202 */ /* 0x001fe40000000f00 */
        /* <DEDUP_REMOVED lines=8> */
.L_x_3845:
[----:B------:R-:W-:Y:S05]  /*3a20*/  BSYNC B0 ;  /* 0x0000000000007941 */ /* 0x000fea0003800000 */
.L_x_3844:
        /* <DEDUP_REMOVED lines=13> */
.L_x_3846:
        /* <DEDUP_REMOVED lines=14> */
.L_x_3848:
[----:B------:R-:W-:Y:S05]  /*3be0*/  BSYNC B0 ;  /* 0x0000000000007941 */ /* 0x000fea0003800000 */
.L_x_3847:
[-C--:B------:R-:W-:Y:S01]  /*3bf0*/  FMUL.FTZ R85, R85, R26.reuse ;  /* 0x0000001a55557220 */ /* 0x080fe20000410000 */
[-C--:B------:R-:W-:Y:S01]  /*3c00*/  FMUL.FTZ R91, R91, R26.reuse ;  /* 0x0000001a5b5b7220 */ /* 0x080fe20000410000 */
[-C--:B------:R-:W-:Y:S01]  /*3c10*/  FMUL.FTZ R93, R93, R26.reuse ;  /* 0x0000001a5d5d7220 */ /* 0x080fe20000410000 */
[----:B------:R-:W-:Y:S01]  /*3c20*/  FMUL.FTZ R77, R77, R26 ;  /* 0x0000001a4d4d7220 */ /* 0x000fe20000410000 */
[----:B------:R-:W-:Y:S01]  /*3c30*/  FFMA.FTZ R85, R24, R85, R27 ;  /* 0x0000005518557223 */ /* 0x000fe2000001001b */
[----:B------:R-:W-:Y:S01]  /*3c40*/  FFMA.FTZ R34, R25, R91, R38 ;  /* 0x0000005b19227223 */ /* 0x000fe20000010026 */
[----:B------:R-:W-:Y:S06]  /*3c50*/  @!P5 BRA `(.L_x_3849) ;  /* 0x000000000028d947 */ /* 0x000fec0003800000 */
        /* <DEDUP_REMOVED lines=10> */
.L_x_3849:
        /* <DEDUP_REMOVED lines=10> */
[----:B-12---:R-:W-:-:S02]  /*3da0*/  LEA R22, P1, R20, UR14, 0x1 ;  /* 0x0000000e14167c11 */ /* 0x006fc4000f8208ff */
[----:B------:R-:W-:-:S04]  /*3db0*/  IADD3 R49, R21, R49, RZ ;  /* 0x0000003115317210 */ /* 0x000fc80007ffe0ff */
[----:B------:R-:W-:-:S05]  /*3dc0*/  LEA.HI.X R23, R20, UR15, R49, 0x1, P1 ;  /* 0x0000000f14177c11 */ /* 0x000fca00088f0c31 */
[----:B------:R3:W-:Y:S02]  /*3dd0*/  STG.E desc[UR8][R22.64], R85 ;  /* 0x0000005516007986 */ /* 0x0007e4000c101908 */
.L_x_3851:
[----:B------:R-:W-:Y:S05]  /*3de0*/  BSYNC B0 ;  /* 0x0000000000007941 */ /* 0x000fea0003800000 */
.L_x_3850:
[----:B------:R-:W-:Y:S01]  /*3df0*/  FFMA.FTZ R93, R24, R93, R27 ;  /* 0x0000005d185d7223 */ /* 0x000fe2000001001b */
[----:B------:R-:W-:Y:S01]  /*3e00*/  FFMA.FTZ R34, R25, R77, R38 ;  /* 0x0000004d19227223 */ /* 0x000fe20000010026 */
[----:B------:R-:W-:Y:S06]  /*3e10*/  @!P5 BRA `(.L_x_3852) ;  /* 0x000000000028d947 */ /* 0x000fec0003800000 */
        /* <DEDUP_REMOVED lines=10> */
.L_x_3852:
[----:B------:R-:W-:Y:S04]  /*3ec0*/  BSSY B0, `(.L_x_3853) ;  /* 0x000000e000007945 */ /* 0x000fe80003800000 */
[----:B------:R-:W-:Y:S05]  /*3ed0*/  @P4 BRA `(.L_x_3854) ;  /* 0x0000000000304947 */ /* 0x000fea0003800000 */
[----:B------:R-:W-:Y:S01]  /*3ee0*/  ULDC.64 UR14, c[0x0][0x270] ;  /* 0x00009c00000e7ab9 */ /* 0x000fe20000000a00 */
[----:B------:R-:W-:Y:S01]  /*3ef0*/  MOV R20, R86 ;  /* 0x0000005600147202 */ /* 0x000fe20000000f00 */
[----:B0123--:R-:W-:Y:S01]  /*3f00*/  IMAD R22, R51, UR14, RZ ;  /* 0x0000000e33167c24 */ /* 0x00ffe2000f8e02ff */
        /* <DEDUP_REMOVED lines=9> */
.L_x_3854:
[----:B------:R-:W-:Y:S05]  /*3fa0*/  BSYNC B0 ;  /* 0x0000000000007941 */ /* 0x000fea0003800000 */
.L_x_3853:
[----:B------:R-:W-:Y:S01]  /*3fb0*/  ISETP.GE.U32.AND P6, PT, R12, UR12, PT ;  /* 0x0000000c0c007c0c */ /* 0x000fe2000bfc6070 */
[-C--:B------:R-:W-:Y:S01]  /*3fc0*/  FMUL.FTZ R20, R33, R26.reuse ;  /* 0x0000001a21147220 */ /* 0x080fe20000410000 */
[----:B------:R-:W-:Y:S01]  /*3fd0*/  ISETP.GE.U32.AND P1, PT, R13, UR12, PT ;  /* 0x0000000c0d007c0c */ /* 0x000fe2000bf26070 */
[-C--:B0-----:R-:W-:Y:S01]  /*3fe0*/  FMUL.FTZ R21, R37, R26.reuse ;  /* 0x0000001a25157220 */ /* 0x081fe20000410000 */
        /* <DEDUP_REMOVED lines=25> */
[----:B-1----:R-:W-:Y:S01]  /*4180*/  FMUL.FTZ R39, R44, R26 ;  /* 0x0000001a2c277220 */ /* 0x002fe20000410000 */
        /* <DEDUP_REMOVED lines=9> */
[----:B--234-:R-:W-:-:S05]  /*4220*/  FMUL.FTZ R22, R43, -1.4426950216293334961 ;  /* 0xbfb8aa3b2b167820 */ /* 0x01cfca0000410000 */
        /* <DEDUP_REMOVED lines=8> */
.L_x_3855:
        /* <DEDUP_REMOVED lines=10> */
[----:B--234-:R-:W-:-:S02]  /*4350*/  LEA R22, P6, R20, UR14, 0x1 ;  /* 0x0000000e14167c11 */ /* 0x01cfc4000f8c08ff */
[----:B------:R-:W-:-:S04]  /*4360*/  IADD3 R53, R21, R53, RZ ;  /* 0x0000003515357210 */ /* 0x000fc80007ffe0ff */
[----:B------:R-:W-:-:S05]  /*4370*/  LEA.HI.X R23, R20, UR15, R53, 0x1, P6 ;  /* 0x0000000f14177c11 */ /* 0x000fca000b0f0c35 */
[----:B------:R0:W-:Y:S02]  /*4380*/  STG.E desc[UR8][R22.64], R43 ;  /* 0x0000002b16007986 */ /* 0x0001e4000c101908 */
.L_x_3857:
[----:B------:R-:W-:Y:S05]  /*4390*/  BSYNC B0 ;  /* 0x0000000000007941 */ /* 0x000fea0003800000 */
.L_x_3856:
[----:B------:R-:W-:Y:S01]  /*43a0*/  FFMA.FTZ R61, R24, R61, R27 ;  /* 0x0000003d183d7223 */ /* 0x000fe2000001001b */
[----:B------:R-:W-:Y:S01]  /*43b0*/  FFMA.FTZ R26, R25, R79, R38 ;  /* 0x0000004f191a7223 */ /* 0x000fe20000010026 */
[----:B------:R-:W-:Y:S06]  /*43c0*/  @!P5 BRA `(.L_x_3858) ;  /* 0x000000000028d947 */ /* 0x000fec0003800000 */
[----:B------:R-:W-:Y:S01]  /*43d0*/  FMUL.FTZ R20, R61, -1.4426950216293334961 ;  /* 0xbfb8aa3b3d147820 */ /* 0x000fe20000410000 */
[----:B0-234-:R-:W-:-:S05]  /*43e0*/  FMUL.FTZ R23, R26, -1.4426950216293334961 ;  /* 0xbfb8aa3b1a177820 */ /* 0x01dfca0000410000 */
        /* <DEDUP_REMOVED lines=8> */
.L_x_3858:
[----:B------:R-:W-:Y:S04]  /*4470*/  BSSY B0, `(.L_x_3859) ;  /* 0x000000e000007945 */ /* 0x000fe80003800000 */
[----:B------:R-:W-:Y:S05]  /*4480*/  @P1 BRA `(.L_x_3860) ;  /* 0x0000000000301947 */ /* 0x000fea0003800000 */
[----:B------:R-:W-:Y:S01]  /*4490*/  ULDC.64 UR14, c[0x0][0x270] ;  /* 0x00009c00000e7ab9 */ /* 0x000fe20000000a00 */
[----:B------:R-:W-:Y:S01]  /*44a0*/  MOV R20, R86 ;  /* 0x0000005600147202 */ /* 0x000fe20000000f00 */
[----:B0-234-:R-:W-:Y:S01]  /*44b0*/  IMAD R22, R55, UR14, RZ ;  /* 0x0000000e37167c24 */ /* 0x01dfe2000f8e02ff */
        /* <DEDUP_REMOVED lines=9> */
.L_x_3860:
[----:B------:R-:W-:Y:S05]  /*4550*/  BSYNC B0 ;  /* 0x0000000000007941 */ /* 0x000fea0003800000 */
.L_x_3859:
[----:B------:R-:W-:Y:S01]  /*4560*/  FFMA.FTZ R64, R24, R64, R27 ;  /* 0x0000004018407223 */ /* 0x000fe2000001001b */
[----:B0-----:R-:W-:Y:S01]  /*4570*/  FFMA.FTZ R43, R25, R34, R38 ;  /* 0x00000022192b7223 */ /* 0x001fe20000010026 */
[----:B------:R-:W-:Y:S06]  /*4580*/  @!P5 BRA `(.L_x_3861) ;  /* 0x000000000028d947 */ /* 0x000fec0003800000 */
[----:B------:R-:W-:Y:S01]  /*4590*/  FMUL.FTZ R20, R64, -1.4426950216293334961 ;  /* 0xbfb8aa3b40147820 */ /* 0x000fe20000410000 */
[----:B-1234-:R-:W-:-:S05]  /*45a0*/  FMUL.FTZ R22, R43, -1.4426950216293334961 ;  /* 0xbfb8aa3b2b167820 */ /* 0x01efca0000410000 */
        /* <DEDUP_REMOVED lines=8> */
.L_x_3861:
        /* <DEDUP_REMOVED lines=9> */
[----:B------:R-:W-:-:S03]  /*46c0*/  ULDC.64 UR14, c[0x0][0x210] ;  /* 0x00008400000e7ab9 */ /* 0x000fc60000000a00 */
[----:B------:R-:W-:Y:S01]  /*46d0*/  IMAD.IADD R57, R21, 0x1, R57 ;  /* 0x0000000115397824 */ /* 0x000fe200078e0239 */
[----:B-1234-:R-:W-:-:S04]  /*46e0*/  LEA R22, P1, R20, UR14, 0x1 ;  /* 0x0000000e14167c11 */ /* 0x01efc8000f8208ff */
[----:B------:R-:W-:-:S05]  /*46f0*/  LEA.HI.X R23, R20, UR15, R57, 0x1, P1 ;  /* 0x0000000f14177c11 */ /* 0x000fca00088f0c39 */
[----:B------:R0:W-:Y:S04]  /*4700*/  STG.E desc[UR8][R22.64], R43 ;  /* 0x0000002b16007986 */ /* 0x0001e8000c101908 */
.L_x_3863:
[----:B------:R-:W-:Y:S05]  /*4710*/  BSYNC B0 ;  /* 0x0000000000007941 */ /* 0x000fea0003800000 */
.L_x_3862:
        /* <DEDUP_REMOVED lines=13> */
.L_x_3864:
[----:B------:R-:W-:Y:S04]  /*47f0*/  BSSY B0, `(.L_x_3865) ;  /* 0x000000e000007945 */ /* 0x000fe80003800000 */
[----:B------:R-:W-:Y:S05]  /*4800*/  @P3 BRA `(.L_x_3866) ;  /* 0x0000000000303947 */ /* 0x000fea0003800000 */
[----:B------:R-:W-:Y:S01]  /*4810*/  ULDC.64 UR14, c[0x0][0x270] ;  /* 0x00009c00000e7ab9 */ /* 0x000fe20000000a00 */
[----:B------:R-:W-:Y:S01]  /*4820*/  MOV R20, R86 ;  /* 0x0000005600147202 */ /* 0x000fe20000000f00 */
        /* <DEDUP_REMOVED lines=10> */
.L_x_3866:
[----:B------:R-:W-:Y:S05]  /*48d0*/  BSYNC B0 ;  /* 0x0000000000007941 */ /* 0x000fea0003800000 */
.L_x_3865:
        /* <DEDUP_REMOVED lines=13> */
.L_x_3867:
        /* <DEDUP_REMOVED lines=14> */
.L_x_3869:
[----:B------:R-:W-:Y:S05]  /*4a90*/  BSYNC B0 ;  /* 0x0000000000007941 */ /* 0x000fea0003800000 */
.L_x_3868:
[----:B------:R-:W-:Y:S01]  /*4aa0*/  ISETP.GE.U32.AND P6, PT, R17, UR12, PT ;  /* 0x0000000c11007c0c */ /* 0x000fe2000bfc6070 */
[--C-:B------:R-:W-:Y:S01]  /*4ab0*/  FFMA.FTZ R70, R24, R70, R27.reuse ;  /* 0x0000004618467223 */ /* 0x100fe2000001001b */
        /* <DEDUP_REMOVED lines=8> */
[----:B------:R-:W-:Y:S01]  /*4b40*/  ISETP.GE.AND.EX P6, PT, R65, UR13, PT, P6 ;  /* 0x0000000d41007c0c */ /* 0x000fe2000bfc6360 */
[--C-:B------:R-:W-:Y:S01]  /*4b50*/  FFMA.FTZ R35, R25, R35, R38.reuse ;  /* 0x0000002319237223 */ /* 0x100fe20000010026 */
[----:B------:R-:W-:Y:S01]  /*4b60*/  ISETP.GE.AND.EX P1, PT, R71, UR13, PT, P1 ;  /* 0x0000000d47007c0c */ /* 0x000fe2000bf26310 */
[--C-:B------:R-:W-:Y:S01]  /*4b70*/  FFMA.FTZ R37, R25, R37, R38.reuse ;  /* 0x0000002519257223 */ /* 0x100fe20000010026 */
[----:B------:R-:W-:Y:S01]  /*4b80*/  ISETP.GE.AND.EX P2, PT, R69, UR13, PT, P2 ;  /* 0x0000000d45007c0c */ /* 0x000fe2000bf46320 */
[--C-:B------:R-:W-:Y:S01]  /*4b90*/  FFMA.FTZ R39, R25, R39, R38.reuse ;  /* 0x0000002719277223 */ /* 0x100fe20000010026 */
[----:B------:R-:W-:Y:S01]  /*4ba0*/  ISETP.GE.AND.EX P3, PT, R73, UR13, PT, P3 ;  /* 0x0000000d49007c0c */ /* 0x000fe2000bf66330 */
[----:B------:R-:W-:Y:S01]  /*4bb0*/  FFMA.FTZ R24, R24, R46, R27 ;  /* 0x0000002e18187223 */ /* 0x000fe2000001001b */
        /* <DEDUP_REMOVED lines=18> */
.L_x_3870:
[----:B------:R-:W-:Y:S04]  /*4ce0*/  BSSY B0, `(.L_x_3871) ;  /* 0x000000e000007945 */ /* 0x000fe80003800000 */
[----:B------:R-:W-:Y:S05]  /*4cf0*/  @P6 BRA `(.L_x_3872) ;  /* 0x0000000000306947 */ /* 0x000fea0003800000 */
[----:B------:R-:W-:Y:S01]  /*4d00*/  ULDC.64 UR12, c[0x0][0x270] ;  /* 0x00009c00000c7ab9 */ /* 0x000fe20000000a00 */
[----:B------:R-:W-:Y:S01]  /*4d10*/  MOV R20, R86 ;  /* 0x0000005600147202 */ /* 0x000fe20000000f00 */
[----:B------:R-:W-:Y:S01]  /*4d20*/  IMAD R26, R65, UR12, RZ ;  /* 0x0000000c411a7c24 */ /* 0x000fe2000f8e02ff */
[----:B------:R-:W-:Y:S02]  /*4d30*/  MOV R21, R89 ;  /* 0x0000005900157202 */ /* 0x000fe40000000f00 */
[----:B------:R-:W-:Y:S01]  /*4d40*/  F2FP.BF16.F32.PACK_AB R25, R25, R70 ;  /* 0x000000461919723e */ /* 0x000fe200000010ff */
[----:B01234-:R-:W-:-:S04]  /*4d50*/  IMAD.WIDE.U32 R22, R17, UR12, R20 ;  /* 0x0000000c11167c25 */ /* 0x01ffc8000f8e0014 */
[----:B------:R-:W-:Y:S01]  /*4d60*/  IMAD R21, R17, UR13, R26 ;  /* 0x0000000d11157c24 */ /* 0x000fe2000f8e021a */
[----:B------:R-:W-:Y:S02]  /*4d70*/  ULDC.64 UR12, c[0x0][0x210] ;  /* 0x00008400000c7ab9 */ /* 0x000fe40000000a00 */
[----:B------:R-:W-:Y:S02]  /*4d80*/  LEA R20, P6, R22, UR12, 0x1 ;  /* 0x0000000c16147c11 */ /* 0x000fe4000f8c08ff */
[----:B------:R-:W-:-:S04]  /*4d90*/  IADD3 R21, R23, R21, RZ ;  /* 0x0000001517157210 */ /* 0x000fc80007ffe0ff */
[----:B------:R-:W-:-:S05]  /*4da0*/  LEA.HI.X R21, R22, UR13, R21, 0x1, P6 ;  /* 0x0000000d16157c11 */ /* 0x000fca000b0f0c15 */
[----:B------:R0:W-:Y:S02]  /*4db0*/  STG.E desc[UR8][R20.64], R25 ;  /* 0x0000001914007986 */ /* 0x0001e4000c101908 */
.L_x_3872:
[----:B------:R-:W-:Y:S05]  /*4dc0*/  BSYNC B0 ;  /* 0x0000000000007941 */ /* 0x000fea0003800000 */
.L_x_3871:
[----:B------:R-:W-:Y:S05]  /*4dd0*/  @!P5 BRA `(.L_x_3873) ;  /* 0x000000000028d947 */ /* 0x000fea0003800000 */
[----:B0-----:R-:W-:Y:S01]  /*4de0*/  FMUL.FTZ R20, R72, -1.4426950216293334961 ;  /* 0xbfb8aa3b48147820 */ /* 0x001fe20000410000 */
        /* <DEDUP_REMOVED lines=9> */
.L_x_3873:
        /* <DEDUP_REMOVED lines=8> */
[----:B-1234-:R-:W-:Y:S01]  /*4f00*/  IMAD.WIDE.U32 R22, R18, UR12, R20 ;  /* 0x0000000c12167c25 */ /* 0x01efe2000f8e0014 */
[----:B------:R-:W-:Y:S02]  /*4f10*/  ULDC.64 UR12, c[0x0][0x210] ;  /* 0x00008400000c7ab9 */ /* 0x000fe40000000a00 */
[----:B------:R-:W-:-:S02]  /*4f20*/  LEA R20, P1, R22, UR12, 0x1 ;  /* 0x0000000c16147c11 */ /* 0x000fc4000f8208ff */
[----:B------:R-:W-:-:S04]  /*4f30*/  IADD3 R71, R23, R71, RZ ;  /* 0x0000004717477210 */ /* 0x000fc80007ffe0ff */
[----:B------:R-:W-:-:S05]  /*4f40*/  LEA.HI.X R21, R22, UR13, R71, 0x1, P1 ;  /* 0x0000000d16157c11 */ /* 0x000fca00088f0c47 */
[----:B------:R0:W-:Y:S02]  /*4f50*/  STG.E desc[UR8][R20.64], R31 ;  /* 0x0000001f14007986 */ /* 0x0001e4000c101908 */
.L_x_3875:
[----:B------:R-:W-:Y:S05]  /*4f60*/  BSYNC B0 ;  /* 0x0000000000007941 */ /* 0x000fea0003800000 */
.L_x_3874:
        /* <DEDUP_REMOVED lines=11> */
.L_x_3876:
[----:B------:R-:W-:Y:S04]  /*5020*/  BSSY B0, `(.L_x_3877) ;  /* 0x000000e000007945 */ /* 0x000fe80003800000 */
[----:B------:R-:W-:Y:S05]  /*5030*/  @P2 BRA `(.L_x_3878) ;  /* 0x0000000000302947 */ /* 0x000fea0003800000 */
[----:B------:R-:W-:Y:S01]  /*5040*/  ULDC.64 UR12, c[0x0][0x270] ;  /* 0x00009c00000c7ab9 */ /* 0x000fe20000000a00 */
[----:B0-----:R-:W-:Y:S01]  /*5050*/  MOV R20, R86 ;  /* 0x0000005600147202 */ /* 0x001fe20000000f00 */
[----:B------:R-:W-:Y:S01]  /*5060*/  IMAD R26, R69, UR12, RZ ;  /* 0x0000000c451a7c24 */ /* 0x000fe2000f8e02ff */
[----:B------:R-:W-:Y:S02]  /*5070*/  MOV R21, R89 ;  /* 0x0000005900157202 */ /* 0x000fe40000000f00 */
[----:B------:R-:W-:Y:S01]  /*5080*/  F2FP.BF16.F32.PACK_AB R35, R35, R74 ;  /* 0x0000004a2323723e */ /* 0x000fe200000010ff */
[----:B-1234-:R-:W-:-:S04]  /*5090*/  IMAD.WIDE.U32 R22, R19, UR12, R20 ;  /* 0x0000000c13167c25 */ /* 0x01efc8000f8e0014 */
[----:B------:R-:W-:Y:S01]  /*50a0*/  IMAD R21, R19, UR13, R26 ;  /* 0x0000000d13157c24 */ /* 0x000fe2000f8e021a */
[----:B------:R-:W-:Y:S02]  /*50b0*/  ULDC.64 UR12, c[0x0][0x210] ;  /* 0x00008400000c7ab9 */ /* 0x000fe40000000a00 */
[----:B------:R-:W-:Y:S02]  /*50c0*/  LEA R20, P1, R22, UR12, 0x1 ;  /* 0x0000000c16147c11 */ /* 0x000fe4000f8208ff */
[----:B------:R-:W-:-:S04]  /*50d0*/  IADD3 R21, R23, R21, RZ ;  /* 0x0000001517157210 */ /* 0x000fc80007ffe0ff */
[----:B------:R-:W-:-:S05]  /*50e0*/  LEA.HI.X R21, R22, UR13, R21, 0x1, P1 ;  /* 0x0000000d16157c11 */ /* 0x000fca00088f0c15 */
[----:B------:R0:W-:Y:S02]  /*50f0*/  STG.E desc[UR8][R20.64], R35 ;  /* 0x0000002314007986 */ /* 0x0001e4000c101908 */
.L_x_3878:
[----:B------:R-:W-:Y:S05]  /*5100*/  BSYNC B0 ;  /* 0x0000000000007941 */ /* 0x000fea0003800000 */
.L_x_3877:
        /* <DEDUP_REMOVED lines=11> */
.L_x_3879:
        /* <DEDUP_REMOVED lines=14> */
.L_x_3881:
[----:B------:R-:W-:Y:S05]  /*52a0*/  BSYNC B0 ;  /* 0x0000000000007941 */ /* 0x000fea0003800000 */
.L_x_3880:
        /* <DEDUP_REMOVED lines=11> */
.L_x_3882:
[----:B------:R-:W-:Y:S04]  /*5360*/  BSSY B0, `(.L_x_3883) ;  /* 0x000000d000007945 */ /* 0x000fe80003800000 */
[----:B------:R-:W-:Y:S05]  /*5370*/  @P4 BRA `(.L_x_3884) ;  /* 0x00000000002c4947 */ /* 0x000fea0003800000 */
[----:B------:R-:W-:Y:S01]  /*5380*/  ULDC.64 UR12, c[0x0][0x270] ;  /* 0x00009c00000c7ab9 */ /* 0x000fe20000000a00 */
[----:B------:R-:W-:Y:S01]  /*5390*/  MOV R87, R89 ;  /* 0x0000005900577202 */ /* 0x000fe20000000f00 */
[----:B0-----:R-:W-:Y:S01]  /*53a0*/  IMAD R20, R75, UR12, RZ ;  /* 0x0000000c4b147c24 */ /* 0x001fe2000f8e02ff */
[----:B------:R-:W-:Y:S01]  /*53b0*/  F2FP.BF16.F32.PACK_AB R39, R39, R24 ;  /* 0x000000182727723e */ /* 0x000fe200000010ff */
[----:B------:R-:W-:-:S04]  /*53c0*/  IMAD.WIDE.U32 R86, R41, UR12, R86 ;  /* 0x0000000c29567c25 */ /* 0x000fc8000f8e0056 */
[----:B------:R-:W-:Y:S01]  /*53d0*/  IMAD R21, R41, UR13, R20 ;  /* 0x0000000d29157c24 */ /* 0x000fe2000f8e0214 */
[----:B------:R-:W-:Y:S02]  /*53e0*/  ULDC.64 UR12, c[0x0][0x210] ;  /* 0x00008400000c7ab9 */ /* 0x000fe40000000a00 */
[----:B------:R-:W-:Y:S02]  /*53f0*/  LEA R20, P1, R86, UR12, 0x1 ;  /* 0x0000000c56147c11 */ /* 0x000fe4000f8208ff */
[----:B------:R-:W-:-:S04]  /*5400*/  IADD3 R21, R87, R21, RZ ;  /* 0x0000001557157210 */ /* 0x000fc80007ffe0ff */
[----:B------:R-:W-:-:S05]  /*5410*/  LEA.HI.X R21, R86, UR13, R21, 0x1, P1 ;  /* 0x0000000d56157c11 */ /* 0x000fca00088f0c15 */
[----:B------:R0:W-:Y:S02]  /*5420*/  STG.E desc[UR8][R20.64], R39 ;  /* 0x0000002714007986 */ /* 0x0001e4000c101908 */
.L_x_3884:
[----:B------:R-:W-:Y:S05]  /*5430*/  BSYNC B0 ;  /* 0x0000000000007941 */ /* 0x000fea0003800000 */
.L_x_3883:
[----:B0-----:R-:W0:Y:S01]  /*5440*/  LDC R21, c[0x0][0x10] ;  /* 0x00000400ff157b82 */ /* 0x001e220000000800 */
[----:B------:R-:W-:Y:S02]  /*5450*/  IADD3 R4, R4, 0x1, RZ ;  /* 0x0000000104047810 */ /* 0x000fe40007ffe0ff */
[----:B0-----:R-:W-:-:S04]  /*5460*/  IADD3 R58, R21, R58, RZ ;  /* 0x0000003a153a7210 */ /* 0x001fc80007ffe0ff */
[----:B------:R-:W-:-:S13]  /*5470*/  ISETP.GE.AND P1, PT, R58, UR4, PT ;  /* 0x000000043a007c0c */ /* 0x000fda000bf26270 */
[----:B------:R-:W-:Y:S05]  /*5480*/  @!P1 BRA `(.L_x_3885) ;  /* 0xffffffac00949947 */ /* 0x000fea000383ffff */
[----:B------:R-:W-:Y:S05]  /*5490*/  EXIT ;  /* 0x000000000000794d */ /* 0x000fea0003800000 */
.L_x_3886:
        /* <DEDUP_REMOVED lines=14> */
.L_x_5611:


//--------------------- .text._Z35group_norm_nhwc_fwd_one_pass_kernelI11Bf16IOBf16WLi256ELi160ELi640EEv26Group_norm_nhwc_fwd_params --------------------------
	.section	.text._Z35group_norm_nhwc_fwd_one_pass_kernelI11Bf16IOBf16WLi256ELi160ELi640EEv26Group_norm_nhwc_fwd_params,"ax",@progbits
	.align	128
        .global         _Z35group_norm_nhwc_fwd_one_pass_kernelI11Bf16IOBf16WLi256ELi160ELi640EEv26Group_norm_nhwc_fwd_params
        .type           _Z35group_norm_nhwc_fwd_one_pass_kernelI11Bf16IOBf16WLi256ELi160ELi640EEv26Group_norm_nhwc_fwd_params,@function
        .size           _Z35group_norm_nhwc_fwd_one_pass_kernelI11Bf16IOBf16WLi256ELi160ELi640EEv26Group_norm_nhwc_fwd_params,(.L_x_5612 - _Z35group_norm_nhwc_fwd_one_pass_kernelI11Bf16IOBf16WLi256ELi160ELi640EEv26Group_norm_nhwc_fwd_params)
        .other          _Z35group_norm_nhwc_fwd_one_pass_kernelI11Bf16IOBf16WLi256ELi160ELi640EEv26Group_norm_nhwc_fwd_params,@"STO_CUDA_ENTRY STV_DEFAULT"
_Z35group_norm_nhwc_fwd_one_pass_kernelI11Bf16IOBf16WLi256ELi160ELi640EEv26Group_norm_nhwc_fwd_params:
.text._Z35group_norm_nhwc_fwd_one_pass_kernelI11Bf16IOBf16WLi256ELi160ELi640EEv26Group_norm_nhwc_fwd_params:
        /* <DEDUP_REMOVED lines=37> */
.L_x_3992:
        /* <DEDUP_REMOVED lines=176> */
[----:B------:R-:W-:Y:S01]  /*0d50*/  @!P5 IMAD R25, R80, R11, R24 ;  /* 0x0000000b5019d224 */ /* 0x000fe200078e0218 */
        /* <DEDUP_REMOVED lines=9> */
[C---:B------:R-:W-:Y:S02]  /*0df0*/  @!P5 LEA R22, P6, R10.reuse, R12, 0x1 ;  /* 0x0000000c0a16d211 */ /* 0x040fe400078c08ff */
        /* <DEDUP_REMOVED lines=14> */
[----:B------:R-:W-:Y:S02]  /*0ee0*/  SHF.R.S32.HI R28, RZ, 0x1f, R76 ;  /* 0x0000001fff1c7819 */ /* 0x000fe4000001144c */
[----:B------:R-:W-:Y:S01]  /*0ef0*/  ISETP.GE.U32.AND P4, PT, R76, UR12, PT ;  /* 0x0000000c4c007c0c */ /* 0x000fe2000bf86070 */
[----:B------:R-:W-:Y:S01]  /*0f00*/  @!P3 IMAD.WIDE.U32 R20, R79, R20, R16 ;  /* 0x000000144f14b225 */ /* 0x000fe200078e0010 */
[----:B------:R-:W-:Y:S01]  /*0f10*/  SHF.R.S32.HI R35, RZ, 0x1f, R75 ;  /* 0x0000001fff237819 */ /* 0x000fe2000001144b */
[----:B------:R-:W1:Y:S02]  /*0f20*/  @!P1 LDC.64 R16, c[0x0][0x220] ;  /* 0x00008800ff109b82 */ /* 0x000e640000000a00 */
[----:B------:R-:W-:Y:S01]  /*0f30*/  @!P3 IMAD.IADD R11, R21, 0x1, R11 ;  /* 0x00000001150bb824 */ /* 0x000fe200078e020b */
[----:B------:R-:W-:-:S02]  /*0f40*/  @!P3 LEA R14, P6, R20, R14, 0x1 ;  /* 0x0000000e140eb211 */ /* 0x000fc400078c08ff */
[----:B------:R-:W-:Y:S02]  /*0f50*/  ISETP.GE.AND.EX P4, PT, R28, UR13, PT, P4 ;  /* 0x0000000d1c007c0c */ /* 0x000fe4000bf86340 */
[----:B------:R-:W-:Y:S01]  /*0f60*/  @!P3 LEA.HI.X R15, R20, R15, R11, 0x1, P6 ;  /* 0x0000000f140fb211 */ /* 0x000fe200030f0c0b */
[----:B------:R-:W-:Y:S01]  /*0f70*/  @!P1 IMAD R20, R29, R12, RZ ;  /* 0x0000000c1d149224 */ /* 0x000fe200078e02ff */
[----:B------:R-:W-:Y:S01]  /*0f80*/  ISETP.GE.U32.AND P5, PT, R75, UR12, PT ;  /* 0x0000000c4b007c0c */ /* 0x000fe2000bfa6070 */
[----:B------:R-:W5:Y:S01]  /*0f90*/  @!P2 LDC.64 R24, c[0x0][0x220] ;  /* 0x00008800ff18ab82 */ /* 0x000f620000000a00 */
        /* <DEDUP_REMOVED lines=10> */
[----:B-1----:R-:W-:Y:S01]  /*1040*/  @!P1 LEA R16, P6, R12, R16, 0x1 ;  /* 0x000000100c109211 */ /* 0x002fe200078c08ff */
[----:B0-----:R-:W-:Y:S01]  /*1050*/  @!P2 IMAD R22, R31, R26, RZ ;  /* 0x0000001a1f16a224 */ /* 0x001fe200078e02ff */
[----:B------:R-:W-:-:S02]  /*1060*/  @!P2 MOV R20, R42 ;  /* 0x0000002a0014a202 */ /* 0x000fc40000000f00 */
[----:B------:R-:W-:Y:S01]  /*1070*/  @!P2 MOV R21, R41 ;  /* 0x000000290015a202 */ /* 0x000fe20000000f00 */
[----:B------:R-:W0:Y:S01]  /*1080*/  @!P4 LDC.64 R14, c[0x0][0x270] ;  /* 0x00009c00ff0ecb82 */ /* 0x000e220000000a00 */
[----:B------:R-:W-:Y:S01]  /*1090*/  IADD3 R30, R0, 0x70, RZ ;  /* 0x00000070001e7810 */ /* 0x000fe20007ffe0ff */
[C---:B------:R-:W-:Y:S01]  /*10a0*/  @!P2 IMAD R31, R77.reuse, R27, R22 ;  /* 0x0000001b4d1fa224 */ /* 0x040fe200078e0216 */
[----:B------:R-:W-:Y:S01]  /*10b0*/  @!P1 LEA.HI.X R17, R12, R17, R13, 0x1, P6 ;  /* 0x000000110c119211 */ /* 0x000fe200030f0c0d */
[----:B------:R-:W-:Y:S01]  /*10c0*/  HFMA2.MMA R12, -RZ, RZ, 0, 0 ;  /* 0x00000000ff0c7435 */ /* 0x000fe200000001ff */
[----:B------:R-:W-:Y:S01]  /*10d0*/  ISETP.GE.U32.AND P3, PT, R30, UR12, PT ;  /* 0x0000000c1e007c0c */ /* 0x000fe2000bf66070 */
[----:B------:R-:W-:Y:S01]  /*10e0*/  @!P2 IMAD.WIDE.U32 R26, R77, R26, R20 ;  /* 0x0000001a4d1aa225 */ /* 0x000fe200078e0014 */
[----:B------:R-:W-:Y:S01]  /*10f0*/  SHF.R.S32.HI R33, RZ, 0x1f, R30 ;  /* 0x0000001fff217819 */ /* 0x000fe2000001141e */
[----:B------:R-:W1:Y:S03]  /*1100*/  @!P5 LDC.64 R22, c[0x0][0x270] ;  /* 0x00009c00ff16db82 */ /* 0x000e660000000a00 */
[----:B------:R-:W-:-:S02]  /*1110*/  ISETP.GE.AND.EX P3, PT, R33, UR13, PT, P3 ;  /* 0x0000000d21007c0c */ /* 0x000fc4000bf66330 */
[----:B------:R-:W-:Y:S01]  /*1120*/  @!P2 IADD3 R13, R27, R31, RZ ;  /* 0x0000001f1b0da210 */ /* 0x000fe20007ffe0ff */
[----:B------:R5:W2:Y:S02]  /*1130*/  @!P1 LDG.E R12, desc[UR14][R16.64] ;  /* 0x0000000e100c9981 */ /* 0x000aa4000c1e1900 */
[----:B-----5:R-:W-:Y:S01]  /*1140*/  @!P2 LEA R24, P6, R26, R24, 0x1 ;  /* 0x000000181a18a211 */ /* 0x020fe200078c08ff */
[----:B------:R-:W5:Y:S01]  /*1150*/  @!P4 LDC.64 R20, c[0x0][0x220] ;  /* 0x00008800ff14cb82 */ /* 0x000f620000000a00 */
        /* <DEDUP_REMOVED lines=14> */
[----:B-1----:R-:W-:-:S02]  /*1240*/  @!P5 IMAD R26, R35, R22, RZ ;  /* 0x00000016231ad224 */ /* 0x002fc400078e02ff */
[----:B------:R-:W-:Y:S01]  /*1250*/  @!P4 IMAD.WIDE.U32 R14, R76, R14, R24 ;  /* 0x0000000e4c0ec225 */ /* 0x000fe200078e0018 */
[----:B------:R-:W-:Y:S02]  /*1260*/  @!P5 MOV R24, R42 ;  /* 0x0000002a0018d202 */ /* 0x000fe40000000f00 */
[----:B------:R-:W-:Y:S01]  /*1270*/  @!P5 MOV R25, R41 ;  /* 0x000000290019d202 */ /* 0x000fe20000000f00 */
[C---:B------:R-:W-:Y:S01]  /*1280*/  @!P5 IMAD R35, R75.reuse, R23, R26 ;  /* 0x000000174b23d224 */ /* 0x040fe200078e021a */
[----:B------:R-:W-:Y:S02]  /*1290*/  IADD3 R45, R0, 0x80, RZ ;  /* 0x00000080002d7810 */ /* 0x000fe40007ffe0ff */
[----:B------:R-:W-:Y:S01]  /*12a0*/  ISETP.GT.U32.OR P2, PT, R56, 0x27f, P2 ;  /* 0x0000027f3800780c */ /* 0x000fe20001744470 */
[----:B------:R-:W-:Y:S01]  /*12b0*/  @!P5 IMAD.WIDE.U32 R22, R75, R22, R24 ;  /* 0x000000164b16d225 */ /* 0x000fe200078e0018 */
[----:B------:R-:W-:Y:S01]  /*12c0*/  @!P4 IADD3 R15, R15, R27, RZ ;  /* 0x0000001b0f0fc210 */ /* 0x000fe20007ffe0ff */
[----:B------:R-:W0:Y:S01]  /*12d0*/  @!P3 LDC.64 R24, c[0x0][0x220] ;  /* 0x00008800ff18bb82 */ /* 0x000e220000000a00 */
[----:B-----5:R-:W-:-:S02]  /*12e0*/  @!P4 LEA R20, P6, R14, R20, 0x1 ;  /* 0x000000140e14c211 */ /* 0x020fc400078c08ff */
        /* <DEDUP_REMOVED lines=22> */
[----:B0-----:R-:W0:Y:S01]  /*1450*/  @!P1 LDC.64 R20, c[0x0][0x270] ;  /* 0x00009c00ff149b82 */ /* 0x001e220000000a00 */
        /* <DEDUP_REMOVED lines=8> */
[----:B------:R-:W-:-:S02]  /*14e0*/  @!P3 LEA R24, P6, R28, R24, 0x1 ;  /* 0x000000181c18b211 */ /* 0x000fc400078c08ff */
[----:B------:R-:W-:Y:S01]  /*14f0*/  ISETP.GE.AND.EX P4, PT, R36, UR13, PT, P4 ;  /* 0x0000000d24007c0c */ /* 0x000fe2000bf86340 */
[----:B------:R-:W-:Y:S01]  /*1500*/  @!P2 IMAD R33, R32, R27, R34 ;  /* 0x0000001b2021a224 */ /* 0x000fe200078e0222 */
[----:B------:R-:W-:Y:S02]  /*1510*/  @!P3 LEA.HI.X R25, R28, R25, R17, 0x1, P6 ;  /* 0x000000191c19b211 */ /* 0x000fe400030f0c11 */
[----:B-1----:R-:W-:Y:S02]  /*1520*/  @!P2 MOV R18, R42 ;  /* 0x0000002a0012a202 */ /* 0x002fe40000000f00 */
[----:B------:R-:W-:Y:S01]  /*1530*/  @!P2 MOV R19, R41 ;  /* 0x000000290013a202 */ /* 0x000fe20000000f00 */
[----:B------:R-:W-:Y:S01]  /*1540*/  HFMA2.MMA R17, -RZ, RZ, 0, 0 ;  /* 0x00000000ff117435 */ /* 0x000fe200000001ff */
[----:B------:R-:W-:Y:S01]  /*1550*/  ISETP.GT.U32.OR P4, PT, R56, 0x27f, P4 ;  /* 0x0000027f3800780c */ /* 0x000fe20002784470 */
[----:B------:R-:W1:Y:S01]  /*1560*/  @!P1 LDC.64 R28, c[0x0][0x220] ;  /* 0x00008800ff1c9b82 */ /* 0x000e620000000a00 */
[----:B------:R-:W-:-:S07]  /*1570*/  @!P2 IMAD.WIDE.U32 R18, R32, R26, R18 ;  /* 0x0000001a2012a225 */ /* 0x000fce00078e0012 */
[----:B------:R-:W4:Y:S01]  /*1580*/  @!P5 LDC.64 R26, c[0x0][0x270] ;  /* 0x00009c00ff1adb82 */ /* 0x000f220000000a00 */
[----:B------:R-:W-:Y:S01]  /*1590*/  @!P2 IMAD.IADD R19, R19, 0x1, R33 ;  /* 0x000000011313a824 */ /* 0x000fe200078e0221 */
[----:B---3--:R-:W-:Y:S01]  /*15a0*/  @!P2 LEA R22, P6, R18, R22, 0x1 ;  /* 0x000000161216a211 */ /* 0x008fe200078c08ff */
[----:B0-----:R-:W-:Y:S01]  /*15b0*/  @!P1 IMAD R30, R31, R20, RZ ;  /* 0x000000141f1e9224 */ /* 0x001fe200078e02ff */
[----:B------:R-:W-:Y:S01]  /*15c0*/  IADD3 R35, R0, 0x98, RZ ;  /* 0x0000009800237810 */ /* 0x000fe20007ffe0ff */
[----:B------:R0:W3:Y:S01]  /*15d0*/  @!P3 LDG.E R17, desc[UR14][R24.64] ;  /* 0x0000000e1811b981 */ /* 0x0000e2000c1e1900 */
[----:B------:R-:W-:Y:S01]  /*15e0*/  @!P2 LEA.HI.X R23, R18, R23, R19, 0x1, P6 ;  /* 0x000000171217a211 */ /* 0x000fe200030f0c13 */
[----:B------:R-:W-:Y:S01]  /*15f0*/  @!P1 IMAD R19, R45, R21, R30 ;  /* 0x000000152d139224 */ /* 0x000fe200078e021e */
[----:B------:R-:W-:Y:S01]  /*1600*/  ISETP.GE.U32.AND P3, PT, R35, UR12, PT ;  /* 0x0000000c23007c0c */ /* 0x000fe2000bf66070 */
[----:B------:R-:W1:Y:S01]  /*1610*/  @!P4 LDC.64 R30, c[0x0][0x270] ;  /* 0x00009c00ff1ecb82 */ /* 0x000e620000000a00 */
[----:B------:R-:W-:-:S02]  /*1620*/  SHF.R.S32.HI R44, RZ, 0x1f, R35 ;  /* 0x0000001fff2c7819 */ /* 0x000fc40000011423 */
[----:B------:R-:W-:-:S05]  /*1630*/  IADD3 R34, R0, 0xa0, RZ ;  /* 0x000000a000227810 */ /* 0x000fca0007ffe0ff */
[----:B0-----:R-:W0:Y:S01]  /*1640*/  @!P5 LDC.64 R24, c[0x0][0x220] ;  /* 0x00008800ff18db82 */ /* 0x001e220000000a00 */
        /* <DEDUP_REMOVED lines=10> */
[-C--:B----4-:R-:W-:Y:S01]  /*16f0*/  @!P5 IMAD R46, R46, R26.reuse, RZ ;  /* 0x0000001a2e2ed224 */ /* 0x090fe200078e02ff */
[----:B------:R4:W3:Y:S01]  /*1700*/  @!P2 LDG.E R18, desc[UR14][R22.64] ;  /* 0x0000000e1612a981 */ /* 0x0008e2000c1e1900 */
[----:B------:R-:W-:Y:S01]  /*1710*/  @!P5 IMAD.MOV.U32 R32, RZ, RZ, R42 ;  /* 0x000000ffff20d224 */ /* 0x000fe200078e002a */
[----:B------:R-:W-:Y:S01]  /*1720*/  ISETP.GT.U32.OR P2, PT, R56, 0x27f, P6 ;  /* 0x0000027f3800780c */ /* 0x000fe20003744470 */
[----:B------:R-:W-:Y:S01]  /*1730*/  @!P5 IMAD R45, R39, R27, R46 ;  /* 0x0000001b272dd224 */ /* 0x000fe200078e022e */
[----:B------:R-:W-:Y:S01]  /*1740*/  @!P1 IADD3 R19, R21, R19, RZ ;  /* 0x0000001315139210 */ /* 0x000fe20007ffe0ff */
[----:B------:R-:W-:Y:S01]  /*1750*/  @!P5 IMAD.WIDE.U32 R26, R39, R26, R32 ;  /* 0x0000001a271ad225 */ /* 0x000fe200078e0020 */
[C---:B-1----:R-:W-:Y:S01]  /*1760*/  @!P1 LEA R28, P6, R20.reuse, R28, 0x1 ;  /* 0x0000001c141c9211 */ /* 0x042fe200078c08ff */
[----:B----4-:R-:W1:Y:S03]  /*1770*/  @!P4 LDC.64 R22, c[0x0][0x220] ;  /* 0x00008800ff16cb82 */ /* 0x010e660000000a00 */
[----:B------:R-:W-:Y:S01]  /*1780*/  @!P1 LEA.HI.X R29, R20, R29, R19, 0x1, P6 ;  /* 0x0000001d141d9211 */ /* 0x000fe200030f0c13 */
[----:B------:R-:W-:Y:S01]  /*1790*/  HFMA2.MMA R19, -RZ, RZ, 0, 0 ;  /* 0x00000000ff137435 */ /* 0x000fe200000001ff */
[----:B------:R-:W-:-:S02]  /*17a0*/  @!P5 IADD3 R27, R27, R45, RZ ;  /* 0x0000002d1b1bd210 */ /* 0x000fc40007ffe0ff */
[----:B0-----:R-:W-:Y:S01]  /*17b0*/  @!P5 LEA R24, P6, R26, R24, 0x1 ;  /* 0x000000181a18d211 */ /* 0x001fe200078c08ff */
[----:B------:R-:W0:Y:S01]  /*17c0*/  @!P3 LDC.64 R20, c[0x0][0x270] ;  /* 0x00009c00ff14bb82 */ /* 0x000e220000000a00 */
[----:B------:R-:W-:Y:S02]  /*17d0*/  @!P4 IMAD R36, R36, R30, RZ ;  /* 0x0000001e2424c224 */ /* 0x000fe400078e02ff */
[----:B------:R-:W-:Y:S02]  /*17e0*/  @!P5 LEA.HI.X R25, R26, R25, R27, 0x1, P6 ;  /* 0x000000191a19d211 */ /* 0x000fe400030f0c1b */
[----:B------:R-:W-:Y:S01]  /*17f0*/  @!P4 MOV R26, R42 ;  /* 0x0000002a001ac202 */ /* 0x000fe20000000f00 */
[----:B------:R4:W3:Y:S01]  /*1800*/  @!P1 LDG.E R19, desc[UR14][R28.64] ;  /* 0x0000000e1c139981 */ /* 0x0008e2000c1e1900 */
[----:B------:R-:W-:Y:S01]  /*1810*/  @!P4 MOV R27, R41 ;  /* 0x00000029001bc202 */ /* 0x000fe20000000f00 */
[C---:B------:R-:W-:Y:S01]  /*1820*/  @!P4 IMAD R33, R37.reuse, R31, R36 ;  /* 0x0000001f2521c224 */ /* 0x040fe200078e0224 */
[----:B------:R-:W-:Y:S01]  /*1830*/  IADD3 R36, R0, 0xa8, RZ ;  /* 0x000000a800247810 */ /* 0x000fe20007ffe0ff */
[----:B------:R-:W-:-:S03]  /*1840*/  @!P4 IMAD.WIDE.U32 R30, R37, R30, R26 ;  /* 0x0000001e251ec225 */ /* 0x000fc600078e001a */
[----:B------:R-:W-:Y:S01]  /*1850*/  ISETP.GE.U32.AND P1, PT, R36, UR12, PT ;  /* 0x0000000c24007c0c */ /* 0x000fe2000bf26070 */
[----:B------:R-:W0:Y:S01]  /*1860*/  @!P3 LDC.64 R26, c[0x0][0x220] ;  /* 0x00008800ff1abb82 */ /* 0x000e220000000a00 */
[----:B------:R-:W-:Y:S01]  /*1870*/  SHF.R.S32.HI R46, RZ, 0x1f, R36 ;  /* 0x0000001fff2e7819 */ /* 0x000fe20000011424 */
[----:B------:R-:W-:Y:S01]  /*1880*/  IMAD.MOV.U32 R32, RZ, RZ, RZ ;  /* 0x000000ffff207224 */ /* 0x000fe200078e00ff */
[----:B------:R-:W-:Y:S01]  /*1890*/  @!P4 IADD3 R31, R31, R33, RZ ;  /* 0x000000211f1fc210 */ /* 0x000fe20007ffe0ff */
[----:B------:R-:W-:Y:S01]  /*18a0*/  HFMA2.MMA R33, -RZ, RZ, 0, 0 ;  /* 0x00000000ff217435 */ /* 0x000fe200000001ff */
[----:B------:R-:W-:-:S03]  /*18b0*/  ISETP.GE.AND.EX P1, PT, R46, UR13, PT, P1 ;  /* 0x0000000d2e007c0c */ /* 0x000fc6000bf26310 */
[----:B----4-:R-:W4:Y:S01]  /*18c0*/  @!P2 LDC.64 R28, c[0x0][0x270] ;  /* 0x00009c00ff1cab82 */ /* 0x010f220000000a00 */
[----:B-1----:R-:W-:Y:S01]  /*18d0*/  @!P4 LEA R22, P6, R30, R22, 0x1 ;  /* 0x000000161e16c211 */ /* 0x002fe200078c08ff */
[----:B------:R1:W3:Y:S01]  /*18e0*/  @!P5 LDG.E R32, desc[UR14][R24.64] ;  /* 0x0000000e1820d981 */ /* 0x0002e2000c1e1900 */
[----:B------:R-:W-:Y:S02]  /*18f0*/  ISETP.GT.U32.OR P1, PT, R56, 0x27f, P1 ;  /* 0x0000027f3800780c */ /* 0x000fe40000f24470 */
[----:B------:R-:W-:Y:S01]  /*1900*/  @!P4 LEA.HI.X R23, R30, R23, R31, 0x1, P6 ;  /* 0x000000171e17c211 */ /* 0x000fe200030f0c1f */
[----:B0-----:R-:W-:-:S04]  /*1910*/  @!P3 IMAD R44, R44, R20, RZ ;  /* 0x000000142c2cb224 */ /* 0x001fc800078e02ff */
[----:B------:R0:W3:Y:S01]  /*1920*/  @!P4 LDG.E R33, desc[UR14][R22.64] ;  /* 0x0000000e1621c981 */ /* 0x0000e2000c1e1900 */
[----:B-1----:R-:W1:Y:S01]  /*1930*/  @!P2 LDC.64 R24, c[0x0][0x220] ;  /* 0x00008800ff18ab82 */ /* 0x002e620000000a00 */
[C---:B------:R-:W-:Y:S01]  /*1940*/  @!P3 IMAD R31, R35.reuse, R21, R44 ;  /* 0x00000015231fb224 */ /* 0x040fe200078e022c */
[----:B------:R-:W-:Y:S02]  /*1950*/  IADD3 R44, R0, 0xb0, RZ ;  /* 0x000000b0002c7810 */ /* 0x000fe40007ffe0ff */
[----:B0-----:R-:W-:Y:S02]  /*1960*/  @!P3 MOV R22, R42 ;  /* 0x0000002a0016b202 */ /* 0x001fe40000000f00 */
[-C--:B------:R-:W-:Y:S02]  /*1970*/  @!P3 MOV R23, R41.reuse ;  /* 0x000000290017b202 */ /* 0x080fe40000000f00 */
[----:B------:R-:W-:Y:S02]  /*1980*/  ISETP.GE.U32.AND P4, PT, R44, UR12, PT ;  /* 0x0000000c2c007c0c */ /* 0x000fe4000bf86070 */
[----:B------:R-:W-:Y:S01]  /*1990*/  SHF.R.S32.HI R48, RZ, 0x1f, R44 ;  /* 0x0000001fff307819 */ /* 0x000fe2000001142c */
[----:B------:R-:W-:Y:S01]  /*19a0*/  @!P3 IMAD.WIDE.U32 R20, R35, R20, R22 ;  /* 0x000000142314b225 */ /* 0x000fe200078e0016 */
[----:B------:R-:W-:Y:S01]  /*19b0*/  IADD3 R37, R0, 0xb8, RZ ;  /* 0x000000b800257810 */ /* 0x000fe20007ffe0ff */
[----:B------:R-:W0:Y:S01]  /*19c0*/  @!P1 LDC.64 R22, c[0x0][0x270] ;  /* 0x00009c00ff169b82 */ /* 0x000e220000000a00 */
[----:B------:R-:W-:Y:S01]  /*19d0*/  ISETP.GE.AND.EX P4, PT, R48, UR13, PT, P4 ;  /* 0x0000000d30007c0c */ /* 0x000fe2000bf86340 */
[----:B------:R-:W-:Y:S01]  /*19e0*/  @!P3 IMAD.IADD R21, R21, 0x1, R31 ;  /* 0x000000011515b824 */ /* 0x000fe200078e021f */
[----:B------:R-:W-:Y:S01]  /*19f0*/  @!P2 MOV R30, R42 ;  /* 0x0000002a001ea202 */ /* 0x000fe20000000f00 */
[----:B----4-:R-:W-:Y:S01]  /*1a00*/  @!P2 IMAD R38, R38, R28, RZ ;  /* 0x0000001c2626a224 */ /* 0x010fe200078e02ff */
[----:B------:R-:W-:-:S02]  /*1a10*/  @!P2 MOV R31, R41 ;  /* 0x00000029001fa202 */ /* 0x000fc40000000f00 */
[----:B------:R-:W-:Y:S02]  /*1a20*/  ISETP.GE.U32.AND P5, PT, R37, UR12, PT ;  /* 0x0000000c25007c0c */ /* 0x000fe4000bfa6070 */
[----:B------:R-:W-:Y:S02]  /*1a30*/  SHF.R.S32.HI R45, RZ, 0x1f, R37 ;  /* 0x0000001fff2d7819 */ /* 0x000fe40000011425 */
[----:B------:R-:W-:Y:S01]  /*1a40*/  @!P3 LEA R26, P6, R20, R26, 0x1 ;  /* 0x0000001a141ab211 */ /* 0x000fe200078c08ff */
[----:B------:R-:W-:Y:S01]  /*1a50*/  @!P2 IMAD R35, R34, R29, R38 ;  /* 0x0000001d2223a224 */ /* 0x000fe200078e0226 */
[----:B------:R-:W-:Y:S01]  /*1a60*/  ISETP.GT.U32.OR P4, PT, R56, 0x27f, P4 ;  /* 0x0000027f3800780c */ /* 0x000fe20002784470 */
[----:B------:R-:W-:Y:S01]  /*1a70*/  @!P2 IMAD.WIDE.U32 R28, R34, R28, R30 ;  /* 0x0000001c221ca225 */ /* 0x000fe200078e001e */
[----:B------:R-:W-:Y:S02]  /*1a80*/  @!P3 LEA.HI.X R27, R20, R27, R21, 0x1, P6 ;  /* 0x0000001b141bb211 */ /* 0x000fe400030f0c15 */
[----:B------:R-:W-:Y:S01]  /*1a90*/  ISETP.GE.AND.EX P5, PT, R45, UR13, PT, P5 ;  /* 0x0000000d2d007c0c */ /* 0x000fe2000bfa6350 */
[----:B------:R-:W4:Y:S01]  /*1aa0*/  @!P1 LDC.64 R20, c[0x0][0x220] ;  /* 0x00008800ff149b82 */ /* 0x000f220000000a00 */
[----:B------:R-:W-:-:S02]  /*1ab0*/  @!P2 IADD3 R29, R29, R35, RZ ;  /* 0x000000231d1da210 */ /* 0x000fc40007ffe0ff */
[----:B------:R-:W-:Y:S02]  /*1ac0*/  ISETP.GT.U32.OR P5, PT, R56, 0x27f, P5 ;  /* 0x0000027f3800780c */ /* 0x000fe40002fa4470 */
[C---:B-1----:R-:W-:Y:S02]  /*1ad0*/  @!P2 LEA R24, P6, R28.reuse, R24, 0x1 ;  /* 0x000000181c18a211 */ /* 0x042fe400078c08ff */
[----:B------:R-:W-:Y:S01]  /*1ae0*/  CS2R R34, SRZ ;  /* 0x0000000000227805 */ /* 0x000fe2000001ff00 */
[----:B------:R-:W1:Y:S01]  /*1af0*/  @!P4 LDC.64 R38, c[0x0][0x270] ;  /* 0x00009c00ff26cb82 */ /* 0x000e620000000a00 */
[----:B------:R-:W-:Y:S01]  /*1b00*/  @!P2 LEA.HI.X R25, R28, R25, R29, 0x1, P6 ;  /* 0x000000191c19a211 */ /* 0x000fe200030f0c1d */
[----:B0-----:R-:W-:Y:S01]  /*1b10*/  @!P1 IMAD R46, R46, R22, RZ ;  /* 0x000000162e2e9224 */ /* 0x001fe200078e02ff */
[----:B------:R-:W-:Y:S02]  /*1b20*/  IADD3 R50, R0, 0xc0, RZ ;  /* 0x000000c000327810 */ /* 0x000fe40007ffe0ff */
[----:B------:R0:W3:Y:S04]  /*1b30*/  @!P3 LDG.E R34, desc[UR14][R26.64] ;  /* 0x0000000e1a22b981 */ /* 0x0000e8000c1e1900 */
[----:B------:R0:W3:Y:S01]  /*1b40*/  @!P2 LDG.E R35, desc[UR14][R24.64] ;  /* 0x0000000e1823a981 */ /* 0x0000e2000c1e1900 */
[----:B------:R-:W2:Y:S01]  /*1b50*/  @!P5 LDC.64 R30, c[0x0][0x270] ;  /* 0x00009c00ff1edb82 */ /* 0x000ea20000000a00 */
[----:B------:R-:W-:Y:S01]  /*1b60*/  ISETP.GE.U32.AND P3, PT, R50, UR12, PT ;  /* 0x0000000c32007c0c */ /* 0x000fe2000bf66070 */
[----:B------:R-:W-:Y:S01]  /*1b70*/  @!P1 IMAD R29, R36, R23, R46 ;  /* 0x00000017241d9224 */ /* 0x000fe200078e022e */
[----:B------:R-:W-:-:S05]  /*1b80*/  SHF.R.S32.HI R51, RZ, 0x1f, R50 ;  /* 0x0000001fff337819 */ /* 0x000fca0000011432 */
[----:B0-----:R-:W0:Y:S01]  /*1b90*/  @!P4 LDC.64 R26, c[0x0][0x220] ;  /* 0x00008800ff1acb82 */ /* 0x001e220000000a00 */
[----:B------:R-:W-:Y:S01]  /*1ba0*/  @!P1 MOV R24, R42 ;  /* 0x0000002a00189202 */ /* 0x000fe20000000f00 */
[----:B------:R-:W-:Y:S01]  /*1bb0*/  @!P1 IMAD.MOV.U32 R25, RZ, RZ, R41 ;  /* 0x000000ffff199224 */ /* 0x000fe200078e0029 */
[----:B------:R-:W-:-:S03]  /*1bc0*/  ISETP.GE.AND.EX P3, PT, R51, UR13, PT, P3 ;  /* 0x0000000d33007c0c */ /* 0x000fc6000bf66330 */
[----:B------:R-:W-:Y:S01]  /*1bd0*/  @!P1 IMAD.WIDE.U32 R22, R36, R22, R24 ;  /* 0x0000001624169225 */ /* 0x000fe200078e0018 */
[----:B------:R-:W-:Y:S01]  /*1be0*/  IADD3 R46, R0, 0xc8, RZ ;  /* 0x000000c8002e7810 */ /* 0x000fe20007ffe0ff */
[----:B------:R-:W-:Y:S01]  /*1bf0*/  HFMA2.MMA R36, -RZ, RZ, 0, 0 ;  /* 0x00000000ff247435 */ /* 0x000fe200000001ff */
[----:B------:R-:W-:Y:S02]  /*1c00*/  ISETP.GT.U32.OR P3, PT, R56, 0x27f, P3 ;  /* 0x0000027f3800780c */ /* 0x000fe40001f64470 */
[----:B------:R-:W-:Y:S02]  /*1c10*/  @!P1 IADD3 R23, R23, R29, RZ ;  /* 0x0000001d17179210 */ /* 0x000fe40007ffe0ff */
[----:B----4-:R-:W-:Y:S01]  /*1c20*/  @!P1 LEA R20, P6, R22, R20, 0x1 ;  /* 0x0000001416149211 */ /* 0x010fe200078c08ff */
[----:B------:R-:W4:Y:S01]  /*1c30*/  @!P5 LDC.64 R28, c[0x0][0x220] ;  /* 0x00008800ff1cdb82 */ /* 0x000f220000000a00 */
[----:B------:R-:W-:Y:S02]  /*1c40*/  ISETP.GE.U32.AND P2, PT, R46, UR12, PT ;  /* 0x0000000c2e007c0c */ /* 0x000fe4000bf46070 */
[----:B------:R-:W-:-:S02]  /*1c50*/  SHF.R.S32.HI R47, RZ, 0x1f, R46 ;  /* 0x0000001fff2f7819 */ /* 0x000fc4000001142e */
[----:B------:R-:W-:Y:S02]  /*1c60*/  @!P1 LEA.HI.X R21, R22, R21, R23, 0x1, P6 ;  /* 0x0000001516159211 */ /* 0x000fe400030f0c17 */
[----:B------:R-:W-:Y:S01]  /*1c70*/  ISETP.GE.AND.EX P2, PT, R47, UR13, PT, P2 ;  /* 0x0000000d2f007c0c */ /* 0x000fe2000bf46320 */
[----:B-1----:R-:W-:Y:S01]  /*1c80*/  @!P4 IMAD R48, R48, R38, RZ ;  /* 0x000000263030c224 */ /* 0x002fe200078e02ff */
[----:B------:R-:W1:Y:S01]  /*1c90*/  @!P3 LDC.64 R24, c[0x0][0x270] ;  /* 0x00009c00ff18bb82 */ /* 0x000e620000000a00 */
[----:B------:R2:W3:Y:S01]  /*1ca0*/  @!P1 LDG.E R36, desc[UR14][R20.64] ;  /* 0x0000000e14249981 */ /* 0x0004e2000c1e1900 */
[----:B------:R-:W-:Y:S01]  /*1cb0*/  ISETP.GT.U32.OR P2, PT, R56, 0x27f, P2 ;  /* 0x0000027f3800780c */ /* 0x000fe20001744470 */
[----:B------:R-:W-:Y:S02]  /*1cc0*/  @!P4 IMAD R53, R44, R39, R48 ;  /* 0x000000272c35c224 */ /* 0x000fe400078e0230 */
[----:B--2---:R-:W-:Y:S01]  /*1cd0*/  @!P5 IMAD R22, R45, R30, RZ ;  /* 0x0000001e2d16d224 */ /* 0x004fe200078e02ff */
[----:B------:R-:W-:-:S02]  /*1ce0*/  @!P4 MOV R20, R42 ;  /* 0x0000002a0014c202 */ /* 0x000fc40000000f00 */
[----:B------:R-:W-:Y:S01]  /*1cf0*/  @!P4 MOV R21, R41 ;  /* 0x000000290015c202 */ /* 0x000fe20000000f00 */
[----:B------:R-:W-:Y:S02]  /*1d00*/  @!P5 IMAD.MOV.U32 R45, RZ, RZ, R41 ;  /* 0x000000ffff2dd224 */ /* 0x000fe400078e0029 */
[----:B------:R-:W-:Y:S01]  /*1d10*/  @!P4 IMAD.WIDE.U32 R38, R44, R38, R20 ;  /* 0x000000262c26c225 */ /* 0x000fe200078e0014 */
[----:B------:R-:W-:Y:S02]  /*1d20*/  @!P5 MOV R44, R42 ;  /* 0x0000002a002cd202 */ /* 0x000fe40000000f00 */
[----:B------:R-:W2:Y:S01]  /*1d30*/  @!P3 LDC.64 R20, c[0x0][0x220] ;  /* 0x00008800ff14bb82 */ /* 0x000ea20000000a00 */
[C---:B------:R-:W-:Y:S02]  /*1d40*/  @!P5 IMAD R55, R37.reuse, R31, R22 ;  /* 0x0000001f2537d224 */ /* 0x040fe400078e0216 */
[----:B------:R-:W-:Y:S01]  /*1d50*/  @!P5 IMAD.WIDE.U32 R30, R37, R30, R44 ;  /* 0x0000001e251ed225 */ /* 0x000fe200078e002c */
[----:B------:R-:W-:Y:S01]  /*1d60*/  HFMA2.MMA R37, -RZ, RZ, 0, 0 ;  /* 0x00000000ff257435 */ /* 0x000fe200000001ff */
[----:B------:R-:W-:-:S02]  /*1d70*/  IADD3 R48, R0, 0xd0, RZ ;  /* 0x000000d000307810 */ /* 0x000fc40007ffe0ff */
[----:B------:R-:W-:Y:S01]  /*1d80*/  @!P4 IADD3 R39, R39, R53, RZ ;  /* 0x000000352727c210 */ /* 0x000fe20007ffe0ff */
[----:B------:R-:W5:Y:S01]  /*1d90*/  @!P2 LDC.64 R22, c[0x0][0x270] ;  /* 0x00009c00ff16ab82 */ /* 0x000f620000000a00 */
[----:B0-----:R-:W-:Y:S02]  /*1da0*/  @!P4 LEA R26, P6, R38, R26, 0x1 ;  /* 0x0000001a261ac211 */ /* 0x001fe400078c08ff */
[----:B------:R-:W-:Y:S02]  /*1db0*/  ISETP.GE.U32.AND P1, PT, R48, UR12, PT ;  /* 0x0000000c30007c0c */ /* 0x000fe4000bf26070 */
[----:B------:R-:W-:Y:S02]  /*1dc0*/  SHF.R.S32.HI R49, RZ, 0x1f, R48 ;  /* 0x0000001fff317819 */ /* 0x000fe40000011430 */
[----:B------:R-:W-:Y:S02]  /*1dd0*/  @!P4 LEA.HI.X R27, R38, R27, R39, 0x1, P6 ;  /* 0x0000001b261bc211 */ /* 0x000fe400030f0c27 */
[----:B------:R-:W-:-:S02]  /*1de0*/  ISETP.GE.AND.EX P1, PT, R49, UR13, PT, P1 ;  /* 0x0000000d31007c0c */ /* 0x000fc4000bf26310 */
[----:B------:R-:W-:Y:S01]  /*1df0*/  @!P5 IADD3 R31, R31, R55, RZ ;  /* 0x000000371f1fd210 */ /* 0x000fe20007ffe0ff */
[----:B------:R0:W3:Y:S01]  /*1e00*/  @!P4 LDG.E R37, desc[UR14][R26.64] ;  /* 0x0000000e1a25c981 */ /* 0x0000e2000c1e1900 */
[----:B----4-:R-:W-:Y:S02]  /*1e10*/  @!P5 LEA R28, P6, R30, R28, 0x1 ;  /* 0x0000001c1e1cd211 */ /* 0x010fe400078c08ff */
[----:B------:R-:W-:Y:S02]  /*1e20*/  ISETP.GT.U32.OR P1, PT, R56, 0x27f, P1 ;  /* 0x0000027f3800780c */ /* 0x000fe40000f24470 */
[----:B------:R-:W-:Y:S01]  /*1e30*/  @!P5 LEA.HI.X R29, R30, R29, R31, 0x1, P6 ;  /* 0x0000001d1e1dd211 */ /* 0x000fe200030f0c1f */
[----:B0-----:R-:W0:Y:S01]  /*1e40*/  @!P2 LDC.64 R26, c[0x0][0x220] ;  /* 0x00008800ff1aab82 */ /* 0x001e220000000a00 */
[----:B------:R-:W-:Y:S01]  /*1e50*/  @!P3 MOV R30, R42 ;  /* 0x0000002a001eb202 */ /* 0x000fe20000000f00 */
[----:B-1----:R-:W-:Y:S01]  /*1e60*/  @!P3 IMAD R51, R51, R24, RZ ;  /* 0x000000183333b224 */ /* 0x002fe200078e02ff */
[----:B------:R-:W-:-:S02]  /*1e70*/  @!P3 MOV R31, R41 ;  /* 0x00000029001fb202 */ /* 0x000fc40000000f00 */
[----:B------:R-:W-:Y:S02]  /*1e80*/  IADD3 R59, R0, 0xd8, RZ ;  /* 0x000000d8003b7810 */ /* 0x000fe40007ffe0ff */
[----:B------:R-:W-:Y:S01]  /*1e90*/  CS2R R38, SRZ ;  /* 0x0000000000267805 */ /* 0x000fe2000001ff00 */
[C---:B------:R-:W-:Y:S02]  /*1ea0*/  @!P3 IMAD R51, R50.reuse, R25, R51 ;  /* 0x000000193233b224 */ /* 0x040fe400078e0233 */
[----:B------:R-:W-:Y:S01]  /*1eb0*/  @!P3 IMAD.WIDE.U32 R30, R50, R24, R30 ;  /* 0x00000018321eb225 */ /* 0x000fe200078e001e */
[----:B------:R-:W-:Y:S01]  /*1ec0*/  ISETP.GE.U32.AND P4, PT, R59, UR12, PT ;  /* 0x0000000c3b007c0c */ /* 0x000fe2000bf86070 */
[----:B------:R-:W1:Y:S01]  /*1ed0*/  @!P1 LDC.64 R24, c[0x0][0x270] ;  /* 0x00009c00ff189b82 */ /* 0x000e620000000a00 */
[----:B------:R-:W-:Y:S01]  /*1ee0*/  SHF.R.S32.HI R45, RZ, 0x1f, R59 ;  /* 0x0000001fff2d7819 */ /* 0x000fe2000001143b */
[----:B------:R-:W-:Y:S01]  /*1ef0*/  @!P3 IMAD.IADD R31, R31, 0x1, R51 ;  /* 0x000000011f1fb824 */ /* 0x000fe200078e0233 */
[----:B------:R4:W3:Y:S01]  /*1f00*/  @!P5 LDG.E R38, desc[UR14][R28.64] ;  /* 0x0000000e1c26d981 */ /* 0x0008e2000c1e1900 */
[----:B--2---:R-:W-:-:S02]  /*1f10*/  @!P3 LEA R20, P6, R30, R20, 0x1 ;  /* 0x000000141e14b211 */ /* 0x004fc400078c08ff */
[----:B------:R-:W-:Y:S01]  /*1f20*/  ISETP.GE.AND.EX P4, PT, R45, UR13, PT, P4 ;  /* 0x0000000d2d007c0c */ /* 0x000fe2000bf86340 */
[----:B-----5:R-:W-:Y:S01]  /*1f30*/  @!P2 IMAD R47, R47, R22, RZ ;  /* 0x000000162f2fa224 */ /* 0x020fe200078e02ff */
[----:B------:R-:W-:Y:S02]  /*1f40*/  @!P3 LEA.HI.X R21, R30, R21, R31, 0x1, P6 ;  /* 0x000000151e15b211 */ /* 0x000fe400030f0c1f */
[----:B------:R-:W-:Y:S02]  /*1f50*/  ISETP.GT.U32.OR P4, PT, R56, 0x27f, P4 ;  /* 0x0000027f3800780c */ /* 0x000fe40002784470 */
[----:B----4-:R-:W-:Y:S02]  /*1f60*/  @!P2 MOV R28, R42 ;  /* 0x0000002a001ca202 */ /* 0x010fe40000000f00 */
[----:B------:R-:W-:Y:S01]  /*1f70*/  @!P2 MOV R29, R41 ;  /* 0x00000029001da202 */ /* 0x000fe20000000f00 */
[C---:B------:R-:W-:Y:S01]  /*1f80*/  @!P2 IMAD R31, R46.reuse, R23, R47 ;  /* 0x000000172e1fa224 */ /* 0x040fe200078e022f */
[----:B------:R2:W4:Y:S01]  /*1f90*/  @!P3 LDG.E R39, desc[UR14][R20.64] ;  /* 0x0000000e1427b981 */ /* 0x000522000c1e1900 */
[----:B------:R-:W-:Y:S01]  /*1fa0*/  @!P2 IMAD.WIDE.U32 R28, R46, R22, R28 ;  /* 0x000000162e1ca225 */ /* 0x000fe200078e001c */
[----:B------:R-:W-:Y:S01]  /*1fb0*/  IADD3 R47, R0, 0xe0, RZ ;  /* 0x000000e0002f7810 */ /* 0x000fe20007ffe0ff */
[----:B------:R-:W5:Y:S03]  /*1fc0*/  @!P1 LDC.64 R22, c[0x0][0x220] ;  /* 0x00008800ff169b82 */ /* 0x000f660000000a00 */
[----:B------:R-:W-:-:S02]  /*1fd0*/  @!P2 IADD3 R30, R29, R31, RZ ;  /* 0x0000001f1d1ea210 */ /* 0x000fc40007ffe0ff */
[C---:B0-----:R-:W-:Y:S02]  /*1fe0*/  @!P2 LEA R26, P5, R28.reuse, R26, 0x1 ;  /* 0x0000001a1c1aa211 */ /* 0x041fe400078a08ff */
[----:B------:R-:W-:Y:S01]  /*1ff0*/  SHF.R.S32.HI R61, RZ, 0x1f, R47 ;  /* 0x0000001fff3d7819 */ /* 0x000fe2000001142f */
[----:B--2---:R-:W0:Y:S01]  /*2000*/  @!P4 LDC.64 R20, c[0x0][0x270] ;  /* 0x00009c00ff14cb82 */ /* 0x004e220000000a00 */
[----:B------:R-:W-:Y:S02]  /*2010*/  @!P2 LEA.HI.X R27, R28, R27, R30, 0x1, P5 ;  /* 0x0000001b1c1ba211 */ /* 0x000fe400028f0c1e */
[----:B------:R-:W-:Y:S02]  /*2020*/  ISETP.GE.U32.AND P5, PT, R47, UR12, PT ;  /* 0x0000000c2f007c0c */ /* 0x000fe4000bfa6070 */
[----:B------:R-:W-:Y:S02]  /*2030*/  IADD3 R46, R0, 0xe8, RZ ;  /* 0x000000e8002e7810 */ /* 0x000fe40007ffe0ff */
[----:B------:R-:W-:Y:S01]  /*2040*/  ISETP.GE.AND.EX P5, PT, R61, UR13, PT, P5 ;  /* 0x0000000d3d007c0c */ /* 0x000fe2000bfa6350 */
[----:B-1----:R-:W-:Y:S01]  /*2050*/  @!P1 IMAD R49, R49, R24, RZ ;  /* 0x0000001831319224 */ /* 0x002fe200078e02ff */
[----:B------:R-:W-:Y:S01]  /*2060*/  ISETP.GE.U32.AND P3, PT, R46, UR12, PT ;  /* 0x0000000c2e007c0c */ /* 0x000fe2000bf66070 */
[----:B------:R-:W-:Y:S01]  /*2070*/  HFMA2.MMA R44, -RZ, RZ, 0, 0 ;  /* 0x00000000ff2c7435 */ /* 0x000fe200000001ff */
[----:B------:R-:W-:Y:S01]  /*2080*/  SHF.R.S32.HI R60, RZ, 0x1f, R46 ;  /* 0x0000001fff3c7819 */ /* 0x000fe2000001142e */
[----:B------:R-:W1:Y:S01]  /*2090*/  @!P4 LDC.64 R50, c[0x0][0x220] ;  /* 0x00008800ff32cb82 */ /* 0x000e620000000a00 */
[----:B------:R-:W-:Y:S01]  /*20a0*/  ISETP.GT.U32.OR P5, PT, R56, 0x27f, P5 ;  /* 0x0000027f3800780c */ /* 0x000fe20002fa4470 */
[----:B------:R-:W-:Y:S01]  /*20b0*/  @!P1 IMAD.MOV.U32 R28, RZ, RZ, R42 ;  /* 0x000000ffff1c9224 */ /* 0x000fe200078e002a */
[----:B------:R-:W-:-:S02]  /*20c0*/  ISETP.GE.AND.EX P3, PT, R60, UR13, PT, P3 ;  /* 0x0000000d3c007c0c */ /* 0x000fc4000bf66330 */
[----:B------:R-:W-:Y:S01]  /*20d0*/  @!P1 MOV R29, R41 ;  /* 0x00000029001d9202 */ /* 0x000fe20000000f00 */
[----:B------:R-:W-:Y:S01]  /*20e0*/  @!P1 IMAD R49, R48, R25, R49 ;  /* 0x0000001930319224 */ /* 0x000fe200078e0231 */
[----:B------:R-:W-:Y:S01]  /*20f0*/  ISETP.GT.U32.OR P3, PT, R56, 0x27f, P3 ;  /* 0x0000027f3800780c */ /* 0x000fe20001f64470 */
[----:B------:R2:W4:Y:S01]  /*2100*/  @!P2 LDG.E R44, desc[UR14][R26.64] ;  /* 0x0000000e1a2ca981 */ /* 0x000522000c1e1900 */
[----:B------:R-:W-:Y:S01]  /*2110*/  @!P1 IMAD.WIDE.U32 R24, R48, R24, R28 ;  /* 0x0000001830189225 */ /* 0x000fe200078e001c */
[----:B------:R-:W-:-:S04]  /*2120*/  IADD3 R55, R0, 0xf0, RZ ;  /* 0x000000f000377810 */ /* 0x000fc80007ffe0ff */
[----:B------:R-:W1:Y:S01]  /*2130*/  @!P5 LDC.64 R52, c[0x0][0x270] ;  /* 0x00009c00ff34db82 */ /* 0x000e620000000a00 */
[----:B------:R-:W-:Y:S02]  /*2140*/  @!P1 IADD3 R25, R25, R49, RZ ;  /* 0x0000003119199210 */ /* 0x000fe40007ffe0ff */
[----:B-----5:R-:W-:Y:S02]  /*2150*/  @!P1 LEA R22, P6, R24, R22, 0x1 ;  /* 0x0000001618169211 */ /* 0x020fe400078c08ff */
[----:B------:R-:W-:Y:S02]  /*2160*/  ISETP.GE.U32.AND P2, PT, R55, UR12, PT ;  /* 0x0000000c37007c0c */ /* 0x000fe4000bf46070 */
[----:B------:R-:W-:Y:S01]  /*2170*/  SHF.R.S32.HI R57, RZ, 0x1f, R55 ;  /* 0x0000001fff397819 */ /* 0x000fe20000011437 */
[----:B------:R-:W5:Y:S01]  /*2180*/  @!P3 LDC.64 R30, c[0x0][0x270] ;  /* 0x00009c00ff1ebb82 */ /* 0x000f620000000a00 */
[----:B------:R-:W-:Y:S02]  /*2190*/  IADD3 R54, R0, 0xf8, RZ ;  /* 0x000000f800367810 */ /* 0x000fe40007ffe0ff */
[----:B------:R-:W-:Y:S01]  /*21a0*/  @!P1 LEA.HI.X R23, R24, R23, R25, 0x1, P6 ;  /* 0x0000001718179211 */ /* 0x000fe200030f0c19 */
[----:B0-----:R-:W-:Y:S01]  /*21b0*/  @!P4 IMAD R24, R45, R20, RZ ;  /* 0x000000142d18c224 */ /* 0x001fe200078e02ff */
[----:B------:R-:W-:Y:S01]  /*21c0*/  ISETP.GE.AND.EX P2, PT, R57, UR13, PT, P2 ;  /* 0x0000000d39007c0c */ /* 0x000fe2000bf46320 */
[----:B------:R-:W-:Y:S01]  /*21d0*/  HFMA2.MMA R45, -RZ, RZ, 0, 0 ;  /* 0x00000000ff2d7435 */ /* 0x000fe200000001ff */
[----:B------:R-:W-:Y:S01]  /*21e0*/  ISETP.GE.U32.AND P6, PT, R54, UR12, PT ;  /* 0x0000000c36007c0c */ /* 0x000fe2000bfc6070 */
[----:B------:R-:W-:Y:S01]  /*21f0*/  @!P4 IMAD R63, R59, R21, R24 ;  /* 0x000000153b3fc224 */ /* 0x000fe200078e0218 */
[----:B------:R-:W-:Y:S01]  /*2200*/  SHF.R.S32.HI R58, RZ, 0x1f, R54 ;  /* 0x0000001fff3a7819 */ /* 0x000fe20000011436 */
[----:B------:R-:W-:Y:S01]  /*2210*/  @!P4 IMAD.MOV.U32 R25, RZ, RZ, R41 ;  /* 0x000000ffff19c224 */ /* 0x000fe200078e0029 */
[----:B------:R-:W-:Y:S01]  /*2220*/  ISETP.GT.U32.OR P2, PT, R56, 0x27f, P2 ;  /* 0x0000027f3800780c */ /* 0x000fe20001744470 */
[----:B------:R-:W0:Y:S01]  /*2230*/  @!P5 LDC.64 R48, c[0x0][0x220] ;  /* 0x00008800ff30db82 */ /* 0x000e220000000a00 */
[----:B------:R-:W-:-:S02]  /*2240*/  @!P4 MOV R24, R42 ;  /* 0x0000002a0018c202 */ /* 0x000fc40000000f00 */
[----:B------:R-:W-:Y:S01]  /*2250*/  ISETP.GE.AND.EX P6, PT, R58, UR13, PT, P6 ;  /* 0x0000000d3a007c0c */ /* 0x000fe2000bfc6360 */
[----:B------:R1:W4:Y:S02]  /*2260*/  @!P1 LDG.E R45, desc[UR14][R22.64] ;  /* 0x0000000e162d9981 */ /* 0x000324000c1e1900 */
[----:B------:R-:W-:Y:S01]  /*2270*/  @!P4 IMAD.WIDE.U32 R20, R59, R20, R24 ;  /* 0x000000143b14c225 */ /* 0x000fe200078e0018 */
[----:B------:R-:W-:Y:S01]  /*2280*/  ISETP.GT.U32.OR P6, PT, R56, 0x27f, P6 ;  /* 0x0000027f3800780c */ /* 0x000fe200037c4470 */
[----:B--2---:R-:W2:Y:S03]  /*2290*/  @!P3 LDC.64 R26, c[0x0][0x220] ;  /* 0x00008800ff1abb82 */ /* 0x004ea60000000a00 */
[----:B------:R-:W-:Y:S02]  /*22a0*/  @!P4 IADD3 R21, R21, R63, RZ ;  /* 0x0000003f1515c210 */ /* 0x000fe40007ffe0ff */
[----:B-1----:R-:W-:Y:S01]  /*22b0*/  @!P4 LEA R50, P1, R20, R50, 0x1 ;  /* 0x000000321432c211 */ /* 0x002fe200078208ff */
[----:B------:R-:W-:-:S02]  /*22c0*/  @!P5 IMAD R24, R61, R52, RZ ;  /* 0x000000343d18d224 */ /* 0x000fc400078e02ff */
[----:B------:R-:W1:Y:S01]  /*22d0*/  @!P2 LDC.64 R28, c[0x0][0x270] ;  /* 0x00009c00ff1cab82 */ /* 0x000e620000000a00 */
[----:B------:R-:W-:Y:S02]  /*22e0*/  @!P4 LEA.HI.X R51, R20, R51, R21, 0x1, P1 ;  /* 0x000000331433c211 */ /* 0x000fe400008f0c15 */
[----:B------:R-:W-:Y:S02]  /*22f0*/  @!P5 MOV R20, R42 ;  /* 0x0000002a0014d202 */ /* 0x000fe40000000f00 */
[----:B------:R-:W-:Y:S01]  /*2300*/  @!P5 MOV R21, R41 ;  /* 0x000000290015d202 */ /* 0x000fe20000000f00 */
[C---:B------:R-:W-:Y:S02]  /*2310*/  @!P5 IMAD R61, R47.reuse, R53, R24 ;  /* 0x000000352f3dd224 */ /* 0x040fe400078e0218 */
[----:B------:R-:W1:Y:S01]  /*2320*/  @!P6 LDC.64 R22, c[0x0][0x270] ;  /* 0x00009c00ff16eb82 */ /* 0x000e620000000a00 */
[----:B-----5:R-:W-:Y:S02]  /*2330*/  @!P3 IMAD R59, R60, R30, RZ ;  /* 0x0000001e3c3bb224 */ /* 0x020fe400078e02ff */
[----:B------:R-:W-:Y:S01]  /*2340*/  @!P5 IMAD.WIDE.U32 R52, R47, R52, R20 ;  /* 0x000000342f34d225 */ /* 0x000fe200078e0014 */
[----:B------:R-:W-:-:S02]  /*2350*/  @!P3 MOV R20, R42 ;  /* 0x0000002a0014b202 */ /* 0x000fc40000000f00 */
[----:B------:R-:W-:Y:S01]  /*2360*/  @!P3 MOV R21, R41 ;  /* 0x000000290015b202 */ /* 0x000fe20000000f00 */
[C---:B------:R-:W-:Y:S01]  /*2370*/  @!P3 IMAD R59, R46.reuse, R31, R59 ;  /* 0x0000001f2e3bb224 */ /* 0x040fe200078e023b */
[----:B------:R-:W5:Y:S01]  /*2380*/  @!P2 LDC.64 R24, c[0x0][0x220] ;  /* 0x00008800ff18ab82 */ /* 0x000f620000000a00 */
[----:B------:R-:W-:Y:S01]  /*2390*/  @!P5 IADD3 R61, R53, R61, RZ ;  /* 0x0000003d353dd210 */ /* 0x000fe20007ffe0ff */
[----:B------:R-:W-:Y:S01]  /*23a0*/  @!P3 IMAD.WIDE.U32 R30, R46, R30, R20 ;  /* 0x0000001e2e1eb225 */ /* 0x000fe200078e0014 */
[----:B------:R-:W-:Y:S02]  /*23b0*/  CS2R R46, SRZ ;  /* 0x00000000002e7805 */ /* 0x000fe4000001ff00 */
[----:B0-----:R-:W-:-:S03]  /*23c0*/  @!P5 LEA R48, P1, R52, R48, 0x1 ;  /* 0x000000303430d211 */ /* 0x001fc600078208ff */
[----:B------:R-:W0:Y:S01]  /*23d0*/  @!P6 LDC.64 R20, c[0x0][0x220] ;  /* 0x00008800ff14eb82 */ /* 0x000e220000000a00 */
[----:B------:R-:W-:Y:S01]  /*23e0*/  @!P5 LEA.HI.X R49, R52, R49, R61, 0x1, P1 ;  /* 0x000000313431d211 */ /* 0x000fe200008f0c3d */
[----:B------:R-:W-:Y:S01]  /*23f0*/  @!P3 IMAD.IADD R59, R31, 0x1, R59 ;  /* 0x000000011f3bb824 */ /* 0x000fe200078e023b */
[C---:B--2---:R-:W-:Y:S01]  /*2400*/  @!P3 LEA R26, P1, R30.reuse, R26, 0x1 ;  /* 0x0000001a1e1ab211 */ /* 0x044fe200078208ff */
[----:B------:R-:W2:Y:S01]  /*2410*/  @!P4 LDG.E R46, desc[UR14][R50.64] ;  /* 0x0000000e322ec981 */ /* 0x000ea2000c1e1900 */
[----:B-1----:R-:W-:Y:S01]  /*2420*/  @!P2 IMAD R52, R57, R28, RZ ;  /* 0x0000001c3934a224 */ /* 0x002fe200078e02ff */
[----:B------:R-:W-:Y:S02]  /*2430*/  @!P2 MOV R31, R41 ;  /* 0x00000029001fa202 */ /* 0x000fe40000000f00 */
[----:B------:R-:W-:Y:S01]  /*2440*/  @!P3 LEA.HI.X R27, R30, R27, R59, 0x1, P1 ;  /* 0x0000001b1e1bb211 */ /* 0x000fe200008f0c3b */
[----:B------:R1:W2:Y:S01]  /*2450*/  @!P5 LDG.E R47, desc[UR14][R48.64] ;  /* 0x0000000e302fd981 */ /* 0x0002a2000c1e1900 */
[----:B------:R-:W-:Y:S01]  /*2460*/  @!P2 MOV R30, R42 ;  /* 0x0000002a001ea202 */ /* 0x000fe20000000f00 */
[----:B------:R-:W-:-:S02]  /*2470*/  @!P2 IMAD R53, R55, R29, R52 ;  /* 0x0000001d3735a224 */ /* 0x000fc400078e0234 */
[----:B------:R-:W-:Y:S02]  /*2480*/  @!P6 IMAD R58, R58, R22, RZ ;  /* 0x000000163a3ae224 */ /* 0x000fe400078e02ff */
[----:B------:R-:W-:Y:S01]  /*2490*/  @!P2 IMAD.WIDE.U32 R28, R55, R28, R30 ;  /* 0x0000001c371ca225 */ /* 0x000fe200078e001e */
[----:B------:R-:W-:Y:S02]  /*24a0*/  @!P6 MOV R30, R42 ;  /* 0x0000002a001ee202 */ /* 0x000fe40000000f00 */
[----:B------:R-:W-:Y:S02]  /*24b0*/  @!P6 MOV R31, R41 ;  /* 0x00000029001fe202 */ /* 0x000fe40000000f00 */
[----:B-1----:R-:W-:Y:S01]  /*24c0*/  CS2R R48, SRZ ;  /* 0x0000000000307805 */ /* 0x002fe2000001ff00 */
[C---:B------:R-:W-:Y:S01]  /*24d0*/  @!P6 IMAD R51, R54.reuse, R23, R58 ;  /* 0x000000173633e224 */ /* 0x040fe200078e023a */
[----:B------:R-:W-:Y:S01]  /*24e0*/  @!P2 IADD3 R29, R29, R53, RZ ;  /* 0x000000351d1da210 */ /* 0x000fe20007ffe0ff */
[----:B------:R-:W-:Y:S01]  /*24f0*/  @!P6 IMAD.WIDE.U32 R22, R54, R22, R30 ;  /* 0x000000163616e225 */ /* 0x000fe200078e001e */
[----:B-----5:R-:W-:-:S02]  /*2500*/  @!P2 LEA R24, P1, R28, R24, 0x1 ;  /* 0x000000181c18a211 */ /* 0x020fc400078208ff */
[----:B------:R1:W5:Y:S02]  /*2510*/  @!P3 LDG.E R48, desc[UR14][R26.64] ;  /* 0x0000000e1a30b981 */ /* 0x000364000c1e1900 */
[----:B------:R-:W-:Y:S02]  /*2520*/  @!P6 IADD3 R23, R23, R51, RZ ;  /* 0x000000331717e210 */ /* 0x000fe40007ffe0ff */
[----:B0-----:R-:W-:Y:S02]  /*2530*/  @!P6 LEA R20, P3, R22, R20, 0x1 ;  /* 0x000000141614e211 */ /* 0x001fe400078608ff */
[----:B------:R-:W-:Y:S01]  /*2540*/  @!P2 LEA.HI.X R25, R28, R25, R29, 0x1, P1 ;  /* 0x000000191c19a211 */ /* 0x000fe200008f0c1d */
[----:B------:R-:W-:Y:S01]  /*2550*/  IMAD.MOV.U32 R50, RZ, RZ, RZ ;  /* 0x000000ffff327224 */ /* 0x000fe200078e00ff */
[----:B------:R-:W-:-:S03]  /*2560*/  @!P6 LEA.HI.X R21, R22, R21, R23, 0x1, P3 ;  /* 0x000000151615e211 */ /* 0x000fc600018f0c17 */
[----:B------:R-:W5:Y:S04]  /*2570*/  @!P2 LDG.E R49, desc[UR14][R24.64] ;  /* 0x0000000e1831a981 */ /* 0x000f68000c1e1900 */
[----:B------:R0:W5:Y:S01]  /*2580*/  @!P6 LDG.E R50, desc[UR14][R20.64] ;  /* 0x0000000e1432e981 */ /* 0x000162000c1e1900 */
[----:B------:R-:W-:Y:S02]  /*2590*/  PRMT R22, R16, 0x7632, R22 ;  /* 0x0000763210167816 */ /* 0x000fe40000000016 */
[----:B-1----:R-:W-:Y:S02]  /*25a0*/  PRMT R26, R3, 0x7632, R26 ;  /* 0x00007632031a7816 */ /* 0x002fe4000000001a */
        /* <DEDUP_REMOVED lines=9> */
[----:B0-----:R-:W-:Y:S01]  /*2640*/  SHF.L.U32 R21, R4, 0x10, RZ ;  /* 0x0000001004157819 */ /* 0x001fe200000006ff */
        /* <DEDUP_REMOVED lines=9> */
[----:B------:R-:W-:Y:S01]  /*26e0*/  FADD.FTZ R27, RZ, R27 ;  /* 0x0000001bff1b7221 */ /* 0x000fe20000010000 */
[----:B------:R-:W-:Y:S01]  /*26f0*/  FFMA.FTZ R21, R21, R21, R22 ;  /* 0x0000001515157223 */ /* 0x000fe20000010016 */
        /* <DEDUP_REMOVED lines=15> */
[--C-:B------:R-:W-:Y:S01]  /*27f0*/  FADD.FTZ R25, R23, R24.reuse ;  /* 0x0000001817197221 */ /* 0x100fe20000010000 */
[----:B------:R-:W-:Y:S02]  /*2800*/  SHF.L.U32 R22, R7, 0x10, RZ ;  /* 0x0000001007167819 */ /* 0x000fe400000006ff */
[----:B------:R-:W-:Y:S01]  /*2810*/  PRMT R24, R8, 0x7632, R24 ;  /* 0x0000763208187816 */ /* 0x000fe20000000018 */
[----:B------:R-:W-:Y:S01]  /*2820*/  FFMA.FTZ R26, R23, R23, R26 ;  /* 0x00000017171a7223 */ /* 0x000fe2000001001a */
[----:B------:R-:W-:Y:S01]  /*2830*/  FMUL.FTZ R23, R27, R27 ;  /* 0x0000001b1b177220 */ /* 0x000fe20000410000 */
[----:B------:R-:W-:Y:S01]  /*2840*/  FADD.FTZ R20, R20, R25 ;  /* 0x0000001914147221 */ /* 0x000fe20000010000 */
[----:B------:R-:W-:Y:S01]  /*2850*/  SHF.L.U32 R24, R24, 0x10, RZ ;  /* 0x0000001018187819 */ /* 0x000fe200000006ff */
[C---:B------:R-:W-:Y:S01]  /*2860*/  FADD.FTZ R27, R22.reuse, R27 ;  /* 0x0000001b161b7221 */ /* 0x040fe20000010000 */
[----:B------:R-:W-:Y:S01]  /*2870*/  PRMT R25, R9, 0x7632, R25 ;  /* 0x0000763209197816 */ /* 0x000fe20000000019 */
[----:B------:R-:W-:Y:S01]  /*2880*/  FADD.FTZ R21, R21, R26 ;  /* 0x0000001a15157221 */ /* 0x000fe20000010000 */
[----:B------:R-:W-:Y:S01]  /*2890*/  FFMA.FTZ R22, R22, R22, R23 ;  /* 0x0000001616167223 */ /* 0x000fe20000010017 */
[----:B------:R-:W-:Y:S01]  /*28a0*/  FADD.FTZ R20, R20, R27 ;  /* 0x0000001b14147221 */ /* 0x000fe20000010000 */
[----:B------:R-:W-:-:S02]  /*28b0*/  IMAD.U32 R23, R8, 0x10000, RZ ;  /* 0x0001000008177824 */ /* 0x000fc400078e00ff */
[----:B------:R-:W-:Y:S01]  /*28c0*/  FMUL.FTZ R26, R24, R24 ;  /* 0x00000018181a7220 */ /* 0x000fe20000410000 */
[----:B------:R-:W-:Y:S01]  /*28d0*/  SHF.L.U32 R27, R25, 0x10, RZ ;  /* 0x00000010191b7819 */ /* 0x000fe200000006ff */
[----:B------:R-:W-:Y:S01]  /*28e0*/  FADD.FTZ R21, R21, R22 ;  /* 0x0000001615157221 */ /* 0x000fe20000010000 */
        /* <DEDUP_REMOVED lines=22> */
[----:B------:R-:W-:Y:S01]  /*2a50*/  FADD.FTZ R27, R22, R27 ;  /* 0x0000001b161b7221 */ /* 0x000fe20000010000 */
[----:B------:R-:W-:Y:S01]  /*2a60*/  IMAD.U32 R24, R24, 0x10000, RZ ;  /* 0x0001000018187824 */ /* 0x000fe200078e00ff */
        /* <DEDUP_REMOVED lines=19> */
[----:B------:R-:W-:Y:S01]  /*2ba0*/  PRMT R25, R15, 0x7632, R25 ;  /* 0x000076320f197816 */ /* 0x000fe20000000019 */
[----:B------:R-:W-:Y:S01]  /*2bb0*/  FADD.FTZ R20, R20, R27 ;  /* 0x0000001b14147221 */ /* 0x000fe20000010000 */
[----:B------:R-:W-:Y:S01]  /*2bc0*/  FMUL.FTZ R26, R24, R24 ;  /* 0x00000018181a7220 */ /* 0x000fe20000410000 */
[----:B------:R-:W-:Y:S01]  /*2bd0*/  FADD.FTZ R21, R21, R22 ;  /* 0x0000001615157221 */ /* 0x000fe20000010000 */
[----:B------:R-:W-:Y:S01]  /*2be0*/  SHF.L.U32 R27, R25, 0x10, RZ ;  /* 0x00000010191b7819 */ /* 0x000fe200000006ff */
[--C-:B------:R-:W-:Y:S01]  /*2bf0*/  FADD.FTZ R25, R23, R24.reuse ;  /* 0x0000001817197221 */ /* 0x100fe20000010000 */
[----:B------:R-:W-:Y:S01]  /*2c00*/  IMAD.U32 R22, R15, 0x10000, RZ ;  /* 0x000100000f167824 */ /* 0x000fe200078e00ff */
[----:B---3--:R-:W-:Y:S01]  /*2c10*/  PRMT R24, R17, 0x7632, R24 ;  /* 0x0000763211187816 */ /* 0x008fe20000000018 */
        /* <DEDUP_REMOVED lines=27> */
[----:B------:R-:W-:Y:S01]  /*2dd0*/  FADD.FTZ R21, R21, R22 ;  /* 0x0000001615157221 */ /* 0x000fe20000010000 */
[----:B------:R-:W-:-:S02]  /*2de0*/  IMAD.U32 R27, R25, 0x10000, RZ ;  /* 0x00010000191b7824 */ /* 0x000fc400078e00ff */
[--C-:B------:R-:W-:Y:S01]  /*2df0*/  FADD.FTZ R25, R23, R24.reuse ;  /* 0x0000001817197221 */ /* 0x100fe20000010000 */
        /* <DEDUP_REMOVED lines=63> */
[C---:B------:R-:W-:Y:S01]  /*31f0*/  FADD.FTZ R25, R23.reuse, R24 ;  /* 0x0000001817197221 */ /* 0x040fe20000010000 */
[----:B------:R-:W-:Y:S01]  /*3200*/  SHF.L.U32 R22, R44, 0x10, RZ ;  /* 0x000000102c167819 */ /* 0x000fe200000006ff */
[----:B------:R-:W-:Y:S01]  /*3210*/  FFMA.FTZ R26, R23, R23, R26 ;  /* 0x00000017171a7223 */ /* 0x000fe2000001001a */
[----:B------:R-:W-:Y:S01]  /*3220*/  FMUL.FTZ R23, R27, R27 ;  /* 0x0000001b1b177220 */ /* 0x000fe20000410000 */
[----:B------:R-:W-:Y:S02]  /*3230*/  FADD.FTZ R20, R20, R25 ;  /* 0x0000001914147221 */ /* 0x000fe40000010000 */
[----:B------:R-:W-:Y:S01]  /*3240*/  FADD.FTZ R27, R22, R27 ;  /* 0x0000001b161b7221 */ /* 0x000fe20000010000 */
[----:B------:R-:W-:Y:S01]  /*3250*/  PRMT R24, R45, 0x7632, R24 ;  /* 0x000076322d187816 */ /* 0x000fe20000000018 */
[----:B------:R-:W-:-:S03]  /*3260*/  FADD.FTZ R21, R21, R26 ;  /* 0x0000001a15157221 */ /* 0x000fc60000010000 */
[----:B------:R-:W-:Y:S01]  /*3270*/  SHF.L.U32 R24, R24, 0x10, RZ ;  /* 0x0000001018187819 */ /* 0x000fe200000006ff */
[----:B------:R-:W-:Y:S01]  /*3280*/  FFMA.FTZ R22, R22, R22, R23 ;  /* 0x0000001616167223 */ /* 0x000fe20000010017 */
[----:B------:R-:W-:Y:S01]  /*3290*/  SHF.L.U32 R23, R45, 0x10, RZ ;  /* 0x000000102d177819 */ /* 0x000fe200000006ff */
[----:B------:R-:W-:Y:S02]  /*32a0*/  FADD.FTZ R20, R20, R27 ;  /* 0x0000001b14147221 */ /* 0x000fe40000010000 */
[----:B------:R-:W-:Y:S01]  /*32b0*/  FMUL.FTZ R26, R24, R24 ;  /* 0x00000018181a7220 */ /* 0x000fe20000410000 */
[----:B------:R-:W-:-:S03]  /*32c0*/  FADD.FTZ R21, R21, R22 ;  /* 0x0000001615157221 */ /* 0x000fc60000010000 */
[----:B------:R-:W-:-:S04]  /*32d0*/  FFMA.FTZ R26, R23, R23, R26 ;  /* 0x00000017171a7223 */ /* 0x000fc8000001001a */
[----:B------:R-:W-:Y:S01]  /*32e0*/  FADD.FTZ R21, R21, R26 ;  /* 0x0000001a15157221 */ /* 0x000fe20000010000 */
[----:B--2---:R-:W-:-:S04]  /*32f0*/  PRMT R25, R46, 0x7632, R25 ;  /* 0x000076322e197816 */ /* 0x004fc80000000019 */
[----:B------:R-:W-:Y:S01]  /*3300*/  SHF.L.U32 R27, R25, 0x10, RZ ;  /* 0x00000010191b7819 */ /* 0x000fe200000006ff */
[--C-:B------:R-:W-:Y:S01]  /*3310*/  FADD.FTZ R25, R23, R24.reuse ;  /* 0x0000001817197221 */ /* 0x100fe20000010000 */
[----:B------:R-:W-:Y:S02]  /*3320*/  SHF.L.U32 R22, R46, 0x10, RZ ;  /* 0x000000102e167819 */ /* 0x000fe400000006ff */
[----:B------:R-:W-:Y:S01]  /*3330*/  PRMT R24, R47, 0x7632, R24 ;  /* 0x000076322f187816 */ /* 0x000fe20000000018 */
[----:B------:R-:W-:Y:S02]  /*3340*/  FMUL.FTZ R23, R27, R27 ;  /* 0x0000001b1b177220 */ /* 0x000fe40000410000 */
[----:B------:R-:W-:Y:S01]  /*3350*/  FADD.FTZ R27, R22, R27 ;  /* 0x0000001b161b7221 */ /* 0x000fe20000010000 */
[----:B------:R-:W-:Y:S01]  /*3360*/  SHF.L.U32 R24, R24, 0x10, RZ ;  /* 0x0000001018187819 */ /* 0x000fe200000006ff */
[----:B------:R-:W-:Y:S01]  /*3370*/  FFMA.FTZ R22, R22, R22, R23 ;  /* 0x0000001616167223 */ /* 0x000fe20000010017 */
[----:B------:R-:W-:Y:S01]  /*3380*/  SHF.L.U32 R23, R47, 0x10, RZ ;  /* 0x000000102f177819 */ /* 0x000fe200000006ff */
[----:B------:R-:W-:-:S02]  /*3390*/  FADD.FTZ R20, R20, R25 ;  /* 0x0000001914147221 */ /* 0x000fc40000010000 */
[--C-:B------:R-:W-:Y:S01]  /*33a0*/  FADD.FTZ R21, R21, R22.reuse ;  /* 0x0000001615157221 */ /* 0x100fe20000010000 */
[----:B------:R-:W-:Y:S01]  /*33b0*/  FMUL.FTZ R26, R24, R24 ;  /* 0x00000018181a7220 */ /* 0x000fe20000410000 */
[----:B-----5:R-:W-:Y:S01]  /*33c0*/  PRMT R22, R48, 0x7632, R22 ;  /* 0x0000763230167816 */ /* 0x020fe20000000016 */
[C---:B------:R-:W-:Y:S02]  /*33d0*/  FADD.FTZ R25, R23.reuse, R24 ;  /* 0x0000001817197221 */ /* 0x040fe40000010000 */
[----:B------:R-:W-:Y:S01]  /*33e0*/  FFMA.FTZ R26, R23, R23, R26 ;  /* 0x00000017171a7223 */ /* 0x000fe2000001001a */
[----:B------:R-:W-:Y:S01]  /*33f0*/  FADD.FTZ R20, R20, R27 ;  /* 0x0000001b14147221 */ /* 0x000fe20000010000 */
[----:B------:R-:W-:Y:S01]  /*3400*/  IMAD.U32 R23, R22, 0x10000, RZ ;  /* 0x0001000016177824 */ /* 0x000fe200078e00ff */
[----:B------:R-:W-:Y:S02]  /*3410*/  SHF.L.U32 R22, R48, 0x10, RZ ;  /* 0x0000001030167819 */ /* 0x000fe400000006ff */
[----:B------:R-:W-:Y:S01]  /*3420*/  FADD.FTZ R20, R20, R25 ;  /* 0x0000001914147221 */ /* 0x000fe20000010000 */
[----:B------:R-:W-:Y:S01]  /*3430*/  FADD.FTZ R21, R21, R26 ;  /* 0x0000001a15157221 */ /* 0x000fe20000010000 */
[----:B------:R-:W-:Y:S01]  /*3440*/  FMUL.FTZ R25, R23, R23 ;  /* 0x0000001717197220 */ /* 0x000fe20000410000 */
[----:B------:R-:W-:Y:S01]  /*3450*/  PRMT R24, R49, 0x7632, R24 ;  /* 0x0000763231187816 */ /* 0x000fe20000000018 */
[----:B------:R-:W-:Y:S01]  /*3460*/  FADD.FTZ R23, R22, R23 ;  /* 0x0000001716177221 */ /* 0x000fe20000010000 */
[----:B------:R-:W0:Y:S01]  /*3470*/  S2R R30, SR_LANEID ;  /* 0x00000000001e7919 */ /* 0x000e220000000000 */
[----:B------:R-:W-:-:S02]  /*3480*/  PRMT R26, R50, 0x7632, R26 ;  /* 0x00007632321a7816 */ /* 0x000fc4000000001a */
[----:B------:R-:W-:Y:S01]  /*3490*/  SHF.L.U32 R27, R24, 0x10, RZ ;  /* 0x00000010181b7819 */ /* 0x000fe200000006ff */
[----:B------:R-:W-:Y:S01]  /*34a0*/  FFMA.FTZ R22, R22, R22, R25 ;  /* 0x0000001616167223 */ /* 0x000fe20000010019 */
[----:B------:R-:W-:Y:S01]  /*34b0*/  SHF.L.U32 R24, R49, 0x10, RZ ;  /* 0x0000001031187819 */ /* 0x000fe200000006ff */
[----:B------:R-:W-:Y:S01]  /*34c0*/  FADD.FTZ R20, R20, R23 ;  /* 0x0000001714147221 */ /* 0x000fe20000010000 */
[----:B------:R-:W-:Y:S01]  /*34d0*/  SHF.L.U32 R26, R26, 0x10, RZ ;  /* 0x000000101a1a7819 */ /* 0x000fe200000006ff */
        /* <DEDUP_REMOVED lines=9> */
[----:B------:R-:W-:-:S02]  /*3570*/  FFMA.FTZ R22, R25, R25, R22 ;  /* 0x0000001919167223 */ /* 0x000fc40000010016 */
[----:B------:R-:W-:Y:S02]  /*3580*/  FADD.FTZ R28, R20, R23 ;  /* 0x00000017141c7221 */ /* 0x000fe40000010000 */
        /* <DEDUP_REMOVED lines=105> */
.L_x_3888:
[----:B------:R-:W-:Y:S05]  /*3c20*/  BSYNC B0 ;  /* 0x0000000000007941 */ /* 0x000fea0003800000 */
.L_x_3887:
        /* <DEDUP_REMOVED lines=36> */
[----:B0-----:R-:W-:-:S04]  /*3e70*/  IMAD.WIDE.U32 R30, R52, 0x4, R30 ;  /* 0x00000004341e7825 */ /* 0x001fc800078e001e */
[----:B------:R-:W-:Y:S01]  /*3e80*/  IMAD.U32 R52, RZ, RZ, UR5 ;  /* 0x00000005ff347e24 */ /* 0x000fe2000f8e00ff */
[----:B------:R-:W-:Y:S06]  /*3e90*/  MEMBAR.ALL.GPU ;  /* 0x0000000000007992 */ /* 0x000fec000000a000 */
[----:B------:R-:W-:-:S00]  /*3ea0*/  ERRBAR ;  /* 0x00000000000079ab */ /* 0x000fc00000000000 */
[----:B------:R-:W-:Y:S06]  /*3eb0*/  CGAERRBAR ;  /* 0x00000000000075ab */ /* 0x000fec0000000000 */
[----:B------:R0:W-:Y:S02]  /*3ec0*/  REDG.E.ADD.S32.STRONG.GPU desc[UR14][R30.64], R52 ;  /* 0x000000341e00798e */ /* 0x0001e4000c10e38e */
[----:B0-----:R-:W-:-:S04]  /*3ed0*/  SEL R52, RZ, UR13, P1 ;  /* 0x0000000dff347c07 */ /* 0x001fc80008800000 */
[----:B------:R-:W-:-:S13]  /*3ee0*/  ISETP.NE.AND P1, PT, R52, -0x1, PT ;  /* 0xffffffff3400780c */ /* 0x000fda0003f25270 */
[----:B------:R-:W-:Y:S05]  /*3ef0*/  @!P1 BRA `(.L_x_3890) ;  /* 0x0000000000149947 */ /* 0x000fea0003800000 */
.L_x_3891:
[----:B------:R-:W2:Y:S04]  /*3f00*/  LDG.E.STRONG.GPU R53, desc[UR14][R30.64] ;  /* 0x0000000e1e357981 */ /* 0x000ea8000c1ef900 */
[----:B--2---:R-:W-:Y:S01]  /*3f10*/  CCTL.IVALL ;  /* 0x00000000ff00798f */ /* 0x004fe20002000000 */
[----:B------:R-:W-:Y:S05]  /*3f20*/  YIELD ;  /* 0x0000000000007946 */ /* 0x000fea0003800000 */
[----:B------:R-:W-:-:S13]  /*3f30*/  ISETP.NE.AND P1, PT, R53, R52, PT ;  /* 0x000000343500720c */ /* 0x000fda0003f25270 */
[----:B------:R-:W-:Y:S05]  /*3f40*/  @P1 BRA `(.L_x_3891) ;  /* 0xfffffffc00ec1947 */ /* 0x000fea000383ffff */
.L_x_3890:
        /* <DEDUP_REMOVED lines=14> */
.L_x_3893:
        /* <DEDUP_REMOVED lines=21> */
[----:B------:R-:W-:-:S05]  /*4180*/  @!P5 IMAD R90, R90, UR13, RZ ;  /* 0x0000000d5a5adc24 */ /* 0x000fca000f8e02ff */
[----:B------:R-:W-:Y:S01]  /*4190*/  @!P5 SHF.L.U32 R90, R90, 0x1, RZ ;  /* 0x000000015a5ad819 */ /* 0x000fe200000006ff */
        /* <DEDUP_REMOVED lines=32> */
[----:B------:R-:W-:-:S04]  /*43a0*/  @!P2 IMAD R91, R91, UR13, RZ ;  /* 0x0000000d5b5bac24 */ /* 0x000fc8000f8e02ff */
[----:B------:R-:W-:-:S04]  /*43b0*/  @!P2 IMAD.SHL.U32 R91, R91, 0x2, RZ ;  /* 0x000000025b5ba824 */ /* 0x000fc800078e00ff */
        /* <DEDUP_REMOVED lines=11> */
.L_x_3892:
        /* <DEDUP_REMOVED lines=20> */
.L_x_3895:
[----:B------:R-:W-:Y:S05]  /*45b0*/  BSYNC B0 ;  /* 0x0000000000007941 */ /* 0x000fea0003800000 */
.L_x_3894:
        /* <DEDUP_REMOVED lines=15> */
[----:B------:R-:W-:-:S05]  /*46b0*/  @!P2 SHF.L.U32 R53, R53, 0x1, RZ ;  /* 0x000000013535a819 */ /* 0x000fca00000006ff */
        /* <DEDUP_REMOVED lines=23> */
.L_x_3889:
[----:B------:R-:W-:Y:S01]  /*4830*/  ULDC.64 UR10, c[0x0][0x218] ;  /* 0x00008600000a7ab9 */ /* 0x000fe20000000a00 */
[----:B------:R-:W-:Y:S01]  /*4840*/  LOP3.LUT P1, RZ, R56, UR16, RZ, 0xfc, !PT ;  /* 0x0000001038ff7c12 */ /* 0x000fe2000f82fcff */
[----:B------:R-:W0:Y:S01]  /*4850*/  S2UR UR7, SR_CgaCtaId ;  /* 0x00000000000779c3 */ /* 0x000e220000008800 */
[----:B------:R-:W-:Y:S01]  /*4860*/  ISETP.EQ.U32.AND P2, PT, RZ, UR10, PT ;  /* 0x0000000aff007c0c */ /* 0x000fe2000bf42070 */
[----:B------:R-:W-:Y:S01]  /*4870*/  UMOV UR5, 0x400 ;  /* 0x0000040000057882 */ /* 0x000fe20000000000 */
[----:B------:R-:W-:Y:S02]  /*4880*/  IMAD.U32 R52, RZ, RZ, UR9 ;  /* 0x00000009ff347e24 */ /* 0x000fe4000f8e00ff */
[----:B------:R-:W-:-:S03]  /*4890*/  ISETP.EQ.OR.EX P1, PT, RZ, UR11, P1, P2 ;  /* 0x0000000bff007c0c */ /* 0x000fc60008f22720 */
[----:B------:R-:W1:Y:S10]  /*48a0*/  LDC.64 R90, c[0x0][0x230] ;  /* 0x00008c00ff5a7b82 */ /* 0x000e740000000a00 */
[----:B------:R-:W2:Y:S01]  /*48b0*/  @!P1 LDC.64 R30, c[0x0][0x218] ;  /* 0x00008600ff1e9b82 */ /* 0x000ea20000000a00 */
[----:B0-----:R-:W-:-:S03]  /*48c0*/  ULEA UR5, UR7, UR5, 0x18 ;  /* 0x0000000507057291 */ /* 0x001fc6000f8ec03f */
[----:B------:R-:W-:-:S06]  /*48d0*/  ULDC UR7, c[0x0][0x2a4] ;  /* 0x0000a90000077ab9 */ /* 0x000fcc0000000800 */
[----:B------:R0:W-:Y:S01]  /*48e0*/  @!P3 STS.64 [UR5+0xc0], R28 ;  /* 0x0000c01cff00b988 */ /* 0x0001e20008000a05 */
[----:B--2---:R-:W-:-:S04]  /*48f0*/  @!P1 IMAD.WIDE R30, R52, 0x8, R30 ;  /* 0x00000008341e9825 */ /* 0x004fc800078e021e */
[----:B0-----:R-:W-:Y:S01]  /*4900*/  @!P1 FMUL.FTZ R29, R29, UR7 ;  /* 0x000000071d1d9c20 */ /* 0x001fe20008410000 */
[----:B------:R-:W-:-:S05]  /*4910*/  @!P1 FMUL.FTZ R28, R28, UR7 ;  /* 0x000000071c1c9c20 */ /* 0x000fca0008410000 */
[----:B------:R0:W-:Y:S01]  /*4920*/  @!P1 STG.E.64 desc[UR14][R30.64], R28 ;  /* 0x0000001c1e009986 */ /* 0x0001e2000c101b0e */
[----:B------:R-:W-:Y:S08]  /*4930*/  BAR.SYNC.DEFER_BLOCKING 0x0 ;  /* 0x0000000000007b1d */ /* 0x000ff00000010000 */
[----:B0-----:R-:W0:Y:S01]  /*4940*/  LDC.64 R30, c[0x0][0x228] ;  /* 0x00008a00ff1e7b82 */ /* 0x001e220000000a00 */
[----:B------:R-:W2:Y:S02]  /*4950*/  LDS.64 R28, [UR5+0xc0] ;  /* 0x0000c005ff1c7984 */ /* 0x000ea40008000a00 */
[----:B--2---:R-:W-:-:S05]  /*4960*/  FMUL.FTZ R28, R28, UR7 ;  /* 0x000000071c1c7c20 */ /* 0x004fca0008410000 */
[----:B------:R-:W-:Y:S02]  /*4970*/  R2UR UR5, R28 ;  /* 0x000000001c0572ca */ /* 0x000fe400000e0000 */
[----:B------:R-:W-:-:S05]  /*4980*/  IADD3 R28, R2, UR6, RZ ;  /* 0x00000006021c7c10 */ /* 0x000fca000fffe0ff */
[----:B0-----:R-:W-:-:S05]  /*4990*/  IMAD.WIDE R30, R28, 0x2, R30 ;  /* 0x000000021c1e7825 */ /* 0x001fca00078e021e */
[----:B------:R-:W2:Y:S01]  /*49a0*/  LDG.E.U16 R52, desc[UR14][R30.64] ;  /* 0x0000000e1e347981 */ /* 0x000ea2000c1e1500 */
[----:B------:R-:W-:-:S05]  /*49b0*/  MOV R53, UR5 ;  /* 0x0000000500357c02 */ /* 0x000fca0008000f00 */
[----:B------:R-:W-:Y:S01]  /*49c0*/  FMUL.FTZ R53, R53, UR5 ;  /* 0x0000000535357c20 */ /* 0x000fe20008410000 */
[----:B------:R0:W3:Y:S03]  /*49d0*/  LDG.E.U16 R30, desc[UR14][R30.64+0x2] ;  /* 0x0000020e1e1e7981 */ /* 0x0000e6000c1e1500 */
[----:B0-----:R-:W-:Y:S01]  /*49e0*/  FFMA.FTZ R31, R29, UR7, -R53 ;  /* 0x000000071d1f7c23 */ /* 0x001fe20008010835 */
[----:B-1----:R-:W-:-:S05]  /*49f0*/  IMAD.WIDE R28, R28, 0x2, R90 ;  /* 0x000000021c1c7825 */ /* 0x002fca00078e025a */
[----:B------:R-:W4:Y:S04]  /*4a00*/  LDG.E.U16 R53, desc[UR14][R28.64] ;  /* 0x0000000e1c357981 */ /* 0x000f28000c1e1500 */
[----:B------:R0:W5:Y:S01]  /*4a10*/  LDG.E.U16 R28, desc[UR14][R28.64+0x2] ;  /* 0x0000020e1c1c7981 */ /* 0x000162000c1e1500 */
[----:B------:R-:W-:-:S13]  /*4a20*/  FSETP.GTU.FTZ.AND P1, PT, R31, RZ, PT ;  /* 0x000000ff1f00720b */ /* 0x000fda0003f3c000 */
[----:B------:R-:W-:Y:S01]  /*4a30*/  VOTEU.ANY UP0, P1 ;  /* 0x00000000003f7886 */ /* 0x000fe20000800100 */
[----:B------:R-:W-:-:S04]  /*4a40*/  PLOP3.LUT P1, PT, PT, PT, UP0, 0x80, 0x0 ;  /* 0x000000000000781c */ /* 0x000fc80003f2f008 */
[----:B------:R-:W-:-:S09]  /*4a50*/  @UP0 ULDC UR6, c[0x0][0x238] ;  /* 0x00008e0000060ab9 */ /* 0x000fd20000000800 */
[----:B------:R-:W-:-:S06]  /*4a60*/  @P1 FADD.FTZ R31, R31, UR6 ;  /* 0x000000061f1f1e21 */ /* 0x000fcc0008010000 */
[----:B------:R-:W1:Y:S01]  /*4a70*/  @P1 MUFU.RSQ R31, R31 ;  /* 0x0000001f001f1308 */ /* 0x000e620000001400 */
[----:B------:R-:W-:Y:S02]  /*4a80*/  ISETP.NE.AND P5, PT, RZ, UR17, PT ;  /* 0x00000011ff007c0c */ /* 0x000fe4000bfa5270 */
[----:B0-----:R-:W-:Y:S02]  /*4a90*/  SHF.L.U32 R29, R16, 0x10, RZ ;  /* 0x00000010101d7819 */ /* 0x001fe400000006ff */
[----:B------:R-:W-:Y:S02]  /*4aa0*/  SHF.L.U32 R57, R57, 0x10, RZ ;  /* 0x0000001039397819 */ /* 0x000fe400000006ff */
[----:B-1----:R-:W-:Y:S01]  /*4ab0*/  @P1 R2UR UR6, R31 ;  /* 0x000000001f0612ca */ /* 0x002fe200000e0000 */
[----:B------:R-:W-:Y:S01]  /*4ac0*/  FADD.FTZ R29, R29, -UR5 ;  /* 0x800000051d1d7e21 */ /* 0x000fe20008010000 */
[----:B------:R-:W-:-:S11]  /*4ad0*/  UMOV UR10, 0x3f800000 ;  /* 0x3f800000000a7882 */ /* 0x000fd60000000000 */
[----:B------:R-:W-:Y:S02]  /*4ae0*/  @UP0 UMOV UR10, UR6 ;  /* 0x00000006000a0c82 */ /* 0x000fe40008000000 */
[----:B------:R-:W-:Y:S01]  /*4af0*/  FMUL.FTZ R29, R29, UR10 ;  /* 0x0000000a1d1d7c20 */ /* 0x000fe20008410000 */
[----:B--2---:R-:W-:Y:S02]  /*4b00*/  SHF.L.U32 R16, R52, 0x10, RZ ;  /* 0x0000001034107819 */ /* 0x004fe400000006ff */
[----:B---3--:R-:W-:Y:S01]  /*4b10*/  SHF.L.U32 R52, R30, 0x10, RZ ;  /* 0x000000101e347819 */ /* 0x008fe200000006ff */
[----:B------:R-:W-:-:S04]  /*4b20*/  FADD.FTZ R30, R57, -UR5 ;  /* 0x80000005391e7e21 */ /* 0x000fc80008010000 */
[----:B------:R-:W-:Y:S01]  /*4b30*/  FMUL.FTZ R30, R30, UR10 ;  /* 0x0000000a1e1e7c20 */ /* 0x000fe20008410000 */
[----:B----4-:R-:W-:-:S05]  /*4b40*/  SHF.L.U32 R53, R53, 0x10, RZ ;  /* 0x0000001035357819 */ /* 0x010fca00000006ff */
[----:B------:R-:W-:Y:S01]  /*4b50*/  FFMA.FTZ R81, R16, R29, R53 ;  /* 0x0000001d10517223 */ /* 0x000fe20000010035 */
[----:B-----5:R-:W-:-:S04]  /*4b60*/  IMAD.U32 R57, R28, 0x10000, RZ ;  /* 0x000100001c397824 */ /* 0x020fc800078e00ff */
        /* <DEDUP_REMOVED lines=12> */
.L_x_3896:
        /* <DEDUP_REMOVED lines=15> */
.L_x_3898:
[----:B------:R-:W-:Y:S05]  /*4d20*/  BSYNC B0 ;  /* 0x0000000000007941 */ /* 0x000fea0003800000 */
.L_x_3897:
        /* <DEDUP_REMOVED lines=23> */
.L_x_3899:
        /* <DEDUP_REMOVED lines=11> */
[----:B0-----:R-:W-:-:S04]  /*4f50*/  LEA R30, P1, R28, UR12, 0x1 ;  /* 0x0000000c1c1e7c11 */ /* 0x001fc8000f8208ff */
[----:B------:R-:W-:-:S05]  /*4f60*/  LEA.HI.X R31, R28, UR13, R29, 0x1, P1 ;  /* 0x0000000d1c1f7c11 */ /* 0x000fca00088f0c1d */
[----:B------:R1:W-:Y:S04]  /*4f70*/  STG.E desc[UR14][R30.64], R3 ;  /* 0x000000031e007986 */ /* 0x0003e8000c10190e */
.L_x_3901:
[----:B------:R-:W-:Y:S05]  /*4f80*/  BSYNC B0 ;  /* 0x0000000000007941 */ /* 0x000fea0003800000 */
.L_x_3900:
[----:B------:R-:W-:Y:S02]  /*4f90*/  SHF.L.U32 R4, R4, 0x10, RZ ;  /* 0x0000001004047819 */ /* 0x000fe400000006ff */
[----:B------:R-:W-:Y:S02]  /*4fa0*/  SHF.L.U32 R62, R62, 0x10, RZ ;  /* 0x000000103e3e7819 */ /* 0x000fe400000006ff */
[----:B-1----:R-:W-:Y:S01]  /*4fb0*/  SHF.L.U32 R3, R5, 0x10, RZ ;  /* 0x0000001005037819 */ /* 0x002fe200000006ff */
[----:B------:R-:W-:Y:S01]  /*4fc0*/  FADD.FTZ R4, R4, -UR5 ;  /* 0x8000000504047e21 */ /* 0x000fe20008010000 */
[----:B------:R-:W-:Y:S01]  /*4fd0*/  ISETP.GE.U32.AND P1, PT, R87, UR6, PT ;  /* 0x0000000657007c0c */ /* 0x000fe2000bf26070 */
[----:B------:R-:W-:Y:S01]  /*4fe0*/  FADD.FTZ R5, R62, -UR5 ;  /* 0x800000053e057e21 */ /* 0x000fe20008010000 */
[----:B------:R-:W-:Y:S01]  /*4ff0*/  ISETP.GE.U32.AND P2, PT, R86, UR6, PT ;  /* 0x0000000656007c0c */ /* 0x000fe2000bf46070 */
[----:B------:R-:W-:Y:S01]  /*5000*/  FMUL.FTZ R4, R4, UR10 ;  /* 0x0000000a04047c20 */ /* 0x000fe20008410000 */
[----:B0-----:R-:W-:Y:S01]  /*5010*/  SHF.L.U32 R30, R61, 0x10, RZ ;  /* 0x000000103d1e7819 */ /* 0x001fe200000006ff */
[----:B------:R-:W-:Y:S01]  /*5020*/  FMUL.FTZ R5, R5, UR10 ;  /* 0x0000000a05057c20 */ /* 0x000fe20008410000 */
[----:B------:R-:W-:Y:S01]  /*5030*/  ISETP.GE.AND.EX P1, PT, R92, UR7, PT, P1 ;  /* 0x000000075c007c0c */ /* 0x000fe2000bf26310 */
[----:B------:R-:W-:Y:S01]  /*5040*/  FADD.FTZ R3, R3, -UR5 ;  /* 0x8000000503037e21 */ /* 0x000fe20008010000 */
[----:B------:R-:W-:Y:S01]  /*5050*/  ISETP.GE.AND.EX P2, PT, R93, UR7, PT, P2 ;  /* 0x000000075d007c0c */ /* 0x000fe2000bf46320 */
[----:B------:R-:W-:Y:S01]  /*5060*/  FADD.FTZ R30, R30, -UR5 ;  /* 0x800000051e1e7e21 */ /* 0x000fe20008010000 */
[----:B------:R-:W-:Y:S01]  /*5070*/  ISETP.GT.U32.OR P1, PT, R56, 0x27f, P1 ;  /* 0x0000027f3800780c */ /* 0x000fe20000f24470 */
[----:B------:R-:W-:Y:S01]  /*5080*/  FFMA.FTZ R31, R16, R4, R53 ;  /* 0x00000004101f7223 */ /* 0x000fe20000010035 */
[----:B------:R-:W-:Y:S01]  /*5090*/  ISETP.GT.U32.OR P2, PT, R56, 0x27f, P2 ;  /* 0x0000027f3800780c */ /* 0x000fe20001744470 */
[----:B------:R-:W-:Y:S01]  /*50a0*/  FFMA.FTZ R5, R52, R5, R57 ;  /* 0x0000000534057223 */ /* 0x000fe20000010039 */
[----:B------:R-:W-:Y:S11]  /*50b0*/  @!P5 BRA `(.L_x_3902) ;  /* 0x000000000028d947 */ /* 0x000ff60003800000 */
        /* <DEDUP_REMOVED lines=10> */
.L_x_3902:
        /* <DEDUP_REMOVED lines=14> */
.L_x_3904:
[----:B------:R-:W-:Y:S05]  /*5240*/  BSYNC B0 ;  /* 0x0000000000007941 */ /* 0x000fea0003800000 */
.L_x_3903:
[----:B------:R-:W-:Y:S01]  /*5250*/  FMUL.FTZ R3, R3, UR10 ;  /* 0x0000000a03037c20 */ /* 0x000fe20008410000 */
[----:B------:R-:W-:Y:S01]  /*5260*/  FMUL.FTZ R30, R30, UR10 ;  /* 0x0000000a1e1e7c20 */ /* 0x000fe20008410000 */
[----:B------:R-:W-:Y:S01]  /*5270*/  IMAD.U32 R6, R6, 0x10000, RZ ;  /* 0x0001000006067824 */ /* 0x000fe200078e00ff */
[----:B------:R-:W-:Y:S01]  /*5280*/  SHF.L.U32 R64, R64, 0x10, RZ ;  /* 0x0000001040407819 */ /* 0x000fe200000006ff */
[----:B------:R-:W-:Y:S01]  /*5290*/  FFMA.FTZ R3, R16, R3, R53 ;  /* 0x0000000310037223 */ /* 0x000fe20000010035 */
[----:B------:R-:W-:Y:S01]  /*52a0*/  FFMA.FTZ R30, R52, R30, R57 ;  /* 0x0000001e341e7223 */ /* 0x000fe20000010039 */
[----:B------:R-:W-:Y:S06]  /*52b0*/  @!P5 BRA `(.L_x_3905) ;  /* 0x000000000028d947 */ /* 0x000fec0003800000 */
[----:B------:R-:W-:-:S06]  /*52c0*/  FMUL.FTZ R4, R3, -1.4426950216293334961 ;  /* 0xbfb8aa3b03047820 */ /* 0x000fcc0000410000 */
[----:B------:R-:W1:Y:S02]  /*52d0*/  MUFU.EX2 R4, R4 ;  /* 0x0000000400047308 */ /* 0x000e640000000800 */
[----:B-1----:R-:W-:-:S06]  /*52e0*/  FADD.FTZ R5, R4, 1 ;  /* 0x3f80000004057421 */ /* 0x002fcc0000010000 */
[----:B0-----:R-:W0:Y:S02]  /*52f0*/  MUFU.RCP R28, R5 ;  /* 0x00000005001c7308 */ /* 0x001e240000001000 */
[----:B0-----:R-:W-:Y:S01]  /*5300*/  FMUL.FTZ R3, R3, R28 ;  /* 0x0000001c03037220 */ /* 0x001fe20000410000 */
[----:B------:R-:W-:-:S06]  /*5310*/  FMUL.FTZ R28, R30, -1.4426950216293334961 ;  /* 0xbfb8aa3b1e1c7820 */ /* 0x000fcc0000410000 */
[----:B------:R-:W0:Y:S02]  /*5320*/  MUFU.EX2 R28, R28 ;  /* 0x0000001c001c7308 */ /* 0x000e240000000800 */
[----:B0-----:R-:W-:-:S06]  /*5330*/  FADD.FTZ R29, R28, 1 ;  /* 0x3f8000001c1d7421 */ /* 0x001fcc0000010000 */
[----:B------:R-:W0:Y:S02]  /*5340*/  MUFU.RCP R29, R29 ;  /* 0x0000001d001d7308 */ /* 0x000e240000001000 */
[----:B0-----:R-:W-:-:S07]  /*5350*/  FMUL.FTZ R30, R30, R29 ;  /* 0x0000001d1e1e7220 */ /* 0x001fce0000410000 */
.L_x_3905:
        /* <DEDUP_REMOVED lines=14> */
.L_x_3907:
[----:B------:R-:W-:Y:S05]  /*5440*/  BSYNC B0 ;  /* 0x0000000000007941 */ /* 0x000fea0003800000 */
.L_x_3906:
        /* <DEDUP_REMOVED lines=10> */
[----:B------:R-:W-:Y:S01]  /*54f0*/  SHF.R.S32.HI R60, RZ, 0x1f, R83 ;  /* 0x0000001fff3c7819 */ /* 0x000fe20000011453 */
[----:B01----:R-:W-:Y:S01]  /*5500*/  FFMA.FTZ R29, R16, R6, R53 ;  /* 0x00000006101d7223 */ /* 0x003fe20000010035 */
        /* <DEDUP_REMOVED lines=23> */
.L_x_3908:
        /* <DEDUP_REMOVED lines=14> */
.L_x_3910:
[----:B------:R-:W-:Y:S05]  /*5760*/  BSYNC B0 ;  /* 0x0000000000007941 */ /* 0x000fea0003800000 */
.L_x_3909:
[----:B------:R-:W-:Y:S01]  /*5770*/  FMUL.FTZ R3, R3, UR10 ;  /* 0x0000000a03037c20 */ /* 0x000fe20008410000 */
[----:B------:R-:W-:Y:S01]  /*5780*/  FMUL.FTZ R28, R28, UR10 ;  /* 0x0000000a1c1c7c20 */ /* 0x000fe20008410000 */
[----:B------:R-:W-:Y:S01]  /*5790*/  FADD.FTZ R8, R8, -UR5 ;  /* 0x8000000508087e21 */ /* 0x000fe20008010000 */
[----:B------:R-:W-:Y:S01]  /*57a0*/  FADD.FTZ R66, R66, -UR5 ;  /* 0x8000000542427e21 */ /* 0x000fe20008010000 */
        /* <DEDUP_REMOVED lines=13> */
.L_x_3911:
        /* <DEDUP_REMOVED lines=14> */
.L_x_3913:
[----:B------:R-:W-:Y:S05]  /*5960*/  BSYNC B0 ;  /* 0x0000000000007941 */ /* 0x000fea0003800000 */
.L_x_3912:
[----:B------:R-:W-:Y:S01]  /*5970*/  FMUL.FTZ R8, R8, UR10 ;  /* 0x0000000a08087c20 */ /* 0x000fe20008410000 */
[----:B------:R-:W-:Y:S01]  /*5980*/  FMUL.FTZ R66, R66, UR10 ;  /* 0x0000000a42427c20 */ /* 0x000fe20008410000 */
[----:B------:R-:W-:Y:S01]  /*5990*/  SHF.L.U32 R9, R9, 0x10, RZ ;  /* 0x0000001009097819 */ /* 0x000fe200000006ff */
[----:B------:R-:W-:Y:S02]  /*59a0*/  IMAD.U32 R68, R68, 0x10000, RZ ;  /* 0x0001000044447824 */ /* 0x000fe400078e00ff */
        /* <DEDUP_REMOVED lines=13> */
.L_x_3914:
        /* <DEDUP_REMOVED lines=14> */
.L_x_3916:
[----:B------:R-:W-:Y:S05]  /*5b60*/  BSYNC B0 ;  /* 0x0000000000007941 */ /* 0x000fea0003800000 */
.L_x_3915:
        /* <DEDUP_REMOVED lines=9> */
[----:B------:R-:W-:Y:S01]  /*5c00*/  FFMA.FTZ R9, R16, R9, R53 ;  /* 0x0000000910097223 */ /* 0x000fe20000010035 */
[----:B------:R-:W-:-:S02]  /*5c10*/  SHF.R.S32.HI R30, RZ, 0x1f, R79 ;  /* 0x0000001fff1e7819 */ /* 0x000fc4000001144f */
[----:B-1----:R-:W-:Y:S01]  /*5c20*/  SHF.L.U32 R3, R10, 0x10, RZ ;  /* 0x000000100a037819 */ /* 0x002fe200000006ff */
[----:B------:R-:W-:Y:S01]  /*5c30*/  FFMA.FTZ R10, R52, R68, R57 ;  /* 0x00000044340a7223 */ /* 0x000fe20000010039 */
[----:B------:R-:W-:Y:S02]  /*5c40*/  SHF.L.U32 R8, R70, 0x10, RZ ;  /* 0x0000001046087819 */ /* 0x000fe400000006ff */
[----:B------:R-:W-:Y:S01]  /*5c50*/  ISETP.GE.AND.EX P1, PT, R60, UR7, PT, P1 ;  /* 0x000000073c007c0c */ /* 0x000fe2000bf26310 */
[----:B------:R-:W-:Y:S01]  /*5c60*/  FADD.FTZ R3, R3, -UR5 ;  /* 0x8000000503037e21 */ /* 0x000fe20008010000 */
[----:B------:R-:W-:Y:S01]  /*5c70*/  ISETP.GE.AND.EX P2, PT, R31, UR7, PT, P2 ;  /* 0x000000071f007c0c */ /* 0x000fe2000bf46320 */
[----:B------:R-:W-:Y:S01]  /*5c80*/  FADD.FTZ R8, R8, -UR5 ;  /* 0x8000000508087e21 */ /* 0x000fe20008010000 */
[----:B------:R-:W-:Y:S02]  /*5c90*/  ISETP.GE.AND.EX P3, PT, R30, UR7, PT, P3 ;  /* 0x000000071e007c0c */ /* 0x000fe4000bf66330 */
        /* <DEDUP_REMOVED lines=16> */
.L_x_3917:
        /* <DEDUP_REMOVED lines=14> */
.L_x_3919:
[----:B------:R-:W-:Y:S05]  /*5e80*/  BSYNC B0 ;  /* 0x0000000000007941 */ /* 0x000fea0003800000 */
.L_x_3918:
        /* <DEDUP_REMOVED lines=17> */
.L_x_3920:
        /* <DEDUP_REMOVED lines=14> */
.L_x_3922:
[----:B------:R-:W-:Y:S05]  /*6080*/  BSYNC B0 ;  /* 0x0000000000007941 */ /* 0x000fea0003800000 */
.L_x_3921:
        /* <DEDUP_REMOVED lines=17> */
.L_x_3923:
[----:B------:R-:W-:Y:S04]  /*61a0*/  BSSY B0, `(.L_x_3924) ;  /* 0x000000e000007945 */ /* 0x000fe80003800000 */
[----:B------:R-:W-:Y:S05]  /*61b0*/  @P3 BRA `(.L_x_3925) ;  /* 0x0000000000303947 */ /* 0x000fea0003800000 */
[----:B------:R-:W-:Y:S01]  /*61c0*/  ULDC.64 UR12, c[0x0][0x270] ;  /* 0x00009c00000c7ab9 */ /* 0x000fe20000000a00 */
[----:B------:R-:W-:Y:S01]  /*61d0*/  MOV R5, R41 ;  /* 0x0000002900057202 */ /* 0x000fe20000000f00 */
[----:B012---:R-:W-:Y:S01]  /*61e0*/  IMAD R6, R30, UR12, RZ ;  /* 0x0000000c1e067c24 */ /* 0x007fe2000f8e02ff */
        /* <DEDUP_REMOVED lines=9> */
.L_x_3925:
[----:B------:R-:W-:Y:S05]  /*6280*/  BSYNC B0 ;  /* 0x0000000000007941 */ /* 0x000fea0003800000 */
.L_x_3924:
[----:B------:R-:W-:Y:S01]  /*6290*/  ISETP.GE.U32.AND P1, PT, R78, UR6, PT ;  /* 0x000000064e007c0c */ /* 0x000fe2000bf26070 */
[----:B------:R-:W-:Y:S01]  /*62a0*/  FADD.FTZ R12, R12, -UR5 ;  /* 0x800000050c0c7e21 */ /* 0x000fe20008010000 */
[----:B------:R-:W-:Y:S01]  /*62b0*/  ISETP.GE.U32.AND P2, PT, R77, UR6, PT ;  /* 0x000000064d007c0c */ /* 0x000fe2000bf46070 */
[----:B------:R-:W-:Y:S01]  /*62c0*/  FADD.FTZ R71, R71, -UR5 ;  /* 0x8000000547477e21 */ /* 0x000fe20008010000 */
[----:B------:R-:W-:Y:S01]  /*62d0*/  SHF.R.S32.HI R28, RZ, 0x1f, R78 ;  /* 0x0000001fff1c7819 */ /* 0x000fe2000001144e */
[----:B------:R-:W-:Y:S01]  /*62e0*/  FMUL.FTZ R12, R12, UR10 ;  /* 0x0000000a0c0c7c20 */ /* 0x000fe20008410000 */
[----:B---3--:R-:W-:Y:S01]  /*62f0*/  SHF.R.S32.HI R11, RZ, 0x1f, R77 ;  /* 0x0000001fff0b7819 */ /* 0x008fe2000001144d */
[----:B------:R-:W-:Y:S01]  /*6300*/  FMUL.FTZ R71, R71, UR10 ;  /* 0x0000000a47477c20 */ /* 0x000fe20008410000 */
[----:B------:R-:W-:Y:S01]  /*6310*/  ISETP.GE.U32.AND P3, PT, R76, UR6, PT ;  /* 0x000000064c007c0c */ /* 0x000fe2000bf66070 */
[----:B------:R-:W-:Y:S01]  /*6320*/  FFMA.FTZ R12, R16, R12, R53 ;  /* 0x0000000c100c7223 */ /* 0x000fe20000010035 */
[----:B------:R-:W-:Y:S01]  /*6330*/  SHF.R.S32.HI R10, RZ, 0x1f, R76 ;  /* 0x0000001fff0a7819 */ /* 0x000fe2000001144c */
[----:B------:R-:W-:Y:S01]  /*6340*/  FFMA.FTZ R71, R52, R71, R57 ;  /* 0x0000004734477223 */ /* 0x000fe20000010039 */
[----:B-1----:R-:W-:-:S02]  /*6350*/  SHF.L.U32 R9, R13, 0x10, RZ ;  /* 0x000000100d097819 */ /* 0x002fc400000006ff */
        /* <DEDUP_REMOVED lines=12> */
[----:B--2---:R-:W-:Y:S01]  /*6420*/  FMUL.FTZ R3, R12, -1.4426950216293334961 ;  /* 0xbfb8aa3b0c037820 */ /* 0x004fe20000410000 */
        /* <DEDUP_REMOVED lines=9> */
.L_x_3926:
        /* <DEDUP_REMOVED lines=10> */
[----:B0-----:R-:W-:-:S02]  /*6560*/  LEA R6, P1, R4, UR12, 0x1 ;  /* 0x0000000c04067c11 */ /* 0x001fc4000f8208ff */
[----:B------:R-:W-:-:S04]  /*6570*/  IADD3 R3, R5, R3, RZ ;  /* 0x0000000305037210 */ /* 0x000fc80007ffe0ff */
[----:B------:R-:W-:-:S05]  /*6580*/  LEA.HI.X R7, R4, UR13, R3, 0x1, P1 ;  /* 0x0000000d04077c11 */ /* 0x000fca00088f0c03 */
[----:B------:R1:W-:Y:S02]  /*6590*/  STG.E desc[UR14][R6.64], R71 ;  /* 0x0000004706007986 */ /* 0x0003e4000c10190e */
.L_x_3928:
[----:B------:R-:W-:Y:S05]  /*65a0*/  BSYNC B0 ;  /* 0x0000000000007941 */ /* 0x000fea0003800000 */
.L_x_3927:
[----:B------:R-:W-:Y:S01]  /*65b0*/  FMUL.FTZ R9, R9, UR10 ;  /* 0x0000000a09097c20 */ /* 0x000fe20008410000 */
[----:B------:R-:W-:Y:S01]  /*65c0*/  FMUL.FTZ R74, R74, UR10 ;  /* 0x0000000a4a4a7c20 */ /* 0x000fe20008410000 */
[----:B------:R-:W-:Y:S01]  /*65d0*/  FADD.FTZ R14, R14, -UR5 ;  /* 0x800000050e0e7e21 */ /* 0x000fe20008010000 */
[----:B------:R-:W-:Y:S01]  /*65e0*/  FADD.FTZ R73, R73, -UR5 ;  /* 0x8000000549497e21 */ /* 0x000fe20008010000 */
        /* <DEDUP_REMOVED lines=13> */
.L_x_3929:
[----:B------:R-:W-:Y:S04]  /*66c0*/  BSSY B0, `(.L_x_3930) ;  /* 0x000000e000007945 */ /* 0x000fe80003800000 */
[----:B------:R-:W-:Y:S05]  /*66d0*/  @P2 BRA `(.L_x_3931) ;  /* 0x0000000000302947 */ /* 0x000fea0003800000 */
[----:B------:R-:W-:Y:S01]  /*66e0*/  ULDC.64 UR12, c[0x0][0x270] ;  /* 0x00009c00000c7ab9 */ /* 0x000fe20000000a00 */
[----:B------:R-:W-:Y:S01]  /*66f0*/  MOV R4, R42 ;  /* 0x0000002a00047202 */ /* 0x000fe20000000f00 */
[----:B012---:R-:W-:Y:S01]  /*6700*/  IMAD R6, R11, UR12, RZ ;  /* 0x0000000c0b067c24 */ /* 0x007fe2000f8e02ff */
        /* <DEDUP_REMOVED lines=9> */
.L_x_3931:
[----:B------:R-:W-:Y:S05]  /*67a0*/  BSYNC B0 ;  /* 0x0000000000007941 */ /* 0x000fea0003800000 */
.L_x_3930:
        /* <DEDUP_REMOVED lines=8> */
[----:B01-3--:R-:W-:-:S05]  /*6830*/  FMUL.FTZ R6, R73, -1.4426950216293334961 ;  /* 0xbfb8aa3b49067820 */ /* 0x00bfca0000410000 */
        /* <DEDUP_REMOVED lines=8> */
.L_x_3932:
        /* <DEDUP_REMOVED lines=10> */
[----:B01-3--:R-:W-:-:S02]  /*6960*/  LEA R6, P1, R4, UR12, 0x1 ;  /* 0x0000000c04067c11 */ /* 0x00bfc4000f8208ff */
[----:B------:R-:W-:-:S04]  /*6970*/  IADD3 R3, R5, R3, RZ ;  /* 0x0000000305037210 */ /* 0x000fc80007ffe0ff */
[----:B------:R-:W-:-:S05]  /*6980*/  LEA.HI.X R7, R4, UR13, R3, 0x1, P1 ;  /* 0x0000000d04077c11 */ /* 0x000fca00088f0c03 */
[----:B------:R4:W-:Y:S02]  /*6990*/  STG.E desc[UR14][R6.64], R73 ;  /* 0x0000004906007986 */ /* 0x0009e4000c10190e */
.L_x_3934:
[----:B------:R-:W-:Y:S05]  /*69a0*/  BSYNC B0 ;  /* 0x0000000000007941 */ /* 0x000fea0003800000 */
.L_x_3933:
[C---:B---3--:R-:W-:Y:S01]  /*69b0*/  IADD3 R9, R0.reuse, 0x70, RZ ;  /* 0x0000007000097810 */ /* 0x048fe20007ffe0ff */
        /* <DEDUP_REMOVED lines=27> */
[----:B01--4-:R-:W-:-:S05]  /*6b70*/  FMUL.FTZ R7, R72, -1.4426950216293334961 ;  /* 0xbfb8aa3b48077820 */ /* 0x013fca0000410000 */
        /* <DEDUP_REMOVED lines=8> */
.L_x_3935:
[----:B------:R-:W-:Y:S04]  /*6c00*/  BSSY B0, `(.L_x_3936) ;  /* 0x000000e000007945 */ /* 0x000fe80003800000 */
[----:B------:R-:W-:Y:S05]  /*6c10*/  @P1 BRA `(.L_x_3937) ;  /* 0x0000000000301947 */ /* 0x000fea0003800000 */
[----:B------:R-:W-:Y:S01]  /*6c20*/  ULDC.64 UR12, c[0x0][0x270] ;  /* 0x00009c00000c7ab9 */ /* 0x000fe20000000a00 */
[----:B------:R-:W-:Y:S01]  /*6c30*/  MOV R5, R41 ;  /* 0x0000002900057202 */ /* 0x000fe20000000f00 */
[----:B01--4-:R-:W-:Y:S01]  /*6c40*/  IMAD R6, R28, UR12, RZ ;  /* 0x0000000c1c067c24 */ /* 0x013fe2000f8e02ff */
        /* <DEDUP_REMOVED lines=9> */
.L_x_3937:
[----:B------:R-:W-:Y:S05]  /*6ce0*/  BSYNC B0 ;  /* 0x0000000000007941 */ /* 0x000fea0003800000 */
.L_x_3936:
        /* <DEDUP_REMOVED lines=17> */
.L_x_3938:
        /* <DEDUP_REMOVED lines=10> */
[----:B012-4-:R-:W-:Y:S02]  /*6ea0*/  LEA R6, P1, R4, UR12, 0x1 ;  /* 0x0000000c04067c11 */ /* 0x017fe4000f8208ff */
[----:B------:R-:W-:-:S04]  /*6eb0*/  IADD3 R9, R5, R9, RZ ;  /* 0x0000000905097210 */ /* 0x000fc80007ffe0ff */
[----:B------:R-:W-:-:S05]  /*6ec0*/  LEA.HI.X R7, R4, UR13, R9, 0x1, P1 ;  /* 0x0000000d04077c11 */ /* 0x000fca00088f0c09 */
[----:B------:R3:W-:Y:S02]  /*6ed0*/  STG.E desc[UR14][R6.64], R65 ;  /* 0x0000004106007986 */ /* 0x0007e4000c10190e */
.L_x_3940:
[----:B------:R-:W-:Y:S05]  /*6ee0*/  BSYNC B0 ;  /* 0x0000000000007941 */ /* 0x000fea0003800000 */
.L_x_3939:
        /* <DEDUP_REMOVED lines=17> */
.L_x_3941:
        /* <DEDUP_REMOVED lines=10> */
[----:B01234-:R-:W-:Y:S02]  /*70a0*/  LEA R6, P1, R4, UR12, 0x1 ;  /* 0x0000000c04067c11 */ /* 0x01ffe4000f8208ff */
[----:B------:R-:W-:-:S04]  /*70b0*/  IADD3 R3, R5, R3, RZ ;  /* 0x0000000305037210 */ /* 0x000fc80007ffe0ff */
[----:B------:R-:W-:-:S05]  /*70c0*/  LEA.HI.X R7, R4, UR13, R3, 0x1, P1 ;  /* 0x0000000d04077c11 */ /* 0x000fca00088f0c03 */
[----:B------:R0:W-:Y:S02]  /*70d0*/  STG.E desc[UR14][R6.64], R63 ;  /* 0x0000003f06007986 */ /* 0x0001e4000c10190e */
.L_x_3943:
[----:B------:R-:W-:Y:S05]  /*70e0*/  BSYNC B0 ;  /* 0x0000000000007941 */ /* 0x000fea0003800000 */
.L_x_3942:
[C---:B------:R-:W-:Y:S01]  /*70f0*/  IADD3 R15, R0.reuse, 0x80, RZ ;  /* 0x00000080000f7810 */ /* 0x040fe20007ffe0ff */
[----:B------:R-:W-:Y:S01]  /*7100*/  FADD.FTZ R4, R19, -UR5 ;  /* 0x8000000513047e21 */ /* 0x000fe20008010000 */
[C---:B------:R-:W-:Y:S01]  /*7110*/  IADD3 R9, R0.reuse, 0x88, RZ ;  /* 0x0000008800097810 */ /* 0x040fe20007ffe0ff */
        /* <DEDUP_REMOVED lines=8> */
[----:B--2---:R-:W-:Y:S01]  /*71a0*/  FFMA.FTZ R11, R16, R4, R53 ;  /* 0x00000004100b7223 */ /* 0x004fe20000010035 */
        /* <DEDUP_REMOVED lines=16> */
[----:B01-34-:R-:W-:Y:S01]  /*72b0*/  FMUL.FTZ R7, R12, -1.4426950216293334961 ;  /* 0xbfb8aa3b0c077820 */ /* 0x01bfe20000410000 */
        /* <DEDUP_REMOVED lines=9> */
.L_x_3944:
        /* <DEDUP_REMOVED lines=14> */
.L_x_3946:
[----:B------:R-:W-:Y:S05]  /*7430*/  BSYNC B0 ;  /* 0x0000000000007941 */ /* 0x000fea0003800000 */
.L_x_3945:
[----:B------:R-:W-:Y:S01]  /*7440*/  FMUL.FTZ R14, R14, UR10 ;  /* 0x0000000a0e0e7c20 */ /* 0x000fe20008410000 */
[----:B------:R-:W-:Y:S01]  /*7450*/  FMUL.FTZ R58, R58, UR10 ;  /* 0x0000000a3a3a7c20 */ /* 0x000fe20008410000 */
[----:B------:R-:W-:Y:S01]  /*7460*/  FADD.FTZ R13, R33, -UR5 ;  /* 0x80000005210d7e21 */ /* 0x000fe20008010000 */
[----:B------:R-:W-:Y:S01]  /*7470*/  FADD.FTZ R55, R55, -UR5 ;  /* 0x8000000537377e21 */ /* 0x000fe20008010000 */
[----:B------:R-:W-:Y:S01]  /*7480*/  FFMA.FTZ R14, R16, R14, R53 ;  /* 0x0000000e100e7223 */ /* 0x000fe20000010035 */
[----:B--2---:R-:W-:Y:S01]  /*7490*/  FFMA.FTZ R11, R52, R58, R57 ;  /* 0x0000003a340b7223 */ /* 0x004fe20000010039 */
        /* <DEDUP_REMOVED lines=11> */
.L_x_3947:
        /* <DEDUP_REMOVED lines=14> */
.L_x_3949:
[----:B------:R-:W-:Y:S05]  /*7630*/  BSYNC B0 ;  /* 0x0000000000007941 */ /* 0x000fea0003800000 */
.L_x_3948:
[----:B------:R-:W-:Y:S01]  /*7640*/  FMUL.FTZ R13, R13, UR10 ;  /* 0x0000000a0d0d7c20 */ /* 0x000fe20008410000 */
[----:B------:R-:W-:Y:S01]  /*7650*/  FMUL.FTZ R55, R55, UR10 ;  /* 0x0000000a37377c20 */ /* 0x000fe20008410000 */
[----:B------:R-:W-:Y:S01]  /*7660*/  IMAD.U32 R34, R34, 0x10000, RZ ;  /* 0x0001000022227824 */ /* 0x000fe200078e00ff */
[----:B------:R-:W-:Y:S01]  /*7670*/  SHF.L.U32 R54, R54, 0x10, RZ ;  /* 0x0000001036367819 */ /* 0x000fe200000006ff */
        /* <DEDUP_REMOVED lines=13> */
.L_x_3950:
        /* <DEDUP_REMOVED lines=10> */
[----:B01234-:R-:W-:Y:S02]  /*77f0*/  LEA R6, P1, R4, UR12, 0x1 ;  /* 0x0000000c04067c11 */ /* 0x01ffe4000f8208ff */
[----:B------:R-:W-:-:S04]  /*7800*/  IADD3 R3, R5, R3, RZ ;  /* 0x0000000305037210 */ /* 0x000fc80007ffe0ff */
[----:B------:R-:W-:-:S05]  /*7810*/  LEA.HI.X R7, R4, UR13, R3, 0x1, P1 ;  /* 0x0000000d04077c11 */ /* 0x000fca00088f0c03 */
[----:B------:R0:W-:Y:S02]  /*7820*/  STG.E desc[UR14][R6.64], R13 ;  /* 0x0000000d06007986 */ /* 0x0001e4000c10190e */
.L_x_3952:
[----:B------:R-:W-:Y:S05]  /*7830*/  BSYNC B0 ;  /* 0x0000000000007941 */ /* 0x000fea0003800000 */
.L_x_3951:
[----:B------:R-:W-:Y:S01]  /*7840*/  IADD3 R15, R0, 0x98, RZ ;  /* 0x00000098000f7810 */ /* 0x000fe20007ffe0ff */
[----:B------:R-:W-:Y:S01]  /*7850*/  FADD.FTZ R4, R34, -UR5 ;  /* 0x8000000522047e21 */ /* 0x000fe20008010000 */
[----:B------:R-:W-:Y:S01]  /*7860*/  IADD3 R9, R0, 0xa0, RZ ;  /* 0x000000a000097810 */ /* 0x000fe20007ffe0ff */
        /* <DEDUP_REMOVED lines=10> */
[----:B--2---:R-:W-:Y:S01]  /*7910*/  FFMA.FTZ R11, R16, R4, R53 ;  /* 0x00000004100b7223 */ /* 0x004fe20000010035 */
        /* <DEDUP_REMOVED lines=24> */
.L_x_3953:
        /* <DEDUP_REMOVED lines=14> */
.L_x_3955:
[----:B------:R-:W-:Y:S05]  /*7b80*/  BSYNC B0 ;  /* 0x0000000000007941 */ /* 0x000fea0003800000 */
.L_x_3954:
[----:B------:R-:W-:Y:S01]  /*7b90*/  FMUL.FTZ R14, R14, UR10 ;  /* 0x0000000a0e0e7c20 */ /* 0x000fe20008410000 */
[----:B------:R-:W-:Y:S01]  /*7ba0*/  FMUL.FTZ R51, R51, UR10 ;  /* 0x0000000a33337c20 */ /* 0x000fe20008410000 */
[----:B--2---:R-:W-:Y:S01]  /*7bb0*/  FADD.FTZ R11, R36, -UR5 ;  /* 0x80000005240b7e21 */ /* 0x004fe20008010000 */
        /* <DEDUP_REMOVED lines=14> */
.L_x_3956:
        /* <DEDUP_REMOVED lines=10> */
[----:B01-34-:R-:W-:Y:S02]  /*7d40*/  LEA R6, P1, R4, UR12, 0x1 ;  /* 0x0000000c04067c11 */ /* 0x01bfe4000f8208ff */
[----:B------:R-:W-:-:S04]  /*7d50*/  IADD3 R9, R5, R9, RZ ;  /* 0x0000000905097210 */ /* 0x000fc80007ffe0ff */
[----:B------:R-:W-:-:S05]  /*7d60*/  LEA.HI.X R7, R4, UR13, R9, 0x1, P1 ;  /* 0x0000000d04077c11 */ /* 0x000fca00088f0c09 */
[----:B------:R2:W-:Y:S02]  /*7d70*/  STG.E desc[UR14][R6.64], R51 ;  /* 0x0000003306007986 */ /* 0x0005e4000c10190e */
.L_x_3958:
[----:B------:R-:W-:Y:S05]  /*7d80*/  BSYNC B0 ;  /* 0x0000000000007941 */ /* 0x000fea0003800000 */
.L_x_3957:
[----:B------:R-:W-:Y:S01]  /*7d90*/  FMUL.FTZ R11, R11, UR10 ;  /* 0x0000000a0b0b7c20 */ /* 0x000fe20008410000 */
[----:B------:R-:W-:Y:S01]  /*7da0*/  FMUL.FTZ R20, R20, UR10 ;  /* 0x0000000a14147c20 */ /* 0x000fe20008410000 */
[----:B------:R-:W-:Y:S02]  /*7db0*/  SHF.L.U32 R37, R37, 0x10, RZ ;  /* 0x0000001025257819 */ /* 0x000fe400000006ff */
        /* <DEDUP_REMOVED lines=14> */
.L_x_3959:
        /* <DEDUP_REMOVED lines=14> */
.L_x_3961:
[----:B------:R-:W-:Y:S05]  /*7f80*/  BSYNC B0 ;  /* 0x0000000000007941 */ /* 0x000fea0003800000 */
.L_x_3960:
[----:B01234-:R-:W-:Y:S01]  /*7f90*/  SHF.L.U32 R6, R38, 0x10, RZ ;  /* 0x0000001026067819 */ /* 0x01ffe200000006ff */
        /* <DEDUP_REMOVED lines=12> */
[----:B------:R-:W-:Y:S01]  /*8060*/  IMAD.U32 R5, R22, 0x10000, RZ ;  /* 0x0001000016057824 */ /* 0x000fe200078e00ff */
[----:B------:R-:W-:Y:S01]  /*8070*/  SHF.L.U32 R31, R49, 0x10, RZ ;  /* 0x00000010311f7819 */ /* 0x000fe200000006ff */
[----:B------:R-:W-:Y:S01]  /*8080*/  FADD.FTZ R15, R15, -UR5 ;  /* 0x800000050f0f7e21 */ /* 0x000fe20008010000 */
[----:B------:R-:W-:Y:S01]  /*8090*/  SHF.L.U32 R33, R50, 0x10, RZ ;  /* 0x0000001032217819 */ /* 0x000fe200000006ff */
[----:B------:R-:W-:Y:S01]  /*80a0*/  FADD.FTZ R19, R19, -UR5 ;  /* 0x8000000513137e21 */ /* 0x000fe20008010000 */
[C---:B------:R-:W-:Y:S01]  /*80b0*/  IADD3 R11, R0.reuse, 0xb0, RZ ;  /* 0x000000b0000b7810 */ /* 0x040fe20007ffe0ff */
[----:B------:R-:W-:Y:S01]  /*80c0*/  FADD.FTZ R29, R29, -UR5 ;  /* 0x800000051d1d7e21 */ /* 0x000fe20008010000 */
[C---:B------:R-:W-:Y:S01]  /*80d0*/  IADD3 R21, R0.reuse, 0xb8, RZ ;  /* 0x000000b800157810 */ /* 0x040fe20007ffe0ff */
        /* <DEDUP_REMOVED lines=28> */
[--C-:B------:R-:W-:Y:S01]  /*82a0*/  FFMA.FTZ R29, R16, R3, R53.reuse ;  /* 0x00000003101d7223 */ /* 0x100fe20000010035 */
[----:B------:R-:W-:Y:S01]  /*82b0*/  ISETP.GE.AND.EX P2, PT, R20, UR7, PT, P2 ;  /* 0x0000000714007c0c */ /* 0x000fe2000bf46320 */
[C-C-:B------:R-:W-:Y:S01]  /*82c0*/  FFMA.FTZ R28, R16.reuse, R6, R53.reuse ;  /* 0x00000006101c7223 */ /* 0x140fe20000010035 */
        /* <DEDUP_REMOVED lines=8> */
[--C-:B------:R-:W-:Y:S01]  /*8350*/  FFMA.FTZ R3, R16, R38, R53.reuse ;  /* 0x0000002610037223 */ /* 0x100fe20000010035 */
[----:B------:R-:W-:Y:S01]  /*8360*/  SHF.L.U32 R34, R24, 0x10, RZ ;  /* 0x0000001018227819 */ /* 0x000fe200000006ff */
[----:B------:R-:W-:Y:S01]  /*8370*/  FFMA.FTZ R16, R16, R44, R53 ;  /* 0x0000002c10107223 */ /* 0x000fe20000010035 */
[C---:B------:R-:W-:Y:S01]  /*8380*/  ISETP.GT.U32.OR P6, PT, R56.reuse, 0x27f, P6 ;  /* 0x0000027f3800780c */ /* 0x040fe200037c4470 */
[----:B------:R-:W-:Y:S01]  /*8390*/  FADD.FTZ R32, R5, -UR5 ;  /* 0x8000000505207e21 */ /* 0x000fe20008010000 */
[----:B------:R-:W-:Y:S01]  /*83a0*/  ISETP.GT.U32.OR P1, PT, R56, 0x27f, P1 ;  /* 0x0000027f3800780c */ /* 0x000fe20000f24470 */
        /* <DEDUP_REMOVED lines=16> */
.L_x_3962:
        /* <DEDUP_REMOVED lines=14> */
.L_x_3964:
[----:B------:R-:W-:Y:S05]  /*8590*/  BSYNC B0 ;  /* 0x0000000000007941 */ /* 0x000fea0003800000 */
.L_x_3963:
[----:B------:R-:W-:Y:S01]  /*85a0*/  FADD.FTZ R33, R33, -UR5 ;  /* 0x8000000521217e21 */ /* 0x000fe20008010000 */
[----:B------:R-:W-:Y:S01]  /*85b0*/  FMUL.FTZ R32, R32, UR10 ;  /* 0x0000000a20207c20 */ /* 0x000fe20008410000 */
[----:B------:R-:W-:Y:S01]  /*85c0*/  SHF.L.U32 R25, R25, 0x10, RZ ;  /* 0x0000001019197819 */ /* 0x000fe200000006ff */
        /* <DEDUP_REMOVED lines=14> */
.L_x_3965:
        /* <DEDUP_REMOVED lines=14> */
.L_x_3967:
[----:B------:R-:W-:Y:S05]  /*8790*/  BSYNC B0 ;  /* 0x0000000000007941 */ /* 0x000fea0003800000 */
.L_x_3966:
[----:B------:R-:W-:Y:S01]  /*87a0*/  FADD.FTZ R25, R25, -UR5 ;  /* 0x8000000519197e21 */ /* 0x000fe20008010000 */
        /* <DEDUP_REMOVED lines=13> */
.L_x_3968:
        /* <DEDUP_REMOVED lines=14> */
.L_x_3970:
[----:B------:R-:W-:Y:S05]  /*8960*/  BSYNC B0 ;  /* 0x0000000000007941 */ /* 0x000fea0003800000 */
.L_x_3969:
[----:B------:R-:W-:Y:S01]  /*8970*/  FMUL.FTZ R25, R25, UR10 ;  /* 0x0000000a19197c20 */ /* 0x000fe20008410000 */
[----:B------:R-:W-:Y:S01]  /*8980*/  FFMA.FTZ R34, R52, R34, R57 ;  /* 0x0000002234227223 */ /* 0x000fe20000010039 */
[----:B------:R-:W-:Y:S06]  /*8990*/  @!P5 BRA `(.L_x_3971) ;  /* 0x000000000028d947 */ /* 0x000fec0003800000 */
[----:B------:R-:W-:Y:S01]  /*89a0*/  FMUL.FTZ R4, R15, -1.4426950216293334961 ;  /* 0xbfb8aa3b0f047820 */ /* 0x000fe20000410000 */
[----:B012---:R-:W-:-:S05]  /*89b0*/  FMUL.FTZ R11, R34, -1.4426950216293334961 ;  /* 0xbfb8aa3b220b7820 */ /* 0x007fca0000410000 */
        /* <DEDUP_REMOVED lines=8> */
.L_x_3971:
        /* <DEDUP_REMOVED lines=8> */
[----:B012---:R-:W-:Y:S01]  /*8ac0*/  IMAD.WIDE.U32 R10, R14, UR12, R4 ;  /* 0x0000000c0e0a7c25 */ /* 0x007fe2000f8e0004 */
[----:B------:R-:W-:Y:S02]  /*8ad0*/  ULDC.64 UR12, c[0x0][0x210] ;  /* 0x00008400000c7ab9 */ /* 0x000fe40000000a00 */
[----:B------:R-:W-:-:S02]  /*8ae0*/  LEA R4, P1, R10, UR12, 0x1 ;  /* 0x0000000c0a047c11 */ /* 0x000fc4000f8208ff */
[----:B------:R-:W-:-:S04]  /*8af0*/  IADD3 R17, R11, R17, RZ ;  /* 0x000000110b117210 */ /* 0x000fc80007ffe0ff */
[----:B------:R-:W-:-:S05]  /*8b00*/  LEA.HI.X R5, R10, UR13, R17, 0x1, P1 ;  /* 0x0000000d0a057c11 */ /* 0x000fca00088f0c11 */
[----:B------:R3:W-:Y:S02]  /*8b10*/  STG.E desc[UR14][R4.64], R15 ;  /* 0x0000000f04007986 */ /* 0x0007e4000c10190e */
.L_x_3973:
[----:B------:R-:W-:Y:S05]  /*8b20*/  BSYNC B0 ;  /* 0x0000000000007941 */ /* 0x000fea0003800000 */
.L_x_3972:
[----:B------:R-:W-:Y:S01]  /*8b30*/  FFMA.FTZ R25, R52, R25, R57 ;  /* 0x0000001934197223 */ /* 0x000fe20000010039 */
[----:B------:R-:W-:Y:S06]  /*8b40*/  @!P5 BRA `(.L_x_3974) ;  /* 0x000000000028d947 */ /* 0x000fec0003800000 */
[----:B---3--:R-:W-:Y:S01]  /*8b50*/  FMUL.FTZ R4, R12, -1.4426950216293334961 ;  /* 0xbfb8aa3b0c047820 */ /* 0x008fe20000410000 */
        /* <DEDUP_REMOVED lines=9> */
.L_x_3974:
[----:B------:R-:W-:Y:S04]  /*8bf0*/  BSSY B0, `(.L_x_3975) ;  /* 0x000000e000007945 */ /* 0x000fe80003800000 */
[----:B------:R-:W-:Y:S05]  /*8c00*/  @P4 BRA `(.L_x_3976) ;  /* 0x0000000000304947 */ /* 0x000fea0003800000 */
[----:B------:R-:W-:Y:S01]  /*8c10*/  ULDC.64 UR12, c[0x0][0x270] ;  /* 0x00009c00000c7ab9 */ /* 0x000fe20000000a00 */
[----:B---3--:R-:W-:Y:S01]  /*8c20*/  MOV R4, R42 ;  /* 0x0000002a00047202 */ /* 0x008fe20000000f00 */
[----:B------:R-:W-:Y:S01]  /*8c30*/  IMAD R14, R13, UR12, RZ ;  /* 0x0000000c0d0e7c24 */ /* 0x000fe2000f8e02ff */
[----:B------:R-:W-:Y:S02]  /*8c40*/  MOV R5, R41 ;  /* 0x0000002900057202 */ /* 0x000fe40000000f00 */
[----:B------:R-:W-:Y:S01]  /*8c50*/  F2FP.BF16.F32.PACK_AB R25, R25, R12 ;  /* 0x0000000c1919723e */ /* 0x000fe200000010ff */
[----:B012---:R-:W-:-:S04]  /*8c60*/  IMAD.WIDE.U32 R10, R9, UR12, R4 ;  /* 0x0000000c090a7c25 */ /* 0x007fc8000f8e0004 */
[----:B------:R-:W-:Y:S01]  /*8c70*/  IMAD R9, R9, UR13, R14 ;  /* 0x0000000d09097c24 */ /* 0x000fe2000f8e020e */
[----:B------:R-:W-:Y:S02]  /*8c80*/  ULDC.64 UR12, c[0x0][0x210] ;  /* 0x00008400000c7ab9 */ /* 0x000fe40000000a00 */
[----:B------:R-:W-:Y:S02]  /*8c90*/  LEA R4, P1, R10, UR12, 0x1 ;  /* 0x0000000c0a047c11 */ /* 0x000fe4000f8208ff */
[----:B------:R-:W-:-:S04]  /*8ca0*/  IADD3 R9, R11, R9, RZ ;  /* 0x000000090b097210 */ /* 0x000fc80007ffe0ff */
[----:B------:R-:W-:-:S05]  /*8cb0*/  LEA.HI.X R5, R10, UR13, R9, 0x1, P1 ;  /* 0x0000000d0a057c11 */ /* 0x000fca00088f0c09 */
[----:B------:R4:W-:Y:S02]  /*8cc0*/  STG.E desc[UR14][R4.64], R25 ;  /* 0x0000001904007986 */ /* 0x0009e4000c10190e */
.L_x_3976:
[----:B------:R-:W-:Y:S05]  /*8cd0*/  BSYNC B0 ;  /* 0x0000000000007941 */ /* 0x000fea0003800000 */
.L_x_3975:
[----:B012---:R-:W-:Y:S01]  /*8ce0*/  PRMT R11, R48, 0x7632, R11 ;  /* 0x00007632300b7816 */ /* 0x007fe2000000000b */
        /* <DEDUP_REMOVED lines=11> */
[----:B---3--:R-:W-:Y:S01]  /*8da0*/  FADD.FTZ R15, R14, -UR5 ;  /* 0x800000050e0f7e21 */ /* 0x008fe20008010000 */
[----:B------:R-:W-:Y:S01]  /*8db0*/  IADD3 R12, R0, 0xe8, RZ ;  /* 0x000000e8000c7810 */ /* 0x000fe20007ffe0ff */
[----:B------:R-:W-:Y:S01]  /*8dc0*/  FADD.FTZ R19, R18, -UR5 ;  /* 0x8000000512137e21 */ /* 0x000fe20008010000 */
[----:B------:R-:W-:Y:S01]  /*8dd0*/  IADD3 R9, R0, 0xf0, RZ ;  /* 0x000000f000097810 */ /* 0x000fe20007ffe0ff */
[----:B------:R-:W-:Y:S01]  /*8de0*/  FADD.FTZ R26, R26, -UR5 ;  /* 0x800000051a1a7e21 */ /* 0x000fe20008010000 */
[----:B----4-:R-:W-:Y:S01]  /*8df0*/  IADD3 R4, R0, 0xf8, RZ ;  /* 0x000000f800047810 */ /* 0x010fe20007ffe0ff */
        /* <DEDUP_REMOVED lines=12> */
[C---:B------:R-:W-:Y:S01]  /*8ec0*/  FFMA.FTZ R24, R52.reuse, R27, R57 ;  /* 0x0000001b34187223 */ /* 0x040fe20000010039 */
        /* <DEDUP_REMOVED lines=28> */
.L_x_3977:
        /* <DEDUP_REMOVED lines=14> */
.L_x_3979:
[----:B------:R-:W-:Y:S05]  /*9170*/  BSYNC B0 ;  /* 0x0000000000007941 */ /* 0x000fea0003800000 */
.L_x_3978:
        /* <DEDUP_REMOVED lines=11> */
.L_x_3980:
[----:B------:R-:W-:Y:S04]  /*9230*/  BSSY B0, `(.L_x_3981) ;  /* 0x000000e000007945 */ /* 0x000fe80003800000 */
[----:B------:R-:W-:Y:S05]  /*9240*/  @P1 BRA `(.L_x_3982) ;  /* 0x0000000000301947 */ /* 0x000fea0003800000 */
[----:B------:R-:W-:Y:S01]  /*9250*/  ULDC.64 UR6, c[0x0][0x270] ;  /* 0x00009c0000067ab9 */ /* 0x000fe20000000a00 */
[----:B0-----:R-:W-:Y:S01]  /*9260*/  MOV R18, R42 ;  /* 0x0000002a00127202 */ /* 0x001fe20000000f00 */
        /* <DEDUP_REMOVED lines=10> */
.L_x_3982:
[----:B------:R-:W-:Y:S05]  /*9310*/  BSYNC B0 ;  /* 0x0000000000007941 */ /* 0x000fea0003800000 */
.L_x_3981:
[----:B------:R-:W-:Y:S05]  /*9320*/  @!P5 BRA `(.L_x_3983) ;  /* 0x000000000028d947 */ /* 0x000fea0003800000 */
        /* <DEDUP_REMOVED lines=10> */
.L_x_3983:
[----:B------:R-:W-:Y:S04]  /*93d0*/  BSSY B0, `(.L_x_3984) ;  /* 0x000000e000007945 */ /* 0x000fe80003800000 */
[----:B------:R-:W-:Y:S05]  /*93e0*/  @P2 BRA `(.L_x_3985) ;  /* 0x0000000000302947 */ /* 0x000fea0003800000 */
[----:B------:R-:W-:Y:S01]  /*93f0*/  ULDC.64 UR6, c[0x0][0x270] ;  /* 0x00009c0000067ab9 */ /* 0x000fe20000000a00 */
[----:B01----:R-:W-:Y:S01]  /*9400*/  MOV R19, R41 ;  /* 0x0000002900137202 */ /* 0x003fe20000000f00 */
        /* <DEDUP_REMOVED lines=10> */
.L_x_3985:
[----:B------:R-:W-:Y:S05]  /*94b0*/  BSYNC B0 ;  /* 0x0000000000007941 */ /* 0x000fea0003800000 */
.L_x_3984:
        /* <DEDUP_REMOVED lines=11> */
.L_x_3986:
        /* <DEDUP_REMOVED lines=14> */
.L_x_3988:
[----:B------:R-:W-:Y:S05]  /*9650*/  BSYNC B0 ;  /* 0x0000000000007941 */ /* 0x000fea0003800000 */
.L_x_3987:
        /* <DEDUP_REMOVED lines=11> */
.L_x_3989:
        /* <DEDUP_REMOVED lines=13> */
.L_x_3991:
[----:B------:R-:W-:Y:S05]  /*97e0*/  BSYNC B0 ;  /* 0x0000000000007941 */ /* 0x000fea0003800000 */
.L_x_3990:
[----:B------:R-:W-:Y:S01]  /*97f0*/  ULDC UR5, c[0x0][0x10] ;  /* 0x0000040000057ab9 */ /* 0x000fe20000000800 */
[----:B------:R-:W-:Y:S02]  /*9800*/  UIADD3 UR4, UR4, 0x1, URZ ;  /* 0x0000000104047890 */ /* 0x000fe4000fffe03f */
[----:B------:R-:W-:-:S04]  /*9810*/  UIADD3 UR9, UR5, UR9, URZ ;  /* 0x0000000905097290 */ /* 0x000fc8000fffe03f */
[----:B------:R-:W-:-:S06]  /*9820*/  UISETP.GE.AND UP0, UPT, UR9, UR8, UPT ;  /* 0x000000080900728c */ /* 0x000fcc000bf06270 */
[----:B------:R-:W-:-:S13]  /*9830*/  PLOP3.LUT P1, PT, PT, PT, UP0, 0x80, 0x0 ;  /* 0x000000000000781c */ /* 0x000fda0003f2f008 */
[----:B------:R-:W-:Y:S05]  /*9840*/  @!P1 BRA `(.L_x_3992) ;  /* 0xffffff6800809947 */ /* 0x000fea000383ffff */
[----:B------:R-:W-:Y:S05]  /*9850*/  EXIT ;  /* 0x000000000000794d */ /* 0x000fea0003800000 */
.L_x_3993:
        /* <DEDUP_REMOVED lines=10> */
.L_x_5612:


//--------------------- .text._Z35group_norm_nhwc_fwd_one_pass_kernelI11Bf16IOBf16WLi512ELi160ELi640EEv26Group_norm_nhwc_fwd_params --------------------------
	.section	.text._Z35group_norm_nhwc_fwd_one_pass_kernelI11Bf16IOBf16WLi512ELi160ELi640EEv26Group_norm_nhwc_fwd_params,"ax",@progbits
	.align	128
        .global         _Z35group_norm_nhwc_fwd_one_pass_kernelI11Bf16IOBf16WLi512ELi160ELi640EEv26Group_norm_nhwc_fwd_params
        .type           _Z35group_norm_nhwc_fwd_one_pass_kernelI11Bf16IOBf16WLi512ELi160ELi640EEv26Group_norm_nhwc_fwd_params,@function
        .size           _Z35group_norm_nhwc_fwd_one_pass_kernelI11Bf16IOBf16WLi512ELi160ELi640EEv26Group_norm_nhwc_fwd_params,(.L_x_5613 - _Z35group_norm_nhwc_fwd_one_pass_kernelI11Bf16IOBf16WLi512ELi160ELi640EEv26Group_norm_nhwc_fwd_params)
        .other          _Z35group_norm_nhwc_fwd_one_pass_kernelI11Bf16IOBf16WLi512ELi160ELi640EEv26Group_norm_nhwc_fwd_params,@"STO_CUDA_ENTRY STV_DEFAULT"
_Z35group_norm_nhwc_fwd_one_pass_kernelI11Bf16IOBf16WLi512ELi160ELi640EEv26Group_norm_nhwc_fwd_params:
.text._Z35group_norm_nhwc_fwd_one_pass_kernelI11Bf16IOBf16WLi512ELi160ELi640EEv26Group_norm_nhwc_fwd_params:
        /* <DEDUP_REMOVED lines=19> */
.L_x_4010:
[----:B------:R-:W-:Y:S01]  /*0130*/  ULDC UR11, c[0x0][0x288] ;  /* 0x0000a200000b7ab9 */ /* 0x000fe20000000800 */
[----:B------:R-:W-:Y:S01]  /*0140*/  IABS R7, UR8 ;  /* 0x0000000800077c13 */ /* 0x000fe20008000000 */
[----:B------:R-:W-:Y:S01]  /*0150*/  IMAD.U32 R5, RZ, RZ, UR11 ;  /* 0x0000000bff057e24 */ /* 0x000fe2000f8e00ff */
[----:B------:R-:W-:Y:S01]  /*0160*/  UMOV UR6, URZ ;  /* 0x0000003f00067c82 */ /* 0x000fe20008000000 */
[----:B------:R-:W-:Y:S01]  /*0170*/  ULDC.64 UR16, c[0x0][0x278] ;  /* 0x00009e0000107ab9 */ /* 0x000fe20000000a00 */
[----:B------:R-:W-:Y:S01]  /*0180*/  R2UR UR10, R7 ;  /* 0x00000000070a72ca */ /* 0x000fe200000e0000 */
[C---:B------:R-:W-:Y:S01]  /*0190*/  VIADD R26, R0.reuse, 0x8 ;  /* 0x00000008001a7836 */ /* 0x040fe20000000000 */
[----:B------:R-:W-:Y:S01]  /*01a0*/  IABS R5, R5 ;  /* 0x0000000500057213 */ /* 0x000fe20000000000 */
[C---:B------:R-:W-:Y:S01]  /*01b0*/  VIADD R22, R0.reuse, 0x10 ;  /* 0x0000001000167836 */ /* 0x040fe20000000000 */
[----:B------:R-:W-:Y:S01]  /*01c0*/  SHF.R.S32.HI R9, RZ, 0x1f, R0 ;  /* 0x0000001fff097819 */ /* 0x000fe20000011400 */
[----:B-1----:R-:W-:Y:S01]  /*01d0*/  VIADD R12, R0, 0x20 ;  /* 0x00000020000c7836 */ /* 0x002fe20000000000 */
[----:B------:R-:W-:-:S02]  /*01e0*/  R2UR UR15, R5 ;  /* 0x00000000050f72ca */ /* 0x000fc400000e0000 */
[----:B------:R-:W-:Y:S02]  /*01f0*/  ISETP.GE.U32.AND P1, PT, R0, UR16, PT ;  /* 0x0000001000007c0c */ /* 0x000fe4000bf26070 */
[----:B0-----:R-:W-:Y:S02]  /*0200*/  SHF.R.S32.HI R29, RZ, 0x1f, R26 ;  /* 0x0000001fff1d7819 */ /* 0x001fe4000001141a */
        /* <DEDUP_REMOVED lines=1110> */
[-C--:B0-----:R-:W-:Y:S01]  /*4770*/  @!P6 IMAD R5, R5, R40.reuse, RZ ;  /* 0x000000280505e224 */ /* 0x081fe200078e02ff */
[----:B------:R-:W-:Y:S02]  /*4780*/  LOP3.LUT R4, R4, 0xfffffffe, RZ, 0xc0, !PT ;  /* 0xfffffffe04047812 */ /* 0x000fe400078ec0ff */
[----:B------:R-:W-:Y:S01]  /*4790*/  @P5 LOP3.LUT R2, R2, 0x80000000, RZ, 0xfc, !PT ;  /* 0x8000000002025812 */ /* 0x000fe200078efcff */
[C---:B------:R-:W-:Y:S02]  /*47a0*/  @!P6 IMAD R5, R30.reuse, R41, R5 ;  /* 0x000000291e05e224 */ /* 0x040fe400078e0205 */
[----:B------:R-:W-:Y:S01]  /*47b0*/  @!P6 IMAD.WIDE.U32 R40, R30, R40, R44 ;  /* 0x000000281e28e225 */ /* 0x000fe200078e002c */
[----:B------:R-:W-:-:S02]  /*47c0*/  @P0 LOP3.LUT R4, R4, 0x1, RZ, 0xfc, !PT ;  /* 0x0000000104040812 */ /* 0x000fc400078efcff */
        /* <DEDUP_REMOVED lines=25> */
[----:B------:R-:W-:Y:S02]  /*4960*/  PRMT R38, RZ, 0x7610, R38 ;  /* 0x00007610ff267816 */ /* 0x000fe40000000026 */
[----:B0-----:R-:W-:Y:S02]  /*4970*/  PRMT R14, RZ, 0x7610, R14 ;  /* 0x00007610ff0e7816 */ /* 0x001fe4000000000e */
[----:B--2---:R-:W-:-:S05]  /*4980*/  @!P3 SHF.R.U32.HI R29, RZ, 0x10, R30 ;  /* 0x00000010ff1db819 */ /* 0x004fca000001161e */
[----:B------:R0:W-:Y:S04]  /*4990*/  STL [R1+0x12c], R29 ;  /* 0x00012c1d01007387 */ /* 0x0001e80000100800 */
[----:B0-----:R-:W2:Y:S01]  /*49a0*/  LDL.LU R29, [R1+0x444] ;  /* 0x00044400011d7983 */ /* 0x001ea20000300800 */
[----:B------:R-:W-:Y:S02]  /*49b0*/  @!P3 PRMT R14, R30, 0x7610, R14 ;  /* 0x000076101e0eb816 */ /* 0x000fe4000000000e */
[----:B------:R-:W-:-:S03]  /*49c0*/  @!P0 PRMT R38, R5, 0x7610, R38 ;  /* 0x0000761005268816 */ /* 0x000fc60000000026 */
[----:B------:R0:W-:Y:S04]  /*49d0*/  STL.S16 [R1+0x128], R14 ;  /* 0x0001280e01007387 */ /* 0x0001e80000100600 */
[----:B------:R1:W-:Y:S01]  /*49e0*/  STL.S16 [R1+0x110], R38 ;  /* 0x0001102601007387 */ /* 0x0003e20000100600 */
[----:B0-----:R-:W-:Y:S02]  /*49f0*/  IMAD.MOV.U32 R14, RZ, RZ, RZ ;  /* 0x000000ffff0e7224 */ /* 0x001fe400078e00ff */
[----:B-1----:R-:W-:-:S06]  /*4a00*/  IMAD.MOV.U32 R38, RZ, RZ, RZ ;  /* 0x000000ffff267224 */ /* 0x002fcc00078e00ff */
[----:B---3--:R-:W3:Y:S04]  /*4a10*/  @!P1 LDG.E R38, desc[UR12][R42.64] ;  /* 0x0000000c2a269981 */ /* 0x008ee8000c1e1900 */
[----:B--2---:R-:W2:Y:S01]  /*4a20*/  @!P5 LDG.E R14, desc[UR12][R28.64] ;  /* 0x0000000c1c0ed981 */ /* 0x004ea2000c1e1900 */
[----:B------:R-:W-:Y:S02]  /*4a30*/  PRMT R15, RZ, 0x7610, R15 ;  /* 0x00007610ff0f7816 */ /* 0x000fe4000000000f */
[----:B------:R-:W-:Y:S02]  /*4a40*/  LOP3.LUT P4, RZ, R2, 0x100000, RZ, 0xc0, !PT ;  /* 0x0010000002ff7812 */ /* 0x000fe4000788c0ff */
[----:B------:R-:W-:Y:S02]  /*4a50*/  PRMT R40, RZ, 0x7610, R40 ;  /* 0x00007610ff287816 */ /* 0x000fe40000000028 */
[----:B------:R-:W-:-:S02]  /*4a60*/  PRMT R41, RZ, 0x7610, R41 ;  /* 0x00007610ff297816 */ /* 0x000fc40000000029 */
[----:B------:R-:W-:Y:S02]  /*4a70*/  LOP3.LUT P2, RZ, R2, 0x40000, RZ, 0xc0, !PT ;  /* 0x0004000002ff7812 */ /* 0x000fe4000784c0ff */
[----:B---3--:R-:W-:Y:S02]  /*4a80*/  @!P1 SHF.R.U32.HI R41, RZ, 0x10, R38 ;  /* 0x00000010ff299819 */ /* 0x008fe40000011626 */
[----:B------:R-:W-:Y:S02]  /*4a90*/  @!P1 PRMT R40, R38, 0x7610, R40 ;  /* 0x0000761026289816 */ /* 0x000fe40000000028 */
[C---:B------:R-:W-:Y:S02]  /*4aa0*/  LOP3.LUT P1, RZ, R2.reuse, 0x80000, RZ, 0xc0, !PT ;  /* 0x0008000002ff7812 */ /* 0x040fe4000782c0ff */
[----:B------:R-:W-:Y:S02]  /*4ab0*/  LOP3.LUT P3, RZ, R2, 0x20000, RZ, 0xc0, !PT ;  /* 0x0002000002ff7812 */ /* 0x000fe4000786c0ff */
[----:B--2---:R-:W-:-:S05]  /*4ac0*/  @!P5 PRMT R15, R14, 0x7610, R15 ;  /* 0x000076100e0fd816 */ /* 0x004fca000000000f */
[----:B------:R0:W-:Y:S02]  /*4ad0*/  STL.S16 [R1+0x138], R15 ;  /* 0x0001380f01007387 */ /* 0x0001e40000100600 */
[----:B0-----:R-:W-:-:S06]  /*4ae0*/  MOV R15, RZ ;  /* 0x000000ff000f7202 */ /* 0x001fcc0000000f00 */
[----:B------:R0:W2:Y:S02]  /*4af0*/  @!P4 LDG.E R15, desc[UR12][R24.64] ;  /* 0x0000000c180fc981 */ /* 0x0000a4000c1e1900 */
[----:B0-----:R-:W-:-:S06]  /*4b00*/  IMAD.MOV.U32 R24, RZ, RZ, RZ ;  /* 0x000000ffff187224 */ /* 0x001fcc00078e00ff */
[----:B------:R0:W3:Y:S02]  /*4b10*/  @!P1 LDG.E R24, desc[UR12][R16.64] ;  /* 0x0000000c10189981 */ /* 0x0000e4000c1e1900 */
[----:B0-----:R-:W-:-:S06]  /*4b20*/  IMAD.MOV.U32 R16, RZ, RZ, RZ ;  /* 0x000000ffff107224 */ /* 0x001fcc00078e00ff */
[----:B------:R0:W4:Y:S02]  /*4b30*/  @!P2 LDG.E R16, desc[UR12][R8.64] ;  /* 0x0000000c0810a981 */ /* 0x000124000c1e1900 */
[----:B0-----:R-:W-:-:S10]  /*4b40*/  HFMA2.MMA R8, -RZ, RZ, 0, 0 ;  /* 0x00000000ff087435 */ /* 0x001fd400000001ff */
[----:B------:R-:W2:Y:S01]  /*4b50*/  @!P3 LDG.E R8, desc[UR12][R26.64] ;  /* 0x0000000c1a08b981 */ /* 0x000ea2000c1e1900 */
[----:B------:R-:W-:Y:S02]  /*4b60*/  LOP3.LUT R4, R4, 0xfffffffd, RZ, 0xc0, !PT ;  /* 0xfffffffd04047812 */ /* 0x000fe400078ec0ff */
[----:B------:R-:W-:Y:S02]  /*4b70*/  PRMT R9, RZ, 0x7610, R9 ;  /* 0x00007610ff097816 */ /* 0x000fe40000000009 */
        /* <DEDUP_REMOVED lines=13> */
[----:B------:R-:W-:-:S03]  /*4c50*/  @!P2 PRMT R12, R16, 0x7610, R12 ;  /* 0x00007610100ca816 */ /* 0x000fc6000000000c */
[----:B------:R-:W-:Y:S01]  /*4c60*/  STL [R1+0x164], R13 ;  /* 0x0001640d01007387 */ /* 0x000fe20000100800 */
[----:B--2---:R-:W-:-:S05]  /*4c70*/  @!P3 PRMT R9, R8, 0x7610, R9 ;  /* 0x000076100809b816 */ /* 0x004fca0000000009 */
[----:B------:R0:W-:Y:S02]  /*4c80*/  STL.S16 [R1+0x178], R9 ;  /* 0x0001780901007387 */ /* 0x0001e40000100600 */
[----:B0-----:R-:W-:Y:S02]  /*4c90*/  IMAD.MOV.U32 R9, RZ, RZ, RZ ;  /* 0x000000ffff097224 */ /* 0x001fe400078e00ff */
[----:B------:R0:W-:Y:S04]  /*4ca0*/  STL.S16 [R1+0x168], R12 ;  /* 0x0001680c01007387 */ /* 0x0001e80000100600 */
[----:B------:R1:W2:Y:S04]  /*4cb0*/  @!P6 LDG.E R9, desc[UR12][R22.64] ;  /* 0x0000000c1609e981 */ /* 0x0002a8000c1e1900 */
[----:B0-----:R-:W4:Y:S01]  /*4cc0*/  LDL.LU.64 R12, [R1+0x1a0] ;  /* 0x0001a000010c7983 */ /* 0x001f220000300a00 */
[----:B------:R-:W-:-:S02]  /*4cd0*/  LOP3.LUT P0, RZ, R2, 0x8000, RZ, 0xc0, !PT ;  /* 0x0000800002ff7812 */ /* 0x000fc4000780c0ff */
[----:B------:R-:W-:Y:S02]  /*4ce0*/  PRMT R17, RZ, 0x7610, R17 ;  /* 0x00007610ff117816 */ /* 0x000fe40000000011 */
[----:B------:R-:W-:Y:S02]  /*4cf0*/  @!P3 SHF.R.U32.HI R17, RZ, 0x10, R8 ;  /* 0x00000010ff11b819 */ /* 0x000fe40000011608 */
[----:B------:R-:W-:Y:S01]  /*4d00*/  PRMT R29, RZ, 0x7610, R29 ;  /* 0x00007610ff1d7816 */ /* 0x000fe2000000001d */
[----:B------:R-:W-:Y:S01]  /*4d10*/  STL [R1+0x2e8], R18 ;  /* 0x0002e81201007387 */ /* 0x000fe20000100800 */
[----:B------:R-:W-:-:S03]  /*4d20*/  PRMT R31, RZ, 0x7610, R31 ;  /* 0x00007610ff1f7816 */ /* 0x000fc6000000001f */
        /* <DEDUP_REMOVED lines=10> */
[----:B------:R-:W-:-:S03]  /*4dd0*/  @!P5 SHF.R.U32.HI R31, RZ, 0x10, R14 ;  /* 0x00000010ff1fd819 */ /* 0x000fc6000001160e */
[----:B------:R3:W-:Y:S01]  /*4de0*/  STL [R1+0x160], R17 ;  /* 0x0001601101007387 */ /* 0x0007e20000100800 */
[C---:B------:R-:W-:Y:S02]  /*4df0*/  LOP3.LUT P5, RZ, R2.reuse, 0x4000, RZ, 0xc0, !PT ;  /* 0x0000400002ff7812 */ /* 0x040fe400078ac0ff */
[----:B0-----:R-:W-:Y:S02]  /*4e00*/  PRMT R18, RZ, 0x7610, R18 ;  /* 0x00007610ff127816 */ /* 0x001fe40000000012 */
[----:B------:R-:W-:Y:S01]  /*4e10*/  @!P1 SHF.R.U32.HI R18, RZ, 0x10, R24 ;  /* 0x00000010ff129819 */ /* 0x000fe20000011618 */
[----:B---3--:R-:W-:Y:S01]  /*4e20*/  IMAD.MOV.U32 R17, RZ, RZ, RZ ;  /* 0x000000ffff117224 */ /* 0x008fe200078e00ff */
[----:B------:R-:W-:Y:S01]  /*4e30*/  LOP3.LUT P1, RZ, R2, 0x1000, RZ, 0xc0, !PT ;  /* 0x0000100002ff7812 */ /* 0x000fe2000782c0ff */
[----:B------:R-:W-:Y:S01]  /*4e40*/  STL.64 [R1+0x300], R6 ;  /* 0x0003000601007387 */ /* 0x000fe20000100a00 */
[----:B------:R-:W-:-:S03]  /*4e50*/  CS2R R26, SRZ ;  /* 0x00000000001a7805 */ /* 0x000fc6000001ff00 */
[----:B------:R-:W3:Y:S01]  /*4e60*/  @!P0 LDG.E R17, desc[UR12][R36.64] ;  /* 0x0000000c24118981 */ /* 0x000ee2000c1e1900 */
        /* <DEDUP_REMOVED lines=20> */
[----:B------:R1:W-:Y:S04]  /*4fb0*/  STL [R1+0x2e4], R19 ;  /* 0x0002e41301007387 */ /* 0x0003e80000100800 */
[----:B------:R-:W-:Y:S04]  /*4fc0*/  STL.64 [R1+0x2f8], R10 ;  /* 0x0002f80a01007387 */ /* 0x000fe80000100a00 */
[----:B------:R-:W-:Y:S01]  /*4fd0*/  STL.64 [R1+0x368], R10 ;  /* 0x0003680a01007387 */ /* 0x000fe20000100a00 */
[----:B-1----:R-:W-:-:S03]  /*4fe0*/  PRMT R19, RZ, 0x7610, R19 ;  /* 0x00007610ff137816 */ /* 0x002fc60000000013 */
[----:B------:R-:W-:Y:S04]  /*4ff0*/  STL.64 [R1+0x388], R10 ;  /* 0x0003880a01007387 */ /* 0x000fe80000100a00 */
[----:B------:R-:W-:Y:S01]  /*5000*/  STL.64 [R1+0x3a8], R10 ;  /* 0x0003a80a01007387 */ /* 0x000fe20000100a00 */
[----:B------:R-:W-:-:S03]  /*5010*/  @!P4 PRMT R19, R15, 0x7610, R19 ;  /* 0x000076100f13c816 */ /* 0x000fc60000000013 */
[----:B------:R-:W-:Y:S04]  /*5020*/  STL [R1+0x3c8], R10 ;  /* 0x0003c80a01007387 */ /* 0x000fe80000100800 */
[----:B------:R-:W-:Y:S04]  /*5030*/  STL.64 [R1+0x3e8], R10 ;  /* 0x0003e80a01007387 */ /* 0x000fe80000100a00 */
[----:B------:R-:W-:Y:S04]  /*5040*/  STL.64 [R1+0x408], R10 ;  /* 0x0004080a01007387 */ /* 0x000fe80000100a00 */
[----:B------:R1:W-:Y:S01]  /*5050*/  STL.64 [R1+0x428], R10 ;  /* 0x0004280a01007387 */ /* 0x0003e20000100a00 */
[----:B------:R-:W-:-:S03]  /*5060*/  LOP3.LUT P3, RZ, R2, 0x400, RZ, 0xc0, !PT ;  /* 0x0000040002ff7812 */ /* 0x000fc6000786c0ff */
[----:B------:R-:W-:Y:S01]  /*5070*/  STL.S16 [R1+0x148], R19 ;  /* 0x0001481301007387 */ /* 0x000fe20000100600 */
[----:B-1----:R-:W-:Y:S02]  /*5080*/  PRMT R10, RZ, 0x7610, R10 ;  /* 0x00007610ff0a7816 */ /* 0x002fe4000000000a */
[----:B------:R-:W-:Y:S02]  /*5090*/  PRMT R11, RZ, 0x7610, R11 ;  /* 0x00007610ff0b7816 */ /* 0x000fe4000000000b */
[----:B---3--:R-:W-:Y:S02]  /*50a0*/  @!P0 SHF.R.U32.HI R11, RZ, 0x10, R17 ;  /* 0x00000010ff0b8819 */ /* 0x008fe40000011611 */
[----:B------:R-:W-:Y:S01]  /*50b0*/  @!P0 PRMT R10, R17, 0x7610, R10 ;  /* 0x00007610110a8816 */ /* 0x000fe2000000000a */
        /* <DEDUP_REMOVED lines=14> */
[----:B------:R-:W-:Y:S02]  /*51a0*/  LOP3.LUT P2, RZ, R2, 0x800, RZ, 0xc0, !PT ;  /* 0x0000080002ff7812 */ /* 0x000fe4000784c0ff */
[----:B------:R-:W-:Y:S02]  /*51b0*/  @!P5 PRMT R25, R22, 0x7610, R25 ;  /* 0x000076101619d816 */ /* 0x000fe40000000019 */
[C---:B------:R-:W-:Y:S02]  /*51c0*/  LOP3.LUT P6, RZ, R2.reuse, 0x200, RZ, 0xc0, !PT ;  /* 0x0000020002ff7812 */ /* 0x040fe400078cc0ff */
[----:B------:R-:W-:Y:S02]  /*51d0*/  PRMT R28, RZ, 0x7610, R28 ;  /* 0x00007610ff1c7816 */ /* 0x000fe4000000001c */
[----:B------:R-:W-:Y:S01]  /*51e0*/  @!P4 SHF.R.U32.HI R28, RZ, 0x10, R15 ;  /* 0x00000010ff1cc819 */ /* 0x000fe2000001160f */
[----:B------:R1:W-:Y:S01]  /*51f0*/  STL.S16 [R1+0x194], R25 ;  /* 0x0001941901007387 */ /* 0x0003e20000100600 */
[----:B------:R-:W-:-:S02]  /*5200*/  LOP3.LUT P4, RZ, R2, 0x2000, RZ, 0xc0, !PT ;  /* 0x0000200002ff7812 */ /* 0x000fc4000788c0ff */
[----:B------:R-:W-:Y:S02]  /*5210*/  LOP3.LUT P0, RZ, R2, 0x100, RZ, 0xc0, !PT ;  /* 0x0000010002ff7812 */ /* 0x000fe4000780c0ff */
[----:B-1----:R-:W-:Y:S01]  /*5220*/  MOV R25, RZ ;  /* 0x000000ff00197202 */ /* 0x002fe20000000f00 */
[----:B------:R1:W-:Y:S08]  /*5230*/  STL [R1+0x13c], R31 ;  /* 0x00013c1f01007387 */ /* 0x0003f00000100800 */
[----:B------:R-:W4:Y:S01]  /*5240*/  @!P4 LDG.E R23, desc[UR12][R34.64] ;  /* 0x0000000c2217c981 */ /* 0x000f22000c1e1900 */
[----:B-1----:R-:W-:-:S03]  /*5250*/  IMAD.MOV.U32 R31, RZ, RZ, RZ ;  /* 0x000000ffff1f7224 */ /* 0x002fc600078e00ff */
        /* <DEDUP_REMOVED lines=66> */
[----:B---3--:R-:W-:Y:S02]  /*5680*/  PRMT R10, RZ, 0x7610, R10 ;  /* 0x00007610ff0a7816 */ /* 0x008fe4000000000a */
[----:B------:R-:W-:Y:S02]  /*5690*/  @!P6 PRMT R18, R27, 0x7610, R18 ;  /* 0x000076101b12e816 */ /* 0x000fe40000000012 */
[----:B------:R-:W-:Y:S02]  /*56a0*/  LOP3.LUT P6, RZ, R2, 0x4, RZ, 0xc0, !PT ;  /* 0x0000000402ff7812 */ /* 0x000fe400078cc0ff */
[----:B------:R-:W-:-:S02]  /*56b0*/  PRMT R11, RZ, 0x7610, R11 ;  /* 0x00007610ff0b7816 */ /* 0x000fc4000000000b */
        /* <DEDUP_REMOVED lines=44> */
[----:B----4-:R-:W-:Y:S02]  /*5980*/  PRMT R10, RZ, 0x7610, R10 ;  /* 0x00007610ff0a7816 */ /* 0x010fe4000000000a */
        /* <DEDUP_REMOVED lines=66> */
[----:B------:R-:W-:Y:S01]  /*5db0*/  LOP3.LUT P5, RZ, R3, 0x2000000, RZ, 0xc0, !PT ;  /* 0x0200000003ff7812 */ /* 0x000fe200078ac0ff */
[----:B------:R0:W-:Y:S01]  /*5dc0*/  STL [R1+0x4c], R5 ;  /* 0x00004c0501007387 */ /* 0x0001e20000100800 */
[----:B------:R-:W-:-:S03]  /*5dd0*/  PRMT R32, RZ, 0x7610, R32 ;  /* 0x00007610ff207816 */ /* 0x000fc60000000020 */
[----:B------:R0:W-:Y:S02]  /*5de0*/  STL [R1+0x54], R31 ;  /* 0x0000541f01007387 */ /* 0x0001e40000100800 */
[----:B0-----:R-:W-:Y:S01]  /*5df0*/  HFMA2.MMA R5, -RZ, RZ, 0, 0 ;  /* 0x00000000ff057435 */ /* 0x001fe200000001ff */
[----:B------:R-:W-:Y:S01]  /*5e00*/  @!P4 SHF.R.U32.HI R32, RZ, 0x10, R22 ;  /* 0x00000010ff20c819 */ /* 0x000fe20000011616 */
[----:B------:R-:W-:Y:S01]  /*5e10*/  IMAD.MOV.U32 R31, RZ, RZ, RZ ;  /* 0x000000ffff1f7224 */ /* 0x000fe200078e00ff */
[----:B------:R-:W-:Y:S01]  /*5e20*/  LOP3.LUT P4, RZ, R3, 0x1000000, RZ, 0xc0, !PT ;  /* 0x0100000003ff7812 */ /* 0x000fe2000788c0ff */
[----:B------:R0:W-:Y:S02]  /*5e30*/  STL [R1+0x58], R30 ;  /* 0x0000581e01007387 */ /* 0x0001e40000100800 */
[----:B0-----:R-:W-:-:S04]  /*5e40*/  MOV R30, RZ ;  /* 0x000000ff001e7202 */ /* 0x001fc80000000f00 */
        /* <DEDUP_REMOVED lines=17> */
[----:B----4-:R-:W-:Y:S02]  /*5f60*/  PRMT R10, RZ, 0x7610, R10 ;  /* 0x00007610ff0a7816 */ /* 0x010fe4000000000a */
[----:B------:R-:W-:Y:S02]  /*5f70*/  @!P2 SHF.R.U32.HI R19, RZ, 0x10, R26 ;  /* 0x00000010ff13a819 */ /* 0x000fe4000001161a */
        /* <DEDUP_REMOVED lines=73> */
[----:B0-----:R-:W-:Y:S02]  /*6410*/  IMAD.MOV.U32 R22, RZ, RZ, RZ ;  /* 0x000000ffff167224 */ /* 0x001fe400078e00ff */
        /* <DEDUP_REMOVED lines=27> */
[----:B------:R-:W-:-:S03]  /*65d0*/  LOP3.LUT P3, RZ, R3, 0x4000, RZ, 0xc0, !PT ;  /* 0x0000400003ff7812 */ /* 0x000fc6000786c0ff */
[----:B------:R0:W-:Y:S01]  /*65e0*/  STL [R1+0x80], R26 ;  /* 0x0000801a01007387 */ /* 0x0001e20000100800 */
[----:B------:R-:W-:Y:S01]  /*65f0*/  LOP3.LUT P2, RZ, R3, 0x8000, RZ, 0xc0, !PT ;  /* 0x0000800003ff7812 */ /* 0x000fe2000784c0ff */
[----:B0-----:R-:W-:Y:S02]  /*6600*/  HFMA2.MMA R26, -RZ, RZ, 0, 0 ;  /* 0x00000000ff1a7435 */ /* 0x001fe400000001ff */
[----:B------:R0:W-:Y:S02]  /*6610*/  STL [R1+0x7c], R23 ;  /* 0x00007c1701007387 */ /* 0x0001e40000100800 */
[----:B0-----:R-:W-:-:S08]  /*6620*/  IMAD.MOV.U32 R23, RZ, RZ, RZ ;  /* 0x000000ffff177224 */ /* 0x001fd000078e00ff */
        /* <DEDUP_REMOVED lines=8> */
[----:B---3--:R-:W-:Y:S01]  /*66b0*/  MOV R10, R12 ;  /* 0x0000000c000a7202 */ /* 0x008fe20000000f00 */
        /* <DEDUP_REMOVED lines=11> */
[----:B------:R-:W-:-:S03]  /*6770*/  IMAD.MOV.U32 R5, RZ, RZ, RZ ;  /* 0x000000ffff057224 */ /* 0x000fc600078e00ff */
        /* <DEDUP_REMOVED lines=27> */
[----:B---3--:R-:W-:Y:S01]  /*6930*/  IMAD.MOV.U32 R31, RZ, RZ, RZ ;  /* 0x000000ffff1f7224 */ /* 0x008fe200078e00ff */
[----:B------:R-:W-:-:S06]  /*6940*/  MOV R27, RZ ;  /* 0x000000ff001b7202 */ /* 0x000fcc0000000f00 */
[----:B------:R-:W3:Y:S01]  /*6950*/  @!P5 LDG.E R27, desc[UR12][R20.64] ;  /* 0x0000000c141bd981 */ /* 0x000ee2000c1e1900 */
[----:B0-----:R-:W-:-:S03]  /*6960*/  PRMT R12, RZ, 0x7610, R12 ;  /* 0x00007610ff0c7816 */ /* 0x001fc6000000000c */
[----:B------:R-:W-:Y:S01]  /*6970*/  STL [R1+0x98], R14 ;  /* 0x0000980e01007387 */ /* 0x000fe20000100800 */
[----:B------:R-:W-:Y:S02]  /*6980*/  PRMT R13, RZ, 0x7610, R13 ;  /* 0x00007610ff0d7816 */ /* 0x000fe4000000000d */
[----:B------:R-:W-:Y:S01]  /*6990*/  @!P3 SHF.R.U32.HI R13, RZ, 0x10, R26 ;  /* 0x00000010ff0db819 */ /* 0x000fe2000001161a */
[----:B------:R-:W-:Y:S01]  /*69a0*/  STL.64 [R1+0x308], R44 ;  /* 0x0003082c01007387 */ /* 0x000fe20000100a00 */
        /* <DEDUP_REMOVED lines=11> */
[----:B------:R-:W-:Y:S01]  /*6a60*/  HFMA2.MMA R14, -RZ, RZ, 0, 0 ;  /* 0x00000000ff0e7435 */ /* 0x000fe200000001ff */
[----:B------:R-:W-:-:S02]  /*6a70*/  PRMT R44, RZ, 0x7610, R44 ;  /* 0x00007610ff2c7816 */ /* 0x000fc4000000002c */
[----:B------:R-:W-:Y:S02]  /*6a80*/  PRMT R45, RZ, 0x7610, R45 ;  /* 0x00007610ff2d7816 */ /* 0x000fe4000000002d */
        /* <DEDUP_REMOVED lines=29> */
[----:B------:R-:W-:Y:S01]  /*6c60*/  LOP3.LUT P3, RZ, R3, 0x80, RZ, 0xc0, !PT ;  /* 0x0000008003ff7812 */ /* 0x000fe2000786c0ff */
[----:B------:R-:W-:-:S02]  /*6c70*/  IMAD.MOV.U32 R30, RZ, RZ, RZ ;  /* 0x000000ffff1e7224 */ /* 0x000fc400078e00ff */
[----:B------:R-:W-:Y:S01]  /*6c80*/  IMAD.MOV.U32 R15, RZ, RZ, RZ ;  /* 0x000000ffff0f7224 */ /* 0x000fe200078e00ff */
[C---:B------:R-:W-:Y:S02]  /*6c90*/  LOP3.LUT P6, RZ, R3.reuse, 0x40, RZ, 0xc0, !PT ;  /* 0x0000004003ff7812 */ /* 0x040fe400078cc0ff */
[----:B------:R-:W-:Y:S01]  /*6ca0*/  LOP3.LUT P0, RZ, R3, 0x20, RZ, 0xc0, !PT ;  /* 0x0000002003ff7812 */ /* 0x000fe2000780c0ff */
[----:B--2---:R0:W2:Y:S04]  /*6cb0*/  @!P1 LDG.E R30, desc[UR12][R18.64] ;  /* 0x0000000c121e9981 */ /* 0x0040a8000c1e1900 */
[----:B------:R-:W0:Y:S04]  /*6cc0*/  LDL.LU.64 R18, [R1+0x328] ;  /* 0x0003280001127983 */ /* 0x000e280000300a00 */
[----:B----4-:R-:W4:Y:S04]  /*6cd0*/  @!P3 LDG.E R15, desc[UR12][R44.64] ;  /* 0x0000000c2c0fb981 */ /* 0x010f28000c1e1900 */
[----:B------:R3:W-:Y:S04]  /*6ce0*/  STL [R1+0xa0], R24 ;  /* 0x0000a01801007387 */ /* 0x0007e80000100800 */
[----:B------:R3:W-:Y:S04]  /*6cf0*/  STL [R1+0xa4], R16 ;  /* 0x0000a41001007387 */ /* 0x0007e80000100800 */
[----:B------:R-:W4:Y:S01]  /*6d00*/  LDL.LU.64 R44, [R1+0x170] ;  /* 0x00017000012c7983 */ /* 0x000f220000300a00 */
[----:B---3--:R-:W-:Y:S01]  /*6d10*/  IMAD.MOV.U32 R24, RZ, RZ, RZ ;  /* 0x000000ffff187224 */ /* 0x008fe200078e00ff */
[----:B------:R-:W-:-:S06]  /*6d20*/  MOV R16, RZ ;  /* 0x000000ff00107202 */ /* 0x000fcc0000000f00 */
[----:B------:R-:W3:Y:S01]  /*6d30*/  @!P0 LDG.E R16, desc[UR12][R42.64] ;  /* 0x0000000c2a108981 */ /* 0x000ee2000c1e1900 */
        /* <DEDUP_REMOVED lines=15> */
[----:B-1----:R-:W3:Y:S04]  /*6e30*/  LDL.LU R12, [R1+0x31c] ;  /* 0x00031c00010c7983 */ /* 0x002ee80000300800 */
[----:B------:R-:W3:Y:S04]  /*6e40*/  LDL.LU R13, [R1+0x318] ;  /* 0x00031800010d7983 */ /* 0x000ee80000300800 */
[----:B------:R-:W3:Y:S04]  /*6e50*/  @!P6 LDG.E R24, desc[UR12][R6.64] ;  /* 0x0000000c0618e981 */ /* 0x000ee8000c1e1900 */
[----:B------:R-:W3:Y:S01]  /*6e60*/  LDL.LU.64 R6, [R1+0x158] ;  /* 0x0001580001067983 */ /* 0x000ee20000300a00 */
[----:B------:R-:W-:-:S02]  /*6e70*/  PRMT R0, RZ, 0x7610, R0 ;  /* 0x00007610ff007816 */ /* 0x000fc40000000000 */
[----:B------:R-:W-:Y:S02]  /*6e80*/  @!P2 SHF.R.U32.HI R20, RZ, 0x10, R14 ;  /* 0x00000010ff14a819 */ /* 0x000fe4000001160e */
[----:B------:R-:W-:Y:S02]  /*6e90*/  @!P2 PRMT R21, R14, 0x7610, R21 ;  /* 0x000076100e15a816 */ /* 0x000fe40000000015 */
[C---:B------:R-:W-:Y:S02]  /*6ea0*/  LOP3.LUT P4, RZ, R3.reuse, 0x8, RZ, 0xc0, !PT ;  /* 0x0000000803ff7812 */ /* 0x040fe4000788c0ff */
[----:B------:R-:W-:Y:S02]  /*6eb0*/  LOP3.LUT P2, RZ, R3, 0x2, RZ, 0xc0, !PT ;  /* 0x0000000203ff7812 */ /* 0x000fe4000784c0ff */
[----:B0-----:R-:W-:Y:S02]  /*6ec0*/  PRMT R19, RZ, 0x7610, R19 ;  /* 0x00007610ff137816 */ /* 0x001fe40000000013 */
[----:B------:R-:W-:-:S02]  /*6ed0*/  PRMT R18, RZ, 0x7610, R18 ;  /* 0x00007610ff127816 */ /* 0x000fc40000000012 */
[----:B--2---:R-:W-:Y:S02]  /*6ee0*/  @!P1 SHF.R.U32.HI R18, RZ, 0x10, R30 ;  /* 0x00000010ff129819 */ /* 0x004fe4000001161e */
        /* <DEDUP_REMOVED lines=8> */
[----:B------:R-:W-:Y:S01]  /*6f70*/  IMAD.MOV.U32 R9, RZ, RZ, RZ ;  /* 0x000000ffff097224 */ /* 0x000fe200078e00ff */
[----:B------:R0:W-:Y:S05]  /*6f80*/  STL.64 [R1+0x2f0], R30 ;  /* 0x0002f01e01007387 */ /* 0x0001ea0000100a00 */
[----:B------:R-:W2:Y:S04]  /*6f90*/  @!P4 LDG.E R9, desc[UR12][R44.64] ;  /* 0x0000000c2c09c981 */ /* 0x000ea8000c1e1900 */
[----:B0-----:R-:W3:Y:S04]  /*6fa0*/  LDL.LU.64 R30, [R1+0x140] ;  /* 0x00014000011e7983 */ /* 0x001ee80000300a00 */
[----:B------:R-:W4:Y:S04]  /*6fb0*/  LDL.LU.64 R44, [R1+0x130] ;  /* 0x00013000012c7983 */ /* 0x000f280000300a00 */
[----:B------:R0:W2:Y:S02]  /*6fc0*/  @!P5 LDG.E R3, desc[UR12][R12.64] ;  /* 0x0000000c0c03d981 */ /* 0x0000a4000c1e1900 */
[----:B0-----:R-:W-:-:S02]  /*6fd0*/  PRMT R13, RZ, 0x7610, R13 ;  /* 0x00007610ff0d7816 */ /* 0x001fc4000000000d */
[----:B------:R-:W-:Y:S02]  /*6fe0*/  PRMT R12, RZ, 0x7610, R12 ;  /* 0x00007610ff0c7816 */ /* 0x000fe4000000000c */
[----:B------:R-:W-:Y:S02]  /*6ff0*/  @!P0 PRMT R13, R16, 0x7610, R13 ;  /* 0x00007610100d8816 */ /* 0x000fe4000000000d */
[----:B------:R-:W-:Y:S02]  /*7000*/  @!P6 SHF.R.U32.HI R12, RZ, 0x10, R24 ;  /* 0x00000010ff0ce819 */ /* 0x000fe40000011618 */
[----:B------:R-:W-:Y:S02]  /*7010*/  @!P6 PRMT R8, R24, 0x7610, R8 ;  /* 0x000076101808e816 */ /* 0x000fe40000000008 */
[C---:B------:R-:W-:Y:S02]  /*7020*/  LOP3.LUT P6, RZ, R4.reuse, 0x2, RZ, 0xc0, !PT ;  /* 0x0000000204ff7812 */ /* 0x040fe400078cc0ff */
[----:B------:R-:W-:Y:S01]  /*7030*/  LOP3.LUT P0, RZ, R4, 0x1, RZ, 0xc0, !PT ;  /* 0x0000000104ff7812 */ /* 0x000fe2000780c0ff */
[----:B------:R-:W-:-:S10]  /*7040*/  HFMA2.MMA R4, -RZ, RZ, 0, 0 ;  /* 0x00000000ff047435 */ /* 0x000fd400000001ff */
        /* <DEDUP_REMOVED lines=8> */
[----:B------:R-:W-:Y:S02]  /*70d0*/  MOV R26, RZ ;  /* 0x000000ff001a7202 */ /* 0x000fe40000000f00 */
[----:B------:R-:W-:Y:S02]  /*70e0*/  PRMT R35, RZ, 0x7610, R35 ;  /* 0x00007610ff237816 */ /* 0x000fe40000000023 */
[----:B------:R-:W-:Y:S01]  /*70f0*/  PRMT R36, RZ, 0x7610, R36 ;  /* 0x00007610ff247816 */ /* 0x000fe20000000024 */
[----:B0-----:R-:W-:Y:S01]  /*7100*/  IMAD.MOV.U32 R23, RZ, RZ, RZ ;  /* 0x000000ffff177224 */ /* 0x001fe200078e00ff */
[----:B------:R0:W-:Y:S01]  /*7110*/  STL [R1+0xb0], R17 ;  /* 0x0000b01101007387 */ /* 0x0001e20000100800 */
[----:B-1----:R-:W-:Y:S01]  /*7120*/  IMAD.MOV.U32 R22, RZ, RZ, RZ ;  /* 0x000000ffff167224 */ /* 0x002fe200078e00ff */
[----:B------:R-:W-:Y:S02]  /*7130*/  PRMT R37, RZ, 0x7610, R37 ;  /* 0x00007610ff257816 */ /* 0x000fe40000000025 */
[----:B------:R-:W2:Y:S04]  /*7140*/  LDL.LU.64 R6, [R1+0x120] ;  /* 0x0001200001067983 */ /* 0x000ea80000300a00 */
[----:B------:R1:W2:Y:S04]  /*7150*/  @!P2 LDG.E R22, desc[UR12][R42.64] ;  /* 0x0000000c2a16a981 */ /* 0x0002a8000c1e1900 */
[----:B------:R-:W1:Y:S04]  /*7160*/  LDL.LU.64 R42, [R1+0x310] ;  /* 0x00031000012a7983 */ /* 0x000e680000300a00 */
[----:B---3--:R-:W3:Y:S01]  /*7170*/  @!P3 LDG.E R23, desc[UR12][R30.64] ;  /* 0x0000000c1e17b981 */ /* 0x008ee2000c1e1900 */
[----:B----4-:R-:W-:-:S03]  /*7180*/  @!P1 SHF.R.U32.HI R39, RZ, 0x10, R4 ;  /* 0x00000010ff279819 */ /* 0x010fc60000011604 */
[----:B------:R4:W-:Y:S01]  /*7190*/  STL [R1+0xc4], R5 ;  /* 0x0000c40501007387 */ /* 0x0009e20000100800 */
[----:B------:R-:W-:Y:S02]  /*71a0*/  @!P1 PRMT R38, R4, 0x7610, R38 ;  /* 0x0000761004269816 */ /* 0x000fe40000000026 */
[----:B------:R-:W-:Y:S01]  /*71b0*/  LOP3.LUT P1, RZ, R2, 0x20000000, RZ, 0xc0, !PT ;  /* 0x2000000002ff7812 */ /* 0x000fe2000782c0ff */
[----:B------:R4:W-:Y:S01]  /*71c0*/  STL [R1+0xc0], R25 ;  /* 0x0000c01901007387 */ /* 0x0009e20000100800 */
[----:B0-----:R-:W-:Y:S02]  /*71d0*/  PRMT R17, RZ, 0x7610, R17 ;  /* 0x00007610ff117816 */ /* 0x001fe40000000011 */
[----:B--2---:R-:W-:Y:S01]  /*71e0*/  @!P5 PRMT R35, R3, 0x7610, R35 ;  /* 0x000076100323d816 */ /* 0x004fe20000000023 */
[----:B------:R-:W2:Y:S01]  /*71f0*/  LDL.LU R30, [R1+0x110] ;  /* 0x00011000011e7983 */ /* 0x000ea20000300800 */
[----:B------:R-:W-:Y:S02]  /*7200*/  @!P4 SHF.R.U32.HI R37, RZ, 0x10, R9 ;  /* 0x00000010ff25c819 */ /* 0x000fe40000011609 */
[----:B------:R-:W-:Y:S01]  /*7210*/  @!P4 PRMT R36, R9, 0x7610, R36 ;  /* 0x000076100924c816 */ /* 0x000fe20000000024 */
[----:B------:R-:W-:Y:S01]  /*7220*/  IMAD.U32 R40, R40, 0x10000, RZ ;  /* 0x0001000028287824 */ /* 0x000fe200078e00ff */
[----:B------:R-:W-:Y:S01]  /*7230*/  SHF.L.U32 R41, R41, 0x10, RZ ;  /* 0x0000001029297819 */ /* 0x000fe200000006ff */
[----:B------:R-:W2:Y:S04]  /*7240*/  LDL.LU R31, [R1+0x128] ;  /* 0x00012800011f7983 */ /* 0x000ea80000300800 */
[----:B------:R0:W2:Y:S04]  /*7250*/  @!P1 LDG.E R26, desc[UR12][R44.64] ;  /* 0x0000000c2c1a9981 */ /* 0x0000a8000c1e1900 */
[----:B------:R-:W0:Y:S01]  /*7260*/  LDL.LU.64 R44, [R1+0x308] ;  /* 0x00030800012c7983 */ /* 0x000e220000300a00 */
[----:B------:R-:W-:-:S02]  /*7270*/  @!P5 SHF.R.U32.HI R17, RZ, 0x10, R3 ;  /* 0x00000010ff11d819 */ /* 0x000fc40000011603 */
[C---:B------:R-:W-:Y:S02]  /*7280*/  LOP3.LUT P5, RZ, R2.reuse, 0x80000000, RZ, 0xc0, !PT ;  /* 0x8000000002ff7812 */ /* 0x040fe400078ac0ff */
[----:B------:R-:W-:Y:S02]  /*7290*/  LOP3.LUT P4, RZ, R2, 0x40000000, RZ, 0xc0, !PT ;  /* 0x4000000002ff7812 */ /* 0x000fe4000788c0ff */
[----:B-1----:R-:W-:Y:S02]  /*72a0*/  PRMT R42, RZ, 0x7610, R42 ;  /* 0x00007610ff2a7816 */ /* 0x002fe4000000002a */
[----:B------:R-:W-:Y:S02]  /*72b0*/  PRMT R43, RZ, 0x7610, R43 ;  /* 0x00007610ff2b7816 */ /* 0x000fe4000000002b */
[----:B------:R-:W-:Y:S02]  /*72c0*/  @!P2 SHF.R.U32.HI R43, RZ, 0x10, R22 ;  /* 0x00000010ff2ba819 */ /* 0x000fe40000011616 */
[----:B------:R-:W-:-:S02]  /*72d0*/  @!P2 PRMT R42, R22, 0x7610, R42 ;  /* 0x00007610162aa816 */ /* 0x000fc4000000002a */
[C---:B------:R-:W-:Y:S02]  /*72e0*/  LOP3.LUT P2, RZ, R2.reuse, 0x10000000, RZ, 0xc0, !PT ;  /* 0x1000000002ff7812 */ /* 0x040fe4000784c0ff */
[----:B0-----:R-:W-:Y:S02]  /*72f0*/  PRMT R45, RZ, 0x7610, R45 ;  /* 0x00007610ff2d7816 */ /* 0x001fe4000000002d */
[----:B------:R-:W-:Y:S02]  /*7300*/  PRMT R44, RZ, 0x7610, R44 ;  /* 0x00007610ff2c7816 */ /* 0x000fe4000000002c */
[----:B---3--:R-:W-:Y:S02]  /*7310*/  @!P3 SHF.R.U32.HI R44, RZ, 0x10, R23 ;  /* 0x00000010ff2cb819 */ /* 0x008fe40000011617 */
[----:B------:R-:W-:Y:S02]  /*7320*/  @!P3 PRMT R45, R23, 0x7610, R45 ;  /* 0x00007610172db816 */ /* 0x000fe4000000002d */
[----:B------:R-:W-:Y:S01]  /*7330*/  LOP3.LUT P3, RZ, R2, 0x8000000, RZ, 0xc0, !PT ;  /* 0x0800000002ff7812 */ /* 0x000fe2000786c0ff */
[----:B------:R-:W-:-:S12]  /*7340*/  IMAD.MOV.U32 R2, RZ, RZ, RZ ;  /* 0x000000ffff027224 */ /* 0x000fd800078e00ff */
[----:B------:R-:W3:Y:S04]  /*7350*/  @!P3 LDG.E R2, desc[UR12][R10.64] ;  /* 0x0000000c0a02b981 */ /* 0x000ee8000c1e1900 */
[----:B------:R-:W2:Y:S01]  /*7360*/  LDL.LU.64 R10, [R1+0x2f8] ;  /* 0x0002f800010a7983 */ /* 0x000ea20000300a00 */
[----:B----4-:R-:W-:Y:S01]  /*7370*/  HFMA2.MMA R5, -RZ, RZ, 0, 0 ;  /* 0x00000000ff057435 */ /* 0x010fe200000001ff */
[----:B------:R-:W-:-:S06]  /*7380*/  IMAD.MOV.U32 R25, RZ, RZ, RZ ;  /* 0x000000ffff197224 */ /* 0x000fcc00078e00ff */
[----:B------:R-:W4:Y:S04]  /*7390*/  @!P2 LDG.E R25, desc[UR12][R6.64] ;  /* 0x0000000c0619a981 */ /* 0x000f28000c1e1900 */
[----:B------:R-:W3:Y:S04]  /*73a0*/  LDL.LU.64 R6, [R1+0x300] ;  /* 0x0003000001067983 */ /* 0x000ee80000300a00 */
[----:B--2---:R0:W2:Y:S04]  /*73b0*/  @!P4 LDG.E R5, desc[UR12][R10.64] ;  /* 0x0000000c0a05c981 */ /* 0x0040a8000c1e1900 */
[----:B------:R-:W4:Y:S01]  /*73c0*/  LDL.LU R11, [R1+0x114] ;  /* 0x00011400010b7983 */ /* 0x000f220000300800 */
[----:B0-----:R-:W-:-:S06]  /*73d0*/  IMAD.MOV.U32 R10, RZ, RZ, RZ ;  /* 0x000000ffff0a7224 */ /* 0x001fcc00078e00ff */
[----:B---3--:R0:W3:Y:S02]  /*73e0*/  @!P5 LDG.E R10, desc[UR12][R6.64] ;  /* 0x0000000c060ad981 */ /* 0x0080e4000c1e1900 */
[----:B0-----:R-:W-:Y:S02]  /*73f0*/  SHF.L.U32 R7, R30, 0x10, RZ ;  /* 0x000000101e077819 */ /* 0x001fe400000006ff */
[----:B------:R-:W2:Y:S01]  /*7400*/  LDL.LU R30, [R1+0x148] ;  /* 0x00014800011e7983 */ /* 0x000ea20000300800 */
[----:B----4-:R-:W-:-:S04]  /*7410*/  IMAD.U32 R6, R11, 0x10000, RZ ;  /* 0x000100000b067824 */ /* 0x010fc800078e00ff */
        /* <DEDUP_REMOVED lines=12> */
[----:B----4-:R-:W-:Y:S01]  /*74e0*/  IMAD.U32 R7, R7, 0x10000, RZ ;  /* 0x0001000007077824 */ /* 0x010fe200078e00ff */
[----:B---3--:R-:W-:-:S03]  /*74f0*/  SHF.L.U32 R40, R40, 0x10, RZ ;  /* 0x0000001028287819 */ /* 0x008fc600000006ff */
[----:B------:R-:W-:Y:S02]  /*7500*/  FMUL.FTZ R41, R7, R7 ;  /* 0x0000000707297220 */ /* 0x000fe40000410000 */
[C---:B------:R-:W-:Y:S02]  /*7510*/  FADD.FTZ R7, R40.reuse, R7 ;  /* 0x0000000728077221 */ /* 0x040fe40000010000 */
[----:B------:R-:W-:Y:S02]  /*7520*/  FFMA.FTZ R41, R40, R40, R41 ;  /* 0x0000002828297223 */ /* 0x000fe40000010029 */
[----:B------:R-:W3:Y:S01]  /*7530*/  LDL.LU R40, [R1+0x12c] ;  /* 0x00012c0001287983 */ /* 0x000ee20000300800 */
[----:B------:R-:W-:Y:S01]  /*7540*/  FADD.FTZ R6, R6, R7 ;  /* 0x0000000706067221 */ /* 0x000fe20000010000 */
[----:B------:R-:W-:Y:S01]  /*7550*/  FADD.FTZ R11, R11, R41 ;  /* 0x000000290b0b7221 */ /* 0x000fe20000010000 */
[----:B---3--:R-:W-:Y:S01]  /*7560*/  IMAD.U32 R7, R40, 0x10000, RZ ;  /* 0x0001000028077824 */ /* 0x008fe200078e00ff */
[----:B------:R-:W-:Y:S01]  /*7570*/  SHF.L.U32 R40, R31, 0x10, RZ ;  /* 0x000000101f287819 */ /* 0x000fe200000006ff */
[----:B------:R-:W-:Y:S01]  /*7580*/  IMAD.U32 R28, R28, 0x10000, RZ ;  /* 0x000100001c1c7824 */ /* 0x000fe200078e00ff */
[----:B------:R-:W-:Y:S01]  /*7590*/  SHF.L.U32 R29, R29, 0x10, RZ ;  /* 0x000000101d1d7819 */ /* 0x000fe200000006ff */
[----:B------:R-:W-:Y:S01]  /*75a0*/  FMUL.FTZ R41, R7, R7 ;  /* 0x0000000707297220 */ /* 0x000fe20000410000 */
[----:B------:R-:W3:Y:S01]  /*75b0*/  LDL.LU R31, [R1+0x178] ;  /* 0x00017800011f7983 */ /* 0x000ee20000300800 */
[----:B------:R-:W-:-:S02]  /*75c0*/  FADD.FTZ R7, R40, R7 ;  /* 0x0000000728077221 */ /* 0x000fc40000010000 */
[----:B------:R-:W-:Y:S02]  /*75d0*/  FFMA.FTZ R41, R40, R40, R41 ;  /* 0x0000002828297223 */ /* 0x000fe40000010029 */
        /* <DEDUP_REMOVED lines=647> */
.L_x_3995:
[----:B------:R-:W-:Y:S05]  /*9e50*/  BSYNC B0 ;  /* 0x0000000000007941 */ /* 0x000fea0003800000 */
.L_x_3994:
        /* <DEDUP_REMOVED lines=34> */
.L_x_3999:
[----:B------:R-:W2:Y:S04]  /*a080*/  LDG.E.STRONG.GPU R2, desc[UR12][R12.64] ;  /* 0x0000000c0c027981 */ /* 0x000ea8000c1ef900 */
[----:B--2---:R-:W-:Y:S04]  /*a090*/  CCTL.IVALL ;  /* 0x00000000ff00798f */ /* 0x004fe80002000000 */
[----:B------:R0:W-:Y:S01]  /*a0a0*/  STL [R1], R2 ;  /* 0x0000000201007387 */ /* 0x0001e20000100800 */
[----:B------:R-:W-:-:S13]  /*a0b0*/  ISETP.NE.AND P1, PT, R2, UR6, PT ;  /* 0x0000000602007c0c */ /* 0x000fda000bf25270 */
[----:B0-----:R-:W-:Y:S05]  /*a0c0*/  @P1 BRA `(.L_x_3999) ;  /* 0xfffffffc00ec1947 */ /* 0x001fea000383ffff */
.L_x_3998:
[----:B------:R-:W-:Y:S05]  /*a0d0*/  BSYNC B0 ;  /* 0x0000000000007941 */ /* 0x000fea0003800000 */
.L_x_3997:
        /* <DEDUP_REMOVED lines=18> */
.L_x_4003:
        /* <DEDUP_REMOVED lines=115> */
.L_x_4002:
        /* <DEDUP_REMOVED lines=61> */
.L_x_4004:
[----:B------:R-:W-:-:S13]  /*ad00*/  ISETP.NE.OR P1, PT, R2, RZ, P1 ;  /* 0x000000ff0200720c */ /* 0x000fda0000f25670 */
[----:B------:R-:W-:Y:S05]  /*ad10*/  @!P1 BRA `(.L_x_4000) ;  /* 0x00000000007c9947 */ /* 0x000fea0003800000 */
.L_x_4001:
        /* <DEDUP_REMOVED lines=31> */
.L_x_4000:
        /* <DEDUP_REMOVED lines=11> */
.L_x_4006:
[----:B------:R-:W-:Y:S05]  /*afc0*/  BSYNC B0 ;  /* 0x0000000000007941 */ /* 0x000fea0003800000 */
.L_x_4005:
        /* <DEDUP_REMOVED lines=19> */
.L_x_3996:
        /* <DEDUP_REMOVED lines=26> */
[----:B------:R-:W-:Y:S03]  /*b2a0*/  @!P2 STS.64 [UR6+0xc0], R4 ;  /* 0x0000c004ff00a988 */ /* 0x000fe60008000a06 */
[----:B-1----:R-:W-:-:S04]  /*b2b0*/  @!P1 IMAD.WIDE R6, R13, 0x8, R6 ;  /* 0x000000080d069825 */ /* 0x002fc800078e0206 */
[----:B------:R-:W-:-:S05]  /*b2c0*/  @!P1 FMUL.FTZ R13, R5, UR7 ;  /* 0x00000007050d9c20 */ /* 0x000fca0008410000 */
[----:B------:R-:W-:Y:S01]  /*b2d0*/  @!P1 STG.E.64 desc[UR12][R6.64], R12 ;  /* 0x0000000c06009986 */ /* 0x000fe2000c101b0c */
[----:B0-----:R-:W-:Y:S01]  /*b2e0*/  IMAD.WIDE R10, R3, 0x2, R10 ;  /* 0x00000002030a7825 */ /* 0x001fe200078e020a */
[----:B------:R-:W-:Y:S06]  /*b2f0*/  BAR.SYNC.DEFER_BLOCKING 0x0 ;  /* 0x0000000000007b1d */ /* 0x000fec0000010000 */
[----:B------:R-:W2:Y:S04]  /*b300*/  LDG.E.U16 R14, desc[UR12][R8.64] ;  /* 0x0000000c080e7981 */ /* 0x000ea8000c1e1500 */
[----:B------:R0:W3:Y:S04]  /*b310*/  LDG.E.U16 R15, desc[UR12][R8.64+0x2] ;  /* 0x0000020c080f7981 */ /* 0x0000e8000c1e1500 */
[----:B------:R-:W4:Y:S04]  /*b320*/  LDG.E.U16 R16, desc[UR12][R10.64] ;  /* 0x0000000c0a107981 */ /* 0x000f28000c1e1500 */
[----:B------:R-:W4:Y:S01]  /*b330*/  LDG.E.U16 R17, desc[UR12][R10.64+0x2] ;  /* 0x0000020c0a117981 */ /* 0x000f22000c1e1500 */
[----:B0-----:R-:W-:-:S03]  /*b340*/  IMAD.MOV.U32 R9, RZ, RZ, RZ ;  /* 0x000000ffff097224 */ /* 0x001fc600078e00ff */
[----:B------:R-:W0:Y:S01]  /*b350*/  LDS.64 R2, [UR6+0xc0] ;  /* 0x0000c006ff027984 */ /* 0x000e220008000a00 */
[----:B------:R-:W-:Y:S01]  /*b360*/  UMOV UR6, UR5 ;  /* 0x0000000500067c82 */ /* 0x000fe20008000000 */
[----:B0-----:R-:W-:-:S04]  /*b370*/  FMUL.FTZ R2, R2, UR7 ;  /* 0x0000000702027c20 */ /* 0x001fc80008410000 */
[----:B------:R-:W-:-:S04]  /*b380*/  FMUL.FTZ R22, R2, R2 ;  /* 0x0000000202167220 */ /* 0x000fc80000410000 */
[----:B------:R-:W-:Y:S01]  /*b390*/  FFMA.FTZ R3, R3, UR7, -R22 ;  /* 0x0000000703037c23 */ /* 0x000fe20008010816 */
[----:B------:R-:W-:Y:S02]  /*b3a0*/  ULDC.U8 UR7, c[0x0][0x28c] ;  /* 0x0000a30000077ab9 */ /* 0x000fe40000000000 */
[----:B------:R-:W-:Y:S02]  /*b3b0*/  ISETP.NE.AND P4, PT, RZ, UR7, PT ;  /* 0x00000007ff007c0c */ /* 0x000fe4000bf85270 */
[----:B------:R-:W-:-:S13]  /*b3c0*/  FSETP.GTU.FTZ.AND P1, PT, R3, RZ, PT ;  /* 0x000000ff0300720b */ /* 0x000fda0003f3c000 */
[----:B------:R-:W0:Y:S02]  /*b3d0*/  @P1 LDC R12, c[0x0][0x238] ;  /* 0x00008e00ff0c1b82 */ /* 0x000e240000000800 */
[----:B0-----:R-:W-:Y:S01]  /*b3e0*/  @P1 FADD.FTZ R12, R3, R12 ;  /* 0x0000000c030c1221 */ /* 0x001fe20000010000 */
[----:B------:R-:W-:-:S10]  /*b3f0*/  HFMA2.MMA R3, -RZ, RZ, 1.875, 0 ;  /* 0x3f800000ff037435 */ /* 0x000fd400000001ff */
[----:B------:R0:W1:Y:S01]  /*b400*/  @P1 MUFU.RSQ R3, R12 ;  /* 0x0000000c00031308 */ /* 0x0000620000001400 */
[----:B--2---:R-:W-:Y:S01]  /*b410*/  SHF.L.U32 R4, R14, 0x10, RZ ;  /* 0x000000100e047819 */ /* 0x004fe200000006ff */
[----:B---3--:R-:W-:Y:S01]  /*b420*/  IMAD.U32 R5, R15, 0x10000, RZ ;  /* 0x000100000f057824 */ /* 0x008fe200078e00ff */
[----:B----4-:R-:W-:Y:S01]  /*b430*/  SHF.L.U32 R6, R16, 0x10, RZ ;  /* 0x0000001010067819 */ /* 0x010fe200000006ff */
[----:B01----:R-:W-:-:S07]  /*b440*/  IMAD.U32 R7, R17, 0x10000, RZ ;  /* 0x0001000011077824 */ /* 0x003fce00078e00ff */
.L_x_4009:
[----:B------:R-:W2:Y:S04]  /*b450*/  LDL.U16 R10, [UR6] ;  /* 0x00000006ff0a7983 */ /* 0x000ea80008100400 */
[----:B-1----:R-:W3:Y:S04]  /*b460*/  LDL.U16 R12, [UR6+0x2] ;  /* 0x00000206ff0c7983 */ /* 0x002ee80008100400 */
[----:B------:R-:W4:Y:S04]  /*b470*/  LDL.U16 R14, [UR6+0x4] ;  /* 0x00000406ff0e7983 */ /* 0x000f280008100400 */
[----:B0-----:R-:W4:Y:S04]  /*b480*/  LDL.U16 R15, [UR6+0x6] ;  /* 0x00000606ff0f7983 */ /* 0x001f280008100400 */
[----:B------:R-:W4:Y:S04]  /*b490*/  LDL.U16 R16, [UR6+0x8] ;  /* 0x00000806ff107983 */ /* 0x000f280008100400 */
[----:B------:R-:W4:Y:S04]  /*b4a0*/  LDL.U16 R8, [UR6+0xc] ;  /* 0x00000c06ff087983 */ /* 0x000f280008100400 */
[----:B------:R-:W4:Y:S04]  /*b4b0*/  LDL.U16 R17, [UR6+0xa] ;  /* 0x00000a06ff117983 */ /* 0x000f280008100400 */
[----:B------:R-:W4:Y:S01]  /*b4c0*/  LDL.U16 R27, [UR6+0xe] ;  /* 0x00000e06ff1b7983 */ /* 0x000f220008100400 */
[----:B------:R-:W-:Y:S01]  /*b4d0*/  UIADD3 UR6, UR6, 0x10, URZ ;  /* 0x0000001006067890 */ /* 0x000fe2000fffe03f */
[----:B------:R-:W-:Y:S01]  /*b4e0*/  BSSY B0, `(.L_x_4007) ;  /* 0x000008a000007945 */ /* 0x000fe20003800000 */
[----:B--2---:R-:W-:-:S05]  /*b4f0*/  SHF.L.U32 R11, R10, 0x10, RZ ;  /* 0x000000100a0b7819 */ /* 0x004fca00000006ff */
[----:B------:R-:W-:Y:S01]  /*b500*/  FADD.FTZ R10, -R2, R11 ;  /* 0x0000000b020a7221 */ /* 0x000fe20000010100 */
[----:B---3--:R-:W-:-:S03]  /*b510*/  IMAD.U32 R11, R12, 0x10000, RZ ;  /* 0x000100000c0b7824 */ /* 0x008fc600078e00ff */
[----:B------:R-:W-:Y:S01]  /*b520*/  FMUL.FTZ R13, R10, R3 ;  /* 0x000000030a0d7220 */ /* 0x000fe20000410000 */
[----:B------:R-:W-:Y:S01]  /*b530*/  FADD.FTZ R10, -R2, R11 ;  /* 0x0000000b020a7221 */ /* 0x000fe20000010100 */
[----:B----4-:R-:W-:Y:S02]  /*b540*/  SHF.L.U32 R11, R14, 0x10, RZ ;  /* 0x000000100e0b7819 */ /* 0x010fe400000006ff */
[--C-:B------:R-:W-:Y:S01]  /*b550*/  FFMA.FTZ R38, R4, R13, R6.reuse ;  /* 0x0000000d04267223 */ /* 0x100fe20000010006 */
[----:B-----5:R-:W-:Y:S01]  /*b560*/  LEA R13, R9, R0, 0x3 ;  /* 0x00000000090d7211 */ /* 0x020fe200078e18ff */
[-C--:B------:R-:W-:Y:S01]  /*b570*/  FMUL.FTZ R10, R10, R3.reuse ;  /* 0x000000030a0a7220 */ /* 0x080fe20000410000 */
[----:B------:R-:W-:Y:S01]  /*b580*/  FADD.FTZ R14, -R2, R11 ;  /* 0x0000000b020e7221 */ /* 0x000fe20000010100 */
[----:B------:R-:W-:Y:S01]  /*b590*/  IMAD.U32 R15, R15, 0x10000, RZ ;  /* 0x000100000f0f7824 */ /* 0x000fe200078e00ff */
[----:B------:R-:W-:Y:S02]  /*b5a0*/  ISETP.GE.U32.AND P1, PT, R13, UR10, PT ;  /* 0x0000000a0d007c0c */ /* 0x000fe4000bf26070 */
[----:B------:R-:W-:Y:S01]  /*b5b0*/  SHF.R.S32.HI R23, RZ, 0x1f, R13 ;  /* 0x0000001fff177819 */ /* 0x000fe2000001140d */
[----:B------:R-:W-:Y:S01]  /*b5c0*/  FMUL.FTZ R11, R14, R3 ;  /* 0x000000030e0b7220 */ /* 0x000fe20000410000 */
[----:B------:R-:W-:Y:S01]  /*b5d0*/  FFMA.FTZ R31, R5, R10, R7 ;  /* 0x0000000a051f7223 */ /* 0x000fe20000010007 */
[----:B------:R-:W-:Y:S01]  /*b5e0*/  FADD.FTZ R10, -R2, R15 ;  /* 0x0000000f020a7221 */ /* 0x000fe20000010100 */
[----:B------:R-:W-:Y:S01]  /*b5f0*/  ISETP.GE.OR.EX P1, PT, R23, UR11, P0, P1 ;  /* 0x0000000b17007c0c */ /* 0x000fe20008726710 */
[----:B------:R-:W-:Y:S01]  /*b600*/  FFMA.FTZ R15, R4, R11, R6 ;  /* 0x0000000b040f7223 */ /* 0x000fe20000010006 */
[----:B------:R-:W-:Y:S01]  /*b610*/  @P4 FMUL.FTZ R12, R38, -1.4426950216293334961 ;  /* 0xbfb8aa3b260c4820 */ /* 0x000fe20000410000 */
[----:B------:R-:W-:Y:S01]  /*b620*/  @P4 FMUL.FTZ R14, R31, -1.4426950216293334961 ;  /* 0xbfb8aa3b1f0e4820 */ /* 0x000fe20000410000 */
[----:B------:R-:W-:Y:S01]  /*b630*/  SHF.L.U32 R11, R16, 0x10, RZ ;  /* 0x00000010100b7819 */ /* 0x000fe200000006ff */
[----:B------:R-:W-:-:S03]  /*b640*/  IMAD.U32 R25, R8, 0x10000, RZ ;  /* 0x0001000008197824 */ /* 0x000fc600078e00ff */
[----:B------:R-:W0:Y:S01]  /*b650*/  @P4 MUFU.EX2 R12, R12 ;  /* 0x0000000c000c4308 */ /* 0x000e220000000800 */
[----:B------:R-:W-:Y:S01]  /*b660*/  FADD.FTZ R16, -R2, R11 ;  /* 0x0000000b02107221 */ /* 0x000fe20000010100 */
[----:B------:R-:W-:-:S03]  /*b670*/  FMUL.FTZ R10, R10, R3 ;  /* 0x000000030a0a7220 */ /* 0x000fc60000410000 */
[----:B------:R-:W-:-:S03]  /*b680*/  FMUL.FTZ R11, R16, R3 ;  /* 0x00000003100b7220 */ /* 0x000fc60000410000 */
[----:B------:R-:W1:Y:S01]  /*b690*/  @P4 MUFU.EX2 R14, R14 ;  /* 0x0000000e000e4308 */ /* 0x000e620000000800 */
[----:B------:R-:W-:Y:S01]  /*b6a0*/  FADD.FTZ R16, -R2, R25 ;  /* 0x0000001902107221 */ /* 0x000fe20000010100 */
[----:B------:R-:W-:Y:S01]  /*b6b0*/  @P4 FMUL.FTZ R22, R15, -1.4426950216293334961 ;  /* 0xbfb8aa3b0f164820 */ /* 0x000fe20000410000 */
[----:B------:R-:W2:Y:S01]  /*b6c0*/  @!P1 LDC.64 R24, c[0x0][0x270] ;  /* 0x00009c00ff189b82 */ /* 0x000ea20000000a00 */
[----:B------:R-:W-:Y:S01]  /*b6d0*/  FFMA.FTZ R32, R5, R10, R7 ;  /* 0x0000000a05207223 */ /* 0x000fe20000010007 */
[----:B------:R-:W-:Y:S01]  /*b6e0*/  IMAD.U32 R17, R17, 0x10000, RZ ;  /* 0x0001000011117824 */ /* 0x000fe200078e00ff */
[----:B------:R-:W-:Y:S02]  /*b6f0*/  IADD3 R33, R13, 0x8, RZ ;  /* 0x000000080d217810 */ /* 0x000fe40007ffe0ff */
[----:B------:R-:W-:Y:S01]  /*b700*/  @P4 FMUL.FTZ R28, R32, -1.4426950216293334961 ;  /* 0xbfb8aa3b201c4820 */ /* 0x000fe20000410000 */
[----:B------:R-:W3:Y:S01]  /*b710*/  @P4 MUFU.EX2 R22, R22 ;  /* 0x0000001600164308 */ /* 0x000ee20000000800 */
[----:B------:R-:W-:Y:S01]  /*b720*/  FADD.FTZ R8, -R2, R17 ;  /* 0x0000001102087221 */ /* 0x000fe20000010100 */
[----:B------:R-:W-:Y:S01]  /*b730*/  ISETP.GE.U32.AND P3, PT, R33, UR10, PT ;  /* 0x0000000a21007c0c */ /* 0x000fe2000bf66070 */
[----:B------:R-:W-:Y:S01]  /*b740*/  FFMA.FTZ R10, R4, R11, R6 ;  /* 0x0000000b040a7223 */ /* 0x000fe20000010006 */
[----:B------:R-:W-:Y:S01]  /*b750*/  SHF.R.S32.HI R30, RZ, 0x1f, R33 ;  /* 0x0000001fff1e7819 */ /* 0x000fe20000011421 */
[-C--:B------:R-:W-:Y:S01]  /*b760*/  FMUL.FTZ R8, R8, R3.reuse ;  /* 0x0000000308087220 */ /* 0x080fe20000410000 */
[----:B------:R-:W-:Y:S01]  /*b770*/  FMUL.FTZ R17, R16, R3 ;  /* 0x0000000310117220 */ /* 0x000fe20000410000 */
[----:B0-----:R-:W-:Y:S01]  /*b780*/  @P4 FADD.FTZ R35, R12, 1 ;  /* 0x3f8000000c234421 */ /* 0x001fe20000010000 */
[----:B------:R-:W0:Y:S01]  /*b790*/  @P4 MUFU.EX2 R28, R28 ;  /* 0x0000001c001c4308 */ /* 0x000e220000000800 */
[----:B-1----:R-:W-:Y:S01]  /*b7a0*/  @P4 FADD.FTZ R42, R14, 1 ;  /* 0x3f8000000e2a4421 */ /* 0x002fe20000010000 */
[----:B------:R-:W-:Y:S01]  /*b7b0*/  ISETP.GE.OR.EX P3, PT, R30, UR11, P0, P3 ;  /* 0x0000000b1e007c0c */ /* 0x000fe20008766730 */
[----:B------:R-:W-:Y:S01]  /*b7c0*/  @P4 FMUL.FTZ R26, R10, -1.4426950216293334961 ;  /* 0xbfb8aa3b0a1a4820 */ /* 0x000fe20000410000 */
[----:B------:R-:W-:Y:S01]  /*b7d0*/  FFMA.FTZ R11, R5, R8, R7 ;  /* 0x00000008050b7223 */ /* 0x000fe20000010007 */
[----:B------:R-:W-:-:S02]  /*b7e0*/  VIADD R14, R13, 0x10 ;  /* 0x000000100d0e7836 */ /* 0x000fc40000000000 */
[----:B------:R-:W-:Y:S02]  /*b7f0*/  FFMA.FTZ R8, R4, R17, R6 ;  /* 0x0000001104087223 */ /* 0x000fe40000010006 */
[----:B------:R-:W1:Y:S01]  /*b800*/  @!P1 LDC.64 R16, c[0x0][0x210] ;  /* 0x00008400ff109b82 */ /* 0x000e620000000a00 */
[----:B------:R-:W4:Y:S01]  /*b810*/  @P4 MUFU.RCP R35, R35 ;  /* 0x0000002300234308 */ /* 0x000f220000001000 */
[----:B------:R-:W-:Y:S02]  /*b820*/  ISETP.GE.U32.AND P2, PT, R14, UR10, PT ;  /* 0x0000000a0e007c0c */ /* 0x000fe4000bf46070 */
[----:B------:R-:W-:-:S05]  /*b830*/  SHF.R.S32.HI R12, RZ, 0x1f, R14 ;  /* 0x0000001fff0c7819 */ /* 0x000fca000001140e */
[----:B------:R-:W4:Y:S01]  /*b840*/  @P4 MUFU.RCP R42, R42 ;  /* 0x0000002a002a4308 */ /* 0x000f220000001000 */
[----:B------:R-:W-:Y:S01]  /*b850*/  @P4 FMUL.FTZ R37, R11, -1.4426950216293334961 ;  /* 0xbfb8aa3b0b254820 */ /* 0x000fe20000410000 */
[----:B---3--:R-:W-:Y:S01]  /*b860*/  @P4 FADD.FTZ R34, R22, 1 ;  /* 0x3f80000016224421 */ /* 0x008fe20000010000 */
[----:B------:R-:W-:-:S05]  /*b870*/  ISETP.GE.OR.EX P2, PT, R12, UR11, P0, P2 ;  /* 0x0000000b0c007c0c */ /* 0x000fca0008746720 */
[----:B------:R-:W3:Y:S01]  /*b880*/  @P4 MUFU.EX2 R26, R26 ;  /* 0x0000001a001a4308 */ /* 0x000ee20000000800 */
[----:B--2---:R-:W-:Y:S02]  /*b890*/  @!P1 IMAD R44, R23, R24, RZ ;  /* 0x00000018172c9224 */ /* 0x004fe400078e02ff */
[----:B------:R-:W2:Y:S01]  /*b8a0*/  @!P3 LDC.64 R22, c[0x0][0x270] ;  /* 0x00009c00ff16bb82 */ /* 0x000ea20000000a00 */
[----:B0-----:R-:W-:Y:S01]  /*b8b0*/  @P4 FADD.FTZ R36, R28, 1 ;  /* 0x3f8000001c244421 */ /* 0x001fe20000010000 */
[----:B------:R-:W-:Y:S01]  /*b8c0*/  @!P1 MOV R28, R18 ;  /* 0x00000012001c9202 */ /* 0x000fe20000000f00 */
[----:B------:R-:W-:Y:S02]  /*b8d0*/  @!P1 IMAD.MOV.U32 R29, RZ, RZ, R21 ;  /* 0x000000ffff1d9224 */ /* 0x000fe400078e0015 */
[----:B------:R-:W0:Y:S01]  /*b8e0*/  @P4 MUFU.EX2 R37, R37 ;  /* 0x0000002500254308 */ /* 0x000e220000000800 */
[----:B------:R-:W-:Y:S01]  /*b8f0*/  SHF.L.U32 R27, R27, 0x10, RZ ;  /* 0x000000101b1b7819 */ /* 0x000fe200000006ff */
[----:B------:R-:W-:-:S04]  /*b900*/  @!P1 IMAD.WIDE.U32 R28, R13, R24, R28 ;  /* 0x000000180d1c9225 */ /* 0x000fc800078e001c */
[----:B----4-:R-:W-:Y:S01]  /*b910*/  @P4 FMUL.FTZ R38, R38, R35 ;  /* 0x0000002326264220 */ /* 0x010fe20000410000 */
[----:B------:R-:W-:Y:S01]  /*b920*/  @P4 FMUL.FTZ R31, R31, R42 ;  /* 0x0000002a1f1f4220 */ /* 0x000fe20000410000 */
[----:B------:R-:W-:Y:S02]  /*b930*/  @!P1 IMAD R39, R13, R25, R44 ;  /* 0x000000190d279224 */ /* 0x000fe400078e022c */
[----:B------:R-:W-:Y:S01]  /*b940*/  FADD.FTZ R42, -R2, R27 ;  /* 0x0000001b022a7221 */ /* 0x000fe20000010100 */
[----:B------:R-:W4:Y:S01]  /*b950*/  @!P3 LDC.64 R24, c[0x0][0x210] ;  /* 0x00008400ff18bb82 */ /* 0x000f220000000a00 */
[----:B---3--:R-:W-:Y:S01]  /*b960*/  @P4 FADD.FTZ R35, R26, 1 ;  /* 0x3f8000001a234421 */ /* 0x008fe20000010000 */
[----:B------:R-:W-:Y:S01]  /*b970*/  @!P1 IMAD.IADD R29, R29, 0x1, R39 ;  /* 0x000000011d1d9824 */ /* 0x000fe200078e0227 */
[----:B-1----:R-:W-:-:S05]  /*b980*/  @!P1 LEA R16, P5, R28, R16, 0x1 ;  /* 0x000000101c109211 */ /* 0x002fca00078a08ff */
[----:B------:R-:W1:Y:S01]  /*b990*/  @!P2 LDC.64 R26, c[0x0][0x270] ;  /* 0x00009c00ff1aab82 */ /* 0x000e620000000a00 */
[----:B------:R-:W-:Y:S01]  /*b9a0*/  FMUL.FTZ R42, R42, R3 ;  /* 0x000000032a2a7220 */ /* 0x000fe20000410000 */
[----:B------:R-:W-:Y:S01]  /*b9b0*/  @!P1 LEA.HI.X R17, R28, R17, R29, 0x1, P5 ;  /* 0x000000111c119211 */ /* 0x000fe200028f0c1d */
[----:B0-----:R-:W-:Y:S02]  /*b9c0*/  @P4 FADD.FTZ R39, R37, 1 ;  /* 0x3f80000025274421 */ /* 0x001fe40000010000 */
[----:B------:R-:W-:-:S03]  /*b9d0*/  FFMA.FTZ R37, R5, R42, R7 ;  /* 0x0000002a05257223 */ /* 0x000fc60000010007 */
[----:B------:R-:W0:Y:S01]  /*b9e0*/  @!P2 LDC.64 R28, c[0x0][0x210] ;  /* 0x00008400ff1cab82 */ /* 0x000e220000000a00 */
[----:B--2---:R-:W-:Y:S02]  /*b9f0*/  @!P3 IMAD R42, R30, R22, RZ ;  /* 0x000000161e2ab224 */ /* 0x004fe400078e02ff */
[----:B------:R-:W-:Y:S01]  /*ba00*/  @P4 FMUL.FTZ R40, R8, -1.4426950216293334961 ;  /* 0xbfb8aa3b08284820 */ /* 0x000fe20000410000 */
[----:B------:R-:W-:Y:S01]  /*ba10*/  @!P1 F2FP.BF16.F32.PACK_AB R41, R31, R38 ;  /* 0x000000261f29923e */ /* 0x000fe200000010ff */
[----:B------:R-:W-:Y:S01]  /*ba20*/  @!P3 IMAD.MOV.U32 R31, RZ, RZ, R21 ;  /* 0x000000ffff1fb224 */ /* 0x000fe200078e0015 */
[----:B------:R-:W-:Y:S01]  /*ba30*/  @!P3 MOV R30, R18 ;  /* 0x00000012001eb202 */ /* 0x000fe20000000f00 */
[----:B------:R-:W2:Y:S01]  /*ba40*/  @P4 MUFU.RCP R35, R35 ;  /* 0x0000002300234308 */ /* 0x000ea20000001000 */
[----:B------:R-:W-:Y:S01]  /*ba50*/  @P4 FMUL.FTZ R38, R37, -1.4426950216293334961 ;  /* 0xbfb8aa3b25264820 */ /* 0x000fe20000410000 */
[C---:B------:R-:W-:Y:S02]  /*ba60*/  @!P3 IMAD R23, R33.reuse, R23, R42 ;  /* 0x000000172117b224 */ /* 0x040fe400078e022a */
[----:B------:R-:W-:-:S04]  /*ba70*/  @!P3 IMAD.WIDE.U32 R30, R33, R22, R30 ;  /* 0x00000016211eb225 */ /* 0x000fc800078e001e */
[----:B------:R-:W3:Y:S01]  /*ba80*/  @P4 MUFU.RCP R39, R39 ;  /* 0x0000002700274308 */ /* 0x000ee20000001000 */
[----:B------:R2:W-:Y:S01]  /*ba90*/  @!P1 STG.E desc[UR12][R16.64], R41 ;  /* 0x0000002910009986 */ /* 0x0005e2000c10190c */
[----:B----4-:R-:W-:Y:S01]  /*baa0*/  @!P3 LEA R24, P5, R30, R24, 0x1 ;  /* 0x000000181e18b211 */ /* 0x010fe200078a08ff */
[----:B-1----:R-:W-:Y:S01]  /*bab0*/  @!P2 IMAD R12, R12, R26, RZ ;  /* 0x0000001a0c0ca224 */ /* 0x002fe200078e02ff */
[----:B------:R-:W-:-:S04]  /*bac0*/  @!P3 IADD3 R22, R31, R23, RZ ;  /* 0x000000171f16b210 */ /* 0x000fc80007ffe0ff */
[----:B------:R-:W1:Y:S08]  /*bad0*/  @P4 MUFU.EX2 R40, R40 ;  /* 0x0000002800284308 */ /* 0x000e700000000800 */
[----:B------:R-:W4:Y:S01]  /*bae0*/  @P4 MUFU.EX2 R33, R38 ;  /* 0x0000002600214308 */ /* 0x000f220000000800 */
[----:B--2---:R-:W-:Y:S01]  /*baf0*/  @!P2 MOV R17, R21 ;  /* 0x000000150011a202 */ /* 0x004fe20000000f00 */
[----:B------:R-:W-:Y:S01]  /*bb00*/  @!P2 IMAD.MOV.U32 R16, RZ, RZ, R18 ;  /* 0x000000ffff10a224 */ /* 0x000fe200078e0012 */
[----:B------:R-:W-:Y:S01]  /*bb10*/  @!P3 LEA.HI.X R25, R30, R25, R22, 0x1, P5 ;  /* 0x000000191e19b211 */ /* 0x000fe200028f0c16 */
[----:B------:R-:W-:-:S02]  /*bb20*/  @!P2 IMAD R27, R14, R27, R12 ;  /* 0x0000001b0e1ba224 */ /* 0x000fc400078e020c */
[----:B------:R-:W-:Y:S02]  /*bb30*/  @!P2 IMAD.WIDE.U32 R22, R14, R26, R16 ;  /* 0x0000001a0e16a225 */ /* 0x000fe400078e0010 */
[----:B------:R-:W2:Y:S02]  /*bb40*/  @P4 MUFU.RCP R34, R34 ;  /* 0x0000002200224308 */ /* 0x000ea40000001000 */
[----:B------:R-:W-:Y:S01]  /*bb50*/  @P4 FMUL.FTZ R10, R10, R35 ;  /* 0x000000230a0a4220 */ /* 0x000fe20000410000 */
[----:B---3--:R-:W-:Y:S01]  /*bb60*/  @P4 FMUL.FTZ R11, R11, R39 ;  /* 0x000000270b0b4220 */ /* 0x008fe20000410000 */
[----:B------:R-:W-:-:S04]  /*bb70*/  VIADD R17, R13, 0x18 ;  /* 0x000000180d117836 */ /* 0x000fc80000000000 */
[----:B------:R-:W3:Y:S01]  /*bb80*/  @P4 MUFU.RCP R36, R36 ;  /* 0x0000002400244308 */ /* 0x000ee20000001000 */
[----:B0-----:R-:W-:Y:S02]  /*bb90*/  @!P2 LEA R28, P1, R22, R28, 0x1 ;  /* 0x0000001c161ca211 */ /* 0x001fe400078208ff */
[----:B------:R-:W-:Y:S01]  /*bba0*/  @!P2 IADD3 R13, R23, R27, RZ ;  /* 0x0000001b170da210 */ /* 0x000fe20007ffe0ff */
[----:B-1----:R-:W-:Y:S01]  /*bbb0*/  @P4 FADD.FTZ R40, R40, 1 ;  /* 0x3f80000028284421 */ /* 0x002fe20000010000 */
[----:B----4-:R-:W-:Y:S01]  /*bbc0*/  @P4 FADD.FTZ R33, R33, 1 ;  /* 0x3f80000021214421 */ /* 0x010fe20000010000 */
[----:B------:R-:W-:Y:S02]  /*bbd0*/  @!P2 F2FP.BF16.F32.PACK_AB R11, R11, R10 ;  /* 0x0000000a0b0ba23e */ /* 0x000fe400000010ff */
[----:B------:R-:W-:Y:S02]  /*bbe0*/  @!P2 LEA.HI.X R29, R22, R29, R13, 0x1, P1 ;  /* 0x0000001d161da211 */ /* 0x000fe400008f0c0d */
[----:B------:R-:W-:-:S02]  /*bbf0*/  ISETP.GE.U32.AND P1, PT, R17, UR10, PT ;  /* 0x0000000a11007c0c */ /* 0x000fc4000bf26070 */
[----:B------:R-:W-:Y:S01]  /*bc00*/  SHF.R.S32.HI R10, RZ, 0x1f, R17 ;  /* 0x0000001fff0a7819 */ /* 0x000fe20000011411 */
[----:B------:R-:W0:Y:S03]  /*bc10*/  @P4 MUFU.RCP R31, R40 ;  /* 0x00000028001f4308 */ /* 0x000e260000001000 */
[----:B------:R-:W-:-:S05]  /*bc20*/  ISETP.GE.OR.EX P1, PT, R10, UR11, P0, P1 ;  /* 0x0000000b0a007c0c */ /* 0x000fca0008726710 */
[----:B------:R-:W1:Y:S01]  /*bc30*/  @P4 MUFU.RCP R12, R33 ;  /* 0x00000021000c4308 */ /* 0x000e620000001000 */
[----:B--2---:R-:W-:Y:S01]  /*bc40*/  @P4 FMUL.FTZ R15, R15, R34 ;  /* 0x000000220f0f4220 */ /* 0x004fe20000410000 */
[----:B---3--:R-:W-:Y:S01]  /*bc50*/  @P4 FMUL.FTZ R32, R32, R36 ;  /* 0x0000002420204220 */ /* 0x008fe20000410000 */
[----:B------:R-:W-:-:S04]  /*bc60*/  VIADD R9, R9, 0x4 ;  /* 0x0000000409097836 */ /* 0x000fc80000000000 */
[----:B------:R-:W-:Y:S01]  /*bc70*/  @!P3 F2FP.BF16.F32.PACK_AB R15, R32, R15 ;  /* 0x0000000f200fb23e */ /* 0x000fe200000010ff */
[----:B0-----:R-:W-:-:S04]  /*bc80*/  @P4 FMUL.FTZ R8, R8, R31 ;  /* 0x0000001f08084220 */ /* 0x001fc80000410000 */
[----:B------:R0:W-:Y:S04]  /*bc90*/  @!P3 STG.E desc[UR12][R24.64], R15 ;  /* 0x0000000f1800b986 */ /* 0x0001e8000c10190c */
[----:B------:R0:W-:Y:S01]  /*bca0*/  @!P2 STG.E desc[UR12][R28.64], R11 ;  /* 0x0000000b1c00a986 */ /* 0x0001e2000c10190c */
[----:B------:R-:W-:Y:S01]  /*bcb0*/  ISETP.NE.AND P2, PT, R9, 0x40, PT ;  /* 0x000000400900780c */ /* 0x000fe20003f45270 */
[----:B-1----:R-:W-:Y:S01]  /*bcc0*/  @P4 FMUL.FTZ R37, R37, R12 ;  /* 0x0000000c25254220 */ /* 0x002fe20000410000 */
[----:B------:R-:W-:Y:S11]  /*bcd0*/  @P1 BRA `(.L_x_4008) ;  /* 0x0000000000281947 */ /* 0x000ff60003800000 */
[----:B------:R-:W-:Y:S01]  /*bce0*/  IMAD R12, R10, UR16, RZ ;  /* 0x000000100a0c7c24 */ /* 0x000fe2000f8e02ff */
[----:B------:R-:W-:Y:S01]  /*bcf0*/  MOV R10, R18 ;  /* 0x00000012000a7202 */ /* 0x000fe20000000f00 */
[----:B0-----:R-:W-:Y:S01]  /*bd00*/  IMAD.MOV.U32 R11, RZ, RZ, R21 ;  /* 0x000000ffff0b7224 */ /* 0x001fe200078e0015 */
[----:B------:R-:W-:Y:S01]  /*bd10*/  F2FP.BF16.F32.PACK_AB R37, R37, R8 ;  /* 0x000000082525723e */ /* 0x000fe200000010ff */
[C---:B------:R-:W-:Y:S02]  /*bd20*/  IMAD R13, R17.reuse, UR17, R12 ;  /* 0x00000011110d7c24 */ /* 0x040fe4000f8e020c */
[----:B------:R-:W-:-:S05]  /*bd30*/  IMAD.WIDE.U32 R10, R17, UR16, R10 ;  /* 0x00000010110a7c25 */ /* 0x000fca000f8e000a */
[----:B------:R-:W-:Y:S02]  /*bd40*/  IADD3 R11, R11, R13, RZ ;  /* 0x0000000d0b0b7210 */ /* 0x000fe40007ffe0ff */
[----:B------:R-:W-:-:S04]  /*bd50*/  LEA R12, P1, R10, UR18, 0x1 ;  /* 0x000000120a0c7c11 */ /* 0x000fc8000f8208ff */
[----:B------:R-:W-:-:S05]  /*bd60*/  LEA.HI.X R13, R10, UR19, R11, 0x1, P1 ;  /* 0x000000130a0d7c11 */ /* 0x000fca00088f0c0b */
[----:B------:R1:W-:Y:S04]  /*bd70*/  STG.E desc[UR12][R12.64], R37 ;  /* 0x000000250c007986 */ /* 0x0003e8000c10190c */
.L_x_4008:
[----:B------:R-:W-:Y:S05]  /*bd80*/  BSYNC B0 ;  /* 0x0000000000007941 */ /* 0x000fea0003800000 */
.L_x_4007:
        /* <DEDUP_REMOVED lines=11> */
.L_x_4011:
        /* <DEDUP_REMOVED lines=12> */
.L_x_5613:


//--------------------- .text._Z35group_norm_nhwc_fwd_one_pass_kernelI11Bf16IOFp16WLi64ELi160ELi640EEv26Group_norm_nhwc_fwd_params --------------------------
	.section	.text._Z35group_norm_nhwc_fwd_one_pass_kernelI11Bf16IOFp16WLi64ELi160ELi640EEv26Group_norm_nhwc_fwd_params,"ax",@progbits
	.align	128
        .global         _Z35group_norm_nhwc_fwd_one_pass_kernelI11Bf16IOFp16WLi64ELi160ELi640EEv26Group_norm_nhwc_fwd_params
        .type           _Z35group_norm_nhwc_fwd_one_pass_kernelI11Bf16IOFp16WLi64ELi160ELi640EEv26Group_norm_nhwc_fwd_params,@function
        .size           _Z35group_norm_nhwc_fwd_one_pass_kernelI11Bf16IOFp16WLi64ELi160ELi640EEv26Group_norm_nhwc_fwd_params,(.L_x_5614 - _Z35group_norm_nhwc_fwd_one_pass_kernelI11Bf16IOFp16WLi64ELi160ELi640EEv26Group_norm_nhwc_fwd_params)
        .other          _Z35group_norm_nhwc_fwd_one_pass_kernelI11Bf16IOFp16WLi64ELi160ELi640EEv26Group_norm_nhwc_fwd_params,@"STO_CUDA_ENTRY STV_DEFAULT"
_Z35group_norm_nhwc_fwd_one_pass_kernelI11Bf16IOFp16WLi64ELi160ELi640EEv26Group_norm_nhwc_fwd_params:
.text._Z35group_norm_nhwc_fwd_one_pass_kernelI11Bf16IOFp16WLi64ELi160ELi640EEv26Group_norm_nhwc_fwd_params:
        /* <DEDUP_REMOVED lines=33> */
.L_x_4045:
        /* <DEDUP_REMOVED lines=310> */
.L_x_4013:
[----:B------:R-:W-:Y:S05]  /*1570*/  BSYNC B0 ;  /* 0x0000000000007941 */ /* 0x000fea0003800000 */
.L_x_4012:
        /* <DEDUP_REMOVED lines=32> */
.L_x_4016:
[----:B-1----:R-:W2:Y:S04]  /*1780*/  LDG.E.STRONG.GPU R12, desc[UR8][R10.64] ;  /* 0x000000080a0c7981 */ /* 0x002ea8000c1ef900 */
[----:B--2---:R-:W-:Y:S01]  /*1790*/  CCTL.IVALL ;  /* 0x00000000ff00798f */ /* 0x004fe20002000000 */
[----:B------:R-:W-:Y:S05]  /*17a0*/  YIELD ;  /* 0x0000000000007946 */ /* 0x000fea0003800000 */
[----:B------:R-:W-:-:S13]  /*17b0*/  ISETP.NE.AND P1, PT, R12, R15, PT ;  /* 0x0000000f0c00720c */ /* 0x000fda0003f25270 */
[----:B------:R-:W-:Y:S05]  /*17c0*/  @P1 BRA `(.L_x_4016) ;  /* 0xfffffffc00ec1947 */ /* 0x000fea000383ffff */
.L_x_4015:
        /* <DEDUP_REMOVED lines=11> */
.L_x_4018:
        /* <DEDUP_REMOVED lines=63> */
.L_x_4017:
        /* <DEDUP_REMOVED lines=19> */
.L_x_4020:
[----:B------:R-:W-:Y:S05]  /*1da0*/  BSYNC B0 ;  /* 0x0000000000007941 */ /* 0x000fea0003800000 */
.L_x_4019:
        /* <DEDUP_REMOVED lines=32> */
.L_x_4014:
        /* <DEDUP_REMOVED lines=93> */
[----:B--2---:R-:W-:-:S02]  /*2580*/  HADD2.F32 R3, -RZ, R3.H0_H0 ;  /* 0x20000003ff037230 */ /* 0x004fc40000004100 */
[----:B---3--:R-:W-:Y:S02]  /*2590*/  HADD2.F32 R10, -RZ, R10.H0_H0 ;  /* 0x2000000aff0a7230 */ /* 0x008fe40000004100 */
[----:B----4-:R-:W-:Y:S02]  /*25a0*/  HADD2.F32 R14, -RZ, R14.H0_H0 ;  /* 0x2000000eff0e7230 */ /* 0x010fe40000004100 */
[----:B-----5:R-:W-:Y:S02]  /*25b0*/  HADD2.F32 R12, -RZ, R12.H0_H0 ;  /* 0x2000000cff0c7230 */ /* 0x020fe40000004100 */
[----:B------:R-:W-:-:S03]  /*25c0*/  FFMA.FTZ R27, R3, R27, R10 ;  /* 0x0000001b031b7223 */ /* 0x000fc6000001000a */
        /* <DEDUP_REMOVED lines=12> */
.L_x_4021:
        /* <DEDUP_REMOVED lines=14> */
.L_x_4023:
[----:B------:R-:W-:Y:S05]  /*2770*/  BSYNC B0 ;  /* 0x0000000000007941 */ /* 0x000fea0003800000 */
.L_x_4022:
        /* <DEDUP_REMOVED lines=13> */
.L_x_4024:
        /* <DEDUP_REMOVED lines=14> */
.L_x_4026:
[----:B------:R-:W-:Y:S05]  /*2930*/  BSYNC B0 ;  /* 0x0000000000007941 */ /* 0x000fea0003800000 */
.L_x_4025:
        /* <DEDUP_REMOVED lines=13> */
.L_x_4027:
        /* <DEDUP_REMOVED lines=14> */
.L_x_4029:
[----:B------:R-:W-:Y:S05]  /*2af0*/  BSYNC B0 ;  /* 0x0000000000007941 */ /* 0x000fea0003800000 */
.L_x_4028:
        /* <DEDUP_REMOVED lines=44> */
.L_x_4030:
        /* <DEDUP_REMOVED lines=14> */
.L_x_4032:
[----:B------:R-:W-:Y:S05]  /*2ea0*/  BSYNC B0 ;  /* 0x0000000000007941 */ /* 0x000fea0003800000 */
.L_x_4031:
        /* <DEDUP_REMOVED lines=11> */
.L_x_4033:
        /* <DEDUP_REMOVED lines=14> */
.L_x_4035:
[----:B------:R-:W-:Y:S05]  /*3040*/  BSYNC B0 ;  /* 0x0000000000007941 */ /* 0x000fea0003800000 */
.L_x_4034:
        /* <DEDUP_REMOVED lines=11> */
.L_x_4036:
        /* <DEDUP_REMOVED lines=14> */
.L_x_4038:
[----:B------:R-:W-:Y:S05]  /*31e0*/  BSYNC B0 ;  /* 0x0000000000007941 */ /* 0x000fea0003800000 */
.L_x_4037:
        /* <DEDUP_REMOVED lines=11> */
.L_x_4039:
        /* <DEDUP_REMOVED lines=14> */
.L_x_4041:
[----:B------:R-:W-:Y:S05]  /*3380*/  BSYNC B0 ;  /* 0x0000000000007941 */ /* 0x000fea0003800000 */
.L_x_4040:
        /* <DEDUP_REMOVED lines=11> */
.L_x_4042:
        /* <DEDUP_REMOVED lines=13> */
.L_x_4044:
[----:B------:R-:W-:Y:S05]  /*3510*/  BSYNC B0 ;  /* 0x0000000000007941 */ /* 0x000fea0003800000 */
.L_x_4043:
[----:B----4-:R-:W4:Y:S01]  /*3520*/  LDC R3, c[0x0][0x10] ;  /* 0x00000400ff037b82 */ /* 0x010f220000000800 */
[----:B------:R-:W-:Y:S02]  /*3530*/  IADD3 R28, R28, 0x1, RZ ;  /* 0x000000011c1c7810 */ /* 0x000fe40007ffe0ff */
[----:B----4-:R-:W-:-:S04]  /*3540*/  IADD3 R34, R3, R34, RZ ;  /* 0x0000002203227210 */ /* 0x010fc80007ffe0ff */
[----:B------:R-:W-:-:S13]  /*3550*/  ISETP.GE.AND P1, PT, R34, UR4, PT ;  /* 0x0000000422007c0c */ /* 0x000fda000bf26270 */
[----:B------:R-:W-:Y:S05]  /*3560*/  @!P1 BRA `(.L_x_4045) ;  /* 0xffffffcc00289947 */ /* 0x000fea000383ffff */
[----:B------:R-:W-:Y:S05]  /*3570*/  EXIT ;  /* 0x000000000000794d */ /* 0x000fea0003800000 */
.L_x_4046:
        /* <DEDUP_REMOVED lines=16> */
.L_x_5614:


//--------------------- .text._Z35group_norm_nhwc_fwd_one_pass_kernelI11Bf16IOFp16WLi128ELi160ELi640EEv26Group_norm_nhwc_fwd_params --------------------------
	.section	.text._Z35group_norm_nhwc_fwd_one_pass_kernelI11Bf16IOFp16WLi128ELi160ELi640EEv26Group_norm_nhwc_fwd_params,"ax",@progbits
	.align	128
        .global         _Z35group_norm_nhwc_fwd_one_pass_kernelI11Bf16IOFp16WLi128ELi160ELi640EEv26Group_norm_nhwc_fwd_params
        .type           _Z35group_norm_nhwc_fwd_one_pass_kernelI11Bf16IOFp16WLi128ELi160ELi640EEv26Group_norm_nhwc_fwd_params,@function
        .size           _Z35group_norm_nhwc_fwd_one_pass_kernelI11Bf16IOFp16WLi128ELi160ELi640EEv26Group_norm_nhwc_fwd_params,(.L_x_5615 - _Z35group_norm_nhwc_fwd_one_pass_kernelI11Bf16IOFp16WLi128ELi160ELi640EEv26Group_norm_nhwc_fwd_params)
        .other          _Z35group_norm_nhwc_fwd_one_pass_kernelI11Bf16IOFp16WLi128ELi160ELi640EEv26Group_norm_nhwc_fwd_params,@"STO_CUDA_ENTRY STV_DEFAULT"
_Z35group_norm_nhwc_fwd_one_pass_kernelI11Bf16IOFp16WLi128ELi160ELi640EEv26Group_norm_nhwc_fwd_params:
.text._Z35group_norm_nhwc_fwd_one_pass_kernelI11Bf16IOFp16WLi128ELi160ELi640EEv26Group_norm_nhwc_fwd_params:
        /* <DEDUP_REMOVED lines=46> */
.L_x_4104:
        /* <DEDUP_REMOVED lines=40> */
[----:B------:R-:W-:Y:S02]  /*0560*/  ISETP.GE.U32.AND P1, PT, R8, UR14, PT ;  /* 0x0000000e08007c0c */ /* 0x000fe4000bf26070 */
[----:B------:R-:W-:Y:S02]  /*0570*/  MOV R23, R21 ;  /* 0x0000001500177202 */ /* 0x000fe40000000f00 */
[----:B------:R-:W-:Y:S02]  /*0580*/  ISETP.GE.AND.EX P1, PT, R45, UR15, PT, P1 ;  /* 0x0000000f2d007c0c */ /* 0x000fe4000bf26310 */
[----:B------:R-:W-:Y:S02]  /*0590*/  @!P4 IADD3 R23, -R23, RZ, RZ ;  /* 0x000000ff1717c210 */ /* 0x000fe40007ffe1ff */
[----:B------:R-:W-:-:S02]  /*05a0*/  @!P2 LOP3.LUT R23, RZ, R27, RZ, 0x33, !PT ;  /* 0x0000001bff17a212 */ /* 0x000fc400078e33ff */
        /* <DEDUP_REMOVED lines=67> */
[----:B------:R-:W0:Y:S01]  /*09e0*/  @!P5 LDC.64 R26, c[0x0][0x270] ;  /* 0x00009c00ff1adb82 */ /* 0x000e220000000a00 */
[----:B------:R-:W-:Y:S01]  /*09f0*/  @!P2 IMAD.IADD R21, R21, 0x1, R39 ;  /* 0x000000011515a824 */ /* 0x000fe200078e0227 */
[----:B------:R1:W4:Y:S01]  /*0a00*/  @!P1 LDG.E R46, desc[UR8][R34.64] ;  /* 0x00000008222e9981 */ /* 0x000322000c1e1900 */
[----:B---3--:R-:W-:-:S05]  /*0a10*/  @!P2 LEA R28, P1, R20, R28, 0x1 ;  /* 0x0000001c141ca211 */ /* 0x008fca00078208ff */
        /* <DEDUP_REMOVED lines=10> */
[----:B------:R-:W-:Y:S01]  /*0ac0*/  @!P4 IMAD R37, R11, R23, R20 ;  /* 0x000000170b25c224 */ /* 0x000fe200078e0214 */
[----:B------:R-:W-:Y:S02]  /*0ad0*/  MOV R48, RZ ;  /* 0x000000ff00307202 */ /* 0x000fe40000000f00 */
[C---:B------:R-:W-:Y:S02]  /*0ae0*/  ISETP.GT.U32.OR P3, PT, R0.reuse, 0x27f, P3 ;  /* 0x0000027f0000780c */ /* 0x040fe40001f64470 */
[----:B------:R-:W-:Y:S02]  /*0af0*/  ISETP.GT.U32.OR P1, PT, R0, 0x27f, P1 ;  /* 0x0000027f0000780c */ /* 0x000fe40000f24470 */
[----:B------:R-:W-:Y:S01]  /*0b00*/  @!P4 MOV R20, R86 ;  /* 0x000000560014c202 */ /* 0x000fe20000000f00 */
[----:B------:R0:W2:Y:S01]  /*0b10*/  @!P6 LDG.E R48, desc[UR8][R24.64] ;  /* 0x000000081830e981 */ /* 0x0000a2000c1e1900 */
[----:B------:R-:W-:-:S03]  /*0b20*/  @!P4 MOV R21, R89 ;  /* 0x000000590015c202 */ /* 0x000fc60000000f00 */
[----:B------:R-:W-:Y:S01]  /*0b30*/  @!P4 IMAD.WIDE.U32 R22, R11, R22, R20 ;  /* 0x000000160b16c225 */ /* 0x000fe200078e0014 */
[----:B------:R-:W-:-:S03]  /*0b40*/  MOV R50, RZ ;  /* 0x000000ff00327202 */ /* 0x000fc60000000f00 */
[----:B------:R-:W1:Y:S01]  /*0b50*/  @!P3 LDC.64 R20, c[0x0][0x270] ;  /* 0x00009c00ff14bb82 */ /* 0x000e620000000a00 */
[----:B0-----:R-:W-:Y:S01]  /*0b60*/  @!P5 IMAD R24, R53, R26, RZ ;  /* 0x0000001a3518d224 */ /* 0x001fe200078e02ff */
[----:B------:R-:W-:Y:S02]  /*0b70*/  @!P4 IADD3 R23, R23, R37, RZ ;  /* 0x000000251717c210 */ /* 0x000fe40007ffe0ff */
[----:B---3--:R-:W-:Y:S01]  /*0b80*/  @!P4 LEA R30, P6, R22, R30, 0x1 ;  /* 0x0000001e161ec211 */ /* 0x008fe200078c08ff */
[----:B------:R-:W-:Y:S01]  /*0b90*/  @!P5 IMAD R37, R12, R27, R24 ;  /* 0x0000001b0c25d224 */ /* 0x000fe200078e0218 */
[----:B------:R-:W3:Y:S02]  /*0ba0*/  @!P2 LDG.E R50, desc[UR8][R28.64] ;  /* 0x000000081c32a981 */ /* 0x000ee4000c1e1900 */
[----:B------:R-:W0:Y:S01]  /*0bb0*/  @!P1 LDC.64 R24, c[0x0][0x270] ;  /* 0x00009c00ff189b82 */ /* 0x000e220000000a00 */
[----:B------:R-:W-:Y:S02]  /*0bc0*/  @!P4 LEA.HI.X R31, R22, R31, R23, 0x1, P6 ;  /* 0x0000001f161fc211 */ /* 0x000fe400030f0c17 */
[----:B------:R-:W-:-:S02]  /*0bd0*/  @!P5 MOV R22, R86 ;  /* 0x000000560016d202 */ /* 0x000fc40000000f00 */
[----:B------:R-:W-:Y:S02]  /*0be0*/  @!P5 MOV R23, R89 ;  /* 0x000000590017d202 */ /* 0x000fe40000000f00 */
[----:B------:R-:W-:Y:S02]  /*0bf0*/  SHF.R.S32.HI R59, RZ, 0x1f, R15 ;  /* 0x0000001fff3b7819 */ /* 0x000fe4000001140f */
[----:B------:R-:W-:Y:S01]  /*0c00*/  ISETP.GE.U32.AND P2, PT, R15, UR14, PT ;  /* 0x0000000e0f007c0c */ /* 0x000fe2000bf46070 */
[----:B------:R-:W-:Y:S01]  /*0c10*/  @!P5 IMAD.WIDE.U32 R26, R12, R26, R22 ;  /* 0x0000001a0c1ad225 */ /* 0x000fe200078e0016 */
[----:B------:R-:W-:Y:S01]  /*0c20*/  MOV R54, RZ ;  /* 0x000000ff00367202 */ /* 0x000fe20000000f00 */
[----:B------:R-:W0:Y:S01]  /*0c30*/  @!P3 LDC.64 R22, c[0x0][0x220] ;  /* 0x00008800ff16bb82 */ /* 0x000e220000000a00 */
[----:B------:R-:W-:Y:S02]  /*0c40*/  ISETP.GE.AND.EX P2, PT, R59, UR15, PT, P2 ;  /* 0x0000000f3b007c0c */ /* 0x000fe4000bf46320 */
[----:B------:R-:W-:-:S02]  /*0c50*/  @!P5 IADD3 R27, R27, R37, RZ ;  /* 0x000000251b1bd210 */ /* 0x000fc40007ffe0ff */
[----:B------:R-:W-:Y:S01]  /*0c60*/  ISETP.GT.U32.OR P2, PT, R0, 0x27f, P2 ;  /* 0x0000027f0000780c */ /* 0x000fe20001744470 */
[----:B------:R0:W3:Y:S01]  /*0c70*/  @!P4 LDG.E R54, desc[UR8][R30.64] ;  /* 0x000000081e36c981 */ /* 0x0000e2000c1e1900 */
[----:B-1----:R-:W-:Y:S02]  /*0c80*/  @!P5 LEA R34, P6, R26, R34, 0x1 ;  /* 0x000000221a22d211 */ /* 0x002fe400078c08ff */
[----:B------:R-:W-:Y:S02]  /*0c90*/  SHF.R.S32.HI R63, RZ, 0x1f, R16 ;  /* 0x0000001fff3f7819 */ /* 0x000fe40000011410 */
[----:B------:R-:W-:Y:S02]  /*0ca0*/  ISETP.GE.U32.AND P4, PT, R16, UR14, PT ;  /* 0x0000000e10007c0c */ /* 0x000fe4000bf86070 */
[----:B------:R-:W-:Y:S02]  /*0cb0*/  MOV R52, RZ ;  /* 0x000000ff00347202 */ /* 0x000fe40000000f00 */
[----:B------:R-:W-:-:S02]  /*0cc0*/  @!P5 LEA.HI.X R35, R26, R35, R27, 0x1, P6 ;  /* 0x000000231a23d211 */ /* 0x000fc400030f0c1b */
        /* <DEDUP_REMOVED lines=15> */
[----:B------:R1:W3:Y:S01]  /*0dc0*/  @!P5 LDG.E R56, desc[UR8][R34.64] ;  /* 0x000000082238d981 */ /* 0x0002e2000c1e1900 */
[----:B------:R-:W-:Y:S02]  /*0dd0*/  SHF.R.S32.HI R65, RZ, 0x1f, R17 ;  /* 0x0000001fff417819 */ /* 0x000fe40000011411 */
[----:B------:R-:W-:Y:S01]  /*0de0*/  @!P1 IMAD.WIDE.U32 R30, R14, R24, R30 ;  /* 0x000000180e1e9225 */ /* 0x000fe200078e001e */
[----:B------:R-:W-:Y:S01]  /*0df0*/  @!P3 IADD3 R33, R33, R21, RZ ;  /* 0x000000152121b210 */ /* 0x000fe20007ffe0ff */
[----:B------:R-:W0:Y:S01]  /*0e00*/  @!P4 LDC.64 R24, c[0x0][0x270] ;  /* 0x00009c00ff18cb82 */ /* 0x000e220000000a00 */
[----:B------:R-:W-:-:S02]  /*0e10*/  ISETP.GE.U32.AND P5, PT, R17, UR14, PT ;  /* 0x0000000e11007c0c */ /* 0x000fc4000bfa6070 */
[----:B-1----:R-:W-:-:S05]  /*0e20*/  @!P3 LEA R34, P6, R32, R22, 0x1 ;  /* 0x000000162022b211 */ /* 0x002fca00078c08ff */
[----:B------:R-:W1:Y:S01]  /*0e30*/  @!P2 LDC.64 R20, c[0x0][0x220] ;  /* 0x00008800ff14ab82 */ /* 0x000e620000000a00 */
[----:B------:R-:W-:Y:S02]  /*0e40*/  MOV R62, RZ ;  /* 0x000000ff003e7202 */ /* 0x000fe40000000f00 */
[----:B------:R-:W-:Y:S02]  /*0e50*/  @!P3 LEA.HI.X R35, R32, R23, R33, 0x1, P6 ;  /* 0x000000172023b211 */ /* 0x000fe400030f0c21 */
[----:B------:R-:W-:Y:S02]  /*0e60*/  ISETP.GE.AND.EX P5, PT, R65, UR15, PT, P5 ;  /* 0x0000000f41007c0c */ /* 0x000fe4000bfa6350 */
[----:B------:R-:W-:Y:S01]  /*0e70*/  @!P1 IADD3 R22, R31, R37, RZ ;  /* 0x000000251f169210 */ /* 0x000fe20007ffe0ff */
[----:B------:R-:W3:Y:S01]  /*0e80*/  @!P3 LDG.E R62, desc[UR8][R34.64] ;  /* 0x00000008223eb981 */ /* 0x000ee2000c1e1900 */
[----:B------:R-:W-:Y:S02]  /*0e90*/  @!P1 LEA R32, P6, R30, R26, 0x1 ;  /* 0x0000001a1e209211 */ /* 0x000fe400078c08ff */
        /* <DEDUP_REMOVED lines=11> */
[----:B------:R0:W3:Y:S01]  /*0f50*/  @!P1 LDG.E R64, desc[UR8][R32.64] ;  /* 0x0000000820409981 */ /* 0x0000e2000c1e1900 */
[----:B------:R-:W0:Y:S01]  /*0f60*/  @!P3 LDC.64 R26, c[0x0][0x270] ;  /* 0x00009c00ff1abb82 */ /* 0x000e220000000a00 */
[----:B-1----:R-:W-:Y:S01]  /*0f70*/  @!P2 LEA R28, P6, R30, R20, 0x1 ;  /* 0x000000141e1ca211 */ /* 0x002fe200078c08ff */
        /* <DEDUP_REMOVED lines=14> */
[----:B------:R-:W1:Y:S01]  /*1060*/  @!P5 LDC.64 R20, c[0x0][0x270] ;  /* 0x00009c00ff14db82 */ /* 0x000e620000000a00 */
[----:B------:R-:W-:Y:S02]  /*1070*/  @!P4 IADD3 R25, R25, R31, RZ ;  /* 0x0000001f1919c210 */ /* 0x000fe40007ffe0ff */
[----:B0-----:R-:W-:Y:S01]  /*1080*/  @!P4 LEA R36, P6, R24, R22, 0x1 ;  /* 0x000000161824c211 */ /* 0x001fe200078c08ff */
[----:B------:R0:W3:Y:S04]  /*1090*/  @!P2 LDG.E R66, desc[UR8][R28.64] ;  /* 0x000000081c42a981 */ /* 0x0000e8000c1e1900 */
[----:B------:R-:W0:Y:S01]  /*10a0*/  @!P3 LDC.64 R30, c[0x0][0x220] ;  /* 0x00008800ff1ebb82 */ /* 0x000e220000000a00 */
[----:B------:R-:W-:Y:S02]  /*10b0*/  SHF.R.S32.HI R73, RZ, 0x1f, R40 ;  /* 0x0000001fff497819 */ /* 0x000fe40000011428 */
[----:B------:R-:W-:-:S02]  /*10c0*/  ISETP.GE.U32.AND P2, PT, R40, UR14, PT ;  /* 0x0000000e28007c0c */ /* 0x000fc4000bf46070 */
[----:B------:R-:W-:Y:S01]  /*10d0*/  @!P4 LEA.HI.X R37, R24, R23, R25, 0x1, P6 ;  /* 0x000000171825c211 */ /* 0x000fe200030f0c19 */
[----:B------:R-:W-:Y:S02]  /*10e0*/  @!P3 IMAD R24, R65, R26, RZ ;  /* 0x0000001a4118b224 */ /* 0x000fe400078e02ff */
[----:B------:R-:W5:Y:S01]  /*10f0*/  @!P1 LDC.64 R22, c[0x0][0x270] ;  /* 0x00009c00ff169b82 */ /* 0x000f620000000a00 */
[----:B------:R-:W-:Y:S01]  /*1100*/  ISETP.GE.AND.EX P2, PT, R73, UR15, PT, P2 ;  /* 0x0000000f49007c0c */ /* 0x000fe2000bf46320 */
[----:B------:R-:W-:Y:S01]  /*1110*/  @!P3 IMAD R33, R17, R27, R24 ;  /* 0x0000001b1121b224 */ /* 0x000fe200078e0218 */
[----:B------:R-:W-:Y:S02]  /*1120*/  SHF.R.S32.HI R75, RZ, 0x1f, R41 ;  /* 0x0000001fff4b7819 */ /* 0x000fe40000011429 */
[----:B------:R-:W-:Y:S02]  /*1130*/  ISETP.GE.U32.AND P6, PT, R41, UR14, PT ;  /* 0x0000000e29007c0c */ /* 0x000fe4000bfc6070 */
[----:B------:R-:W-:Y:S01]  /*1140*/  ISETP.GT.U32.OR P2, PT, R0, 0x27f, P2 ;  /* 0x0000027f0000780c */ /* 0x000fe20001744470 */
[----:B------:R-:W4:Y:S01]  /*1150*/  @!P5 LDC.64 R24, c[0x0][0x220] ;  /* 0x00008800ff18db82 */ /* 0x000f220000000a00 */
[----:B------:R-:W-:-:S02]  /*1160*/  ISETP.GE.AND.EX P6, PT, R75, UR15, PT, P6 ;  /* 0x0000000f4b007c0c */ /* 0x000fc4000bfc6360 */
[----:B------:R-:W-:Y:S02]  /*1170*/  @!P3 MOV R34, R86 ;  /* 0x000000560022b202 */ /* 0x000fe40000000f00 */
[----:B------:R-:W-:Y:S02]  /*1180*/  @!P3 MOV R35, R89 ;  /* 0x000000590023b202 */ /* 0x000fe40000000f00 */
[----:B------:R-:W-:Y:S02]  /*1190*/  MOV R68, RZ ;  /* 0x000000ff00447202 */ /* 0x000fe40000000f00 */
[----:B------:R-:W-:Y:S01]  /*11a0*/  ISETP.GT.U32.OR P6, PT, R0, 0x27f, P6 ;  /* 0x0000027f0000780c */ /* 0x000fe200037c4470 */
[----:B------:R-:W-:Y:S02]  /*11b0*/  @!P3 IMAD.WIDE.U32 R34, R17, R26, R34 ;  /* 0x0000001a1122b225 */ /* 0x000fe400078e0022 */
[----:B------:R-:W4:Y:S01]  /*11c0*/  @!P1 LDC.64 R26, c[0x0][0x220] ;  /* 0x00008800ff1a9b82 */ /* 0x000f220000000a00 */
[----:B------:R1:W3:Y:S02]  /*11d0*/  @!P4 LDG.E R68, desc[UR8][R36.64] ;  /* 0x000000082444c981 */ /* 0x0002e4000c1e1900 */
[----:B------:R-:W-:-:S02]  /*11e0*/  @!P3 IADD3 R33, R35, R33, RZ ;  /* 0x000000212321b210 */ /* 0x000fc40007ffe0ff */
[----:B0-----:R-:W-:Y:S01]  /*11f0*/  @!P3 LEA R32, P4, R34, R30, 0x1 ;  /* 0x0000001e2220b211 */ /* 0x001fe200078808ff */
[----:B-1----:R-:W-:Y:S02]  /*1200*/  @!P5 IMAD R30, R71, R20, RZ ;  /* 0x00000014471ed224 */ /* 0x002fe400078e02ff */
[----:B------:R-:W0:Y:S01]  /*1210*/  @!P2 LDC.64 R28, c[0x0][0x270] ;  /* 0x00009c00ff1cab82 */ /* 0x000e220000000a00 */
[----:B------:R-:W-:Y:S02]  /*1220*/  @!P5 MOV R36, R86 ;  /* 0x000000560024d202 */ /* 0x000fe40000000f00 */
[----:B------:R-:W-:Y:S01]  /*1230*/  @!P5 MOV R37, R89 ;  /* 0x000000590025d202 */ /* 0x000fe20000000f00 */
[----:B------:R-:W-:Y:S01]  /*1240*/  @!P5 IMAD R39, R18, R21, R30 ;  /* 0x000000151227d224 */ /* 0x000fe200078e021e */
[----:B------:R-:W-:Y:S01]  /*1250*/  @!P3 LEA.HI.X R33, R34, R31, R33, 0x1, P4 ;  /* 0x0000001f2221b211 */ /* 0x000fe200020f0c21 */
[----:B-----5:R-:W-:Y:S02]  /*1260*/  @!P1 IMAD R34, R69, R22, RZ ;  /* 0x0000001645229224 */ /* 0x020fe400078e02ff */
[----:B------:R-:W1:Y:S01]  /*1270*/  @!P6 LDC.64 R30, c[0x0][0x270] ;  /* 0x00009c00ff1eeb82 */ /* 0x000e620000000a00 */
[----:B------:R-:W-:Y:S01]  /*1280*/  @!P5 IMAD.WIDE.U32 R36, R18, R20, R36 ;  /* 0x000000141224d225 */ /* 0x000fe200078e0024 */
[----:B------:R-:W-:-:S03]  /*1290*/  @!P1 MOV R35, R89 ;  /* 0x0000005900239202 */ /* 0x000fc60000000f00 */
[----:B------:R-:W-:Y:S01]  /*12a0*/  @!P1 IMAD R61, R19, R23, R34 ;  /* 0x00000017133d9224 */ /* 0x000fe200078e0222 */
[----:B------:R-:W-:Y:S02]  /*12b0*/  @!P1 MOV R34, R86 ;  /* 0x0000005600229202 */ /* 0x000fe40000000f00 */
[----:B------:R-:W5:Y:S01]  /*12c0*/  @!P2 LDC.64 R20, c[0x0][0x220] ;  /* 0x00008800ff14ab82 */ /* 0x000f620000000a00 */
[----:B------:R-:W-:Y:S02]  /*12d0*/  @!P5 IADD3 R23, R37, R39, RZ ;  /* 0x000000272517d210 */ /* 0x000fe40007ffe0ff */
[C---:B----4-:R-:W-:Y:S01]  /*12e0*/  @!P5 LEA R24, P4, R36.reuse, R24, 0x1 ;  /* 0x000000182418d211 */ /* 0x050fe200078808ff */
[----:B------:R-:W-:Y:S01]  /*12f0*/  @!P1 IMAD.WIDE.U32 R34, R19, R22, R34 ;  /* 0x0000001613229225 */ /* 0x000fe200078e0022 */
[----:B------:R-:W-:Y:S02]  /*1300*/  MOV R70, RZ ;  /* 0x000000ff00467202 */ /* 0x000fe40000000f00 */
[----:B------:R-:W-:Y:S01]  /*1310*/  @!P5 LEA.HI.X R25, R36, R25, R23, 0x1, P4 ;  /* 0x000000192419d211 */ /* 0x000fe200020f0c17 */
[----:B------:R-:W-:Y:S01]  /*1320*/  IMAD.MOV.U32 R72, RZ, RZ, RZ ;  /* 0x000000ffff487224 */ /* 0x000fe200078e00ff */
[----:B------:R-:W4:Y:S01]  /*1330*/  @!P6 LDC.64 R22, c[0x0][0x220] ;  /* 0x00008800ff16eb82 */ /* 0x000f220000000a00 */
[----:B------:R-:W-:Y:S01]  /*1340*/  @!P1 IADD3 R35, R35, R61, RZ ;  /* 0x0000003d23239210 */ /* 0x000fe20007ffe0ff */
[----:B------:R1:W3:Y:S01]  /*1350*/  @!P3 LDG.E R70, desc[UR8][R32.64] ;  /* 0x000000082046b981 */ /* 0x0002e2000c1e1900 */
[----:B------:R-:W-:Y:S01]  /*1360*/  @!P1 LEA R26, P3, R34, R26, 0x1 ;  /* 0x0000001a221a9211 */ /* 0x000fe200078608ff */
[----:B0-----:R-:W-:-:S02]  /*1370*/  @!P2 IMAD R36, R73, R28, RZ ;  /* 0x0000001c4924a224 */ /* 0x001fc400078e02ff */
[----:B------:R0:W3:Y:S01]  /*1380*/  @!P5 LDG.E R72, desc[UR8][R24.64] ;  /* 0x000000081848d981 */ /* 0x0000e2000c1e1900 */
[----:B------:R-:W-:Y:S01]  /*1390*/  @!P1 LEA.HI.X R27, R34, R27, R35, 0x1, P3 ;  /* 0x0000001b221b9211 */ /* 0x000fe200018f0c23 */
[----:B------:R-:W-:Y:S01]  /*13a0*/  @!P2 IMAD R35, R40, R29, R36 ;  /* 0x0000001d2823a224 */ /* 0x000fe200078e0224 */
[----:B------:R-:W-:Y:S01]  /*13b0*/  MOV R74, RZ ;  /* 0x000000ff004a7202 */ /* 0x000fe20000000f00 */
[----:B-1----:R-:W-:-:S05]  /*13c0*/  @!P6 IMAD R32, R75, R30, RZ ;  /* 0x0000001e4b20e224 */ /* 0x002fca00078e02ff */
[----:B------:R1:W3:Y:S01]  /*13d0*/  @!P1 LDG.E R74, desc[UR8][R26.64] ;  /* 0x000000081a4a9981 */ /* 0x0002e2000c1e1900 */
[----:B0-----:R-:W-:Y:S02]  /*13e0*/  @!P2 MOV R24, R86 ;  /* 0x000000560018a202 */ /* 0x001fe40000000f00 */
[----:B------:R-:W-:-:S03]  /*13f0*/  @!P2 MOV R25, R89 ;  /* 0x000000590019a202 */ /* 0x000fc60000000f00 */
[----:B------:R-:W-:Y:S01]  /*1400*/  @!P2 IMAD.WIDE.U32 R28, R40, R28, R24 ;  /* 0x0000001c281ca225 */ /* 0x000fe200078e0018 */
[----:B------:R-:W-:Y:S02]  /*1410*/  @!P6 MOV R24, R86 ;  /* 0x000000560018e202 */ /* 0x000fe40000000f00 */
[----:B------:R-:W-:Y:S01]  /*1420*/  @!P6 MOV R25, R89 ;  /* 0x000000590019e202 */ /* 0x000fe20000000f00 */
[----:B------:R-:W-:Y:S01]  /*1430*/  @!P6 IMAD R31, R41, R31, R32 ;  /* 0x0000001f291fe224 */ /* 0x000fe200078e0220 */
[----:B------:R-:W-:Y:S02]  /*1440*/  @!P2 IADD3 R29, R29, R35, RZ ;  /* 0x000000231d1da210 */ /* 0x000fe40007ffe0ff */
[C---:B-----5:R-:W-:Y:S01]  /*1450*/  @!P2 LEA R20, P1, R28.reuse, R20, 0x1 ;  /* 0x000000141c14a211 */ /* 0x060fe200078208ff */
[----:B------:R-:W-:Y:S01]  /*1460*/  @!P6 IMAD.WIDE.U32 R24, R41, R30, R24 ;  /* 0x0000001e2918e225 */ /* 0x000fe200078e0018 */
[----:B------:R-:W-:Y:S02]  /*1470*/  MOV R76, RZ ;  /* 0x000000ff004c7202 */ /* 0x000fe40000000f00 */
[----:B------:R-:W-:-:S02]  /*1480*/  @!P2 LEA.HI.X R21, R28, R21, R29, 0x1, P1 ;  /* 0x000000151c15a211 */ /* 0x000fc400008f0c1d */
[----:B------:R-:W-:Y:S02]  /*1490*/  @!P6 IADD3 R25, R25, R31, RZ ;  /* 0x0000001f1919e210 */ /* 0x000fe40007ffe0ff */
[C---:B----4-:R-:W-:Y:S01]  /*14a0*/  @!P6 LEA R22, P1, R24.reuse, R22, 0x1 ;  /* 0x000000161816e211 */ /* 0x050fe200078208ff */
[----:B------:R0:W4:Y:S01]  /*14b0*/  @!P2 LDG.E R76, desc[UR8][R20.64] ;  /* 0x00000008144ca981 */ /* 0x000122000c1e1900 */
[----:B------:R-:W-:Y:S02]  /*14c0*/  MOV R83, RZ ;  /* 0x000000ff00537202 */ /* 0x000fe40000000f00 */
[----:B------:R-:W-:-:S05]  /*14d0*/  @!P6 LEA.HI.X R23, R24, R23, R25, 0x1, P1 ;  /* 0x000000171817e211 */ /* 0x000fca00008f0c19 */
[----:B------:R5:W4:Y:S01]  /*14e0*/  @!P6 LDG.E R83, desc[UR8][R22.64] ;  /* 0x000000081653e981 */ /* 0x000b22000c1e1900 */
[----:B------:R-:W-:-:S04]  /*14f0*/  PRMT R25, R44, 0x7632, R25 ;  /* 0x000076322c197816 */ /* 0x000fc80000000019 */
[----:B-1----:R-:W-:Y:S02]  /*1500*/  SHF.L.U32 R27, R25, 0x10, RZ ;  /* 0x00000010191b7819 */ /* 0x002fe400000006ff */
[----:B------:R-:W-:-:S05]  /*1510*/  SHF.L.U32 R26, R44, 0x10, RZ ;  /* 0x000000102c1a7819 */ /* 0x000fca00000006ff */
        /* <DEDUP_REMOVED lines=20> */
[----:B---3--:R-:W-:Y:S01]  /*1660*/  PRMT R25, R50, 0x7632, R25 ;  /* 0x0000763232197816 */ /* 0x008fe20000000019 */
        /* <DEDUP_REMOVED lines=85> */
[----:B----4-:R-:W-:-:S04]  /*1bc0*/  PRMT R25, R76, 0x7632, R25 ;  /* 0x000076324c197816 */ /* 0x010fc80000000019 */
        /* <DEDUP_REMOVED lines=108> */
.L_x_4048:
[----:B------:R-:W-:Y:S05]  /*2290*/  BSYNC B0 ;  /* 0x0000000000007941 */ /* 0x000fea0003800000 */
.L_x_4047:
        /* <DEDUP_REMOVED lines=36> */
.L_x_4051:
[----:B-1----:R-:W2:Y:S04]  /*24e0*/  LDG.E.STRONG.GPU R22, desc[UR8][R20.64] ;  /* 0x0000000814167981 */ /* 0x002ea8000c1ef900 */
[----:B--2---:R-:W-:Y:S01]  /*24f0*/  CCTL.IVALL ;  /* 0x00000000ff00798f */ /* 0x004fe20002000000 */
[----:B------:R-:W-:Y:S05]  /*2500*/  YIELD ;  /* 0x0000000000007946 */ /* 0x000fea0003800000 */
[----:B------:R-:W-:-:S13]  /*2510*/  ISETP.NE.AND P1, PT, R22, R25, PT ;  /* 0x000000191600720c */ /* 0x000fda0003f25270 */
[----:B------:R-:W-:Y:S05]  /*2520*/  @P1 BRA `(.L_x_4051) ;  /* 0xfffffffc00ec1947 */ /* 0x000fea000383ffff */
.L_x_4050:
        /* <DEDUP_REMOVED lines=11> */
.L_x_4053:
        /* <DEDUP_REMOVED lines=63> */
.L_x_4052:
        /* <DEDUP_REMOVED lines=19> */
.L_x_4055:
[----:B------:R-:W-:Y:S05]  /*2b00*/  BSYNC B0 ;  /* 0x0000000000007941 */ /* 0x000fea0003800000 */
.L_x_4054:
        /* <DEDUP_REMOVED lines=32> */
.L_x_4049:
        /* <DEDUP_REMOVED lines=42> */
[----:B--2---:R-:W-:Y:S02]  /*2fb0*/  HADD2.F32 R24, -RZ, R85.H0_H0 ;  /* 0x20000055ff187230 */ /* 0x004fe40000004100 */
[----:B---3--:R-:W-:Y:S02]  /*2fc0*/  HADD2.F32 R25, -RZ, R90.H0_H0 ;  /* 0x2000005aff197230 */ /* 0x008fe40000004100 */
[----:B----4-:R-:W-:Y:S02]  /*2fd0*/  HADD2.F32 R27, -RZ, R84.H0_H0 ;  /* 0x20000054ff1b7230 */ /* 0x010fe40000004100 */
[----:B------:R-:W-:-:S03]  /*2fe0*/  HADD2.F32 R38, -RZ, R91.H0_H0 ;  /* 0x2000005bff267230 */ /* 0x000fc60000004100 */
        /* <DEDUP_REMOVED lines=13> */
.L_x_4056:
        /* <DEDUP_REMOVED lines=14> */
.L_x_4058:
[----:B------:R-:W-:Y:S05]  /*31a0*/  BSYNC B0 ;  /* 0x0000000000007941 */ /* 0x000fea0003800000 */
.L_x_4057:
[----:B------:R-:W-:Y:S01]  /*31b0*/  SHF.L.U32 R79, R79, 0x10, RZ ;  /* 0x000000104f4f7819 */ /* 0x000fe200000006ff */
[----:B------:R-:W-:Y:S01]  /*31c0*/  ULDC.64 UR12, c[0x0][0x278] ;  /* 0x00009e00000c7ab9 */ /* 0x000fe20000000a00 */
[----:B------:R-:W-:Y:S01]  /*31d0*/  SHF.L.U32 R36, R36, 0x10, RZ ;  /* 0x0000001024247819 */ /* 0x000fe200000006ff */
[----:B------:R-:W-:Y:S01]  /*31e0*/  IMAD.U32 R21, R46, 0x10000, RZ ;  /* 0x000100002e157824 */ /* 0x000fe200078e00ff */
        /* <DEDUP_REMOVED lines=19> */
[----:B------:R-:W-:Y:S01]  /*3320*/  FFMA.FTZ R48, R25, R48, R38 ;  /* 0x0000003019307223 */ /* 0x000fe20000010026 */
        /* <DEDUP_REMOVED lines=65> */
.L_x_4059:
        /* <DEDUP_REMOVED lines=14> */
.L_x_4061:
[----:B------:R-:W-:Y:S05]  /*3820*/  BSYNC B0 ;  /* 0x0000000000007941 */ /* 0x000fea0003800000 */
.L_x_4060:
        /* <DEDUP_REMOVED lines=17> */
.L_x_4062:
        /* <DEDUP_REMOVED lines=14> */
.L_x_4064:
[----:B------:R-:W-:Y:S05]  /*3a20*/  BSYNC B0 ;  /* 0x0000000000007941 */ /* 0x000fea0003800000 */
.L_x_4063:
        /* <DEDUP_REMOVED lines=13> */
.L_x_4065:
        /* <DEDUP_REMOVED lines=14> */
.L_x_4067:
[----:B------:R-:W-:Y:S05]  /*3be0*/  BSYNC B0 ;  /* 0x0000000000007941 */ /* 0x000fea0003800000 */
.L_x_4066:
        /* <DEDUP_REMOVED lines=17> */
.L_x_4068:
[----:B------:R-:W-:Y:S04]  /*3d00*/  BSSY B0, `(.L_x_4069) ;  /* 0x000000e000007945 */ /* 0x000fe80003800000 */
[----:B------:R-:W-:Y:S05]  /*3d10*/  @P3 BRA `(.L_x_4070) ;  /* 0x0000000000303947 */ /* 0x000fea0003800000 */
[----:B------:R-:W-:Y:S01]  /*3d20*/  ULDC.64 UR14, c[0x0][0x270] ;  /* 0x00009c00000e7ab9 */ /* 0x000fe20000000a00 */
[----:B0-----:R-:W-:Y:S01]  /*3d30*/  MOV R21, R89 ;  /* 0x0000005900157202 */ /* 0x001fe20000000f00 */
[----:B------:R-:W-:Y:S01]  /*3d40*/  IMAD R49, R49, UR14, RZ ;  /* 0x0000000e31317c24 */ /* 0x000fe2000f8e02ff */
[----:B------:R-:W-:Y:S01]  /*3d50*/  F2FP.BF16.F32.PACK_AB R85, R34, R85 ;  /* 0x000000552255723e */ /* 0x000fe200000010ff */
[----:B------:R-:W-:Y:S02]  /*3d60*/  IMAD.MOV.U32 R20, RZ, RZ, R86 ;  /* 0x000000ffff147224 */ /* 0x000fe400078e0056 */
[C---:B------:R-:W-:Y:S02]  /*3d70*/  IMAD R49, R10.reuse, UR15, R49 ;  /* 0x0000000f0a317c24 */ /* 0x040fe4000f8e0231 */
[----:B------:R-:W-:Y:S01]  /*3d80*/  IMAD.WIDE.U32 R20, R10, UR14, R20 ;  /* 0x0000000e0a147c25 */ /* 0x000fe2000f8e0014 */
[----:B------:R-:W-:Y:S02]  /*3d90*/  ULDC.64 UR14, c[0x0][0x210] ;  /* 0x00008400000e7ab9 */ /* 0x000fe40000000a00 */
[----:B-12---:R-:W-:-:S02]  /*3da0*/  LEA R22, P1, R20, UR14, 0x1 ;  /* 0x0000000e14167c11 */ /* 0x006fc4000f8208ff */
[----:B------:R-:W-:-:S04]  /*3db0*/  IADD3 R49, R21, R49, RZ ;  /* 0x0000003115317210 */ /* 0x000fc80007ffe0ff */
[----:B------:R-:W-:-:S05]  /*3dc0*/  LEA.HI.X R23, R20, UR15, R49, 0x1, P1 ;  /* 0x0000000f14177c11 */ /* 0x000fca00088f0c31 */
[----:B------:R3:W-:Y:S02]  /*3dd0*/  STG.E desc[UR8][R22.64], R85 ;  /* 0x0000005516007986 */ /* 0x0007e4000c101908 */
.L_x_4070:
[----:B------:R-:W-:Y:S05]  /*3de0*/  BSYNC B0 ;  /* 0x0000000000007941 */ /* 0x000fea0003800000 */
.L_x_4069:
        /* <DEDUP_REMOVED lines=13> */
.L_x_4071:
        /* <DEDUP_REMOVED lines=14> */
.L_x_4073:
[----:B------:R-:W-:Y:S05]  /*3fa0*/  BSYNC B0 ;  /* 0x0000000000007941 */ /* 0x000fea0003800000 */
.L_x_4072:
        /* <DEDUP_REMOVED lines=48> */
.L_x_4074:
        /* <DEDUP_REMOVED lines=14> */
.L_x_4076:
[----:B------:R-:W-:Y:S05]  /*4390*/  BSYNC B0 ;  /* 0x0000000000007941 */ /* 0x000fea0003800000 */
.L_x_4075:
        /* <DEDUP_REMOVED lines=13> */
.L_x_4077:
        /* <DEDUP_REMOVED lines=14> */
.L_x_4079:
[----:B------:R-:W-:Y:S05]  /*4550*/  BSYNC B0 ;  /* 0x0000000000007941 */ /* 0x000fea0003800000 */
.L_x_4078:
        /* <DEDUP_REMOVED lines=13> */
.L_x_4080:
        /* <DEDUP_REMOVED lines=10> */
[----:B-1234-:R-:W-:-:S02]  /*46d0*/  LEA R22, P1, R20, UR14, 0x1 ;  /* 0x0000000e14167c11 */ /* 0x01efc4000f8208ff */
[----:B------:R-:W-:-:S04]  /*46e0*/  IADD3 R57, R21, R57, RZ ;  /* 0x0000003915397210 */ /* 0x000fc80007ffe0ff */
[----:B------:R-:W-:-:S05]  /*46f0*/  LEA.HI.X R23, R20, UR15, R57, 0x1, P1 ;  /* 0x0000000f14177c11 */ /* 0x000fca00088f0c39 */
[----:B------:R0:W-:Y:S02]  /*4700*/  STG.E desc[UR8][R22.64], R43 ;  /* 0x0000002b16007986 */ /* 0x0001e4000c101908 */
.L_x_4082:
[----:B------:R-:W-:Y:S05]  /*4710*/  BSYNC B0 ;  /* 0x0000000000007941 */ /* 0x000fea0003800000 */
.L_x_4081:
        /* <DEDUP_REMOVED lines=13> */
.L_x_4083:
        /* <DEDUP_REMOVED lines=14> */
.L_x_4085:
[----:B------:R-:W-:Y:S05]  /*48d0*/  BSYNC B0 ;  /* 0x0000000000007941 */ /* 0x000fea0003800000 */
.L_x_4084:
        /* <DEDUP_REMOVED lines=13> */
.L_x_4086:
        /* <DEDUP_REMOVED lines=14> */
.L_x_4088:
[----:B------:R-:W-:Y:S05]  /*4a90*/  BSYNC B0 ;  /* 0x0000000000007941 */ /* 0x000fea0003800000 */
.L_x_4087:
        /* <DEDUP_REMOVED lines=36> */
.L_x_4089:
        /* <DEDUP_REMOVED lines=14> */
.L_x_4091:
[----:B------:R-:W-:Y:S05]  /*4dc0*/  BSYNC B0 ;  /* 0x0000000000007941 */ /* 0x000fea0003800000 */
.L_x_4090:
        /* <DEDUP_REMOVED lines=11> */
.L_x_4092:
        /* <DEDUP_REMOVED lines=14> */
.L_x_4094:
[----:B------:R-:W-:Y:S05]  /*4f60*/  BSYNC B0 ;  /* 0x0000000000007941 */ /* 0x000fea0003800000 */
.L_x_4093:
        /* <DEDUP_REMOVED lines=11> */
.L_x_4095:
        /* <DEDUP_REMOVED lines=14> */
.L_x_4097:
[----:B------:R-:W-:Y:S05]  /*5100*/  BSYNC B0 ;  /* 0x0000000000007941 */ /* 0x000fea0003800000 */
.L_x_4096:
        /* <DEDUP_REMOVED lines=11> */
.L_x_4098:
        /* <DEDUP_REMOVED lines=14> */
.L_x_4100:
[----:B------:R-:W-:Y:S05]  /*52a0*/  BSYNC B0 ;  /* 0x0000000000007941 */ /* 0x000fea0003800000 */
.L_x_4099:
        /* <DEDUP_REMOVED lines=11> */
.L_x_4101:
        /* <DEDUP_REMOVED lines=13> */
.L_x_4103:
[----:B------:R-:W-:Y:S05]  /*5430*/  BSYNC B0 ;  /* 0x0000000000007941 */ /* 0x000fea0003800000 */
.L_x_4102:
[----:B0-----:R-:W0:Y:S01]  /*5440*/  LDC R21, c[0x0][0x10] ;  /* 0x00000400ff157b82 */ /* 0x001e220000000800 */
[----:B------:R-:W-:Y:S02]  /*5450*/  IADD3 R4, R4, 0x1, RZ ;  /* 0x0000000104047810 */ /* 0x000fe40007ffe0ff */
[----:B0-----:R-:W-:-:S04]  /*5460*/  IADD3 R58, R21, R58, RZ ;  /* 0x0000003a153a7210 */ /* 0x001fc80007ffe0ff */
[----:B------:R-:W-:-:S13]  /*5470*/  ISETP.GE.AND P1, PT, R58, UR4, PT ;  /* 0x000000043a007c0c */ /* 0x000fda000bf26270 */
[----:B------:R-:W-:Y:S05]  /*5480*/  @!P1 BRA `(.L_x_4104) ;  /* 0xffffffac00949947 */ /* 0x000fea000383ffff */
[----:B------:R-:W-:Y:S05]  /*5490*/  EXIT ;  /* 0x000000000000794d */ /* 0x000fea0003800000 */
.L_x_4105:
        /* <DEDUP_REMOVED lines=14> */
.L_x_5615:


//--------------------- .text._Z35group_norm_nhwc_fwd_one_pass_kernelI11Bf16IOFp16WLi256ELi160ELi640EEv26Group_norm_nhwc_fwd_params --------------------------
	.section	.text._Z35group_norm_nhwc_fwd_one_pass_kernelI11Bf16IOFp16WLi256ELi160ELi640EEv26Group_norm_nhwc_fwd_params,"ax",@progbits
	.align	128
        .global         _Z35group_norm_nhwc_fwd_one_pass_kernelI11Bf16IOFp16WLi256ELi160ELi640EEv26Group_norm_nhwc_fwd_params
        .type           _Z35group_norm_nhwc_fwd_one_pass_kernelI11Bf16IOFp16WLi256ELi160ELi640EEv26Group_norm_nhwc_fwd_params,@function
        .size           _Z35group_norm_nhwc_fwd_one_pass_kernelI11Bf16IOFp16WLi256ELi160ELi640EEv26Group_norm_nhwc_fwd_params,(.L_x_5616 - _Z35group_norm_nhwc_fwd_one_pass_kernelI11Bf16IOFp16WLi256ELi160ELi640EEv26Group_norm_nhwc_fwd_params)
        .other          _Z35group_norm_nhwc_fwd_one_pass_kernelI11Bf16IOFp16WLi256ELi160ELi640EEv26Group_norm_nhwc_fwd_params,@"STO_CUDA_ENTRY STV_DEFAULT"
_Z35group_norm_nhwc_fwd_one_pass_kernelI11Bf16IOFp16WLi256ELi160ELi640EEv26Group_norm_nhwc_fwd_params:
.text._Z35group_norm_nhwc_fwd_one_pass_kernelI11Bf16IOFp16WLi256ELi160ELi640EEv26Group_norm_nhwc_fwd_params:
        /* <DEDUP_REMOVED lines=19> */
[----:B------:R-:W-:Y:S01]  /*0130*/  ISETP.GE.U32.AND P0, PT, R0, UR4, PT ;  /* 0x0000000400007c0c */ /* 0x000fe2000bf06070 */
[----:B------:R-:W-:Y:S01]  /*0140*/  UMOV UR4, URZ ;  /* 0x0000003f00047c82 */ /* 0x000fe20008000000 */
[----:B------:R-:W-:Y:S02]  /*0150*/  SHF.R.S32.HI R4, RZ, 0x1f, R0 ;  /* 0x0000001fff047819 */ /* 0x000fe40000011400 */
        /* <DEDUP_REMOVED lines=13> */
[----:B------:R-:W-:-:S02]  /*0230*/  IADD3 R76, R0, 0x60, RZ ;  /* 0x00000060004c7810 */ /* 0x000fc40007ffe0ff */
[----:B------:R-:W-:-:S07]  /*0240*/  IADD3 R75, R0, 0x68, RZ ;  /* 0x00000068004b7810 */ /* 0x000fce0007ffe0ff */
.L_x_4211:
        /* <DEDUP_REMOVED lines=18> */
[----:B--2---:R-:W-:Y:S01]  /*0370*/  VIADD R4, R3, 0xffffffe ;  /* 0x0ffffffe03047836 */ /* 0x004fe20000000000 */
[----:B------:R-:W-:-:S05]  /*0380*/  SHF.R.S32.HI R3, RZ, 0x1f, R2 ;  /* 0x0000001fff037819 */ /* 0x000fca0000011402 */
        /* <DEDUP_REMOVED lines=50> */
[-C--:B------:R-:W-:Y:S01]  /*06b0*/  @P0 MOV R40, R42.reuse ;  /* 0x0000002a00280202 */ /* 0x080fe20000000f00 */
[----:B------:R-:W0:Y:S01]  /*06c0*/  @!P4 LDC.64 R4, c[0x0][0x270] ;  /* 0x00009c00ff04cb82 */ /* 0x000e220000000a00 */
[----:B------:R-:W-:Y:S01]  /*06d0*/  @!P2 MOV R10, R42 ;  /* 0x0000002a000aa202 */ /* 0x000fe20000000f00 */
[C---:B------:R-:W-:Y:S01]  /*06e0*/  @P0 IMAD R3, R0.reuse, R9, R3 ;  /* 0x0000000900030224 */ /* 0x040fe200078e0203 */
[----:B------:R-:W-:Y:S01]  /*06f0*/  @!P2 MOV R11, R41 ;  /* 0x00000029000ba202 */ /* 0x000fe20000000f00 */
[----:B------:R-:W-:-:S04]  /*0700*/  @P0 IMAD.WIDE.U32 R8, R0, R8, R40 ;  /* 0x0000000800080225 */ /* 0x000fc800078e0028 */
[----:B------:R-:W-:Y:S01]  /*0710*/  @!P2 IMAD.WIDE.U32 R10, R88, R14, R10 ;  /* 0x0000000e580aa225 */ /* 0x000fe200078e000a */
[----:B------:R-:W2:Y:S01]  /*0720*/  @!P5 LDC.64 R6, c[0x0][0x220] ;  /* 0x00008800ff06db82 */ /* 0x000ea20000000a00 */
[----:B------:R-:W-:Y:S02]  /*0730*/  @P0 IADD3 R9, R9, R3, RZ ;  /* 0x0000000309090210 */ /* 0x000fe40007ffe0ff */
[----:B------:R-:W-:Y:S01]  /*0740*/  @!P2 IMAD.IADD R3, R11, 0x1, R15 ;  /* 0x000000010b03a824 */ /* 0x000fe200078e020f */
[----:B---3--:R-:W-:Y:S01]  /*0750*/  @!P2 LEA R14, P6, R10, R16, 0x1 ;  /* 0x000000100a0ea211 */ /* 0x008fe200078c08ff */
[----:B----4-:R-:W-:Y:S01]  /*0760*/  @!P5 IMAD R16, R92, R12, RZ ;  /* 0x0000000c5c10d224 */ /* 0x010fe200078e02ff */
[----:B-1----:R-:W-:Y:S02]  /*0770*/  @P0 LEA R18, P1, R8, R18, 0x1 ;  /* 0x0000001208120211 */ /* 0x002fe400078208ff */
[----:B------:R-:W-:Y:S01]  /*0780*/  @!P2 LEA.HI.X R15, R10, R17, R3, 0x1, P6 ;  /* 0x000000110a0fa211 */ /* 0x000fe200030f0c03 */
[----:B------:R-:W-:Y:S01]  /*0790*/  HFMA2.MMA R3, -RZ, RZ, 0, 0 ;  /* 0x00000000ff037435 */ /* 0x000fe200000001ff */
[----:B------:R-:W-:Y:S01]  /*07a0*/  @P0 LEA.HI.X R19, R8, R19, R9, 0x1, P1 ;  /* 0x0000001308130211 */ /* 0x000fe200008f0c09 */
[----:B------:R-:W1:Y:S01]  /*07b0*/  @!P4 LDC.64 R10, c[0x0][0x220] ;  /* 0x00008800ff0acb82 */ /* 0x000e620000000a00 */
[----:B------:R-:W-:Y:S01]  /*07c0*/  ISETP.GE.U32.AND P1, PT, R84, UR12, PT ;  /* 0x0000000c54007c0c */ /* 0x000fe2000bf26070 */
[----:B------:R-:W-:Y:S01]  /*07d0*/  @!P5 IMAD R21, R87, R13, R16 ;  /* 0x0000000d5715d224 */ /* 0x000fe200078e0210 */
[----:B------:R-:W-:-:S02]  /*07e0*/  @!P5 MOV R16, R42 ;  /* 0x0000002a0010d202 */ /* 0x000fc40000000f00 */
[----:B------:R-:W-:Y:S02]  /*07f0*/  @!P5 MOV R17, R41 ;  /* 0x000000290011d202 */ /* 0x000fe40000000f00 */
[----:B------:R-:W-:Y:S01]  /*0800*/  ISETP.GE.AND.EX P1, PT, R26, UR13, PT, P1 ;  /* 0x0000000d1a007c0c */ /* 0x000fe2000bf26310 */
[----:B------:R-:W3:Y:S01]  /*0810*/  @!P3 LDC.64 R8, c[0x0][0x270] ;  /* 0x00009c00ff08bb82 */ /* 0x000ee20000000a00 */
[----:B------:R-:W-:Y:S01]  /*0820*/  ISETP.GE.U32.AND P6, PT, R83, UR12, PT ;  /* 0x0000000c53007c0c */ /* 0x000fe2000bfc6070 */
[----:B------:R-:W-:Y:S01]  /*0830*/  @!P5 IMAD.WIDE.U32 R12, R87, R12, R16 ;  /* 0x0000000c570cd225 */ /* 0x000fe200078e0010 */
[----:B------:R-:W-:Y:S01]  /*0840*/  ISETP.GT.U32.OR P1, PT, R56, 0x27f, P1 ;  /* 0x0000027f3800780c */ /* 0x000fe20000f24470 */
[----:B------:R4:W5:Y:S02]  /*0850*/  @!P2 LDG.E R3, desc[UR14][R14.64] ;  /* 0x0000000e0e03a981 */ /* 0x000964000c1e1900 */
[----:B0-----:R-:W-:Y:S01]  /*0860*/  @!P4 IMAD R16, R93, R4, RZ ;  /* 0x000000045d10c224 */ /* 0x001fe200078e02ff */
[----:B------:R-:W-:-:S02]  /*0870*/  ISETP.GE.AND.EX P2, PT, R24, UR13, PT, P6 ;  /* 0x0000000d18007c0c */ /* 0x000fc4000bf46360 */
[----:B------:R-:W-:Y:S01]  /*0880*/  @!P4 MOV R17, R41 ;  /* 0x000000290011c202 */ /* 0x000fe20000000f00 */
[----:B------:R-:W-:Y:S01]  /*0890*/  @!P4 IMAD R25, R86, R5, R16 ;  /* 0x000000055619c224 */ /* 0x000fe200078e0210 */
[----:B------:R-:W-:Y:S02]  /*08a0*/  @!P4 MOV R16, R42 ;  /* 0x0000002a0010c202 */ /* 0x000fe40000000f00 */
[----:B------:R-:W-:Y:S02]  /*08b0*/  ISETP.GT.U32.OR P2, PT, R56, 0x27f, P2 ;  /* 0x0000027f3800780c */ /* 0x000fe40001744470 */
[----:B------:R-:W-:Y:S02]  /*08c0*/  @!P5 IADD3 R5, R13, R21, RZ ;  /* 0x000000150d05d210 */ /* 0x000fe40007ffe0ff */
[----:B--2---:R-:W-:Y:S01]  /*08d0*/  @!P5 LEA R22, P6, R12, R6, 0x1 ;  /* 0x000000060c16d211 */ /* 0x004fe200078c08ff */
[----:B------:R-:W-:Y:S01]  /*08e0*/  @!P4 IMAD.WIDE.U32 R16, R86, R4, R16 ;  /* 0x000000045610c225 */ /* 0x000fe200078e0010 */
[----:B------:R-:W-:Y:S01]  /*08f0*/  HFMA2.MMA R4, -RZ, RZ, 0, 0 ;  /* 0x00000000ff047435 */ /* 0x000fe200000001ff */
[----:B------:R-:W0:Y:S01]  /*0900*/  @!P3 LDC.64 R20, c[0x0][0x220] ;  /* 0x00008800ff14bb82 */ /* 0x000e220000000a00 */
[----:B------:R-:W-:Y:S01]  /*0910*/  @!P5 LEA.HI.X R23, R12, R7, R5, 0x1, P6 ;  /* 0x000000070c17d211 */ /* 0x000fe200030f0c05 */
[----:B------:R-:W-:Y:S01]  /*0920*/  @!P4 IMAD.IADD R5, R17, 0x1, R25 ;  /* 0x000000011105c824 */ /* 0x000fe200078e0219 */
[----:B-1----:R-:W-:-:S05]  /*0930*/  @!P4 LEA R10, P6, R16, R10, 0x1 ;  /* 0x0000000a100ac211 */ /* 0x002fca00078c08ff */
[----:B------:R-:W1:Y:S01]  /*0940*/  @!P1 LDC.64 R6, c[0x0][0x270] ;  /* 0x00009c00ff069b82 */ /* 0x000e620000000a00 */
[----:B------:R-:W-:Y:S01]  /*0950*/  @!P4 LEA.HI.X R11, R16, R11, R5, 0x1, P6 ;  /* 0x0000000b100bc211 */ /* 0x000fe200030f0c05 */
[----:B---3--:R-:W-:Y:S01]  /*0960*/  @!P3 IMAD R12, R27, R8, RZ ;  /* 0x000000081b0cb224 */ /* 0x008fe200078e02ff */
[----:B------:R-:W-:Y:S01]  /*0970*/  HFMA2.MMA R5, -RZ, RZ, 0, 0 ;  /* 0x00000000ff057435 */ /* 0x000fe200000001ff */
[----:B------:R1:W2:Y:S04]  /*0980*/  @!P5 LDG.E R4, desc[UR14][R22.64] ;  /* 0x0000000e1604d981 */ /* 0x0002a8000c1e1900 */
[----:B------:R-:W3:Y:S01]  /*0990*/  @!P2 LDC.64 R16, c[0x0][0x270] ;  /* 0x00009c00ff10ab82 */ /* 0x000ee20000000a00 */
[----:B------:R-:W-:Y:S01]  /*09a0*/  SHF.R.S32.HI R30, RZ, 0x1f, R82 ;  /* 0x0000001fff1e7819 */ /* 0x000fe20000011452 */
[----:B------:R-:W-:Y:S01]  /*09b0*/  @!P3 IMAD R25, R85, R9, R12 ;  /* 0x000000095519b224 */ /* 0x000fe200078e020c */
[----:B------:R-:W-:-:S02]  /*09c0*/  ISETP.GE.U32.AND P6, PT, R82, UR12, PT ;  /* 0x0000000c52007c0c */ /* 0x000fc4000bfc6070 */
[----:B------:R-:W-:Y:S01]  /*09d0*/  SHF.R.S32.HI R29, RZ, 0x1f, R80 ;  /* 0x0000001fff1d7819 */ /* 0x000fe20000011450 */
[----:B------:R3:W2:Y:S01]  /*09e0*/  @!P4 LDG.E R5, desc[UR14][R10.64] ;  /* 0x0000000e0a05c981 */ /* 0x0006a2000c1e1900 */
[----:B------:R-:W-:Y:S01]  /*09f0*/  ISETP.GE.U32.AND P5, PT, R80, UR12, PT ;  /* 0x0000000c50007c0c */ /* 0x000fe2000bfa6070 */
[----:B------:R-:W3:Y:S01]  /*0a00*/  @!P1 LDC.64 R12, c[0x0][0x220] ;  /* 0x00008800ff0c9b82 */ /* 0x000ee20000000a00 */
[----:B----4-:R-:W-:Y:S02]  /*0a10*/  @!P3 MOV R14, R42 ;  /* 0x0000002a000eb202 */ /* 0x010fe40000000f00 */
[----:B------:R-:W-:Y:S02]  /*0a20*/  @!P3 MOV R15, R41 ;  /* 0x00000029000fb202 */ /* 0x000fe40000000f00 */
[----:B------:R-:W-:Y:S02]  /*0a30*/  ISETP.GE.AND.EX P6, PT, R30, UR13, PT, P6 ;  /* 0x0000000d1e007c0c */ /* 0x000fe4000bfc6360 */
[----:B------:R-:W-:Y:S01]  /*0a40*/  ISETP.GE.AND.EX P5, PT, R29, UR13, PT, P5 ;  /* 0x0000000d1d007c0c */ /* 0x000fe2000bfa6350 */
[----:B------:R-:W-:Y:S01]  /*0a50*/  @!P3 IMAD.WIDE.U32 R14, R85, R8, R14 ;  /* 0x00000008550eb225 */ /* 0x000fe200078e000e */
[C---:B------:R-:W-:Y:S01]  /*0a60*/  ISETP.GT.U32.OR P4, PT, R56.reuse, 0x27f, P6 ;  /* 0x0000027f3800780c */ /* 0x040fe20003784470 */
[----:B------:R-:W4:Y:S01]  /*0a70*/  @!P2 LDC.64 R8, c[0x0][0x220] ;  /* 0x00008800ff08ab82 */ /* 0x000f220000000a00 */
[----:B------:R-:W-:Y:S01]  /*0a80*/  ISETP.GT.U32.OR P5, PT, R56, 0x27f, P5 ;  /* 0x0000027f3800780c */ /* 0x000fe20002fa4470 */
[----:B-1----:R-:W-:Y:S01]  /*0a90*/  @!P1 IMAD R22, R26, R6, RZ ;  /* 0x000000061a169224 */ /* 0x002fe200078e02ff */
[----:B------:R-:W-:-:S02]  /*0aa0*/  @!P1 MOV R26, R42 ;  /* 0x0000002a001a9202 */ /* 0x000fc40000000f00 */
[----:B------:R-:W-:Y:S02]  /*0ab0*/  @!P1 MOV R27, R41 ;  /* 0x00000029001b9202 */ /* 0x000fe40000000f00 */
[----:B------:R-:W-:Y:S02]  /*0ac0*/  @!P3 IADD3 R15, R15, R25, RZ ;  /* 0x000000190f0fb210 */ /* 0x000fe40007ffe0ff */
[----:B0-----:R-:W-:Y:S01]  /*0ad0*/  @!P3 LEA R20, P6, R14, R20, 0x1 ;  /* 0x000000140e14b211 */ /* 0x001fe200078c08ff */
[C---:B------:R-:W-:Y:S01]  /*0ae0*/  @!P1 IMAD R7, R84.reuse, R7, R22 ;  /* 0x0000000754079224 */ /* 0x040fe200078e0216 */
[----:B------:R-:W-:Y:S01]  /*0af0*/  @!P2 MOV R25, R41 ;  /* 0x000000290019a202 */ /* 0x000fe20000000f00 */
[----:B------:R-:W-:Y:S01]  /*0b00*/  @!P1 IMAD.WIDE.U32 R26, R84, R6, R26 ;  /* 0x00000006541a9225 */ /* 0x000fe200078e001a */
[----:B------:R-:W-:Y:S01]  /*0b10*/  @!P3 LEA.HI.X R21, R14, R21, R15, 0x1, P6 ;  /* 0x000000150e15b211 */ /* 0x000fe200030f0c0f */
[----:B------:R-:W-:Y:S01]  /*0b20*/  HFMA2.MMA R6, -RZ, RZ, 0, 0 ;  /* 0x00000000ff067435 */ /* 0x000fe200000001ff */
[----:B------:R-:W0:Y:S01]  /*0b30*/  @!P4 LDC.64 R14, c[0x0][0x270] ;  /* 0x00009c00ff0ecb82 */ /* 0x000e220000000a00 */
[----:B---3--:R-:W-:-:S02]  /*0b40*/  @!P2 IMAD R22, R24, R16, RZ ;  /* 0x000000101816a224 */ /* 0x008fc400078e02ff */
[----:B------:R-:W-:-:S05]  /*0b50*/  @!P2 IMAD.MOV.U32 R24, RZ, RZ, R42 ;  /* 0x000000ffff18a224 */ /* 0x000fca00078e002a */
[----:B------:R-:W1:Y:S01]  /*0b60*/  @!P5 LDC.64 R10, c[0x0][0x270] ;  /* 0x00009c00ff0adb82 */ /* 0x000e620000000a00 */
[----:B------:R-:W-:Y:S01]  /*0b70*/  @!P2 IMAD R17, R83, R17, R22 ;  /* 0x000000115311a224 */ /* 0x000fe200078e0216 */
[----:B------:R-:W-:Y:S01]  /*0b80*/  @!P1 IADD3 R7, R27, R7, RZ ;  /* 0x000000071b079210 */ /* 0x000fe20007ffe0ff */
[----:B------:R-:W-:Y:S01]  /*0b90*/  @!P2 IMAD.WIDE.U32 R24, R83, R16, R24 ;  /* 0x000000105318a225 */ /* 0x000fe200078e0018 */
[C---:B------:R-:W-:Y:S01]  /*0ba0*/  @!P1 LEA R22, P6, R26.reuse, R12, 0x1 ;  /* 0x0000000c1a169211 */ /* 0x040fe200078c08ff */
[----:B------:R3:W2:Y:S01]  /*0bb0*/  @!P3 LDG.E R6, desc[UR14][R20.64] ;  /* 0x0000000e1406b981 */ /* 0x0006a2000c1e1900 */
[----:B------:R-:W-:Y:S02]  /*0bc0*/  SHF.R.S32.HI R28, RZ, 0x1f, R79 ;  /* 0x0000001fff1c7819 */ /* 0x000fe4000001144f */
[----:B------:R-:W-:Y:S02]  /*0bd0*/  @!P1 LEA.HI.X R23, R26, R13, R7, 0x1, P6 ;  /* 0x0000000d1a179211 */ /* 0x000fe400030f0c07 */
[----:B------:R-:W-:-:S02]  /*0be0*/  @!P2 IADD3 R12, R25, R17, RZ ;  /* 0x00000011190ca210 */ /* 0x000fc40007ffe0ff */
[----:B------:R-:W-:Y:S01]  /*0bf0*/  ISETP.GE.U32.AND P3, PT, R79, UR12, PT ;  /* 0x0000000c4f007c0c */ /* 0x000fe2000bf66070 */
[----:B------:R-:W1:Y:S01]  /*0c00*/  @!P4 LDC.64 R16, c[0x0][0x220] ;  /* 0x00008800ff10cb82 */ /* 0x000e620000000a00 */
[----:B----4-:R-:W-:Y:S01]  /*0c10*/  @!P2 LEA R26, P6, R24, R8, 0x1 ;  /* 0x00000008181aa211 */ /* 0x010fe200078c08ff */
[----:B------:R-:W-:Y:S01]  /*0c20*/  HFMA2.MMA R7, -RZ, RZ, 0, 0 ;  /* 0x00000000ff077435 */ /* 0x000fe200000001ff */
[----:B------:R-:W-:Y:S02]  /*0c30*/  ISETP.GE.AND.EX P3, PT, R28, UR13, PT, P3 ;  /* 0x0000000d1c007c0c */ /* 0x000fe4000bf66330 */
[----:B------:R-:W-:-:S03]  /*0c40*/  @!P2 LEA.HI.X R27, R24, R9, R12, 0x1, P6 ;  /* 0x00000009181ba211 */ /* 0x000fc600030f0c0c */
[----:B------:R-:W4:Y:S01]  /*0c50*/  @!P5 LDC.64 R12, c[0x0][0x220] ;  /* 0x00008800ff0cdb82 */ /* 0x000f220000000a00 */
[----:B------:R-:W-:Y:S01]  /*0c60*/  ISETP.GT.U32.OR P3, PT, R56, 0x27f, P3 ;  /* 0x0000027f3800780c */ /* 0x000fe20001f64470 */
[----:B0-----:R-:W-:Y:S01]  /*0c70*/  @!P4 IMAD R9, R30, R14, RZ ;  /* 0x0000000e1e09c224 */ /* 0x001fe200078e02ff */
[----:B---3--:R-:W-:Y:S01]  /*0c80*/  @!P4 MOV R20, R42 ;  /* 0x0000002a0014c202 */ /* 0x008fe20000000f00 */
[----:B------:R0:W3:Y:S01]  /*0c90*/  @!P1 LDG.E R7, desc[UR14][R22.64] ;  /* 0x0000000e16079981 */ /* 0x0000e2000c1e1900 */
[----:B-1----:R-:W-:Y:S01]  /*0ca0*/  @!P5 IMAD R24, R29, R10, RZ ;  /* 0x0000000a1d18d224 */ /* 0x002fe200078e02ff */
[----:B------:R-:W-:Y:S02]  /*0cb0*/  @!P4 MOV R21, R41 ;  /* 0x000000290015c202 */ /* 0x000fe40000000f00 */
[----:B------:R-:W-:Y:S02]  /*0cc0*/  SHF.R.S32.HI R29, RZ, 0x1f, R78 ;  /* 0x0000001fff1d7819 */ /* 0x000fe4000001144e */
[----:B------:R-:W-:Y:S01]  /*0cd0*/  ISETP.GE.U32.AND P1, PT, R78, UR12, PT ;  /* 0x0000000c4e007c0c */ /* 0x000fe2000bf26070 */
[C---:B------:R-:W-:Y:S01]  /*0ce0*/  @!P4 IMAD R9, R82.reuse, R15, R9 ;  /* 0x0000000f5209c224 */ /* 0x040fe200078e0209 */
[----:B------:R-:W-:Y:S01]  /*0cf0*/  MOV R8, RZ ;  /* 0x000000ff00087202 */ /* 0x000fe20000000f00 */
[----:B------:R-:W-:Y:S01]  /*0d00*/  @!P4 IMAD.WIDE.U32 R14, R82, R14, R20 ;  /* 0x0000000e520ec225 */ /* 0x000fe200078e0014 */
[----:B0-----:R-:W-:Y:S01]  /*0d10*/  @!P5 MOV R23, R41 ;  /* 0x000000290017d202 */ /* 0x001fe20000000f00 */
[----:B------:R-:W0:Y:S01]  /*0d20*/  @!P3 LDC.64 R20, c[0x0][0x270] ;  /* 0x00009c00ff14bb82 */ /* 0x000e220000000a00 */
[----:B------:R-:W-:Y:S01]  /*0d30*/  ISETP.GE.AND.EX P1, PT, R29, UR13, PT, P1 ;  /* 0x0000000d1d007c0c */ /* 0x000fe2000bf26310 */
[----:B------:R-:W-:Y:S01]  /*0d40*/  @!P5 IMAD.MOV.U32 R22, RZ, RZ, R42 ;  /* 0x000000ffff16d224 */ /* 0x000fe200078e002a */
[----:B------:R-:W-:Y:S01]  /*0d50*/  @!P4 IADD3 R9, R15, R9, RZ ;  /* 0x000000090f09c210 */ /* 0x000fe20007ffe0ff */
[----:B------:R-:W-:Y:S01]  /*0d60*/  @!P5 IMAD R25, R80, R11, R24 ;  /* 0x0000000b5019d224 */ /* 0x000fe200078e0218 */
[----:B------:R-:W-:Y:S01]  /*0d70*/  ISETP.GT.U32.OR P1, PT, R56, 0x27f, P1 ;  /* 0x0000027f3800780c */ /* 0x000fe20000f24470 */
[----:B------:R-:W-:Y:S01]  /*0d80*/  @!P5 IMAD.WIDE.U32 R10, R80, R10, R22 ;  /* 0x0000000a500ad225 */ /* 0x000fe200078e0016 */
[----:B------:R-:W-:Y:S01]  /*0d90*/  @!P4 LEA R16, P6, R14, R16, 0x1 ;  /* 0x000000100e10c211 */ /* 0x000fe200078c08ff */
[----:B------:R1:W3:Y:S01]  /*0da0*/  @!P2 LDG.E R8, desc[UR14][R26.64] ;  /* 0x0000000e1a08a981 */ /* 0x0002e2000c1e1900 */
[----:B------:R-:W-:-:S02]  /*0db0*/  SHF.R.S32.HI R31, RZ, 0x1f, R77 ;  /* 0x0000001fff1f7819 */ /* 0x000fc4000001144d */
[----:B------:R-:W-:Y:S02]  /*0dc0*/  ISETP.GE.U32.AND P2, PT, R77, UR12, PT ;  /* 0x0000000c4d007c0c */ /* 0x000fe4000bf46070 */
[----:B------:R-:W-:Y:S02]  /*0dd0*/  @!P4 LEA.HI.X R17, R14, R17, R9, 0x1, P6 ;  /* 0x000000110e11c211 */ /* 0x000fe400030f0c09 */
[----:B------:R-:W-:Y:S01]  /*0de0*/  @!P5 IADD3 R9, R11, R25, RZ ;  /* 0x000000190b09d210 */ /* 0x000fe20007ffe0ff */
[----:B------:R-:W1:Y:S01]  /*0df0*/  @!P3 LDC.64 R14, c[0x0][0x220] ;  /* 0x00008800ff0ebb82 */ /* 0x000e620000000a00 */
[C---:B----4-:R-:W-:Y:S02]  /*0e00*/  @!P5 LEA R22, P6, R10.reuse, R12, 0x1 ;  /* 0x0000000c0a16d211 */ /* 0x050fe400078c08ff */
[----:B------:R-:W-:Y:S02]  /*0e10*/  ISETP.GE.AND.EX P2, PT, R31, UR13, PT, P2 ;  /* 0x0000000d1f007c0c */ /* 0x000fe4000bf46320 */
[----:B------:R-:W-:Y:S01]  /*0e20*/  @!P5 LEA.HI.X R23, R10, R13, R9, 0x1, P6 ;  /* 0x0000000d0a17d211 */ /* 0x000fe200030f0c09 */
[----:B------:R-:W-:Y:S01]  /*0e30*/  HFMA2.MMA R9, -RZ, RZ, 0, 0 ;  /* 0x00000000ff097435 */ /* 0x000fe200000001ff */
[----:B------:R-:W-:Y:S01]  /*0e40*/  ISETP.GT.U32.OR P2, PT, R56, 0x27f, P2 ;  /* 0x0000027f3800780c */ /* 0x000fe20001744470 */
[----:B------:R-:W4:Y:S01]  /*0e50*/  @!P1 LDC.64 R12, c[0x0][0x270] ;  /* 0x00009c00ff0c9b82 */ /* 0x000f220000000a00 */
[----:B0-----:R-:W-:-:S07]  /*0e60*/  @!P3 IMAD R24, R28, R20, RZ ;  /* 0x000000141c18b224 */ /* 0x001fce00078e02ff */
[----:B------:R0:W3:Y:S01]  /*0e70*/  @!P4 LDG.E R9, desc[UR14][R16.64] ;  /* 0x0000000e1009c981 */ /* 0x0000e2000c1e1900 */
[----:B------:R-:W-:-:S03]  /*0e80*/  @!P3 IMAD R11, R79, R21, R24 ;  /* 0x000000154f0bb224 */ /* 0x000fc600078e0218 */
[----:B-1----:R-:W1:Y:S01]  /*0e90*/  @!P2 LDC.64 R26, c[0x0][0x270] ;  /* 0x00009c00ff1aab82 */ /* 0x002e620000000a00 */
[----:B0-----:R-:W-:Y:S02]  /*0ea0*/  @!P3 MOV R16, R42 ;  /* 0x0000002a0010b202 */ /* 0x001fe40000000f00 */
[----:B------:R-:W-:-:S05]  /*0eb0*/  @!P3 MOV R17, R41 ;  /* 0x000000290011b202 */ /* 0x000fca0000000f00 */
[----:B------:R-:W0:Y:S01]  /*0ec0*/  @!P2 LDC.64 R24, c[0x0][0x220] ;  /* 0x00008800ff18ab82 */ /* 0x000e220000000a00 */
[----:B------:R-:W-:Y:S01]  /*0ed0*/  MOV R10, RZ ;  /* 0x000000ff000a7202 */ /* 0x000fe20000000f00 */
[----:B------:R-:W-:Y:S01]  /*0ee0*/  @!P3 IMAD.WIDE.U32 R20, R79, R20, R16 ;  /* 0x000000144f14b225 */ /* 0x000fe200078e0010 */
[----:B------:R-:W-:Y:S02]  /*0ef0*/  SHF.R.S32.HI R28, RZ, 0x1f, R76 ;  /* 0x0000001fff1c7819 */ /* 0x000fe4000001144c */
[----:B------:R-:W-:-:S03]  /*0f00*/  ISETP.GE.U32.AND P4, PT, R76, UR12, PT ;  /* 0x0000000c4c007c0c */ /* 0x000fc6000bf86070 */
[----:B------:R-:W0:Y:S01]  /*0f10*/  @!P1 LDC.64 R16, c[0x0][0x220] ;  /* 0x00008800ff109b82 */ /* 0x000e220000000a00 */
[----:B------:R-:W-:Y:S01]  /*0f20*/  @!P3 IMAD.IADD R11, R21, 0x1, R11 ;  /* 0x00000001150bb824 */ /* 0x000fe200078e020b */
[----:B------:R-:W-:Y:S01]  /*0f30*/  @!P3 LEA R14, P6, R20, R14, 0x1 ;  /* 0x0000000e140eb211 */ /* 0x000fe200078c08ff */
[----:B------:R1:W3:Y:S01]  /*0f40*/  @!P5 LDG.E R10, desc[UR14][R22.64] ;  /* 0x0000000e160ad981 */ /* 0x0002e2000c1e1900 */
[----:B------:R-:W-:Y:S02]  /*0f50*/  ISETP.GE.AND.EX P4, PT, R28, UR13, PT, P4 ;  /* 0x0000000d1c007c0c */ /* 0x000fe4000bf86340 */
[----:B------:R-:W-:Y:S02]  /*0f60*/  SHF.R.S32.HI R35, RZ, 0x1f, R75 ;  /* 0x0000001fff237819 */ /* 0x000fe4000001144b */
[----:B------:R-:W-:Y:S02]  /*0f70*/  ISETP.GE.U32.AND P5, PT, R75, UR12, PT ;  /* 0x0000000c4b007c0c */ /* 0x000fe4000bfa6070 */
[----:B------:R-:W-:Y:S01]  /*0f80*/  @!P3 LEA.HI.X R15, R20, R15, R11, 0x1, P6 ;  /* 0x0000000f140fb211 */ /* 0x000fe200030f0c0b */
[----:B----4-:R-:W-:Y:S01]  /*0f90*/  @!P1 IMAD R20, R29, R12, RZ ;  /* 0x0000000c1d149224 */ /* 0x010fe200078e02ff */
[----:B------:R-:W-:Y:S01]  /*0fa0*/  ISETP.GT.U32.OR P4, PT, R56, 0x27f, P4 ;  /* 0x0000027f3800780c */ /* 0x000fe20002784470 */
[----:B------:R-:W-:Y:S01]  /*0fb0*/  HFMA2.MMA R11, -RZ, RZ, 0, 0 ;  /* 0x00000000ff0b7435 */ /* 0x000fe200000001ff */
[----:B------:R-:W-:Y:S01]  /*0fc0*/  ISETP.GE.AND.EX P5, PT, R35, UR13, PT, P5 ;  /* 0x0000000d23007c0c */ /* 0x000fe2000bfa6350 */
[----:B------:R-:W-:Y:S01]  /*0fd0*/  @!P1 IMAD R29, R78, R13, R20 ;  /* 0x0000000d4e1d9224 */ /* 0x000fe200078e0214 */
[----:B------:R-:W-:-:S02]  /*0fe0*/  @!P1 MOV R20, R42 ;  /* 0x0000002a00149202 */ /* 0x000fc40000000f00 */
[-C--:B------:R-:W-:Y:S02]  /*0ff0*/  @!P1 MOV R21, R41.reuse ;  /* 0x0000002900159202 */ /* 0x080fe40000000f00 */
[----:B------:R-:W-:Y:S01]  /*1000*/  ISETP.GT.U32.OR P5, PT, R56, 0x27f, P5 ;  /* 0x0000027f3800780c */ /* 0x000fe20002fa4470 */
[----:B-1----:R-:W-:Y:S02]  /*1010*/  @!P2 IMAD R22, R31, R26, RZ ;  /* 0x0000001a1f16a224 */ /* 0x002fe400078e02ff */
[----:B------:R-:W-:Y:S01]  /*1020*/  @!P1 IMAD.WIDE.U32 R12, R78, R12, R20 ;  /* 0x0000000c4e0c9225 */ /* 0x000fe200078e0014 */
[----:B------:R-:W-:Y:S01]  /*1030*/  @!P2 MOV R20, R42 ;  /* 0x0000002a0014a202 */ /* 0x000fe20000000f00 */
[----:B------:R1:W4:Y:S01]  /*1040*/  @!P3 LDG.E R11, desc[UR14][R14.64] ;  /* 0x0000000e0e0bb981 */ /* 0x000322000c1e1900 */
[----:B------:R-:W-:Y:S01]  /*1050*/  @!P2 MOV R21, R41 ;  /* 0x000000290015a202 */ /* 0x000fe20000000f00 */
[----:B------:R-:W-:Y:S01]  /*1060*/  @!P2 IMAD R31, R77, R27, R22 ;  /* 0x0000001b4d1fa224 */ /* 0x000fe200078e0216 */
[----:B------:R-:W-:-:S02]  /*1070*/  IADD3 R30, R0, 0x70, RZ ;  /* 0x00000070001e7810 */ /* 0x000fc40007ffe0ff */
[----:B------:R-:W-:Y:S01]  /*1080*/  @!P1 IADD3 R13, R13, R29, RZ ;  /* 0x0000001d0d0d9210 */ /* 0x000fe20007ffe0ff */
[----:B------:R-:W-:Y:S01]  /*1090*/  @!P2 IMAD.WIDE.U32 R26, R77, R26, R20 ;  /* 0x0000001a4d1aa225 */ /* 0x000fe200078e0014 */
[----:B0-----:R-:W-:Y:S01]  /*10a0*/  @!P1 LEA R16, P6, R12, R16, 0x1 ;  /* 0x000000100c109211 */ /* 0x001fe200078c08ff */
[----:B------:R-:W0:Y:S01]  /*10b0*/  @!P5 LDC.64 R22, c[0x0][0x270] ;  /* 0x00009c00ff16db82 */ /* 0x000e220000000a00 */
[----:B------:R-:W-:-:S07]  /*10c0*/  ISETP.GE.U32.AND P3, PT, R30, UR12, PT ;  /* 0x0000000c1e007c0c */ /* 0x000fce000bf66070 */
[----:B-1----:R-:W1:Y:S01]  /*10d0*/  @!P4 LDC.64 R14, c[0x0][0x270] ;  /* 0x00009c00ff0ecb82 */ /* 0x002e620000000a00 */
[----:B------:R-:W-:Y:S02]  /*10e0*/  SHF.R.S32.HI R33, RZ, 0x1f, R30 ;  /* 0x0000001fff217819 */ /* 0x000fe4000001141e */
[----:B------:R-:W-:Y:S01]  /*10f0*/  @!P1 LEA.HI.X R17, R12, R17, R13, 0x1, P6 ;  /* 0x000000110c119211 */ /* 0x000fe200030f0c0d */
[----:B------:R-:W-:Y:S01]  /*1100*/  IMAD.MOV.U32 R12, RZ, RZ, RZ ;  /* 0x000000ffff0c7224 */ /* 0x000fe200078e00ff */
[----:B------:R-:W-:Y:S02]  /*1110*/  @!P2 IADD3 R13, R27, R31, RZ ;  /* 0x0000001f1b0da210 */ /* 0x000fe40007ffe0ff */
[C---:B------:R-:W-:Y:S01]  /*1120*/  @!P2 LEA R24, P6, R26.reuse, R24, 0x1 ;  /* 0x000000181a18a211 */ /* 0x040fe200078c08ff */
[----:B------:R-:W5:Y:S01]  /*1130*/  @!P4 LDC.64 R20, c[0x0][0x220] ;  /* 0x00008800ff14cb82 */ /* 0x000f620000000a00 */
[----:B------:R-:W-:Y:S01]  /*1140*/  ISETP.GE.AND.EX P3, PT, R33, UR13, PT, P3 ;  /* 0x0000000d21007c0c */ /* 0x000fe2000bf66330 */
[----:B------:R0:W4:Y:S01]  /*1150*/  @!P1 LDG.E R12, desc[UR14][R16.64] ;  /* 0x0000000e100c9981 */ /* 0x000122000c1e1900 */
[----:B------:R-:W-:Y:S01]  /*1160*/  @!P2 LEA.HI.X R25, R26, R25, R13, 0x1, P6 ;  /* 0x000000191a19a211 */ /* 0x000fe200030f0c0d */
[----:B------:R-:W-:Y:S01]  /*1170*/  HFMA2.MMA R13, -RZ, RZ, 0, 0 ;  /* 0x00000000ff0d7435 */ /* 0x000fe200000001ff */
[----:B------:R-:W-:-:S02]  /*1180*/  ISETP.GT.U32.OR P3, PT, R56, 0x27f, P3 ;  /* 0x0000027f3800780c */ /* 0x000fc40001f64470 */
[----:B------:R-:W-:Y:S01]  /*1190*/  IADD3 R32, R0, 0x78, RZ ;  /* 0x0000007800207810 */ /* 0x000fe20007ffe0ff */
[----:B0-----:R-:W0:Y:S06]  /*11a0*/  @!P5 LDC.64 R16, c[0x0][0x220] ;  /* 0x00008800ff10db82 */ /* 0x001e2c0000000a00 */
[----:B------:R1:W4:Y:S01]  /*11b0*/  @!P2 LDG.E R13, desc[UR14][R24.64] ;  /* 0x0000000e180da981 */ /* 0x000322000c1e1900 */
[----:B------:R-:W-:Y:S01]  /*11c0*/  ISETP.GE.U32.AND P2, PT, R32, UR12, PT ;  /* 0x0000000c20007c0c */ /* 0x000fe2000bf46070 */
[----:B-1----:R-:W-:Y:S01]  /*11d0*/  @!P4 IMAD R26, R28, R14, RZ ;  /* 0x0000000e1c1ac224 */ /* 0x002fe200078e02ff */
[----:B------:R-:W-:-:S03]  /*11e0*/  SHF.R.S32.HI R34, RZ, 0x1f, R32 ;  /* 0x0000001fff227819 */ /* 0x000fc60000011420 */
[----:B------:R-:W-:Y:S01]  /*11f0*/  @!P4 IMAD R27, R76, R15, R26 ;  /* 0x0000000f4c1bc224 */ /* 0x000fe200078e021a */
[----:B------:R-:W1:Y:S01]  /*1200*/  @!P3 LDC.64 R28, c[0x0][0x270] ;  /* 0x00009c00ff1cbb82 */ /* 0x000e620000000a00 */
[----:B------:R-:W-:Y:S02]  /*1210*/  @!P4 MOV R24, R42 ;  /* 0x0000002a0018c202 */ /* 0x000fe40000000f00 */
[-C--:B------:R-:W-:Y:S01]  /*1220*/  @!P4 MOV R25, R41.reuse ;  /* 0x000000290019c202 */ /* 0x080fe20000000f00 */
[----:B------:R-:W-:Y:S01]  /*1230*/  @!P5 IMAD R26, R35, R22, RZ ;  /* 0x00000016231ad224 */ /* 0x000fe200078e02ff */
[----:B------:R-:W-:Y:S01]  /*1240*/  ISETP.GE.AND.EX P2, PT, R34, UR13, PT, P2 ;  /* 0x0000000d22007c0c */ /* 0x000fe2000bf46320 */
[----:B------:R-:W-:Y:S01]  /*1250*/  @!P4 IMAD.WIDE.U32 R14, R76, R14, R24 ;  /* 0x0000000e4c0ec225 */ /* 0x000fe200078e0018 */
[----:B------:R-:W-:Y:S02]  /*1260*/  @!P5 MOV R25, R41 ;  /* 0x000000290019d202 */ /* 0x000fe40000000f00 */
[----:B------:R-:W-:Y:S01]  /*1270*/  IADD3 R45, R0, 0x80, RZ ;  /* 0x00000080002d7810 */ /* 0x000fe20007ffe0ff */
[----:B------:R-:W-:Y:S01]  /*1280*/  @!P5 IMAD.MOV.U32 R24, RZ, RZ, R42 ;  /* 0x000000ffff18d224 */ /* 0x000fe200078e002a */
[----:B------:R-:W-:Y:S01]  /*1290*/  ISETP.GT.U32.OR P2, PT, R56, 0x27f, P2 ;  /* 0x0000027f3800780c */ /* 0x000fe20001744470 */
[----:B------:R-:W-:Y:S01]  /*12a0*/  @!P5 IMAD R35, R75, R23, R26 ;  /* 0x000000174b23d224 */ /* 0x000fe200078e021a */
[----:B------:R-:W-:Y:S01]  /*12b0*/  @!P4 IADD3 R15, R15, R27, RZ ;  /* 0x0000001b0f0fc210 */ /* 0x000fe20007ffe0ff */
[----:B------:R-:W-:Y:S01]  /*12c0*/  @!P5 IMAD.WIDE.U32 R22, R75, R22, R24 ;  /* 0x000000164b16d225 */ /* 0x000fe200078e0018 */
[----:B-----5:R-:W-:Y:S01]  /*12d0*/  @!P4 LEA R20, P6, R14, R20, 0x1 ;  /* 0x000000140e14c211 */ /* 0x020fe200078c08ff */
[----:B------:R-:W5:Y:S01]  /*12e0*/  @!P3 LDC.64 R24, c[0x0][0x220] ;  /* 0x00008800ff18bb82 */ /* 0x000f620000000a00 */
[----:B------:R-:W-:-:S02]  /*12f0*/  ISETP.GE.U32.AND P1, PT, R45, UR12, PT ;  /* 0x0000000c2d007c0c */ /* 0x000fc4000bf26070 */
[----:B------:R-:W-:Y:S02]  /*1300*/  SHF.R.S32.HI R31, RZ, 0x1f, R45 ;  /* 0x0000001fff1f7819 */ /* 0x000fe4000001142d */
[----:B------:R-:W-:Y:S02]  /*1310*/  @!P4 LEA.HI.X R21, R14, R21, R15, 0x1, P6 ;  /* 0x000000150e15c211 */ /* 0x000fe400030f0c0f */
[----:B------:R-:W-:Y:S01]  /*1320*/  ISETP.GE.AND.EX P1, PT, R31, UR13, PT, P1 ;  /* 0x0000000d1f007c0c */ /* 0x000fe2000bf26310 */
[----:B------:R-:W2:Y:S01]  /*1330*/  @!P2 LDC.64 R26, c[0x0][0x270] ;  /* 0x00009c00ff1aab82 */ /* 0x000ea20000000a00 */
[----:B------:R-:W-:Y:S02]  /*1340*/  @!P5 IADD3 R15, R23, R35, RZ ;  /* 0x00000023170fd210 */ /* 0x000fe40007ffe0ff */
[----:B0-----:R-:W-:Y:S02]  /*1350*/  @!P5 LEA R16, P6, R22, R16, 0x1 ;  /* 0x000000101610d211 */ /* 0x001fe400078c08ff */
[----:B------:R-:W-:-:S02]  /*1360*/  ISETP.GT.U32.OR P1, PT, R56, 0x27f, P1 ;  /* 0x0000027f3800780c */ /* 0x000fc40000f24470 */
[----:B------:R-:W-:Y:S02]  /*1370*/  @!P5 LEA.HI.X R17, R22, R17, R15, 0x1, P6 ;  /* 0x000000111611d211 */ /* 0x000fe400030f0c0f */
[----:B------:R-:W-:Y:S02]  /*1380*/  CS2R R14, SRZ ;  /* 0x00000000000e7805 */ /* 0x000fe4000001ff00 */
[----:B------:R-:W-:Y:S01]  /*1390*/  IADD3 R39, R0, 0x88, RZ ;  /* 0x0000008800277810 */ /* 0x000fe20007ffe0ff */
[----:B-1----:R-:W-:Y:S01]  /*13a0*/  @!P3 IMAD R33, R33, R28, RZ ;  /* 0x0000001c2121b224 */ /* 0x002fe200078e02ff */
[----:B------:R-:W0:Y:S02]  /*13b0*/  @!P2 LDC.64 R22, c[0x0][0x220] ;  /* 0x00008800ff16ab82 */ /* 0x000e240000000a00 */
[----:B------:R1:W4:Y:S01]  /*13c0*/  @!P5 LDG.E R15, desc[UR14][R16.64] ;  /* 0x0000000e100fd981 */ /* 0x000322000c1e1900 */
[----:B------:R-:W-:Y:S02]  /*13d0*/  ISETP.GE.U32.AND P5, PT, R39, UR12, PT ;  /* 0x0000000c27007c0c */ /* 0x000fe4000bfa6070 */
[----:B------:R-:W-:Y:S01]  /*13e0*/  SHF.R.S32.HI R46, RZ, 0x1f, R39 ;  /* 0x0000001fff2e7819 */ /* 0x000fe20000011427 */
[----:B------:R5:W4:Y:S01]  /*13f0*/  @!P4 LDG.E R14, desc[UR14][R20.64] ;  /* 0x0000000e140ec981 */ /* 0x000b22000c1e1900 */
[----:B------:R-:W-:Y:S01]  /*1400*/  @!P3 IMAD R33, R30, R29, R33 ;  /* 0x0000001d1e21b224 */ /* 0x000fe200078e0221 */
[----:B-1----:R-:W-:-:S02]  /*1410*/  @!P3 MOV R16, R42 ;  /* 0x0000002a0010b202 */ /* 0x002fc40000000f00 */
[----:B------:R-:W-:Y:S01]  /*1420*/  @!P3 MOV R17, R41 ;  /* 0x000000290011b202 */ /* 0x000fe20000000f00 */
[----:B-----5:R-:W1:Y:S01]  /*1430*/  @!P1 LDC.64 R20, c[0x0][0x270] ;  /* 0x00009c00ff149b82 */ /* 0x020e620000000a00 */
[----:B------:R-:W-:Y:S01]  /*1440*/  ISETP.GE.AND.EX P5, PT, R46, UR13, PT, P5 ;  /* 0x0000000d2e007c0c */ /* 0x000fe2000bfa6350 */
[----:B------:R-:W-:Y:S01]  /*1450*/  @!P3 IMAD.WIDE.U32 R28, R30, R28, R16 ;  /* 0x0000001c1e1cb225 */ /* 0x000fe200078e0010 */
[----:B------:R-:W-:Y:S01]  /*1460*/  HFMA2.MMA R16, -RZ, RZ, 0, 0 ;  /* 0x00000000ff107435 */ /* 0x000fe200000001ff */
[----:B------:R-:W-:Y:S02]  /*1470*/  IADD3 R37, R0, 0x90, RZ ;  /* 0x0000009000257810 */ /* 0x000fe40007ffe0ff */
[----:B------:R-:W-:Y:S02]  /*1480*/  ISETP.GT.U32.OR P5, PT, R56, 0x27f, P5 ;  /* 0x0000027f3800780c */ /* 0x000fe40002fa4470 */
[----:B------:R-:W-:Y:S02]  /*1490*/  ISETP.GE.U32.AND P4, PT, R37, UR12, PT ;  /* 0x0000000c25007c0c */ /* 0x000fe4000bf86070 */
[----:B------:R-:W-:Y:S01]  /*14a0*/  SHF.R.S32.HI R36, RZ, 0x1f, R37 ;  /* 0x0000001fff247819 */ /* 0x000fe20000011425 */
[----:B------:R-:W-:Y:S01]  /*14b0*/  @!P3 IMAD.IADD R17, R29, 0x1, R33 ;  /* 0x000000011d11b824 */ /* 0x000fe200078e0221 */
[----:B------:R-:W-:Y:S01]  /*14c0*/  @!P3 LEA R24, P6, R28, R24, 0x1 ;  /* 0x000000181c18b211 */ /* 0x000fe200078c08ff */
[----:B------:R5:W3:Y:S01]  /*14d0*/  @P0 LDG.E R16, desc[UR14][R18.64] ;  /* 0x0000000e12100981 */ /* 0x000ae2000c1e1900 */
[----:B--2---:R-:W-:Y:S01]  /*14e0*/  @!P2 IMAD R34, R34, R26, RZ ;  /* 0x0000001a2222a224 */ /* 0x004fe200078e02ff */
[----:B------:R-:W-:-:S02]  /*14f0*/  ISETP.GE.AND.EX P4, PT, R36, UR13, PT, P4 ;  /* 0x0000000d24007c0c */ /* 0x000fc4000bf86340 */
[----:B------:R-:W-:Y:S01]  /*1500*/  @!P3 LEA.HI.X R25, R28, R25, R17, 0x1, P6 ;  /* 0x000000191c19b211 */ /* 0x000fe200030f0c11 */
[----:B------:R-:W-:Y:S01]  /*1510*/  @!P2 IMAD R33, R32, R27, R34 ;  /* 0x0000001b2021a224 */ /* 0x000fe200078e0222 */
[----:B-----5:R-:W-:Y:S02]  /*1520*/  @!P2 MOV R18, R42 ;  /* 0x0000002a0012a202 */ /* 0x020fe40000000f00 */
[----:B------:R-:W-:Y:S01]  /*1530*/  @!P2 MOV R19, R41 ;  /* 0x000000290013a202 */ /* 0x000fe20000000f00 */
[----:B------:R-:W-:Y:S01]  /*1540*/  HFMA2.MMA R17, -RZ, RZ, 0, 0 ;  /* 0x00000000ff117435 */ /* 0x000fe200000001ff */
[----:B------:R-:W-:Y:S01]  /*1550*/  ISETP.GT.U32.OR P4, PT, R56, 0x27f, P4 ;  /* 0x0000027f3800780c */ /* 0x000fe20002784470 */
[----:B------:R-:W2:Y:S01]  /*1560*/  @!P1 LDC.64 R28, c[0x0][0x220] ;  /* 0x00008800ff1c9b82 */ /* 0x000ea20000000a00 */
[----:B------:R-:W-:-:S07]  /*1570*/  @!P2 IMAD.WIDE.U32 R18, R32, R26, R18 ;  /* 0x0000001a2012a225 */ /* 0x000fce00078e0012 */
[----:B------:R-:W5:Y:S01]  /*1580*/  @!P5 LDC.64 R26, c[0x0][0x270] ;  /* 0x00009c00ff1adb82 */ /* 0x000f620000000a00 */
[----:B-1----:R-:W-:Y:S01]  /*1590*/  @!P1 IMAD R30, R31, R20, RZ ;  /* 0x000000141f1e9224 */ /* 0x002fe200078e02ff */
[----:B------:R-:W-:Y:S01]  /*15a0*/  @!P2 IADD3 R19, R19, R33, RZ ;  /* 0x000000211313a210 */ /* 0x000fe20007ffe0ff */
[----:B------:R1:W4:Y:S01]  /*15b0*/  @!P3 LDG.E R17, desc[UR14][R24.64] ;  /* 0x0000000e1811b981 */ /* 0x000322000c1e1900 */
[----:B0-----:R-:W-:Y:S02]  /*15c0*/  @!P2 LEA R22, P6, R18, R22, 0x1 ;  /* 0x000000161216a211 */ /* 0x001fe400078c08ff */
[----:B------:R-:W-:Y:S02]  /*15d0*/  IADD3 R35, R0, 0x98, RZ ;  /* 0x0000009800237810 */ /* 0x000fe40007ffe0ff */
[----:B------:R-:W-:Y:S01]  /*15e0*/  @!P2 LEA.HI.X R23, R18, R23, R19, 0x1, P6 ;  /* 0x000000171217a211 */ /* 0x000fe200030f0c13 */
[----:B------:R-:W-:Y:S01]  /*15f0*/  @!P1 IMAD R19, R45, R21, R30 ;  /* 0x000000152d139224 */ /* 0x000fe200078e021e */
[----:B------:R-:W-:Y:S01]  /*1600*/  ISETP.GE.U32.AND P3, PT, R35, UR12, PT ;  /* 0x0000000c23007c0c */ /* 0x000fe2000bf66070 */
[----:B------:R-:W0:Y:S01]  /*1610*/  @!P4 LDC.64 R30, c[0x0][0x270] ;  /* 0x00009c00ff1ecb82 */ /* 0x000e220000000a00 */
[----:B------:R-:W-:-:S02]  /*1620*/  SHF.R.S32.HI R44, RZ, 0x1f, R35 ;  /* 0x0000001fff2c7819 */ /* 0x000fc40000011423 */
[----:B------:R-:W-:-:S05]  /*1630*/  IADD3 R34, R0, 0xa0, RZ ;  /* 0x000000a000227810 */ /* 0x000fca0007ffe0ff */
[----:B-1----:R-:W1:Y:S01]  /*1640*/  @!P5 LDC.64 R24, c[0x0][0x220] ;  /* 0x00008800ff18db82 */ /* 0x002e620000000a00 */
[----:B------:R-:W-:Y:S01]  /*1650*/  ISETP.GE.AND.EX P3, PT, R44, UR13, PT, P3 ;  /* 0x0000000d2c007c0c */ /* 0x000fe2000bf66330 */
[----:B------:R-:W-:Y:S01]  /*1660*/  @!P1 IMAD.MOV.U32 R32, RZ, RZ, R42 ;  /* 0x000000ffff209224 */ /* 0x000fe200078e002a */
[-C--:B------:R-:W-:Y:S02]  /*1670*/  @!P1 MOV R33, R41.reuse ;  /* 0x0000002900219202 */ /* 0x080fe40000000f00 */
[----:B------:R-:W-:Y:S02]  /*1680*/  MOV R18, RZ ;  /* 0x000000ff00127202 */ /* 0x000fe40000000f00 */
[----:B------:R-:W-:Y:S02]  /*1690*/  ISETP.GE.U32.AND P6, PT, R34, UR12, PT ;  /* 0x0000000c22007c0c */ /* 0x000fe4000bfc6070 */
[----:B------:R-:W-:Y:S02]  /*16a0*/  SHF.R.S32.HI R38, RZ, 0x1f, R34 ;  /* 0x0000001fff267819 */ /* 0x000fe40000011422 */
[----:B------:R-:W-:Y:S01]  /*16b0*/  ISETP.GT.U32.OR P3, PT, R56, 0x27f, P3 ;  /* 0x0000027f3800780c */ /* 0x000fe20001f64470 */
[----:B------:R-:W-:Y:S01]  /*16c0*/  @!P1 IMAD.WIDE.U32 R20, R45, R20, R32 ;  /* 0x000000142d149225 */ /* 0x000fe200078e0020 */
[----:B------:R-:W-:Y:S01]  /*16d0*/  ISETP.GE.AND.EX P6, PT, R38, UR13, PT, P6 ;  /* 0x0000000d26007c0c */ /* 0x000fe2000bfc6360 */
[----:B------:R2:W4:Y:S01]  /*16e0*/  @!P2 LDG.E R18, desc[UR14][R22.64] ;  /* 0x0000000e1612a981 */ /* 0x000522000c1e1900 */
[----:B------:R-:W-:Y:S01]  /*16f0*/  @!P5 MOV R32, R42 ;  /* 0x0000002a0020d202 */ /* 0x000fe20000000f00 */
[----:B-----5:R-:W-:Y:S01]  /*1700*/  @!P5 IMAD R46, R46, R26, RZ ;  /* 0x0000001a2e2ed224 */ /* 0x020fe200078e02ff */
[----:B------:R-:W-:-:S02]  /*1710*/  @!P5 MOV R33, R41 ;  /* 0x000000290021d202 */ /* 0x000fc40000000f00 */
[----:B------:R-:W-:Y:S01]  /*1720*/  ISETP.GT.U32.OR P2, PT, R56, 0x27f, P6 ;  /* 0x0000027f3800780c */ /* 0x000fe20003744470 */
[----:B------:R-:W-:Y:S01]  /*1730*/  @!P5 IMAD R45, R39, R27, R46 ;  /* 0x0000001b272dd224 */ /* 0x000fe200078e022e */
[----:B------:R-:W-:Y:S01]  /*1740*/  @!P1 IADD3 R19, R21, R19, RZ ;  /* 0x0000001315139210 */ /* 0x000fe20007ffe0ff */
[----:B--2---:R-:W2:Y:S01]  /*1750*/  @!P4 LDC.64 R22, c[0x0][0x220] ;  /* 0x00008800ff16cb82 */ /* 0x004ea20000000a00 */
[----:B------:R-:W-:Y:S01]  /*1760*/  @!P1 LEA R28, P6, R20, R28, 0x1 ;  /* 0x0000001c141c9211 */ /* 0x000fe200078c08ff */
[----:B------:R-:W-:-:S03]  /*1770*/  @!P5 IMAD.WIDE.U32 R26, R39, R26, R32 ;  /* 0x0000001a271ad225 */ /* 0x000fc600078e0020 */
[----:B------:R-:W-:Y:S01]  /*1780*/  @!P1 LEA.HI.X R29, R20, R29, R19, 0x1, P6 ;  /* 0x0000001d141d9211 */ /* 0x000fe200030f0c13 */
[----:B------:R-:W-:Y:S02]  /*1790*/  HFMA2.MMA R19, -RZ, RZ, 0, 0 ;  /* 0x00000000ff137435 */ /* 0x000fe400000001ff */
[----:B------:R-:W5:Y:S01]  /*17a0*/  @!P3 LDC.64 R20, c[0x0][0x270] ;  /* 0x00009c00ff14bb82 */ /* 0x000f620000000a00 */
[----:B------:R-:W-:Y:S02]  /*17b0*/  @!P5 IADD3 R27, R27, R45, RZ ;  /* 0x0000002d1b1bd210 */ /* 0x000fe40007ffe0ff */
[----:B-1----:R-:W-:Y:S01]  /*17c0*/  @!P5 LEA R24, P6, R26, R24, 0x1 ;  /* 0x000000181a18d211 */ /* 0x002fe200078c08ff */
[----:B0-----:R-:W-:-:S03]  /*17d0*/  @!P4 IMAD R36, R36, R30, RZ ;  /* 0x0000001e2424c224 */ /* 0x001fc600078e02ff */
[----:B------:R-:W-:Y:S01]  /*17e0*/  @!P5 LEA.HI.X R25, R26, R25, R27, 0x1, P6 ;  /* 0x000000191a19d211 */ /* 0x000fe200030f0c1b */
[C---:B------:R-:W-:Y:S01]  /*17f0*/  @!P4 IMAD R33, R37.reuse, R31, R36 ;  /* 0x0000001f2521c224 */ /* 0x040fe200078e0224 */
[----:B------:R-:W-:Y:S01]  /*1800*/  @!P4 MOV R27, R41 ;  /* 0x00000029001bc202 */ /* 0x000fe20000000f00 */
[----:B------:R-:W-:Y:S01]  /*1810*/  @!P4 IMAD.MOV.U32 R26, RZ, RZ, R42 ;  /* 0x000000ffff1ac224 */ /* 0x000fe200078e002a */
[----:B------:R-:W-:Y:S01]  /*1820*/  IADD3 R36, R0, 0xa8, RZ ;  /* 0x000000a800247810 */ /* 0x000fe20007ffe0ff */
[----:B------:R0:W4:Y:S01]  /*1830*/  @!P1 LDG.E R19, desc[UR14][R28.64] ;  /* 0x0000000e1c139981 */ /* 0x000122000c1e1900 */
[----:B------:R-:W-:Y:S01]  /*1840*/  HFMA2.MMA R32, -RZ, RZ, 0, 0 ;  /* 0x00000000ff207435 */ /* 0x000fe200000001ff */
[----:B------:R-:W-:Y:S01]  /*1850*/  @!P4 IMAD.WIDE.U32 R30, R37, R30, R26 ;  /* 0x0000001e251ec225 */ /* 0x000fe200078e001a */
[----:B------:R-:W-:Y:S01]  /*1860*/  ISETP.GE.U32.AND P1, PT, R36, UR12, PT ;  /* 0x0000000c24007c0c */ /* 0x000fe2000bf26070 */
[----:B------:R-:W1:Y:S01]  /*1870*/  @!P3 LDC.64 R26, c[0x0][0x220] ;  /* 0x00008800ff1abb82 */ /* 0x000e620000000a00 */
[----:B------:R-:W-:-:S02]  /*1880*/  SHF.R.S32.HI R46, RZ, 0x1f, R36 ;  /* 0x0000001fff2e7819 */ /* 0x000fc40000011424 */
[----:B------:R-:W-:Y:S02]  /*1890*/  @!P4 IADD3 R31, R31, R33, RZ ;  /* 0x000000211f1fc210 */ /* 0x000fe40007ffe0ff */
[----:B--2---:R-:W-:-:S03]  /*18a0*/  @!P4 LEA R22, P6, R30, R22, 0x1 ;  /* 0x000000161e16c211 */ /* 0x004fc600078c08ff */
[----:B0-----:R-:W0:Y:S01]  /*18b0*/  @!P2 LDC.64 R28, c[0x0][0x270] ;  /* 0x00009c00ff1cab82 */ /* 0x001e220000000a00 */
[----:B------:R-:W-:Y:S01]  /*18c0*/  ISETP.GE.AND.EX P1, PT, R46, UR13, PT, P1 ;  /* 0x0000000d2e007c0c */ /* 0x000fe2000bf26310 */
[----:B------:R2:W4:Y:S01]  /*18d0*/  @!P5 LDG.E R32, desc[UR14][R24.64] ;  /* 0x0000000e1820d981 */ /* 0x000522000c1e1900 */
[----:B------:R-:W-:Y:S02]  /*18e0*/  MOV R33, RZ ;  /* 0x000000ff00217202 */ /* 0x000fe40000000f00 */
[----:B------:R-:W-:Y:S02]  /*18f0*/  @!P4 LEA.HI.X R23, R30, R23, R31, 0x1, P6 ;  /* 0x000000171e17c211 */ /* 0x000fe400030f0c1f */
[----:B------:R-:W-:Y:S01]  /*1900*/  ISETP.GT.U32.OR P1, PT, R56, 0x27f, P1 ;  /* 0x0000027f3800780c */ /* 0x000fe20000f24470 */
[----:B-----5:R-:W-:Y:S02]  /*1910*/  @!P3 IMAD R44, R44, R20, RZ ;  /* 0x000000142c2cb224 */ /* 0x020fe400078e02ff */
[----:B------:R5:W4:Y:S01]  /*1920*/  @!P4 LDG.E R33, desc[UR14][R22.64] ;  /* 0x0000000e1621c981 */ /* 0x000b22000c1e1900 */
[----:B--2---:R-:W2:Y:S01]  /*1930*/  @!P2 LDC.64 R24, c[0x0][0x220] ;  /* 0x00008800ff18ab82 */ /* 0x004ea20000000a00 */
[----:B------:R-:W-:Y:S01]  /*1940*/  @!P3 IMAD R31, R35, R21, R44 ;  /* 0x00000015231fb224 */ /* 0x000fe200078e022c */
[----:B------:R-:W-:-:S02]  /*1950*/  IADD3 R44, R0, 0xb0, RZ ;  /* 0x000000b0002c7810 */ /* 0x000fc40007ffe0ff */
[----:B-----5:R-:W-:Y:S01]  /*1960*/  @!P3 MOV R22, R42 ;  /* 0x0000002a0016b202 */ /* 0x020fe20000000f00 */
[----:B------:R-:W-:Y:S01]  /*1970*/  @!P3 IMAD.MOV.U32 R23, RZ, RZ, R41 ;  /* 0x000000ffff17b224 */ /* 0x000fe200078e0029 */
[----:B------:R-:W-:Y:S02]  /*1980*/  ISETP.GE.U32.AND P4, PT, R44, UR12, PT ;  /* 0x0000000c2c007c0c */ /* 0x000fe4000bf86070 */
[----:B------:R-:W-:Y:S01]  /*1990*/  SHF.R.S32.HI R48, RZ, 0x1f, R44 ;  /* 0x0000001fff307819 */ /* 0x000fe2000001142c */
[----:B------:R-:W-:Y:S01]  /*19a0*/  @!P3 IMAD.WIDE.U32 R20, R35, R20, R22 ;  /* 0x000000142314b225 */ /* 0x000fe200078e0016 */
[----:B------:R-:W-:Y:S01]  /*19b0*/  IADD3 R37, R0, 0xb8, RZ ;  /* 0x000000b800257810 */ /* 0x000fe20007ffe0ff */
[----:B------:R-:W5:Y:S01]  /*19c0*/  @!P1 LDC.64 R22, c[0x0][0x270] ;  /* 0x00009c00ff169b82 */ /* 0x000f620000000a00 */
[----:B------:R-:W-:Y:S01]  /*19d0*/  ISETP.GE.AND.EX P4, PT, R48, UR13, PT, P4 ;  /* 0x0000000d30007c0c */ /* 0x000fe2000bf86340 */
[----:B0-----:R-:W-:Y:S01]  /*19e0*/  @!P2 IMAD R38, R38, R28, RZ ;  /* 0x0000001c2626a224 */ /* 0x001fe200078e02ff */
[----:B------:R-:W-:-:S02]  /*19f0*/  @!P3 IADD3 R21, R21, R31, RZ ;  /* 0x0000001f1515b210 */ /* 0x000fc40007ffe0ff */
[----:B------:R-:W-:Y:S02]  /*1a00*/  ISETP.GE.U32.AND P5, PT, R37, UR12, PT ;  /* 0x0000000c25007c0c */ /* 0x000fe4000bfa6070 */
[----:B------:R-:W-:Y:S02]  /*1a10*/  SHF.R.S32.HI R45, RZ, 0x1f, R37 ;  /* 0x0000001fff2d7819 */ /* 0x000fe40000011425 */
[----:B------:R-:W-:Y:S02]  /*1a20*/  @!P2 MOV R30, R42 ;  /* 0x0000002a001ea202 */ /* 0x000fe40000000f00 */
[----:B------:R-:W-:Y:S02]  /*1a30*/  @!P2 MOV R31, R41 ;  /* 0x00000029001fa202 */ /* 0x000fe40000000f00 */
[----:B-1----:R-:W-:Y:S01]  /*1a40*/  @!P3 LEA R26, P6, R20, R26, 0x1 ;  /* 0x0000001a141ab211 */ /* 0x002fe200078c08ff */
[----:B------:R-:W-:Y:S01]  /*1a50*/  @!P2 IMAD R35, R34, R29, R38 ;  /* 0x0000001d2223a224 */ /* 0x000fe200078e0226 */
[----:B------:R-:W-:Y:S01]  /*1a60*/  ISETP.GT.U32.OR P4, PT, R56, 0x27f, P4 ;  /* 0x0000027f3800780c */ /* 0x000fe20002784470 */
[----:B------:R-:W-:Y:S01]  /*1a70*/  @!P2 IMAD.WIDE.U32 R28, R34, R28, R30 ;  /* 0x0000001c221ca225 */ /* 0x000fe200078e001e */
[----:B------:R-:W-:-:S02]  /*1a80*/  ISETP.GE.AND.EX P5, PT, R45, UR13, PT, P5 ;  /* 0x0000000d2d007c0c */ /* 0x000fc4000bfa6350 */
[----:B------:R-:W-:Y:S02]  /*1a90*/  @!P3 LEA.HI.X R27, R20, R27, R21, 0x1, P6 ;  /* 0x0000001b141bb211 */ /* 0x000fe400030f0c15 */
[----:B------:R-:W0:Y:S01]  /*1aa0*/  @!P1 LDC.64 R20, c[0x0][0x220] ;  /* 0x00008800ff149b82 */ /* 0x000e220000000a00 */
[----:B------:R-:W-:Y:S02]  /*1ab0*/  ISETP.GT.U32.OR P5, PT, R56, 0x27f, P5 ;  /* 0x0000027f3800780c */ /* 0x000fe40002fa4470 */
[----:B------:R-:W-:Y:S02]  /*1ac0*/  @!P2 IADD3 R29, R29, R35, RZ ;  /* 0x000000231d1da210 */ /* 0x000fe40007ffe0ff */
[C---:B--2---:R-:W-:Y:S02]  /*1ad0*/  @!P2 LEA R24, P6, R28.reuse, R24, 0x1 ;  /* 0x000000181c18a211 */ /* 0x044fe400078c08ff */
[----:B------:R-:W-:Y:S01]  /*1ae0*/  CS2R R34, SRZ ;  /* 0x0000000000227805 */ /* 0x000fe2000001ff00 */
[----:B------:R-:W1:Y:S01]  /*1af0*/  @!P4 LDC.64 R38, c[0x0][0x270] ;  /* 0x00009c00ff26cb82 */ /* 0x000e620000000a00 */
[----:B------:R-:W-:Y:S01]  /*1b00*/  @!P2 LEA.HI.X R25, R28, R25, R29, 0x1, P6 ;  /* 0x000000191c19a211 */ /* 0x000fe200030f0c1d */
[----:B-----5:R-:W-:Y:S01]  /*1b10*/  @!P1 IMAD R46, R46, R22, RZ ;  /* 0x000000162e2e9224 */ /* 0x020fe200078e02ff */
[----:B------:R-:W-:-:S02]  /*1b20*/  IADD3 R50, R0, 0xc0, RZ ;  /* 0x000000c000327810 */ /* 0x000fc40007ffe0ff */
[----:B------:R2:W5:Y:S04]  /*1b30*/  @!P3 LDG.E R34, desc[UR14][R26.64] ;  /* 0x0000000e1a22b981 */ /* 0x000568000c1e1900 */
[----:B------:R2:W5:Y:S01]  /*1b40*/  @!P2 LDG.E R35, desc[UR14][R24.64] ;  /* 0x0000000e1823a981 */ /* 0x000562000c1e1900 */
[----:B------:R-:W1:Y:S01]  /*1b50*/  @!P5 LDC.64 R30, c[0x0][0x270] ;  /* 0x00009c00ff1edb82 */ /* 0x000e620000000a00 */
[----:B------:R-:W-:Y:S01]  /*1b60*/  ISETP.GE.U32.AND P3, PT, R50, UR12, PT ;  /* 0x0000000c32007c0c */ /* 0x000fe2000bf66070 */
[----:B------:R-:W-:Y:S01]  /*1b70*/  @!P1 IMAD R29, R36, R23, R46 ;  /* 0x00000017241d9224 */ /* 0x000fe200078e022e */
[----:B------:R-:W-:-:S05]  /*1b80*/  SHF.R.S32.HI R51, RZ, 0x1f, R50 ;  /* 0x0000001fff337819 */ /* 0x000fca0000011432 */
[----:B--2---:R-:W2:Y:S01]  /*1b90*/  @!P4 LDC.64 R26, c[0x0][0x220] ;  /* 0x00008800ff1acb82 */ /* 0x004ea20000000a00 */
        /* <DEDUP_REMOVED lines=8> */
[----:B0-----:R-:W-:Y:S01]  /*1c20*/  @!P1 LEA R20, P6, R22, R20, 0x1 ;  /* 0x0000001416149211 */ /* 0x001fe200078c08ff */
[----:B------:R-:W0:Y:S01]  /*1c30*/  @!P5 LDC.64 R28, c[0x0][0x220] ;  /* 0x00008800ff1cdb82 */ /* 0x000e220000000a00 */
[----:B------:R-:W-:Y:S02]  /*1c40*/  ISETP.GE.U32.AND P2, PT, R46, UR12, PT ;  /* 0x0000000c2e007c0c */ /* 0x000fe4000bf46070 */
[----:B------:R-:W-:-:S02]  /*1c50*/  SHF.R.S32.HI R47, RZ, 0x1f, R46 ;  /* 0x0000001fff2f7819 */ /* 0x000fc4000001142e */
[----:B------:R-:W-:Y:S02]  /*1c60*/  @!P1 LEA.HI.X R21, R22, R21, R23, 0x1, P6 ;  /* 0x0000001516159211 */ /* 0x000fe400030f0c17 */
[----:B------:R-:W-:Y:S01]  /*1c70*/  ISETP.GE.AND.EX P2, PT, R47, UR13, PT, P2 ;  /* 0x0000000d2f007c0c */ /* 0x000fe2000bf46320 */
[----:B-1----:R-:W-:Y:S01]  /*1c80*/  @!P4 IMAD R48, R48, R38, RZ ;  /* 0x000000263030c224 */ /* 0x002fe200078e02ff */
[----:B------:R-:W1:Y:S01]  /*1c90*/  @!P3 LDC.64 R24, c[0x0][0x270] ;  /* 0x00009c00ff18bb82 */ /* 0x000e620000000a00 */
[----:B------:R2:W5:Y:S01]  /*1ca0*/  @!P1 LDG.E R36, desc[UR14][R20.64] ;  /* 0x0000000e14249981 */ /* 0x000562000c1e1900 */
[----:B------:R-:W-:Y:S01]  /*1cb0*/  ISETP.GT.U32.OR P2, PT, R56, 0x27f, P2 ;  /* 0x0000027f3800780c */ /* 0x000fe20001744470 */
[----:B------:R-:W-:Y:S02]  /*1cc0*/  @!P4 IMAD R53, R44, R39, R48 ;  /* 0x000000272c35c224 */ /* 0x000fe400078e0230 */
[----:B------:R-:W-:Y:S01]  /*1cd0*/  @!P5 IMAD R22, R45, R30, RZ ;  /* 0x0000001e2d16d224 */ /* 0x000fe200078e02ff */
[----:B--2---:R-:W-:-:S02]  /*1ce0*/  @!P4 MOV R20, R42 ;  /* 0x0000002a0014c202 */ /* 0x004fc40000000f00 */
[-C--:B------:R-:W-:Y:S02]  /*1cf0*/  @!P4 MOV R21, R41.reuse ;  /* 0x000000290015c202 */ /* 0x080fe40000000f00 */
[----:B------:R-:W-:Y:S01]  /*1d00*/  @!P5 MOV R45, R41 ;  /* 0x00000029002dd202 */ /* 0x000fe20000000f00 */
[----:B------:R-:W-:Y:S01]  /*1d10*/  @!P4 IMAD.WIDE.U32 R38, R44, R38, R20 ;  /* 0x000000262c26c225 */ /* 0x000fe200078e0014 */
[----:B------:R-:W-:Y:S02]  /*1d20*/  @!P5 MOV R44, R42 ;  /* 0x0000002a002cd202 */ /* 0x000fe40000000f00 */
[----:B------:R-:W2:Y:S01]  /*1d30*/  @!P3 LDC.64 R20, c[0x0][0x220] ;  /* 0x00008800ff14bb82 */ /* 0x000ea20000000a00 */
[C---:B------:R-:W-:Y:S02]  /*1d40*/  @!P5 IMAD R55, R37.reuse, R31, R22 ;  /* 0x0000001f2537d224 */ /* 0x040fe400078e0216 */
[----:B------:R-:W-:Y:S01]  /*1d50*/  @!P5 IMAD.WIDE.U32 R30, R37, R30, R44 ;  /* 0x0000001e251ed225 */ /* 0x000fe200078e002c */
[----:B------:R-:W-:Y:S01]  /*1d60*/  HFMA2.MMA R37, -RZ, RZ, 0, 0 ;  /* 0x00000000ff257435 */ /* 0x000fe200000001ff */
[----:B------:R-:W-:-:S02]  /*1d70*/  IADD3 R48, R0, 0xd0, RZ ;  /* 0x000000d000307810 */ /* 0x000fc40007ffe0ff */
[----:B------:R-:W-:Y:S01]  /*1d80*/  @!P4 IMAD.IADD R39, R39, 0x1, R53 ;  /* 0x000000012727c824 */ /* 0x000fe200078e0235 */
[----:B------:R-:W-:Y:S01]  /*1d90*/  @!P4 LEA R26, P6, R38, R26, 0x1 ;  /* 0x0000001a261ac211 */ /* 0x000fe200078c08ff */
[----:B------:R-:W3:Y:S01]  /*1da0*/  @!P2 LDC.64 R22, c[0x0][0x270] ;  /* 0x00009c00ff16ab82 */ /* 0x000ee20000000a00 */
[----:B------:R-:W-:Y:S02]  /*1db0*/  ISETP.GE.U32.AND P1, PT, R48, UR12, PT ;  /* 0x0000000c30007c0c */ /* 0x000fe4000bf26070 */
[----:B------:R-:W-:Y:S02]  /*1dc0*/  SHF.R.S32.HI R49, RZ, 0x1f, R48 ;  /* 0x0000001fff317819 */ /* 0x000fe40000011430 */
[----:B------:R-:W-:Y:S02]  /*1dd0*/  @!P4 LEA.HI.X R27, R38, R27, R39, 0x1, P6 ;  /* 0x0000001b261bc211 */ /* 0x000fe400030f0c27 */
[----:B------:R-:W-:Y:S02]  /*1de0*/  ISETP.GE.AND.EX P1, PT, R49, UR13, PT, P1 ;  /* 0x0000000d31007c0c */ /* 0x000fe4000bf26310 */
[----:B------:R-:W-:Y:S01]  /*1df0*/  @!P5 IADD3 R31, R31, R55, RZ ;  /* 0x000000371f1fd210 */ /* 0x000fe20007ffe0ff */
[----:B------:R1:W5:Y:S01]  /*1e00*/  @!P4 LDG.E R37, desc[UR14][R26.64] ;  /* 0x0000000e1a25c981 */ /* 0x000362000c1e1900 */
[----:B0-----:R-:W-:-:S02]  /*1e10*/  @!P5 LEA R28, P6, R30, R28, 0x1 ;  /* 0x0000001c1e1cd211 */ /* 0x001fc400078c08ff */
[----:B------:R-:W-:Y:S02]  /*1e20*/  ISETP.GT.U32.OR P1, PT, R56, 0x27f, P1 ;  /* 0x0000027f3800780c */ /* 0x000fe40000f24470 */
[----:B------:R-:W-:Y:S01]  /*1e30*/  @!P5 LEA.HI.X R29, R30, R29, R31, 0x1, P6 ;  /* 0x0000001d1e1dd211 */ /* 0x000fe200030f0c1f */
[----:B-1----:R-:W0:Y:S01]  /*1e40*/  @!P2 LDC.64 R26, c[0x0][0x220] ;  /* 0x00008800ff1aab82 */ /* 0x002e220000000a00 */
[----:B------:R-:W-:Y:S01]  /*1e50*/  @!P3 MOV R30, R42 ;  /* 0x0000002a001eb202 */ /* 0x000fe20000000f00 */
[----:B------:R-:W-:Y:S01]  /*1e60*/  @!P3 IMAD R51, R51, R24, RZ ;  /* 0x000000183333b224 */ /* 0x000fe200078e02ff */
[----:B------:R-:W-:Y:S02]  /*1e70*/  @!P3 MOV R31, R41 ;  /* 0x00000029001fb202 */ /* 0x000fe40000000f00 */
[----:B------:R-:W-:Y:S02]  /*1e80*/  IADD3 R59, R0, 0xd8, RZ ;  /* 0x000000d8003b7810 */ /* 0x000fe40007ffe0ff */
[----:B------:R-:W-:Y:S01]  /*1e90*/  CS2R R38, SRZ ;  /* 0x0000000000267805 */ /* 0x000fe2000001ff00 */
[----:B------:R-:W-:-:S02]  /*1ea0*/  @!P3 IMAD R51, R50, R25, R51 ;  /* 0x000000193233b224 */ /* 0x000fc400078e0233 */
[----:B------:R-:W-:Y:S01]  /*1eb0*/  @!P3 IMAD.WIDE.U32 R30, R50, R24, R30 ;  /* 0x00000018321eb225 */ /* 0x000fe200078e001e */
[----:B------:R-:W-:Y:S01]  /*1ec0*/  ISETP.GE.U32.AND P4, PT, R59, UR12, PT ;  /* 0x0000000c3b007c0c */ /* 0x000fe2000bf86070 */
[----:B------:R-:W1:Y:S01]  /*1ed0*/  @!P1 LDC.64 R24, c[0x0][0x270] ;  /* 0x00009c00ff189b82 */ /* 0x000e620000000a00 */
[----:B------:R-:W-:Y:S01]  /*1ee0*/  SHF.R.S32.HI R45, RZ, 0x1f, R59 ;  /* 0x0000001fff2d7819 */ /* 0x000fe2000001143b */
[----:B------:R2:W5:Y:S01]  /*1ef0*/  @!P5 LDG.E R38, desc[UR14][R28.64] ;  /* 0x0000000e1c26d981 */ /* 0x000562000c1e1900 */
[----:B------:R-:W-:Y:S02]  /*1f00*/  @!P3 IADD3 R31, R31, R51, RZ ;  /* 0x000000331f1fb210 */ /* 0x000fe40007ffe0ff */
[----:B------:R-:W-:Y:S01]  /*1f10*/  ISETP.GE.AND.EX P4, PT, R45, UR13, PT, P4 ;  /* 0x0000000d2d007c0c */ /* 0x000fe2000bf86340 */
[----:B---3--:R-:W-:Y:S01]  /*1f20*/  @!P2 IMAD R47, R47, R22, RZ ;  /* 0x000000162f2fa224 */ /* 0x008fe200078e02ff */
[----:B--2---:R-:W-:Y:S02]  /*1f30*/  @!P3 LEA R20, P6, R30, R20, 0x1 ;  /* 0x000000141e14b211 */ /* 0x004fe400078c08ff */
[----:B------:R-:W-:-:S02]  /*1f40*/  ISETP.GT.U32.OR P4, PT, R56, 0x27f, P4 ;  /* 0x0000027f3800780c */ /* 0x000fc40002784470 */
[----:B------:R-:W-:Y:S01]  /*1f50*/  @!P2 MOV R28, R42 ;  /* 0x0000002a001ca202 */ /* 0x000fe20000000f00 */
[----:B------:R-:W-:Y:S01]  /*1f60*/  @!P2 IMAD.MOV.U32 R29, RZ, RZ, R41 ;  /* 0x000000ffff1da224 */ /* 0x000fe200078e0029 */
[----:B------:R-:W-:Y:S01]  /*1f70*/  @!P3 LEA.HI.X R21, R30, R21, R31, 0x1, P6 ;  /* 0x000000151e15b211 */ /* 0x000fe200030f0c1f */
[C---:B------:R-:W-:Y:S02]  /*1f80*/  @!P2 IMAD R31, R46.reuse, R23, R47 ;  /* 0x000000172e1fa224 */ /* 0x040fe400078e022f */
[----:B------:R-:W-:Y:S01]  /*1f90*/  @!P2 IMAD.WIDE.U32 R28, R46, R22, R28 ;  /* 0x000000162e1ca225 */ /* 0x000fe200078e001c */
[----:B------:R-:W-:Y:S01]  /*1fa0*/  IADD3 R47, R0, 0xe0, RZ ;  /* 0x000000e0002f7810 */ /* 0x000fe20007ffe0ff */
[----:B------:R-:W2:Y:S01]  /*1fb0*/  @!P1 LDC.64 R22, c[0x0][0x220] ;  /* 0x00008800ff169b82 */ /* 0x000ea20000000a00 */
[----:B------:R3:W5:Y:S02]  /*1fc0*/  @!P3 LDG.E R39, desc[UR14][R20.64] ;  /* 0x0000000e1427b981 */ /* 0x000764000c1e1900 */
[----:B------:R-:W-:-:S02]  /*1fd0*/  @!P2 IADD3 R30, R29, R31, RZ ;  /* 0x0000001f1d1ea210 */ /* 0x000fc40007ffe0ff */
[C---:B0-----:R-:W-:Y:S02]  /*1fe0*/  @!P2 LEA R26, P5, R28.reuse, R26, 0x1 ;  /* 0x0000001a1c1aa211 */ /* 0x041fe400078a08ff */
[----:B------:R-:W-:Y:S01]  /*1ff0*/  SHF.R.S32.HI R61, RZ, 0x1f, R47 ;  /* 0x0000001fff3d7819 */ /* 0x000fe2000001142f */
[----:B-1----:R-:W-:Y:S01]  /*2000*/  @!P1 IMAD R49, R49, R24, RZ ;  /* 0x0000001831319224 */ /* 0x002fe200078e02ff */
[----:B------:R-:W-:Y:S01]  /*2010*/  @!P2 LEA.HI.X R27, R28, R27, R30, 0x1, P5 ;  /* 0x0000001b1c1ba211 */ /* 0x000fe200028f0c1e */
[----:B------:R-:W-:Y:S01]  /*2020*/  HFMA2.MMA R44, -RZ, RZ, 0, 0 ;  /* 0x00000000ff2c7435 */ /* 0x000fe200000001ff */
[----:B------:R-:W-:Y:S01]  /*2030*/  ISETP.GE.U32.AND P5, PT, R47, UR12, PT ;  /* 0x0000000c2f007c0c */ /* 0x000fe2000bfa6070 */
[----:B---3--:R-:W0:Y:S01]  /*2040*/  @!P4 LDC.64 R20, c[0x0][0x270] ;  /* 0x00009c00ff14cb82 */ /* 0x008e220000000a00 */
[----:B------:R-:W-:Y:S02]  /*2050*/  IADD3 R46, R0, 0xe8, RZ ;  /* 0x000000e8002e7810 */ /* 0x000fe40007ffe0ff */
[----:B------:R-:W-:-:S02]  /*2060*/  ISETP.GE.AND.EX P5, PT, R61, UR13, PT, P5 ;  /* 0x0000000d3d007c0c */ /* 0x000fc4000bfa6350 */
[----:B------:R-:W-:Y:S02]  /*2070*/  ISETP.GE.U32.AND P3, PT, R46, UR12, PT ;  /* 0x0000000c2e007c0c */ /* 0x000fe4000bf66070 */
[----:B------:R-:W-:Y:S01]  /*2080*/  SHF.R.S32.HI R60, RZ, 0x1f, R46 ;  /* 0x0000001fff3c7819 */ /* 0x000fe2000001142e */
[----:B------:R-:W1:Y:S01]  /*2090*/  @!P4 LDC.64 R50, c[0x0][0x220] ;  /* 0x00008800ff32cb82 */ /* 0x000e620000000a00 */
[----:B------:R-:W-:Y:S02]  /*20a0*/  ISETP.GT.U32.OR P5, PT, R56, 0x27f, P5 ;  /* 0x0000027f3800780c */ /* 0x000fe40002fa4470 */
[----:B------:R-:W-:Y:S01]  /*20b0*/  @!P1 MOV R29, R41 ;  /* 0x00000029001d9202 */ /* 0x000fe20000000f00 */
[----:B------:R-:W-:Y:S01]  /*20c0*/  @!P1 IMAD R49, R48, R25, R49 ;  /* 0x0000001930319224 */ /* 0x000fe200078e0231 */
[----:B------:R-:W-:Y:S01]  /*20d0*/  ISETP.GE.AND.EX P3, PT, R60, UR13, PT, P3 ;  /* 0x0000000d3c007c0c */ /* 0x000fe2000bf66330 */
[----:B------:R3:W5:Y:S01]  /*20e0*/  @!P2 LDG.E R44, desc[UR14][R26.64] ;  /* 0x0000000e1a2ca981 */ /* 0x000762000c1e1900 */
[----:B------:R-:W-:-:S02]  /*20f0*/  @!P1 MOV R28, R42 ;  /* 0x0000002a001c9202 */ /* 0x000fc40000000f00 */
[----:B------:R-:W-:-:S03]  /*2100*/  ISETP.GT.U32.OR P3, PT, R56, 0x27f, P3 ;  /* 0x0000027f3800780c */ /* 0x000fc60001f64470 */
[----:B------:R-:W-:Y:S01]  /*2110*/  @!P1 IMAD.WIDE.U32 R24, R48, R24, R28 ;  /* 0x0000001830189225 */ /* 0x000fe200078e001c */
[----:B------:R-:W-:Y:S01]  /*2120*/  IADD3 R55, R0, 0xf0, RZ ;  /* 0x000000f000377810 */ /* 0x000fe20007ffe0ff */
[----:B------:R-:W1:Y:S02]  /*2130*/  @!P5 LDC.64 R52, c[0x0][0x270] ;  /* 0x00009c00ff34db82 */ /* 0x000e640000000a00 */
[----:B------:R-:W-:Y:S01]  /*2140*/  @!P1 IMAD.IADD R25, R25, 0x1, R49 ;  /* 0x0000000119199824 */ /* 0x000fe200078e0231 */
[----:B--2---:R-:W-:Y:S02]  /*2150*/  @!P1 LEA R22, P6, R24, R22, 0x1 ;  /* 0x0000001618169211 */ /* 0x004fe400078c08ff */
[----:B------:R-:W-:Y:S02]  /*2160*/  ISETP.GE.U32.AND P2, PT, R55, UR12, PT ;  /* 0x0000000c37007c0c */ /* 0x000fe4000bf46070 */
[----:B------:R-:W-:Y:S01]  /*2170*/  SHF.R.S32.HI R57, RZ, 0x1f, R55 ;  /* 0x0000001fff397819 */ /* 0x000fe20000011437 */
[----:B------:R-:W2:Y:S01]  /*2180*/  @!P3 LDC.64 R30, c[0x0][0x270] ;  /* 0x00009c00ff1ebb82 */ /* 0x000ea20000000a00 */
[----:B------:R-:W-:-:S02]  /*2190*/  IADD3 R54, R0, 0xf8, RZ ;  /* 0x000000f800367810 */ /* 0x000fc40007ffe0ff */
[----:B------:R-:W-:Y:S01]  /*21a0*/  @!P1 LEA.HI.X R23, R24, R23, R25, 0x1, P6 ;  /* 0x0000001718179211 */ /* 0x000fe200030f0c19 */
[----:B0-----:R-:W-:Y:S01]  /*21b0*/  @!P4 IMAD R24, R45, R20, RZ ;  /* 0x000000142d18c224 */ /* 0x001fe200078e02ff */
[----:B------:R-:W-:Y:S02]  /*21c0*/  ISETP.GE.AND.EX P2, PT, R57, UR13, PT, P2 ;  /* 0x0000000d39007c0c */ /* 0x000fe4000bf46320 */
[----:B------:R-:W-:Y:S01]  /*21d0*/  ISETP.GE.U32.AND P6, PT, R54, UR12, PT ;  /* 0x0000000c36007c0c */ /* 0x000fe2000bfc6070 */
[----:B------:R-:W0:Y:S01]  /*21e0*/  @!P5 LDC.64 R48, c[0x0][0x220] ;  /* 0x00008800ff30db82 */ /* 0x000e220000000a00 */
[----:B------:R-:W-:Y:S01]  /*21f0*/  SHF.R.S32.HI R58, RZ, 0x1f, R54 ;  /* 0x0000001fff3a7819 */ /* 0x000fe20000011436 */
[----:B------:R-:W-:Y:S01]  /*2200*/  @!P4 IMAD R63, R59, R21, R24 ;  /* 0x000000153b3fc224 */ /* 0x000fe200078e0218 */
[----:B------:R-:W-:Y:S01]  /*2210*/  ISETP.GT.U32.OR P2, PT, R56, 0x27f, P2 ;  /* 0x0000027f3800780c */ /* 0x000fe20001744470 */
[----:B------:R-:W-:Y:S01]  /*2220*/  HFMA2.MMA R45, -RZ, RZ, 0, 0 ;  /* 0x00000000ff2d7435 */ /* 0x000fe200000001ff */
[----:B------:R-:W-:-:S02]  /*2230*/  @!P4 MOV R24, R42 ;  /* 0x0000002a0018c202 */ /* 0x000fc40000000f00 */
[----:B------:R-:W-:Y:S01]  /*2240*/  @!P4 MOV R25, R41 ;  /* 0x000000290019c202 */ /* 0x000fe20000000f00 */
[----:B---3--:R-:W3:Y:S01]  /*2250*/  @!P3 LDC.64 R26, c[0x0][0x220] ;  /* 0x00008800ff1abb82 */ /* 0x008ee20000000a00 */
[----:B------:R-:W-:Y:S01]  /*2260*/  ISETP.GE.AND.EX P6, PT, R58, UR13, PT, P6 ;  /* 0x0000000d3a007c0c */ /* 0x000fe2000bfc6360 */
[----:B------:R-:W-:-:S03]  /*2270*/  @!P4 IMAD.WIDE.U32 R20, R59, R20, R24 ;  /* 0x000000143b14c225 */ /* 0x000fc600078e0018 */
[----:B------:R-:W-:Y:S01]  /*2280*/  ISETP.GT.U32.OR P6, PT, R56, 0x27f, P6 ;  /* 0x0000027f3800780c */ /* 0x000fe200037c4470 */
[----:B------:R4:W5:Y:S02]  /*2290*/  @!P1 LDG.E R45, desc[UR14][R22.64] ;  /* 0x0000000e162d9981 */ /* 0x000964000c1e1900 */
[----:B------:R-:W3:Y:S01]  /*22a0*/  @!P2 LDC.64 R28, c[0x0][0x270] ;  /* 0x00009c00ff1cab82 */ /* 0x000ee20000000a00 */
[----:B------:R-:W-:Y:S02]  /*22b0*/  @!P4 IADD3 R21, R21, R63, RZ ;  /* 0x0000003f1515c210 */ /* 0x000fe40007ffe0ff */
[----:B-1----:R-:W-:Y:S01]  /*22c0*/  @!P4 LEA R50, P1, R20, R50, 0x1 ;  /* 0x000000321432c211 */ /* 0x002fe200078208ff */
[----:B------:R-:W-:-:S03]  /*22d0*/  @!P5 IMAD R24, R61, R52, RZ ;  /* 0x000000343d18d224 */ /* 0x000fc600078e02ff */
[----:B------:R-:W-:Y:S02]  /*22e0*/  @!P4 LEA.HI.X R51, R20, R51, R21, 0x1, P1 ;  /* 0x000000331433c211 */ /* 0x000fe400008f0c15 */
[----:B------:R-:W-:Y:S01]  /*22f0*/  @!P5 MOV R20, R42 ;  /* 0x0000002a0014d202 */ /* 0x000fe20000000f00 */
[----:B----4-:R-:W1:Y:S01]  /*2300*/  @!P6 LDC.64 R22, c[0x0][0x270] ;  /* 0x00009c00ff16eb82 */ /* 0x010e620000000a00 */
[----:B------:R-:W-:Y:S01]  /*2310*/  @!P5 MOV R21, R41 ;  /* 0x000000290015d202 */ /* 0x000fe20000000f00 */
[C---:B------:R-:W-:Y:S02]  /*2320*/  @!P5 IMAD R61, R47.reuse, R53, R24 ;  /* 0x000000352f3dd224 */ /* 0x040fe400078e0218 */
[----:B--2---:R-:W-:Y:S02]  /*2330*/  @!P3 IMAD R59, R60, R30, RZ ;  /* 0x0000001e3c3bb224 */ /* 0x004fe400078e02ff */
[----:B------:R-:W-:Y:S01]  /*2340*/  @!P5 IMAD.WIDE.U32 R52, R47, R52, R20 ;  /* 0x000000342f34d225 */ /* 0x000fe200078e0014 */
[----:B------:R-:W-:Y:S01]  /*2350*/  @!P3 MOV R21, R41 ;  /* 0x000000290015b202 */ /* 0x000fe20000000f00 */
[----:B------:R-:W2:Y:S02]  /*2360*/  @!P2 LDC.64 R24, c[0x0][0x220] ;  /* 0x00008800ff18ab82 */ /* 0x000ea40000000a00 */
[----:B------:R-:W-:Y:S01]  /*2370*/  @!P3 IMAD.MOV.U32 R20, RZ, RZ, R42 ;  /* 0x000000ffff14b224 */ /* 0x000fe200078e002a */
[----:B------:R-:W-:Y:S01]  /*2380*/  @!P5 IADD3 R61, R53, R61, RZ ;  /* 0x0000003d353dd210 */ /* 0x000fe20007ffe0ff */
[----:B------:R-:W-:Y:S01]  /*2390*/  @!P3 IMAD R59, R46, R31, R59 ;  /* 0x0000001f2e3bb224 */ /* 0x000fe200078e023b */
[----:B0-----:R-:W-:Y:S01]  /*23a0*/  @!P5 LEA R48, P1, R52, R48, 0x1 ;  /* 0x000000303430d211 */ /* 0x001fe200078208ff */
[----:B------:R-:W-:Y:S01]  /*23b0*/  @!P3 IMAD.WIDE.U32 R30, R46, R30, R20 ;  /* 0x0000001e2e1eb225 */ /* 0x000fe200078e0014 */
[----:B------:R-:W-:Y:S01]  /*23c0*/  CS2R R46, SRZ ;  /* 0x00000000002e7805 */ /* 0x000fe2000001ff00 */
[----:B------:R-:W0:Y:S01]  /*23d0*/  @!P6 LDC.64 R20, c[0x0][0x220] ;  /* 0x00008800ff14eb82 */ /* 0x000e220000000a00 */
[----:B------:R-:W-:-:S02]  /*23e0*/  @!P5 LEA.HI.X R49, R52, R49, R61, 0x1, P1 ;  /* 0x000000313431d211 */ /* 0x000fc400008f0c3d */
[----:B------:R-:W-:Y:S02]  /*23f0*/  @!P3 IADD3 R59, R31, R59, RZ ;  /* 0x0000003b1f3bb210 */ /* 0x000fe40007ffe0ff */
[C---:B---3--:R-:W-:Y:S01]  /*2400*/  @!P3 LEA R26, P1, R30.reuse, R26, 0x1 ;  /* 0x0000001a1e1ab211 */ /* 0x048fe200078208ff */
[----:B------:R-:W3:Y:S01]  /*2410*/  @!P4 LDG.E R46, desc[UR14][R50.64] ;  /* 0x0000000e322ec981 */ /* 0x000ee2000c1e1900 */
[----:B------:R-:W-:Y:S01]  /*2420*/  @!P2 IMAD R52, R57, R28, RZ ;  /* 0x0000001c3934a224 */ /* 0x000fe200078e02ff */
[----:B------:R-:W-:Y:S02]  /*2430*/  @!P2 MOV R31, R41 ;  /* 0x00000029001fa202 */ /* 0x000fe40000000f00 */
[----:B------:R-:W-:Y:S01]  /*2440*/  @!P3 LEA.HI.X R27, R30, R27, R59, 0x1, P1 ;  /* 0x0000001b1e1bb211 */ /* 0x000fe200008f0c3b */
[----:B------:R4:W3:Y:S01]  /*2450*/  @!P5 LDG.E R47, desc[UR14][R48.64] ;  /* 0x0000000e302fd981 */ /* 0x0008e2000c1e1900 */
[----:B------:R-:W-:Y:S01]  /*2460*/  @!P2 MOV R30, R42 ;  /* 0x0000002a001ea202 */ /* 0x000fe20000000f00 */
[----:B------:R-:W-:-:S02]  /*2470*/  @!P2 IMAD R53, R55, R29, R52 ;  /* 0x0000001d3735a224 */ /* 0x000fc400078e0234 */
[----:B-1----:R-:W-:Y:S02]  /*2480*/  @!P6 IMAD R58, R58, R22, RZ ;  /* 0x000000163a3ae224 */ /* 0x002fe400078e02ff */
[----:B------:R-:W-:Y:S01]  /*2490*/  @!P2 IMAD.WIDE.U32 R28, R55, R28, R30 ;  /* 0x0000001c371ca225 */ /* 0x000fe200078e001e */
[----:B------:R-:W-:Y:S02]  /*24a0*/  @!P6 MOV R30, R42 ;  /* 0x0000002a001ee202 */ /* 0x000fe40000000f00 */
[----:B------:R-:W-:Y:S02]  /*24b0*/  @!P6 MOV R31, R41 ;  /* 0x00000029001fe202 */ /* 0x000fe40000000f00 */
[----:B----4-:R-:W-:Y:S01]  /*24c0*/  CS2R R48, SRZ ;  /* 0x0000000000307805 */ /* 0x010fe2000001ff00 */
[----:B------:R-:W-:Y:S01]  /*24d0*/  @!P6 IMAD R51, R54, R23, R58 ;  /* 0x000000173633e224 */ /* 0x000fe200078e023a */
[----:B--2---:R-:W-:Y:S01]  /*24e0*/  @!P2 LEA R24, P1, R28, R24, 0x1 ;  /* 0x000000181c18a211 */ /* 0x004fe200078208ff */
[----:B------:R-:W-:-:S02]  /*24f0*/  @!P2 IMAD.IADD R29, R29, 0x1, R53 ;  /* 0x000000011d1da824 */ /* 0x000fc400078e0235 */
[----:B------:R-:W-:Y:S01]  /*2500*/  @!P6 IMAD.WIDE.U32 R22, R54, R22, R30 ;  /* 0x000000163616e225 */ /* 0x000fe200078e001e */
[----:B------:R1:W2:Y:S01]  /*2510*/  @!P3 LDG.E R48, desc[UR14][R26.64] ;  /* 0x0000000e1a30b981 */ /* 0x0002a2000c1e1900 */
[----:B------:R-:W-:Y:S01]  /*2520*/  HFMA2.MMA R50, -RZ, RZ, 0, 0 ;  /* 0x00000000ff327435 */ /* 0x000fe200000001ff */
[----:B------:R-:W-:Y:S02]  /*2530*/  @!P2 LEA.HI.X R25, R28, R25, R29, 0x1, P1 ;  /* 0x000000191c19a211 */ /* 0x000fe400008f0c1d */
[----:B------:R-:W-:Y:S02]  /*2540*/  @!P6 IADD3 R23, R23, R51, RZ ;  /* 0x000000331717e210 */ /* 0x000fe40007ffe0ff */
[C---:B0-----:R-:W-:Y:S01]  /*2550*/  @!P6 LEA R20, P3, R22.reuse, R20, 0x1 ;  /* 0x000000141614e211 */ /* 0x041fe200078608ff */
[----:B------:R-:W4:Y:S03]  /*2560*/  @!P2 LDG.E R49, desc[UR14][R24.64] ;  /* 0x0000000e1831a981 */ /* 0x000f26000c1e1900 */
[----:B------:R-:W-:-:S05]  /*2570*/  @!P6 LEA.HI.X R21, R22, R21, R23, 0x1, P3 ;  /* 0x000000151615e211 */ /* 0x000fca00018f0c17 */
[----:B------:R0:W4:Y:S01]  /*2580*/  @!P6 LDG.E R50, desc[UR14][R20.64] ;  /* 0x0000000e1432e981 */ /* 0x000122000c1e1900 */
[----:B------:R-:W-:Y:S02]  /*2590*/  PRMT R22, R16, 0x7632, R22 ;  /* 0x0000763210167816 */ /* 0x000fe40000000016 */
[----:B-1----:R-:W-:Y:S02]  /*25a0*/  PRMT R26, R3, 0x7632, R26 ;  /* 0x00007632031a7816 */ /* 0x002fe4000000001a */
[----:B------:R-:W-:Y:S02]  /*25b0*/  SHF.L.U32 R23, R22, 0x10, RZ ;  /* 0x0000001016177819 */ /* 0x000fe400000006ff */
[----:B------:R-:W-:Y:S02]  /*25c0*/  SHF.L.U32 R22, R16, 0x10, RZ ;  /* 0x0000001010167819 */ /* 0x000fe400000006ff */
[----:B------:R-:W-:Y:S01]  /*25d0*/  SHF.L.U32 R29, R26, 0x10, RZ ;  /* 0x000000101a1d7819 */ /* 0x000fe200000006ff */
[----:B------:R-:W-:Y:S01]  /*25e0*/  FMUL.FTZ R27, R23, R23 ;  /* 0x00000017171b7220 */ /* 0x000fe20000410000 */
[----:B------:R-:W-:Y:S01]  /*25f0*/  PRMT R28, R4, 0x7632, R28 ;  /* 0x00007632041c7816 */ /* 0x000fe2000000001c */
[----:B------:R-:W-:Y:S01]  /*2600*/  FADD.FTZ R23, R22, R23 ;  /* 0x0000001716177221 */ /* 0x000fe20000010000 */
[----:B------:R-:W-:-:S02]  /*2610*/  SHF.L.U32 R26, R3, 0x10, RZ ;  /* 0x00000010031a7819 */ /* 0x000fc400000006ff */
[----:B------:R-:W-:Y:S01]  /*2620*/  SHF.L.U32 R28, R28, 0x10, RZ ;  /* 0x000000101c1c7819 */ /* 0x000fe200000006ff */
[----:B------:R-:W-:Y:S01]  /*2630*/  FADD.FTZ R23, RZ, R23 ;  /* 0x00000017ff177221 */ /* 0x000fe20000010000 */
[----:B0-----:R-:W-:Y:S02]  /*2640*/  IMAD.U32 R21, R4, 0x10000, RZ ;  /* 0x0001000004157824 */ /* 0x001fe400078e00ff */
[----:B------:R-:W-:Y:S01]  /*2650*/  FADD.FTZ R20, R26, R29 ;  /* 0x0000001d1a147221 */ /* 0x000fe20000010000 */
[----:B------:R-:W-:Y:S01]  /*2660*/  PRMT R24, R5, 0x7632, R24 ;  /* 0x0000763205187816 */ /* 0x000fe20000000018 */
[----:B------:R-:W-:Y:S01]  /*2670*/  FFMA.FTZ R27, R22, R22, R27 ;  /* 0x00000016161b7223 */ /* 0x000fe2000001001b */
[----:B------:R-:W-:Y:S01]  /*2680*/  FMUL.FTZ R31, R29, R29 ;  /* 0x0000001d1d1f7220 */ /* 0x000fe20000410000 */
[----:B------:R-:W-:Y:S01]  /*2690*/  FMUL.FTZ R22, R28, R28 ;  /* 0x0000001c1c167220 */ /* 0x000fe20000410000 */
[----:B------:R-:W-:Y:S01]  /*26a0*/  FADD.FTZ R20, R23, R20 ;  /* 0x0000001417147221 */ /* 0x000fe20000010000 */
[----:B------:R-:W-:Y:S01]  /*26b0*/  SHF.L.U32 R25, R24, 0x10, RZ ;  /* 0x0000001018197819 */ /* 0x000fe200000006ff */
[C---:B------:R-:W-:Y:S01]  /*26c0*/  FADD.FTZ R23, R21.reuse, R28 ;  /* 0x0000001c15177221 */ /* 0x040fe20000010000 */
        /* <DEDUP_REMOVED lines=122> */
[----:B-----5:R-:W-:Y:S01]  /*2e70*/  PRMT R25, R34, 0x7632, R25 ;  /* 0x0000763222197816 */ /* 0x020fe20000000019 */
        /* <DEDUP_REMOVED lines=55> */
[C---:B------:R-:W-:Y:S01]  /*31f0*/  FADD.FTZ R25, R23.reuse, R24 ;  /* 0x0000001817197221 */ /* 0x040fe20000010000 */
[----:B------:R-:W-:Y:S01]  /*3200*/  SHF.L.U32 R22, R44, 0x10, RZ ;  /* 0x000000102c167819 */ /* 0x000fe200000006ff */
[----:B------:R-:W-:Y:S02]  /*3210*/  FFMA.FTZ R26, R23, R23, R26 ;  /* 0x00000017171a7223 */ /* 0x000fe4000001001a */
[----:B------:R-:W-:Y:S01]  /*3220*/  FMUL.FTZ R23, R27, R27 ;  /* 0x0000001b1b177220 */ /* 0x000fe20000410000 */
[----:B------:R-:W-:Y:S01]  /*3230*/  FADD.FTZ R20, R20, R25 ;  /* 0x0000001914147221 */ /* 0x000fe20000010000 */
[C---:B------:R-:W-:Y:S01]  /*3240*/  FADD.FTZ R27, R22.reuse, R27 ;  /* 0x0000001b161b7221 */ /* 0x040fe20000010000 */
[----:B------:R-:W-:Y:S01]  /*3250*/  FADD.FTZ R21, R21, R26 ;  /* 0x0000001a15157221 */ /* 0x000fe20000010000 */
[----:B------:R-:W-:Y:S01]  /*3260*/  FFMA.FTZ R22, R22, R22, R23 ;  /* 0x0000001616167223 */ /* 0x000fe20000010017 */
[----:B------:R-:W-:-:S04]  /*3270*/  PRMT R24, R45, 0x7632, R24 ;  /* 0x000076322d187816 */ /* 0x000fc80000000018 */
[----:B------:R-:W-:Y:S01]  /*3280*/  SHF.L.U32 R24, R24, 0x10, RZ ;  /* 0x0000001018187819 */ /* 0x000fe200000006ff */
[----:B------:R-:W-:Y:S02]  /*3290*/  IMAD.U32 R23, R45, 0x10000, RZ ;  /* 0x000100002d177824 */ /* 0x000fe400078e00ff */
[----:B------:R-:W-:Y:S01]  /*32a0*/  FADD.FTZ R20, R20, R27 ;  /* 0x0000001b14147221 */ /* 0x000fe20000010000 */
[----:B------:R-:W-:Y:S01]  /*32b0*/  FADD.FTZ R21, R21, R22 ;  /* 0x0000001615157221 */ /* 0x000fe20000010000 */
[----:B------:R-:W-:-:S04]  /*32c0*/  FMUL.FTZ R26, R24, R24 ;  /* 0x00000018181a7220 */ /* 0x000fc80000410000 */
[----:B------:R-:W-:-:S04]  /*32d0*/  FFMA.FTZ R26, R23, R23, R26 ;  /* 0x00000017171a7223 */ /* 0x000fc8000001001a */
[----:B------:R-:W-:Y:S01]  /*32e0*/  FADD.FTZ R21, R21, R26 ;  /* 0x0000001a15157221 */ /* 0x000fe20000010000 */
[----:B---3--:R-:W-:-:S04]  /*32f0*/  PRMT R25, R46, 0x7632, R25 ;  /* 0x000076322e197816 */ /* 0x008fc80000000019 */
        /* <DEDUP_REMOVED lines=10> */
[----:B------:R-:W-:Y:S01]  /*33a0*/  FMUL.FTZ R26, R24, R24 ;  /* 0x00000018181a7220 */ /* 0x000fe20000410000 */
[--C-:B------:R-:W-:Y:S01]  /*33b0*/  FADD.FTZ R21, R21, R22.reuse ;  /* 0x0000001615157221 */ /* 0x100fe20000010000 */
[----:B--2---:R-:W-:Y:S01]  /*33c0*/  PRMT R22, R48, 0x7632, R22 ;  /* 0x0000763230167816 */ /* 0x004fe20000000016 */
[C---:B------:R-:W-:Y:S01]  /*33d0*/  FADD.FTZ R25, R23.reuse, R24 ;  /* 0x0000001817197221 */ /* 0x040fe20000010000 */
[----:B------:R-:W-:Y:S01]  /*33e0*/  FFMA.FTZ R26, R23, R23, R26 ;  /* 0x00000017171a7223 */ /* 0x000fe2000001001a */
[----:B------:R-:W-:Y:S01]  /*33f0*/  FADD.FTZ R20, R20, R27 ;  /* 0x0000001b14147221 */ /* 0x000fe20000010000 */
[----:B------:R-:W-:Y:S02]  /*3400*/  SHF.L.U32 R23, R22, 0x10, RZ ;  /* 0x0000001016177819 */ /* 0x000fe400000006ff */
[----:B------:R-:W-:Y:S02]  /*3410*/  SHF.L.U32 R22, R48, 0x10, RZ ;  /* 0x0000001030167819 */ /* 0x000fe400000006ff */
[----:B----4-:R-:W-:Y:S01]  /*3420*/  PRMT R24, R49, 0x7632, R24 ;  /* 0x0000763231187816 */ /* 0x010fe20000000018 */
[----:B------:R-:W-:Y:S01]  /*3430*/  FADD.FTZ R20, R20, R25 ;  /* 0x0000001914147221 */ /* 0x000fe20000010000 */
[--C-:B------:R-:W-:Y:S01]  /*3440*/  FADD.FTZ R21, R21, R26.reuse ;  /* 0x0000001a15157221 */ /* 0x100fe20000010000 */
[----:B------:R-:W-:Y:S01]  /*3450*/  FMUL.FTZ R25, R23, R23 ;  /* 0x0000001717197220 */ /* 0x000fe20000410000 */
[----:B------:R-:W-:Y:S01]  /*3460*/  FADD.FTZ R23, R22, R23 ;  /* 0x0000001716177221 */ /* 0x000fe20000010000 */
[----:B------:R-:W-:Y:S01]  /*3470*/  SHF.L.U32 R27, R24, 0x10, RZ ;  /* 0x00000010181b7819 */ /* 0x000fe200000006ff */
[----:B------:R-:W0:Y:S01]  /*3480*/  S2R R30, SR_LANEID ;  /* 0x00000000001e7919 */ /* 0x000e220000000000 */
[----:B------:R-:W-:Y:S01]  /*3490*/  PRMT R26, R50, 0x7632, R26 ;  /* 0x00007632321a7816 */ /* 0x000fe2000000001a */
[----:B------:R-:W-:Y:S01]  /*34a0*/  FFMA.FTZ R22, R22, R22, R25 ;  /* 0x0000001616167223 */ /* 0x000fe20000010019 */
[----:B------:R-:W-:-:S02]  /*34b0*/  IMAD.U32 R24, R49, 0x10000, RZ ;  /* 0x0001000031187824 */ /* 0x000fc400078e00ff */
        /* <DEDUP_REMOVED lines=118> */
.L_x_4107:
[----:B------:R-:W-:Y:S05]  /*3c20*/  BSYNC B0 ;  /* 0x0000000000007941 */ /* 0x000fea0003800000 */
.L_x_4106:
        /* <DEDUP_REMOVED lines=45> */
.L_x_4110:
[----:B------:R-:W2:Y:S04]  /*3f00*/  LDG.E.STRONG.GPU R53, desc[UR14][R30.64] ;  /* 0x0000000e1e357981 */ /* 0x000ea8000c1ef900 */
[----:B--2---:R-:W-:Y:S01]  /*3f10*/  CCTL.IVALL ;  /* 0x00000000ff00798f */ /* 0x004fe20002000000 */
[----:B------:R-:W-:Y:S05]  /*3f20*/  YIELD ;  /* 0x0000000000007946 */ /* 0x000fea0003800000 */
[----:B------:R-:W-:-:S13]  /*3f30*/  ISETP.NE.AND P1, PT, R53, R52, PT ;  /* 0x000000343500720c */ /* 0x000fda0003f25270 */
[----:B------:R-:W-:Y:S05]  /*3f40*/  @P1 BRA `(.L_x_4110) ;  /* 0xfffffffc00ec1947 */ /* 0x000fea000383ffff */
.L_x_4109:
        /* <DEDUP_REMOVED lines=14> */
.L_x_4112:
        /* <DEDUP_REMOVED lines=15> */
[----:B------:R-:W-:-:S05]  /*4120*/  IMAD.U32 R90, RZ, RZ, UR4 ;  /* 0x00000004ff5a7e24 */ /* 0x000fca000f8e00ff */
        /* <DEDUP_REMOVED lines=52> */
.L_x_4111:
        /* <DEDUP_REMOVED lines=20> */
.L_x_4114:
[----:B------:R-:W-:Y:S05]  /*45b0*/  BSYNC B0 ;  /* 0x0000000000007941 */ /* 0x000fea0003800000 */
.L_x_4113:
[----:B------:R-:W-:-:S06]  /*45c0*/  UISETP.NE.AND UP0, UPT, UR19, 0x1, UPT ;  /* 0x000000011300788c */ /* 0x000fcc000bf05270 */
[----:B------:R-:W-:-:S13]  /*45d0*/  PLOP3.LUT P1, PT, PT, PT, UP0, 0x80, 0x0 ;  /* 0x000000000000781c */ /* 0x000fda0003f2f008 */
[----:B------:R-:W-:Y:S05]  /*45e0*/  @!P1 BRA `(.L_x_4108) ;  /* 0x0000000000909947 */ /* 0x000fea0003800000 */
[----:B------:R-:W-:Y:S01]  /*45f0*/  UIADD3 UR7, UR5, 0x1, URZ ;  /* 0x0000000105077890 */ /* 0x000fe2000fffe03f */
[----:B------:R-:W-:Y:S01]  /*4600*/  IMAD.U32 R31, RZ, RZ, UR4 ;  /* 0x00000004ff1f7e24 */ /* 0x000fe2000f8e00ff */
        /* <DEDUP_REMOVED lines=34> */
.L_x_4108:
[----:B------:R-:W-:Y:S01]  /*4830*/  ULDC.64 UR10, c[0x0][0x218] ;  /* 0x00008600000a7ab9 */ /* 0x000fe20000000a00 */
[----:B------:R-:W-:Y:S01]  /*4840*/  LOP3.LUT P1, RZ, R56, UR16, RZ, 0xfc, !PT ;  /* 0x0000001038ff7c12 */ /* 0x000fe2000f82fcff */
[----:B------:R-:W0:Y:S01]  /*4850*/  S2UR UR7, SR_CgaCtaId ;  /* 0x00000000000779c3 */ /* 0x000e220000008800 */
[----:B------:R-:W-:Y:S01]  /*4860*/  ISETP.EQ.U32.AND P2, PT, RZ, UR10, PT ;  /* 0x0000000aff007c0c */ /* 0x000fe2000bf42070 */
[----:B------:R-:W-:Y:S01]  /*4870*/  UMOV UR5, 0x400 ;  /* 0x0000040000057882 */ /* 0x000fe20000000000 */
[----:B------:R-:W-:Y:S02]  /*4880*/  MOV R52, UR9 ;  /* 0x0000000900347c02 */ /* 0x000fe40008000f00 */
        /* <DEDUP_REMOVED lines=31> */
[----:B------:R-:W-:Y:S01]  /*4a80*/  ISETP.NE.AND P5, PT, RZ, UR17, PT ;  /* 0x00000011ff007c0c */ /* 0x000fe2000bfa5270 */
[----:B0-----:R-:W-:Y:S01]  /*4a90*/  IMAD.U32 R29, R16, 0x10000, RZ ;  /* 0x00010000101d7824 */ /* 0x001fe200078e00ff */
[----:B------:R-:W-:Y:S01]  /*4aa0*/  SHF.L.U32 R57, R57, 0x10, RZ ;  /* 0x0000001039397819 */ /* 0x000fe200000006ff */
[----:B------:R-:W-:Y:S02]  /*4ab0*/  UMOV UR10, 0x3f800000 ;  /* 0x3f800000000a7882 */ /* 0x000fe40000000000 */
[----:B------:R-:W-:Y:S01]  /*4ac0*/  FADD.FTZ R29, R29, -UR5 ;  /* 0x800000051d1d7e21 */ /* 0x000fe20008010000 */
[----:B-1----:R-:W-:-:S13]  /*4ad0*/  @P1 R2UR UR6, R31 ;  /* 0x000000001f0612ca */ /* 0x002fda00000e0000 */
[----:B------:R-:W-:Y:S02]  /*4ae0*/  @UP0 UMOV UR10, UR6 ;  /* 0x00000006000a0c82 */ /* 0x000fe40008000000 */
[----:B------:R-:W-:Y:S01]  /*4af0*/  FMUL.FTZ R29, R29, UR10 ;  /* 0x0000000a1d1d7c20 */ /* 0x000fe20008410000 */
[----:B--2---:R-:W-:Y:S02]  /*4b00*/  HADD2.F32 R16, -RZ, R52.H0_H0 ;  /* 0x20000034ff107230 */ /* 0x004fe40000004100 */
[----:B---3--:R-:W-:Y:S02]  /*4b10*/  HADD2.F32 R52, -RZ, R30.H0_H0 ;  /* 0x2000001eff347230 */ /* 0x008fe40000004100 */
[----:B------:R-:W-:-:S04]  /*4b20*/  FADD.FTZ R30, R57, -UR5 ;  /* 0x80000005391e7e21 */ /* 0x000fc80008010000 */
[----:B------:R-:W-:Y:S01]  /*4b30*/  FMUL.FTZ R30, R30, UR10 ;  /* 0x0000000a1e1e7c20 */ /* 0x000fe20008410000 */
[----:B----4-:R-:W-:-:S05]  /*4b40*/  HADD2.F32 R53, -RZ, R53.H0_H0 ;  /* 0x20000035ff357230 */ /* 0x010fca0000004100 */
[----:B------:R-:W-:Y:S01]  /*4b50*/  FFMA.FTZ R81, R16, R29, R53 ;  /* 0x0000001d10517223 */ /* 0x000fe20000010035 */
[----:B-----5:R-:W-:-:S05]  /*4b60*/  HADD2.F32 R57, -RZ, R28.H0_H0 ;  /* 0x2000001cff397230 */ /* 0x020fca0000004100 */
        /* <DEDUP_REMOVED lines=12> */
.L_x_4115:
        /* <DEDUP_REMOVED lines=15> */
.L_x_4117:
[----:B------:R-:W-:Y:S05]  /*4d20*/  BSYNC B0 ;  /* 0x0000000000007941 */ /* 0x000fea0003800000 */
.L_x_4116:
        /* <DEDUP_REMOVED lines=23> */
.L_x_4118:
        /* <DEDUP_REMOVED lines=9> */
[----:B------:R-:W-:-:S04]  /*4f30*/  ULDC.64 UR12, c[0x0][0x210] ;  /* 0x00008400000c7ab9 */ /* 0x000fc80000000a00 */
[----:B------:R-:W-:Y:S02]  /*4f40*/  IADD3 R29, R29, R89, RZ ;  /* 0x000000591d1d7210 */ /* 0x000fe40007ffe0ff */
[----:B0-----:R-:W-:-:S04]  /*4f50*/  LEA R30, P1, R28, UR12, 0x1 ;  /* 0x0000000c1c1e7c11 */ /* 0x001fc8000f8208ff */
[----:B------:R-:W-:-:S05]  /*4f60*/  LEA.HI.X R31, R28, UR13, R29, 0x1, P1 ;  /* 0x0000000d1c1f7c11 */ /* 0x000fca00088f0c1d */
[----:B------:R1:W-:Y:S04]  /*4f70*/  STG.E desc[UR14][R30.64], R3 ;  /* 0x000000031e007986 */ /* 0x0003e8000c10190e */
.L_x_4120:
[----:B------:R-:W-:Y:S05]  /*4f80*/  BSYNC B0 ;  /* 0x0000000000007941 */ /* 0x000fea0003800000 */
.L_x_4119:
        /* <DEDUP_REMOVED lines=29> */
.L_x_4121:
        /* <DEDUP_REMOVED lines=9> */
[----:B------:R-:W-:-:S03]  /*51f0*/  ULDC.64 UR12, c[0x0][0x210] ;  /* 0x00008400000c7ab9 */ /* 0x000fc60000000a00 */
[----:B------:R-:W-:Y:S01]  /*5200*/  IMAD.IADD R5, R5, 0x1, R92 ;  /* 0x0000000105057824 */ /* 0x000fe200078e025c */
[----:B------:R-:W-:-:S04]  /*5210*/  LEA R28, P1, R4, UR12, 0x1 ;  /* 0x0000000c041c7c11 */ /* 0x000fc8000f8208ff */
[----:B------:R-:W-:-:S05]  /*5220*/  LEA.HI.X R29, R4, UR13, R5, 0x1, P1 ;  /* 0x0000000d041d7c11 */ /* 0x000fca00088f0c05 */
[----:B------:R0:W-:Y:S04]  /*5230*/  STG.E desc[UR14][R28.64], R31 ;  /* 0x0000001f1c007986 */ /* 0x0001e8000c10190e */
.L_x_4123:
[----:B------:R-:W-:Y:S05]  /*5240*/  BSYNC B0 ;  /* 0x0000000000007941 */ /* 0x000fea0003800000 */
.L_x_4122:
[----:B------:R-:W-:Y:S01]  /*5250*/  FMUL.FTZ R3, R3, UR10 ;  /* 0x0000000a03037c20 */ /* 0x000fe20008410000 */
[----:B------:R-:W-:Y:S01]  /*5260*/  FMUL.FTZ R30, R30, UR10 ;  /* 0x0000000a1e1e7c20 */ /* 0x000fe20008410000 */
[----:B------:R-:W-:Y:S02]  /*5270*/  SHF.L.U32 R6, R6, 0x10, RZ ;  /* 0x0000001006067819 */ /* 0x000fe400000006ff */
        /* <DEDUP_REMOVED lines=14> */
.L_x_4124:
        /* <DEDUP_REMOVED lines=14> */
.L_x_4126:
[----:B------:R-:W-:Y:S05]  /*5440*/  BSYNC B0 ;  /* 0x0000000000007941 */ /* 0x000fea0003800000 */
.L_x_4125:
        /* <DEDUP_REMOVED lines=20> */
[C---:B------:R-:W-:Y:S02]  /*5590*/  ISETP.GT.U32.OR P1, PT, R56.reuse, 0x27f, P1 ;  /* 0x0000027f3800780c */ /* 0x040fe40000f24470 */
[C---:B------:R-:W-:Y:S02]  /*55a0*/  ISETP.GT.U32.OR P2, PT, R56.reuse, 0x27f, P2 ;  /* 0x0000027f3800780c */ /* 0x040fe40001744470 */
[----:B------:R-:W-:-:S02]  /*55b0*/  ISETP.GT.U32.OR P3, PT, R56, 0x27f, P3 ;  /* 0x0000027f3800780c */ /* 0x000fc40001f64470 */
        /* <DEDUP_REMOVED lines=12> */
.L_x_4127:
        /* <DEDUP_REMOVED lines=14> */
.L_x_4129:
[----:B------:R-:W-:Y:S05]  /*5760*/  BSYNC B0 ;  /* 0x0000000000007941 */ /* 0x000fea0003800000 */
.L_x_4128:
        /* <DEDUP_REMOVED lines=17> */
.L_x_4130:
        /* <DEDUP_REMOVED lines=14> */
.L_x_4132:
[----:B------:R-:W-:Y:S05]  /*5960*/  BSYNC B0 ;  /* 0x0000000000007941 */ /* 0x000fea0003800000 */
.L_x_4131:
[----:B------:R-:W-:Y:S01]  /*5970*/  FMUL.FTZ R8, R8, UR10 ;  /* 0x0000000a08087c20 */ /* 0x000fe20008410000 */
[----:B------:R-:W-:Y:S01]  /*5980*/  FMUL.FTZ R66, R66, UR10 ;  /* 0x0000000a42427c20 */ /* 0x000fe20008410000 */
[----:B------:R-:W-:Y:S01]  /*5990*/  IMAD.U32 R9, R9, 0x10000, RZ ;  /* 0x0001000009097824 */ /* 0x000fe200078e00ff */
[----:B------:R-:W-:Y:S01]  /*59a0*/  SHF.L.U32 R68, R68, 0x10, RZ ;  /* 0x0000001044447819 */ /* 0x000fe200000006ff */
        /* <DEDUP_REMOVED lines=13> */
.L_x_4133:
        /* <DEDUP_REMOVED lines=14> */
.L_x_4135:
[----:B------:R-:W-:Y:S05]  /*5b60*/  BSYNC B0 ;  /* 0x0000000000007941 */ /* 0x000fea0003800000 */
.L_x_4134:
        /* <DEDUP_REMOVED lines=11> */
[----:B------:R-:W-:Y:S01]  /*5c20*/  FFMA.FTZ R9, R16, R9, R53 ;  /* 0x0000000910097223 */ /* 0x000fe20000010035 */
[----:B-1----:R-:W-:Y:S01]  /*5c30*/  SHF.L.U32 R3, R10, 0x10, RZ ;  /* 0x000000100a037819 */ /* 0x002fe200000006ff */
        /* <DEDUP_REMOVED lines=22> */
.L_x_4136:
        /* <DEDUP_REMOVED lines=14> */
.L_x_4138:
[----:B------:R-:W-:Y:S05]  /*5e80*/  BSYNC B0 ;  /* 0x0000000000007941 */ /* 0x000fea0003800000 */
.L_x_4137:
        /* <DEDUP_REMOVED lines=17> */
.L_x_4139:
        /* <DEDUP_REMOVED lines=14> */
.L_x_4141:
[----:B------:R-:W-:Y:S05]  /*6080*/  BSYNC B0 ;  /* 0x0000000000007941 */ /* 0x000fea0003800000 */
.L_x_4140:
[----:B------:R-:W-:Y:S01]  /*6090*/  FMUL.FTZ R11, R11, UR10 ;  /* 0x0000000a0b0b7c20 */ /* 0x000fe20008410000 */
[----:B------:R-:W-:Y:S01]  /*60a0*/  FMUL.FTZ R69, R69, UR10 ;  /* 0x0000000a45457c20 */ /* 0x000fe20008410000 */
[----:B------:R-:W-:Y:S01]  /*60b0*/  SHF.L.U32 R12, R12, 0x10, RZ ;  /* 0x000000100c0c7819 */ /* 0x000fe200000006ff */
[----:B------:R-:W-:Y:S02]  /*60c0*/  IMAD.U32 R71, R71, 0x10000, RZ ;  /* 0x0001000047477824 */ /* 0x000fe400078e00ff */
        /* <DEDUP_REMOVED lines=13> */
.L_x_4142:
        /* <DEDUP_REMOVED lines=14> */
.L_x_4144:
[----:B------:R-:W-:Y:S05]  /*6280*/  BSYNC B0 ;  /* 0x0000000000007941 */ /* 0x000fea0003800000 */
.L_x_4143:
        /* <DEDUP_REMOVED lines=35> */
.L_x_4145:
        /* <DEDUP_REMOVED lines=14> */
.L_x_4147:
[----:B------:R-:W-:Y:S05]  /*65a0*/  BSYNC B0 ;  /* 0x0000000000007941 */ /* 0x000fea0003800000 */
.L_x_4146:
        /* <DEDUP_REMOVED lines=17> */
.L_x_4148:
        /* <DEDUP_REMOVED lines=14> */
.L_x_4150:
[----:B------:R-:W-:Y:S05]  /*67a0*/  BSYNC B0 ;  /* 0x0000000000007941 */ /* 0x000fea0003800000 */
.L_x_4149:
        /* <DEDUP_REMOVED lines=17> */
.L_x_4151:
        /* <DEDUP_REMOVED lines=14> */
.L_x_4153:
[----:B------:R-:W-:Y:S05]  /*69a0*/  BSYNC B0 ;  /* 0x0000000000007941 */ /* 0x000fea0003800000 */
.L_x_4152:
        /* <DEDUP_REMOVED lines=9> */
[----:B------:R-:W-:Y:S01]  /*6a40*/  IMAD.U32 R63, R63, 0x10000, RZ ;  /* 0x000100003f3f7824 */ /* 0x000fe200078e00ff */
[----:B------:R-:W-:Y:S01]  /*6a50*/  SHF.R.S32.HI R10, RZ, 0x1f, R9 ;  /* 0x0000001fff0a7819 */ /* 0x000fe20000011409 */
[----:B------:R-:W-:Y:S01]  /*6a60*/  FFMA.FTZ R11, R16, R4, R53 ;  /* 0x00000004100b7223 */ /* 0x000fe20000010035 */
[----:B------:R-:W-:Y:S01]  /*6a70*/  ISETP.GE.U32.AND P3, PT, R3, UR6, PT ;  /* 0x0000000603007c0c */ /* 0x000fe2000bf66070 */
[----:B------:R-:W-:Y:S01]  /*6a80*/  FFMA.FTZ R72, R52, R72, R57 ;  /* 0x0000004834487223 */ /* 0x000fe20000010039 */
[----:B------:R-:W-:-:S02]  /*6a90*/  SHF.R.S32.HI R8, RZ, 0x1f, R3 ;  /* 0x0000001fff087819 */ /* 0x000fc40000011403 */
[----:B------:R-:W-:Y:S02]  /*6aa0*/  SHF.L.U32 R14, R17, 0x10, RZ ;  /* 0x00000010110e7819 */ /* 0x000fe400000006ff */
        /* <DEDUP_REMOVED lines=9> */
[----:B------:R-:W-:Y:S01]  /*6b40*/  ISETP.GT.U32.OR P3, PT, R56, 0x27f, P3 ;  /* 0x0000027f3800780c */ /* 0x000fe20001f64470 */
[----:B------:R-:W-:-:S12]  /*6b50*/  @!P5 BRA `(.L_x_4154) ;  /* 0x000000000028d947 */ /* 0x000fd80003800000 */
        /* <DEDUP_REMOVED lines=10> */
.L_x_4154:
[----:B------:R-:W-:Y:S04]  /*6c00*/  BSSY B0, `(.L_x_4155) ;  /* 0x000000e000007945 */ /* 0x000fe80003800000 */
[----:B------:R-:W-:Y:S05]  /*6c10*/  @P1 BRA `(.L_x_4156) ;  /* 0x0000000000301947 */ /* 0x000fea0003800000 */
[----:B------:R-:W-:Y:S01]  /*6c20*/  ULDC.64 UR12, c[0x0][0x270] ;  /* 0x00009c00000c7ab9 */ /* 0x000fe20000000a00 */
[----:B------:R-:W-:Y:S01]  /*6c30*/  MOV R4, R42 ;  /* 0x0000002a00047202 */ /* 0x000fe20000000f00 */
[----:B01--4-:R-:W-:Y:S01]  /*6c40*/  IMAD R6, R28, UR12, RZ ;  /* 0x0000000c1c067c24 */ /* 0x013fe2000f8e02ff */
        /* <DEDUP_REMOVED lines=9> */
.L_x_4156:
[----:B------:R-:W-:Y:S05]  /*6ce0*/  BSYNC B0 ;  /* 0x0000000000007941 */ /* 0x000fea0003800000 */
.L_x_4155:
        /* <DEDUP_REMOVED lines=17> */
.L_x_4157:
        /* <DEDUP_REMOVED lines=14> */
.L_x_4159:
[----:B------:R-:W-:Y:S05]  /*6ee0*/  BSYNC B0 ;  /* 0x0000000000007941 */ /* 0x000fea0003800000 */
.L_x_4158:
[----:B------:R-:W-:Y:S01]  /*6ef0*/  FMUL.FTZ R18, R18, UR10 ;  /* 0x0000000a12127c20 */ /* 0x000fe20008410000 */
[----:B------:R-:W-:Y:S01]  /*6f00*/  FMUL.FTZ R63, R63, UR10 ;  /* 0x0000000a3f3f7c20 */ /* 0x000fe20008410000 */
[----:B------:R-:W-:Y:S01]  /*6f10*/  SHF.L.U32 R19, R19, 0x10, RZ ;  /* 0x0000001013137819 */ /* 0x000fe200000006ff */
[----:B------:R-:W-:Y:S02]  /*6f20*/  IMAD.U32 R59, R59, 0x10000, RZ ;  /* 0x000100003b3b7824 */ /* 0x000fe400078e00ff */
        /* <DEDUP_REMOVED lines=13> */
.L_x_4160:
        /* <DEDUP_REMOVED lines=14> */
.L_x_4162:
[----:B------:R-:W-:Y:S05]  /*70e0*/  BSYNC B0 ;  /* 0x0000000000007941 */ /* 0x000fea0003800000 */
.L_x_4161:
[C---:B------:R-:W-:Y:S01]  /*70f0*/  VIADD R3, R0.reuse, 0x90 ;  /* 0x0000009000037836 */ /* 0x040fe20000000000 */
[C---:B------:R-:W-:Y:S01]  /*7100*/  IADD3 R15, R0.reuse, 0x80, RZ ;  /* 0x00000080000f7810 */ /* 0x040fe20007ffe0ff */
[----:B------:R-:W-:Y:S01]  /*7110*/  FADD.FTZ R4, R19, -UR5 ;  /* 0x8000000513047e21 */ /* 0x000fe20008010000 */
[----:B------:R-:W-:Y:S01]  /*7120*/  IADD3 R9, R0, 0x88, RZ ;  /* 0x0000008800097810 */ /* 0x000fe20007ffe0ff */
[----:B------:R-:W-:Y:S01]  /*7130*/  FADD.FTZ R59, R59, -UR5 ;  /* 0x800000053b3b7e21 */ /* 0x000fe20008010000 */
[----:B------:R-:W-:Y:S01]  /*7140*/  ISETP.GE.U32.AND P1, PT, R15, UR6, PT ;  /* 0x000000060f007c0c */ /* 0x000fe2000bf26070 */
[----:B------:R-:W-:Y:S01]  /*7150*/  FMUL.FTZ R4, R4, UR10 ;  /* 0x0000000a04047c20 */ /* 0x000fe20008410000 */
[----:B------:R-:W-:Y:S01]  /*7160*/  ISETP.GE.U32.AND P2, PT, R9, UR6, PT ;  /* 0x0000000609007c0c */ /* 0x000fe2000bf46070 */
[----:B------:R-:W-:Y:S01]  /*7170*/  FMUL.FTZ R59, R59, UR10 ;  /* 0x0000000a3b3b7c20 */ /* 0x000fe20008410000 */
        /* <DEDUP_REMOVED lines=29> */
.L_x_4163:
        /* <DEDUP_REMOVED lines=14> */
.L_x_4165:
[----:B------:R-:W-:Y:S05]  /*7430*/  BSYNC B0 ;  /* 0x0000000000007941 */ /* 0x000fea0003800000 */
.L_x_4164:
        /* <DEDUP_REMOVED lines=17> */
.L_x_4166:
        /* <DEDUP_REMOVED lines=10> */
[----:B01-34-:R-:W-:Y:S01]  /*75f0*/  LEA R6, P1, R4, UR12, 0x1 ;  /* 0x0000000c04067c11 */ /* 0x01bfe2000f8208ff */
[----:B------:R-:W-:-:S05]  /*7600*/  IMAD.IADD R9, R5, 0x1, R9 ;  /* 0x0000000105097824 */ /* 0x000fca00078e0209 */
[----:B------:R-:W-:-:S05]  /*7610*/  LEA.HI.X R7, R4, UR13, R9, 0x1, P1 ;  /* 0x0000000d04077c11 */ /* 0x000fca00088f0c09 */
[----:B------:R2:W-:Y:S02]  /*7620*/  STG.E desc[UR14][R6.64], R11 ;  /* 0x0000000b06007986 */ /* 0x0005e4000c10190e */
.L_x_4168:
[----:B------:R-:W-:Y:S05]  /*7630*/  BSYNC B0 ;  /* 0x0000000000007941 */ /* 0x000fea0003800000 */
.L_x_4167:
        /* <DEDUP_REMOVED lines=17> */
.L_x_4169:
        /* <DEDUP_REMOVED lines=14> */
.L_x_4171:
[----:B------:R-:W-:Y:S05]  /*7830*/  BSYNC B0 ;  /* 0x0000000000007941 */ /* 0x000fea0003800000 */
.L_x_4170:
[C---:B------:R-:W-:Y:S01]  /*7840*/  VIADD R9, R0.reuse, 0xa0 ;  /* 0x000000a000097836 */ /* 0x040fe20000000000 */
        /* <DEDUP_REMOVED lines=37> */
.L_x_4172:
        /* <DEDUP_REMOVED lines=14> */
.L_x_4174:
[----:B------:R-:W-:Y:S05]  /*7b80*/  BSYNC B0 ;  /* 0x0000000000007941 */ /* 0x000fea0003800000 */
.L_x_4173:
        /* <DEDUP_REMOVED lines=17> */
.L_x_4175:
        /* <DEDUP_REMOVED lines=14> */
.L_x_4177:
[----:B------:R-:W-:Y:S05]  /*7d80*/  BSYNC B0 ;  /* 0x0000000000007941 */ /* 0x000fea0003800000 */
.L_x_4176:
        /* <DEDUP_REMOVED lines=17> */
.L_x_4178:
        /* <DEDUP_REMOVED lines=14> */
.L_x_4180:
[----:B------:R-:W-:Y:S05]  /*7f80*/  BSYNC B0 ;  /* 0x0000000000007941 */ /* 0x000fea0003800000 */
.L_x_4179:
[----:B01234-:R-:W-:Y:S01]  /*7f90*/  SHF.L.U32 R7, R39, 0x10, RZ ;  /* 0x0000001027077819 */ /* 0x01ffe200000006ff */
[----:B------:R-:W-:Y:S01]  /*7fa0*/  IMAD.U32 R6, R38, 0x10000, RZ ;  /* 0x0001000026067824 */ /* 0x000fe200078e00ff */
        /* <DEDUP_REMOVED lines=18> */
[C---:B------:R-:W-:Y:S01]  /*80d0*/  IADD3 R14, R0.reuse, 0xc8, RZ ;  /* 0x000000c8000e7810 */ /* 0x040fe20007ffe0ff */
[----:B------:R-:W-:Y:S01]  /*80e0*/  FADD.FTZ R31, R31, -UR5 ;  /* 0x800000051f1f7e21 */ /* 0x000fe20008010000 */
[----:B------:R-:W-:Y:S01]  /*80f0*/  IADD3 R9, R0, 0xd0, RZ ;  /* 0x000000d000097810 */ /* 0x000fe20007ffe0ff */
[----:B------:R-:W-:Y:S01]  /*8100*/  FADD.FTZ R10, R10, -UR5 ;  /* 0x800000050a0a7e21 */ /* 0x000fe20008010000 */
[----:B------:R-:W-:Y:S01]  /*8110*/  SHF.L.U32 R5, R22, 0x10, RZ ;  /* 0x0000001016057819 */ /* 0x000fe200000006ff */
        /* <DEDUP_REMOVED lines=36> */
[----:B------:R-:W-:Y:S01]  /*8360*/  IMAD.U32 R34, R24, 0x10000, RZ ;  /* 0x0001000018227824 */ /* 0x000fe200078e00ff */
[----:B------:R-:W-:Y:S01]  /*8370*/  ISETP.GT.U32.OR P6, PT, R56, 0x27f, P6 ;  /* 0x0000027f3800780c */ /* 0x000fe200037c4470 */
[----:B------:R-:W-:Y:S01]  /*8380*/  FFMA.FTZ R16, R16, R44, R53 ;  /* 0x0000002c10107223 */ /* 0x000fe20000010035 */
[C---:B------:R-:W-:Y:S01]  /*8390*/  ISETP.GT.U32.OR P1, PT, R56.reuse, 0x27f, P1 ;  /* 0x0000027f3800780c */ /* 0x040fe20000f24470 */
[----:B------:R-:W-:Y:S01]  /*83a0*/  FADD.FTZ R32, R5, -UR5 ;  /* 0x8000000505207e21 */ /* 0x000fe20008010000 */
[----:B------:R-:W-:Y:S01]  /*83b0*/  ISETP.GT.U32.OR P2, PT, R56, 0x27f, P2 ;  /* 0x0000027f3800780c */ /* 0x000fe20001744470 */
[----:B------:R-:W-:Y:S01]  /*83c0*/  FFMA.FTZ R24, R52, R10, R57 ;  /* 0x0000000a34187223 */ /* 0x000fe20000010039 */
[----:B------:R-:W-:-:S02]  /*83d0*/  ISETP.GT.U32.OR P3, PT, R56, 0x27f, P3 ;  /* 0x0000027f3800780c */ /* 0x000fc40001f64470 */
        /* <DEDUP_REMOVED lines=13> */
.L_x_4181:
[----:B------:R-:W-:Y:S04]  /*84b0*/  BSSY B0, `(.L_x_4182) ;  /* 0x000000e000007945 */ /* 0x000fe80003800000 */
[----:B------:R-:W-:Y:S05]  /*84c0*/  @P6 BRA `(.L_x_4183) ;  /* 0x0000000000306947 */ /* 0x000fea0003800000 */
[----:B------:R-:W-:Y:S01]  /*84d0*/  ULDC.64 UR12, c[0x0][0x270] ;  /* 0x00009c00000c7ab9 */ /* 0x000fe20000000a00 */
[----:B------:R-:W-:Y:S01]  /*84e0*/  MOV R5, R41 ;  /* 0x0000002900057202 */ /* 0x000fe20000000f00 */
[----:B------:R-:W-:Y:S01]  /*84f0*/  IMAD R10, R4, UR12, RZ ;  /* 0x0000000c040a7c24 */ /* 0x000fe2000f8e02ff */
[----:B------:R-:W-:Y:S02]  /*8500*/  MOV R4, R42 ;  /* 0x0000002a00047202 */ /* 0x000fe40000000f00 */
        /* <DEDUP_REMOVED lines=8> */
.L_x_4183:
[----:B------:R-:W-:Y:S05]  /*8590*/  BSYNC B0 ;  /* 0x0000000000007941 */ /* 0x000fea0003800000 */
.L_x_4182:
        /* <DEDUP_REMOVED lines=17> */
.L_x_4184:
        /* <DEDUP_REMOVED lines=14> */
.L_x_4186:
[----:B------:R-:W-:Y:S05]  /*8790*/  BSYNC B0 ;  /* 0x0000000000007941 */ /* 0x000fea0003800000 */
.L_x_4185:
        /* <DEDUP_REMOVED lines=14> */
.L_x_4187:
        /* <DEDUP_REMOVED lines=14> */
.L_x_4189:
[----:B------:R-:W-:Y:S05]  /*8960*/  BSYNC B0 ;  /* 0x0000000000007941 */ /* 0x000fea0003800000 */
.L_x_4188:
        /* <DEDUP_REMOVED lines=13> */
.L_x_4190:
        /* <DEDUP_REMOVED lines=14> */
.L_x_4192:
[----:B------:R-:W-:Y:S05]  /*8b20*/  BSYNC B0 ;  /* 0x0000000000007941 */ /* 0x000fea0003800000 */
.L_x_4191:
        /* <DEDUP_REMOVED lines=12> */
.L_x_4193:
        /* <DEDUP_REMOVED lines=10> */
[----:B------:R-:W-:Y:S01]  /*8c90*/  LEA R4, P1, R10, UR12, 0x1 ;  /* 0x0000000c0a047c11 */ /* 0x000fe2000f8208ff */
[----:B------:R-:W-:-:S05]  /*8ca0*/  IMAD.IADD R9, R11, 0x1, R9 ;  /* 0x000000010b097824 */ /* 0x000fca00078e0209 */
[----:B------:R-:W-:-:S05]  /*8cb0*/  LEA.HI.X R5, R10, UR13, R9, 0x1, P1 ;  /* 0x0000000d0a057c11 */ /* 0x000fca00088f0c09 */
[----:B------:R4:W-:Y:S02]  /*8cc0*/  STG.E desc[UR14][R4.64], R25 ;  /* 0x0000001904007986 */ /* 0x0009e4000c10190e */
.L_x_4195:
[----:B------:R-:W-:Y:S05]  /*8cd0*/  BSYNC B0 ;  /* 0x0000000000007941 */ /* 0x000fea0003800000 */
.L_x_4194:
[----:B012---:R-:W-:Y:S02]  /*8ce0*/  PRMT R11, R48, 0x7632, R11 ;  /* 0x00007632300b7816 */ /* 0x007fe4000000000b */
[----:B------:R-:W-:Y:S02]  /*8cf0*/  PRMT R14, R49, 0x7632, R14 ;  /* 0x00007632310e7816 */ /* 0x000fe4000000000e */
[----:B------:R-:W-:Y:S01]  /*8d00*/  PRMT R18, R50, 0x7632, R18 ;  /* 0x0000763232127816 */ /* 0x000fe20000000012 */
[----:B------:R-:W-:Y:S01]  /*8d10*/  IMAD.U32 R11, R11, 0x10000, RZ ;  /* 0x000100000b0b7824 */ /* 0x000fe200078e00ff */
[----:B------:R-:W-:Y:S02]  /*8d20*/  SHF.L.U32 R27, R27, 0x10, RZ ;  /* 0x000000101b1b7819 */ /* 0x000fe400000006ff */
[----:B------:R-:W-:Y:S01]  /*8d30*/  SHF.L.U32 R14, R14, 0x10, RZ ;  /* 0x000000100e0e7819 */ /* 0x000fe200000006ff */
[----:B------:R-:W-:Y:S01]  /*8d40*/  FADD.FTZ R11, R11, -UR5 ;  /* 0x800000050b0b7e21 */ /* 0x000fe20008010000 */
[----:B------:R-:W-:Y:S01]  /*8d50*/  SHF.L.U32 R18, R18, 0x10, RZ ;  /* 0x0000001012127819 */ /* 0x000fe200000006ff */
[----:B------:R-:W-:Y:S01]  /*8d60*/  FADD.FTZ R27, R27, -UR5 ;  /* 0x800000051b1b7e21 */ /* 0x000fe20008010000 */
[----:B------:R-:W-:Y:S01]  /*8d70*/  SHF.L.U32 R26, R26, 0x10, RZ ;  /* 0x000000101a1a7819 */ /* 0x000fe200000006ff */
[----:B---3--:R-:W-:Y:S01]  /*8d80*/  FADD.FTZ R15, R14, -UR5 ;  /* 0x800000050e0f7e21 */ /* 0x008fe20008010000 */
[----:B------:R-:W-:Y:S01]  /*8d90*/  IADD3 R23, R0, 0xd8, RZ ;  /* 0x000000d800177810 */ /* 0x000fe20007ffe0ff */
[----:B------:R-:W-:Y:S01]  /*8da0*/  FADD.FTZ R19, R18, -UR5 ;  /* 0x8000000512137e21 */ /* 0x000fe20008010000 */
[----:B------:R-:W-:Y:S01]  /*8db0*/  IADD3 R17, R0, 0xe0, RZ ;  /* 0x000000e000117810 */ /* 0x000fe20007ffe0ff */
[----:B------:R-:W-:Y:S01]  /*8dc0*/  FADD.FTZ R26, R26, -UR5 ;  /* 0x800000051a1a7e21 */ /* 0x000fe20008010000 */
[C---:B------:R-:W-:Y:S01]  /*8dd0*/  IADD3 R12, R0.reuse, 0xe8, RZ ;  /* 0x000000e8000c7810 */ /* 0x040fe20007ffe0ff */
[----:B------:R-:W-:Y:S01]  /*8de0*/  FMUL.FTZ R14, R11, UR10 ;  /* 0x0000000a0b0e7c20 */ /* 0x000fe20008410000 */
[C---:B------:R-:W-:Y:S01]  /*8df0*/  IADD3 R9, R0.reuse, 0xf0, RZ ;  /* 0x000000f000097810 */ /* 0x040fe20007ffe0ff */
[----:B------:R-:W-:Y:S01]  /*8e00*/  FMUL.FTZ R27, R27, UR10 ;  /* 0x0000000a1b1b7c20 */ /* 0x000fe20008410000 */
[----:B----4-:R-:W-:Y:S01]  /*8e10*/  IADD3 R4, R0, 0xf8, RZ ;  /* 0x000000f800047810 */ /* 0x010fe20007ffe0ff */
[----:B------:R-:W-:Y:S01]  /*8e20*/  FMUL.FTZ R18, R15, UR10 ;  /* 0x0000000a0f127c20 */ /* 0x000fe20008410000 */
[----:B------:R-:W-:Y:S01]  /*8e30*/  ISETP.GE.U32.AND P6, PT, R23, UR6, PT ;  /* 0x0000000617007c0c */ /* 0x000fe2000bfc6070 */
[----:B------:R-:W-:Y:S01]  /*8e40*/  FMUL.FTZ R20, R19, UR10 ;  /* 0x0000000a13147c20 */ /* 0x000fe20008410000 */
[----:B------:R-:W-:Y:S01]  /*8e50*/  ISETP.GE.U32.AND P1, PT, R17, UR6, PT ;  /* 0x0000000611007c0c */ /* 0x000fe2000bf26070 */
[----:B------:R-:W-:Y:S01]  /*8e60*/  FMUL.FTZ R26, R26, UR10 ;  /* 0x0000000a1a1a7c20 */ /* 0x000fe20008410000 */
[----:B------:R-:W-:Y:S01]  /*8e70*/  ISETP.GE.U32.AND P2, PT, R12, UR6, PT ;  /* 0x000000060c007c0c */ /* 0x000fe2000bf46070 */
[C-C-:B------:R-:W-:Y:S01]  /*8e80*/  FFMA.FTZ R15, R52.reuse, R14, R57.reuse ;  /* 0x0000000e340f7223 */ /* 0x140fe20000010039 */
[----:B------:R-:W-:Y:S01]  /*8e90*/  ISETP.GE.U32.AND P3, PT, R9, UR6, PT ;  /* 0x0000000609007c0c */ /* 0x000fe2000bf66070 */
[--C-:B------:R-:W-:Y:S01]  /*8ea0*/  FFMA.FTZ R24, R52, R27, R57.reuse ;  /* 0x0000001b34187223 */ /* 0x100fe20000010039 */
[----:B------:R-:W-:Y:S01]  /*8eb0*/  ISETP.GE.U32.AND P4, PT, R4, UR6, PT ;  /* 0x0000000604007c0c */ /* 0x000fe2000bf86070 */
[C---:B------:R-:W-:Y:S01]  /*8ec0*/  FFMA.FTZ R14, R52.reuse, R18, R57 ;  /* 0x00000012340e7223 */ /* 0x040fe20000010039 */
[----:B------:R-:W-:Y:S01]  /*8ed0*/  SHF.R.S32.HI R25, RZ, 0x1f, R23 ;  /* 0x0000001fff197819 */ /* 0x000fe20000011417 */
        /* <DEDUP_REMOVED lines=27> */
.L_x_4196:
        /* <DEDUP_REMOVED lines=14> */
.L_x_4198:
[----:B------:R-:W-:Y:S05]  /*9170*/  BSYNC B0 ;  /* 0x0000000000007941 */ /* 0x000fea0003800000 */
.L_x_4197:
        /* <DEDUP_REMOVED lines=11> */
.L_x_4199:
        /* <DEDUP_REMOVED lines=10> */
[----:B------:R-:W-:Y:S01]  /*92d0*/  LEA R18, P1, R20, UR6, 0x1 ;  /* 0x0000000614127c11 */ /* 0x000fe2000f8208ff */
[----:B------:R-:W-:-:S05]  /*92e0*/  IMAD.IADD R17, R21, 0x1, R17 ;  /* 0x0000000115117824 */ /* 0x000fca00078e0211 */
[----:B------:R-:W-:-:S05]  /*92f0*/  LEA.HI.X R19, R20, UR7, R17, 0x1, P1 ;  /* 0x0000000714137c11 */ /* 0x000fca00088f0c11 */
[----:B------:R1:W-:Y:S02]  /*9300*/  STG.E desc[UR14][R18.64], R7 ;  /* 0x0000000712007986 */ /* 0x0003e4000c10190e */
.L_x_4201:
[----:B------:R-:W-:Y:S05]  /*9310*/  BSYNC B0 ;  /* 0x0000000000007941 */ /* 0x000fea0003800000 */
.L_x_4200:
        /* <DEDUP_REMOVED lines=11> */
.L_x_4202:
[----:B------:R-:W-:Y:S04]  /*93d0*/  BSSY B0, `(.L_x_4203) ;  /* 0x000000e000007945 */ /* 0x000fe80003800000 */
[----:B------:R-:W-:Y:S05]  /*93e0*/  @P2 BRA `(.L_x_4204) ;  /* 0x0000000000302947 */ /* 0x000fea0003800000 */
[----:B------:R-:W-:Y:S01]  /*93f0*/  ULDC.64 UR6, c[0x0][0x270] ;  /* 0x00009c0000067ab9 */ /* 0x000fe20000000a00 */
[----:B01----:R-:W-:Y:S01]  /*9400*/  MOV R18, R42 ;  /* 0x0000002a00127202 */ /* 0x003fe20000000f00 */
        /* <DEDUP_REMOVED lines=10> */
.L_x_4204:
[----:B------:R-:W-:Y:S05]  /*94b0*/  BSYNC B0 ;  /* 0x0000000000007941 */ /* 0x000fea0003800000 */
.L_x_4203:
        /* <DEDUP_REMOVED lines=11> */
.L_x_4205:
        /* <DEDUP_REMOVED lines=14> */
.L_x_4207:
[----:B------:R-:W-:Y:S05]  /*9650*/  BSYNC B0 ;  /* 0x0000000000007941 */ /* 0x000fea0003800000 */
.L_x_4206:
        /* <DEDUP_REMOVED lines=11> */
.L_x_4208:
        /* <DEDUP_REMOVED lines=13> */
.L_x_4210:
[----:B------:R-:W-:Y:S05]  /*97e0*/  BSYNC B0 ;  /* 0x0000000000007941 */ /* 0x000fea0003800000 */
.L_x_4209:
[----:B------:R-:W-:Y:S01]  /*97f0*/  ULDC UR5, c[0x0][0x10] ;  /* 0x0000040000057ab9 */ /* 0x000fe20000000800 */
[----:B------:R-:W-:Y:S02]  /*9800*/  UIADD3 UR4, UR4, 0x1, URZ ;  /* 0x0000000104047890 */ /* 0x000fe4000fffe03f */
[----:B------:R-:W-:-:S04]  /*9810*/  UIADD3 UR9, UR5, UR9, URZ ;  /* 0x0000000905097290 */ /* 0x000fc8000fffe03f */
[----:B------:R-:W-:-:S06]  /*9820*/  UISETP.GE.AND UP0, UPT, UR9, UR8, UPT ;  /* 0x000000080900728c */ /* 0x000fcc000bf06270 */
[----:B------:R-:W-:-:S13]  /*9830*/  PLOP3.LUT P1, PT, PT, PT, UP0, 0x80, 0x0 ;  /* 0x000000000000781c */ /* 0x000fda0003f2f008 */
[----:B------:R-:W-:Y:S05]  /*9840*/  @!P1 BRA `(.L_x_4211) ;  /* 0xffffff6800809947 */ /* 0x000fea000383ffff */
[----:B------:R-:W-:Y:S05]  /*9850*/  EXIT ;  /* 0x000000000000794d */ /* 0x000fea0003800000 */
.L_x_4212:
        /* <DEDUP_REMOVED lines=10> */
.L_x_5616:


//--------------------- .text._Z35group_norm_nhwc_fwd_one_pass_kernelI11Bf16IOFp16WLi512ELi160ELi640EEv26Group_norm_nhwc_fwd_params --------------------------
	.section	.text._Z35group_norm_nhwc_fwd_one_pass_kernelI11Bf16IOFp16WLi512ELi160ELi640EEv26Group_norm_nhwc_fwd_params,"ax",@progbits
	.align	128
        .global         _Z35group_norm_nhwc_fwd_one_pass_kernelI11Bf16IOFp16WLi512ELi160ELi640EEv26Group_norm_nhwc_fwd_params
        .type           _Z35group_norm_nhwc_fwd_one_pass_kernelI11Bf16IOFp16WLi512ELi160ELi640EEv26Group_norm_nhwc_fwd_params,@function
        .size           _Z35group_norm_nhwc_fwd_one_pass_kernelI11Bf16IOFp16WLi512ELi160ELi640EEv26Group_norm_nhwc_fwd_params,(.L_x_5617 - _Z35group_norm_nhwc_fwd_one_pass_kernelI11Bf16IOFp16WLi512ELi160ELi640EEv26Group_norm_nhwc_fwd_params)
        .other          _Z35group_norm_nhwc_fwd_one_pass_kernelI11Bf16IOFp16WLi512ELi160ELi640EEv26Group_norm_nhwc_fwd_params,@"STO_CUDA_ENTRY STV_DEFAULT"
_Z35group_norm_nhwc_fwd_one_pass_kernelI11Bf16IOFp16WLi512ELi160ELi640EEv26Group_norm_nhwc_fwd_params:
.text._Z35group_norm_nhwc_fwd_one_pass_kernelI11Bf16IOFp16WLi512ELi160ELi640EEv26Group_norm_nhwc_fwd_params:
        /* <DEDUP_REMOVED lines=19> */
.L_x_4229:
        /* <DEDUP_REMOVED lines=1762> */
[----:B------:R-:W-:Y:S01]  /*6f50*/  PRMT R8, RZ, 0x7610, R8 ;  /* 0x00007610ff087816 */ /* 0x000fe20000000008 */
[----:B------:R-:W-:Y:S01]  /*6f60*/  HFMA2.MMA R9, -RZ, RZ, 0, 0 ;  /* 0x00000000ff097435 */ /* 0x000fe200000001ff */
[----:B------:R0:W-:Y:S09]  /*6f70*/  STL.64 [R1+0x2f0], R30 ;  /* 0x0002f01e01007387 */ /* 0x0001f20000100a00 */
[----:B------:R-:W2:Y:S01]  /*6f80*/  @!P4 LDG.E R9, desc[UR12][R44.64] ;  /* 0x0000000c2c09c981 */ /* 0x000ea2000c1e1900 */
[----:B---3--:R-:W-:-:S03]  /*6f90*/  @!P0 SHF.R.U32.HI R34, RZ, 0x10, R16 ;  /* 0x00000010ff228819 */ /* 0x008fc60000011610 */
        /* <DEDUP_REMOVED lines=19> */
[----:B------:R-:W-:Y:S01]  /*70d0*/  HFMA2.MMA R26, -RZ, RZ, 0, 0 ;  /* 0x00000000ff1a7435 */ /* 0x000fe200000001ff */
[----:B------:R-:W-:Y:S02]  /*70e0*/  PRMT R35, RZ, 0x7610, R35 ;  /* 0x00007610ff237816 */ /* 0x000fe40000000023 */
[----:B------:R-:W-:Y:S01]  /*70f0*/  PRMT R36, RZ, 0x7610, R36 ;  /* 0x00007610ff247816 */ /* 0x000fe20000000024 */
[----:B0-----:R-:W-:Y:S01]  /*7100*/  IMAD.MOV.U32 R23, RZ, RZ, RZ ;  /* 0x000000ffff177224 */ /* 0x001fe200078e00ff */
[----:B------:R0:W-:Y:S01]  /*7110*/  STL [R1+0xb0], R17 ;  /* 0x0000b01101007387 */ /* 0x0001e20000100800 */
[----:B-1----:R-:W-:-:S03]  /*7120*/  MOV R22, RZ ;  /* 0x000000ff00167202 */ /* 0x002fc60000000f00 */
[----:B------:R-:W2:Y:S04]  /*7130*/  LDL.LU.64 R6, [R1+0x120] ;  /* 0x0001200001067983 */ /* 0x000ea80000300a00 */
[----:B------:R1:W2:Y:S04]  /*7140*/  @!P2 LDG.E R22, desc[UR12][R42.64] ;  /* 0x0000000c2a16a981 */ /* 0x0002a8000c1e1900 */
[----:B---3--:R-:W3:Y:S04]  /*7150*/  @!P3 LDG.E R23, desc[UR12][R30.64] ;  /* 0x0000000c1e17b981 */ /* 0x008ee8000c1e1900 */
[----:B------:R-:W1:Y:S01]  /*7160*/  LDL.LU.64 R42, [R1+0x310] ;  /* 0x00031000012a7983 */ /* 0x000e620000300a00 */
        /* <DEDUP_REMOVED lines=28> */
[----:B------:R-:W-:Y:S02]  /*7330*/  LOP3.LUT P3, RZ, R2, 0x8000000, RZ, 0xc0, !PT ;  /* 0x0800000002ff7812 */ /* 0x000fe4000786c0ff */
[----:B------:R-:W-:-:S11]  /*7340*/  MOV R2, RZ ;  /* 0x000000ff00027202 */ /* 0x000fd60000000f00 */
        /* <DEDUP_REMOVED lines=8> */
[----:B0-----:R-:W-:-:S10]  /*73d0*/  HFMA2.MMA R10, -RZ, RZ, 0, 0 ;  /* 0x00000000ff0a7435 */ /* 0x001fd400000001ff */
        /* <DEDUP_REMOVED lines=679> */
.L_x_4214:
[----:B------:R-:W-:Y:S05]  /*9e50*/  BSYNC B0 ;  /* 0x0000000000007941 */ /* 0x000fea0003800000 */
.L_x_4213:
        /* <DEDUP_REMOVED lines=34> */
.L_x_4218:
[----:B------:R-:W2:Y:S04]  /*a080*/  LDG.E.STRONG.GPU R2, desc[UR12][R12.64] ;  /* 0x0000000c0c027981 */ /* 0x000ea8000c1ef900 */
[----:B--2---:R-:W-:Y:S04]  /*a090*/  CCTL.IVALL ;  /* 0x00000000ff00798f */ /* 0x004fe80002000000 */
[----:B------:R0:W-:Y:S01]  /*a0a0*/  STL [R1], R2 ;  /* 0x0000000201007387 */ /* 0x0001e20000100800 */
[----:B------:R-:W-:-:S13]  /*a0b0*/  ISETP.NE.AND P1, PT, R2, UR6, PT ;  /* 0x0000000602007c0c */ /* 0x000fda000bf25270 */
[----:B0-----:R-:W-:Y:S05]  /*a0c0*/  @P1 BRA `(.L_x_4218) ;  /* 0xfffffffc00ec1947 */ /* 0x001fea000383ffff */
.L_x_4217:
[----:B------:R-:W-:Y:S05]  /*a0d0*/  BSYNC B0 ;  /* 0x0000000000007941 */ /* 0x000fea0003800000 */
.L_x_4216:
        /* <DEDUP_REMOVED lines=18> */
.L_x_4222:
        /* <DEDUP_REMOVED lines=115> */
.L_x_4221:
        /* <DEDUP_REMOVED lines=61> */
.L_x_4223:
[----:B------:R-:W-:-:S13]  /*ad00*/  ISETP.NE.OR P1, PT, R2, RZ, P1 ;  /* 0x000000ff0200720c */ /* 0x000fda0000f25670 */
[----:B------:R-:W-:Y:S05]  /*ad10*/  @!P1 BRA `(.L_x_4219) ;  /* 0x00000000007c9947 */ /* 0x000fea0003800000 */
.L_x_4220:
        /* <DEDUP_REMOVED lines=31> */
.L_x_4219:
        /* <DEDUP_REMOVED lines=11> */
.L_x_4225:
[----:B------:R-:W-:Y:S05]  /*afc0*/  BSYNC B0 ;  /* 0x0000000000007941 */ /* 0x000fea0003800000 */
.L_x_4224:
        /* <DEDUP_REMOVED lines=19> */
.L_x_4215:
        /* <DEDUP_REMOVED lines=49> */
[----:B--2---:R-:W-:Y:S02]  /*b410*/  HADD2.F32 R4, -RZ, R14.H0_H0 ;  /* 0x2000000eff047230 */ /* 0x004fe40000004100 */
[----:B---3--:R-:W-:Y:S02]  /*b420*/  HADD2.F32 R5, -RZ, R15.H0_H0 ;  /* 0x2000000fff057230 */ /* 0x008fe40000004100 */
[----:B----4-:R-:W-:Y:S02]  /*b430*/  HADD2.F32 R6, -RZ, R16.H0_H0 ;  /* 0x20000010ff067230 */ /* 0x010fe40000004100 */
[----:B01----:R-:W-:-:S07]  /*b440*/  HADD2.F32 R7, -RZ, R17.H0_H0 ;  /* 0x20000011ff077230 */ /* 0x003fce0000004100 */
.L_x_4228:
        /* <DEDUP_REMOVED lines=147> */
.L_x_4227:
[----:B------:R-:W-:Y:S05]  /*bd80*/  BSYNC B0 ;  /* 0x0000000000007941 */ /* 0x000fea0003800000 */
.L_x_4226:
        /* <DEDUP_REMOVED lines=11> */
.L_x_4230:
        /* <DEDUP_REMOVED lines=12> */
.L_x_5617:


//--------------------- .text._Z35group_norm_nhwc_fwd_one_pass_kernelI11Fp16IOFp32WLi64ELi160ELi640EEv26Group_norm_nhwc_fwd_params --------------------------
	.section	.text._Z35group_norm_nhwc_fwd_one_pass_kernelI11Fp16IOFp32WLi64ELi160ELi640EEv26Group_norm_nhwc_fwd_params,"ax",@progbits
	.align	128
        .global         _Z35group_norm_nhwc_fwd_one_pass_kernelI11Fp16IOFp32WLi64ELi160ELi640EEv26Group_norm_nhwc_fwd_params
        .type           _Z35group_norm_nhwc_fwd_one_pass_kernelI11Fp16IOFp32WLi64ELi160ELi640EEv26Group_norm_nhwc_fwd_params,@function
        .size           _Z35group_norm_nhwc_fwd_one_pass_kernelI11Fp16IOFp32WLi64ELi160ELi640EEv26Group_norm_nhwc_fwd_params,(.L_x_5618 - _Z35group_norm_nhwc_fwd_one_pass_kernelI11Fp16IOFp32WLi64ELi160ELi640EEv26Group_norm_nhwc_fwd_params)
        .other          _Z35group_norm_nhwc_fwd_one_pass_kernelI11Fp16IOFp32WLi64ELi160ELi640EEv26Group_norm_nhwc_fwd_params,@"STO_CUDA_ENTRY STV_DEFAULT"
_Z35group_norm_nhwc_fwd_one_pass_kernelI11Fp16IOFp32WLi64ELi160ELi640EEv26Group_norm_nhwc_fwd_params:
.text._Z35group_norm_nhwc_fwd_one_pass_kernelI11Fp16IOFp32WLi64ELi160ELi640EEv26Group_norm_nhwc_fwd_params:
        /* <DEDUP_REMOVED lines=11> */
[----:B------:R-:W1:Y:S01]  /*00b0*/  S2R R4, SR_LANEID ;  /* 0x0000000000047919 */ /* 0x000e620000000000 */
[----:B------:R-:W-:-:S04]  /*00c0*/  ULDC.U8 UR10, c[0x0][0x28c] ;  /* 0x0000a300000a7ab9 */ /* 0x000fc80000000000 */
[----:B------:R-:W2:Y:S08]  /*00d0*/  LDC R7, c[0x0][0x294] ;  /* 0x0000a500ff077b82 */ /* 0x000eb00000000800 */
[----:B------:R-:W3:Y:S01]  /*00e0*/  S2UR UR6, SR_CgaCtaId ;  /* 0x00000000000679c3 */ /* 0x000ee20000008800 */
[----:B0-----:R-:W-:Y:S01]  /*00f0*/  IMAD.WIDE.U32 R2, R5, -0x33333333, RZ ;  /* 0xcccccccd05027825 */ /* 0x001fe200078e00ff */
[----:B------:R-:W-:-:S04]  /*0100*/  SHF.R.S32.HI R0, RZ, 0x1f, R5 ;  /* 0x0000001fff007819 */ /* 0x000fc80000011405 */
[----:B------:R-:W-:Y:S02]  /*0110*/  SHF.R.U32.HI R2, RZ, 0x6, R3 ;  /* 0x00000006ff027819 */ /* 0x000fe40000011603 */
[----:B------:R-:W-:Y:S01]  /*0120*/  LEA.HI R0, R0, R5, RZ, 0x5 ;  /* 0x0000000500007211 */ /* 0x000fe200078f28ff */
[----:B---3--:R-:W-:Y:S02]  /*0130*/  ULEA UR5, UR6, UR5, 0x18 ;  /* 0x0000000506057291 */ /* 0x008fe4000f8ec03f */
[----:B--2---:R-:W-:Y:S01]  /*0140*/  IMAD R30, R7, UR7, R2 ;  /* 0x00000007071e7c24 */ /* 0x004fe2000f8e0202 */
[----:B------:R-:W-:Y:S01]  /*0150*/  SHF.R.S32.HI R0, RZ, 0x5, R0 ;  /* 0x00000005ff007819 */ /* 0x000fe20000011400 */
[----:B------:R-:W-:Y:S01]  /*0160*/  IMAD R32, R2, -0x50, R5 ;  /* 0xffffffb002207824 */ /* 0x000fe200078e0205 */
[----:B------:R-:W-:Y:S02]  /*0170*/  HFMA2.MMA R2, -RZ, RZ, 0, 0 ;  /* 0x00000000ff027435 */ /* 0x000fe400000001ff */
[----:B------:R-:W-:-:S02]  /*0180*/  ISETP.GE.U32.AND P0, PT, R30, UR8, PT ;  /* 0x000000081e007c0c */ /* 0x000fc4000bf06070 */
[----:B------:R-:W-:Y:S02]  /*0190*/  SHF.R.S32.HI R3, RZ, 0x1f, R30 ;  /* 0x0000001fff037819 */ /* 0x000fe4000001141e */
[----:B------:R-:W-:Y:S02]  /*01a0*/  SHF.L.U32 R32, R32, 0x1, RZ ;  /* 0x0000000120207819 */ /* 0x000fe400000006ff */
[----:B------:R-:W-:Y:S01]  /*01b0*/  ISETP.GE.AND.EX P0, PT, R3, UR9, PT, P0 ;  /* 0x0000000903007c0c */ /* 0x000fe2000bf06300 */
[----:B------:R-:W-:Y:S01]  /*01c0*/  ULDC.64 UR8, c[0x0][0x208] ;  /* 0x0000820000087ab9 */ /* 0x000fe20000000a00 */
[----:B------:R-:W-:Y:S02]  /*01d0*/  LEA R0, R0, UR5, 0x3 ;  /* 0x0000000500007c11 */ /* 0x000fe4000f8e18ff */
[----:B------:R-:W-:Y:S02]  /*01e0*/  IADD3 R27, R30, 0x8, RZ ;  /* 0x000000081e1b7810 */ /* 0x000fe40007ffe0ff */
[----:B------:R-:W-:-:S02]  /*01f0*/  ISETP.LT.U32.AND P0, PT, R5, 0x280, !P0 ;  /* 0x000002800500780c */ /* 0x000fc40004701070 */
[C---:B------:R-:W-:Y:S02]  /*0200*/  IADD3 R26, R30.reuse, 0x10, RZ ;  /* 0x000000101e1a7810 */ /* 0x040fe40007ffe0ff */
[C---:B------:R-:W-:Y:S02]  /*0210*/  IADD3 R25, R30.reuse, 0x18, RZ ;  /* 0x000000181e197810 */ /* 0x040fe40007ffe0ff */
[C---:B------:R-:W-:Y:S02]  /*0220*/  IADD3 R24, R30.reuse, 0x20, RZ ;  /* 0x000000201e187810 */ /* 0x040fe40007ffe0ff */
[C---:B------:R-:W-:Y:S02]  /*0230*/  IADD3 R23, R30.reuse, 0x28, RZ ;  /* 0x000000281e177810 */ /* 0x040fe40007ffe0ff */
[C---:B------:R-:W-:Y:S02]  /*0240*/  IADD3 R22, R30.reuse, 0x30, RZ ;  /* 0x000000301e167810 */ /* 0x040fe40007ffe0ff */
[----:B-1----:R-:W-:-:S07]  /*0250*/  IADD3 R6, R30, 0x38, RZ ;  /* 0x000000381e067810 */ /* 0x002fce0007ffe0ff */
.L_x_4264:
[----:B0-----:R-:W0:Y:S01]  /*0260*/  LDC R12, c[0x0][0x288] ;  /* 0x0000a200ff0c7b82 */ /* 0x001e220000000800 */
[----:B------:R-:W-:Y:S01]  /*0270*/  IABS R13, R31 ;  /* 0x0000001f000d7213 */ /* 0x000fe20000000000 */
[----:B------:R-:W-:Y:S01]  /*0280*/  ULDC.64 UR14, c[0x0][0x278] ;  /* 0x00009e00000e7ab9 */ /* 0x000fe20000000a00 */
[----:B------:R-:W-:Y:S01]  /*0290*/  SHF.R.S32.HI R21, RZ, 0x1f, R25 ;  /* 0x0000001fff157819 */ /* 0x000fe20000011419 */
[----:B------:R-:W-:Y:S01]  /*02a0*/  ULDC.64 UR12, c[0x0][0x280] ;  /* 0x0000a000000c7ab9 */ /* 0x000fe20000000a00 */
[----:B------:R-:W-:Y:S02]  /*02b0*/  ISETP.GE.U32.AND P5, PT, R26, UR14, PT ;  /* 0x0000000e1a007c0c */ /* 0x000fe4000bfa6070 */
[----:B------:R-:W-:Y:S01]  /*02c0*/  ISETP.GE.U32.AND P4, PT, R25, UR14, PT ;  /* 0x0000000e19007c0c */ /* 0x000fe2000bf86070 */
[----:B-1----:R-:W1:Y:S01]  /*02d0*/  @P0 LDC.64 R16, c[0x0][0x270] ;  /* 0x00009c00ff100b82 */ /* 0x002e620000000a00 */
[----:B--2---:R-:W-:Y:S02]  /*02e0*/  SHF.R.S32.HI R29, RZ, 0x1f, R24 ;  /* 0x0000001fff1d7819 */ /* 0x004fe40000011418 */
[----:B------:R-:W-:-:S04]  /*02f0*/  ISETP.GE.AND.EX P4, PT, R21, UR15, PT, P4 ;  /* 0x0000000f15007c0c */ /* 0x000fc8000bf86340 */
[----:B------:R-:W-:Y:S01]  /*0300*/  ISETP.GT.U32.OR P4, PT, R5, 0x27f, P4 ;  /* 0x0000027f0500780c */ /* 0x000fe20002784470 */
[----:B------:R-:W2:Y:S01]  /*0310*/  @P0 LDC.64 R14, c[0x0][0x220] ;  /* 0x00008800ff0e0b82 */ /* 0x000ea20000000a00 */
[----:B0--3--:R-:W-:-:S04]  /*0320*/  IABS R10, R12 ;  /* 0x0000000c000a7213 */ /* 0x009fc80000000000 */
[----:B------:R-:W0:Y:S01]  /*0330*/  I2F.RP R7, R10 ;  /* 0x0000000a00077306 */ /* 0x000e220000209400 */
[----:B-1----:R-:W-:-:S04]  /*0340*/  @P0 IMAD R18, R3, R16, RZ ;  /* 0x0000001003120224 */ /* 0x002fc800078e02ff */
[----:B------:R-:W-:-:S03]  /*0350*/  @P0 IMAD R35, R30, R17, R18 ;  /* 0x000000111e230224 */ /* 0x000fc600078e0212 */
[----:B0-----:R-:W0:Y:S02]  /*0360*/  MUFU.RCP R7, R7 ;  /* 0x0000000700077308 */ /* 0x001e240000001000 */
[----:B0-----:R-:W-:-:S06]  /*0370*/  IADD3 R8, R7, 0xffffffe, RZ ;  /* 0x0ffffffe07087810 */ /* 0x001fcc0007ffe0ff */
[----:B------:R0:W1:Y:S02]  /*0380*/  F2I.FTZ.U32.TRUNC.NTZ R9, R8 ;  /* 0x0000000800097305 */ /* 0x000064000021f000 */
[----:B0-----:R-:W-:Y:S02]  /*0390*/  MOV R8, RZ ;  /* 0x000000ff00087202 */ /* 0x001fe40000000f00 */
[----:B-1----:R-:W-:-:S05]  /*03a0*/  IADD3 R11, RZ, -R9, RZ ;  /* 0x80000009ff0b7210 */ /* 0x002fca0007ffe0ff */
        /* <DEDUP_REMOVED lines=17> */
[----:B------:R-:W-:-:S04]  /*04c0*/  MOV R11, R9 ;  /* 0x00000009000b7202 */ /* 0x000fc80000000f00 */
[----:B------:R-:W-:Y:S02]  /*04d0*/  @!P3 IADD3 R11, -R11, RZ, RZ ;  /* 0x000000ff0b0bb210 */ /* 0x000fe40007ffe1ff */
[----:B------:R-:W-:Y:S02]  /*04e0*/  @!P2 LOP3.LUT R11, RZ, R12, RZ, 0x33, !PT ;  /* 0x0000000cff0ba212 */ /* 0x000fe400078e33ff */
[----:B------:R-:W-:Y:S02]  /*04f0*/  ISETP.GE.U32.AND P2, PT, R24, UR14, PT ;  /* 0x0000000e18007c0c */ /* 0x000fe4000bf46070 */
[----:B------:R-:W-:Y:S02]  /*0500*/  IADD3 R8, -R11, RZ, RZ ;  /* 0x000000ff0b087210 */ /* 0x000fe40007ffe1ff */
[----:B------:R-:W-:Y:S02]  /*0510*/  SHF.R.S32.HI R10, RZ, 0x1f, R11 ;  /* 0x0000001fff0a7819 */ /* 0x000fe4000001140b */
[----:B------:R-:W-:Y:S01]  /*0520*/  ISETP.GE.AND.EX P2, PT, R29, UR15, PT, P2 ;  /* 0x0000000f1d007c0c */ /* 0x000fe2000bf46320 */
[----:B------:R-:W-:Y:S01]  /*0530*/  IMAD R37, R12, R8, R31 ;  /* 0x000000080c257224 */ /* 0x000fe200078e021f */
[----:B------:R-:W-:Y:S01]  /*0540*/  SHF.R.S32.HI R12, RZ, 0x1f, R32 ;  /* 0x0000001fff0c7819 */ /* 0x000fe20000011420 */
[----:B------:R-:W0:Y:S01]  /*0550*/  @!P5 LDC.64 R8, c[0x0][0x270] ;  /* 0x00009c00ff08db82 */ /* 0x000e220000000a00 */
[----:B------:R-:W-:Y:S01]  /*0560*/  IMAD R10, R10, UR12, RZ ;  /* 0x0000000c0a0a7c24 */ /* 0x000fe2000f8e02ff */
[----:B------:R-:W-:Y:S01]  /*0570*/  ISETP.GT.U32.OR P2, PT, R5, 0x27f, P2 ;  /* 0x0000027f0500780c */ /* 0x000fe20001744470 */
[----:B------:R-:W-:Y:S01]  /*0580*/  IMAD R37, R37, 0xa0, RZ ;  /* 0x000000a025257824 */ /* 0x000fe200078e02ff */
[----:B------:R-:W-:Y:S01]  /*0590*/  ISETP.GE.U32.AND P3, PT, R27, UR14, PT ;  /* 0x0000000e1b007c0c */ /* 0x000fe2000bf66070 */
[----:B------:R-:W-:-:S03]  /*05a0*/  IMAD R45, R11, UR13, R10 ;  /* 0x0000000d0b2d7c24 */ /* 0x000fc6000f8e020a */
[----:B------:R-:W-:-:S04]  /*05b0*/  IADD3 R42, P1, R32, R37, RZ ;  /* 0x00000025202a7210 */ /* 0x000fc80007f3e0ff */
[----:B------:R-:W-:Y:S02]  /*05c0*/  LEA.HI.X.SX32 R43, R37, R12, 0x1, P1 ;  /* 0x0000000c252b7211 */ /* 0x000fe400008f0eff */
[----:B------:R-:W1:Y:S01]  /*05d0*/  @!P4 LDC.64 R12, c[0x0][0x270] ;  /* 0x00009c00ff0ccb82 */ /* 0x000e620000000a00 */
[----:B------:R-:W-:-:S07]  /*05e0*/  IMAD.WIDE.U32 R42, R11, UR12, R42 ;  /* 0x0000000c0b2a7c25 */ /* 0x000fce000f8e002a */
[----:B------:R-:W3:Y:S01]  /*05f0*/  @!P5 LDC.64 R10, c[0x0][0x220] ;  /* 0x00008800ff0adb82 */ /* 0x000ee20000000a00 */
[----:B------:R-:W-:Y:S01]  /*0600*/  IADD3 R45, R43, R45, RZ ;  /* 0x0000002d2b2d7210 */ /* 0x000fe20007ffe0ff */
[----:B0-----:R-:W-:Y:S01]  /*0610*/  @!P5 IMAD R33, R7, R8, RZ ;  /* 0x000000080721d224 */ /* 0x001fe200078e02ff */
[----:B------:R-:W-:Y:S02]  /*0620*/  @P0 MOV R44, R42 ;  /* 0x0000002a002c0202 */ /* 0x000fe40000000f00 */
[----:B------:R-:W-:Y:S01]  /*0630*/  @!P5 MOV R17, R45 ;  /* 0x0000002d0011d202 */ /* 0x000fe20000000f00 */
[----:B------:R-:W-:Y:S01]  /*0640*/  @!P5 IMAD R33, R26, R9, R33 ;  /* 0x000000091a21d224 */ /* 0x000fe200078e0221 */
[----:B------:R-:W-:Y:S01]  /*0650*/  SHF.R.S32.HI R7, RZ, 0x1f, R27 ;  /* 0x0000001fff077819 */ /* 0x000fe2000001141b */
[----:B------:R-:W-:Y:S01]  /*0660*/  @P0 IMAD.WIDE.U32 R18, R30, R16, R44 ;  /* 0x000000101e120225 */ /* 0x000fe200078e002c */
[----:B------:R-:W-:Y:S02]  /*0670*/  @!P5 MOV R16, R42 ;  /* 0x0000002a0010d202 */ /* 0x000fe40000000f00 */
[----:B------:R-:W-:-:S02]  /*0680*/  ISETP.GE.AND.EX P3, PT, R7, UR15, PT, P3 ;  /* 0x0000000f07007c0c */ /* 0x000fc4000bf66330 */
[----:B------:R-:W-:Y:S01]  /*0690*/  @P0 IADD3 R19, R19, R35, RZ ;  /* 0x0000002313130210 */ /* 0x000fe20007ffe0ff */
[----:B------:R-:W-:Y:S01]  /*06a0*/  @!P5 IMAD.WIDE.U32 R16, R26, R8, R16 ;  /* 0x000000081a10d225 */ /* 0x000fe200078e0010 */
[C---:B--2---:R-:W-:Y:S01]  /*06b0*/  @P0 LEA R34, P1, R18.reuse, R14, 0x1 ;  /* 0x0000000e12220211 */ /* 0x044fe200078208ff */
[----:B------:R-:W0:Y:S01]  /*06c0*/  @!P4 LDC.64 R8, c[0x0][0x220] ;  /* 0x00008800ff08cb82 */ /* 0x000e220000000a00 */
[----:B------:R-:W-:Y:S02]  /*06d0*/  ISETP.GT.U32.OR P3, PT, R5, 0x27f, P3 ;  /* 0x0000027f0500780c */ /* 0x000fe40001f64470 */
[----:B------:R-:W-:Y:S02]  /*06e0*/  @P0 LEA.HI.X R35, R18, R15, R19, 0x1, P1 ;  /* 0x0000000f12230211 */ /* 0x000fe400008f0c13 */
[----:B------:R-:W-:Y:S02]  /*06f0*/  @!P5 IADD3 R33, R17, R33, RZ ;  /* 0x000000211121d210 */ /* 0x000fe40007ffe0ff */
[----:B------:R-:W-:Y:S01]  /*0700*/  SHF.R.S32.HI R19, RZ, 0x1f, R23 ;  /* 0x0000001fff137819 */ /* 0x000fe20000011417 */
[----:B------:R-:W2:Y:S01]  /*0710*/  @!P2 LDC.64 R14, c[0x0][0x270] ;  /* 0x00009c00ff0eab82 */ /* 0x000ea20000000a00 */
[----:B---3--:R-:W-:Y:S01]  /*0720*/  @!P5 LEA R40, P6, R16, R10, 0x1 ;  /* 0x0000000a1028d211 */ /* 0x008fe200078c08ff */
[----:B-1----:R-:W-:Y:S01]  /*0730*/  @!P4 IMAD R10, R21, R12, RZ ;  /* 0x0000000c150ac224 */ /* 0x002fe200078e02ff */
[----:B------:R-:W-:-:S02]  /*0740*/  ISETP.GE.U32.AND P1, PT, R23, UR14, PT ;  /* 0x0000000e17007c0c */ /* 0x000fc4000bf26070 */
[----:B------:R-:W-:Y:S02]  /*0750*/  CS2R R20, SRZ ;  /* 0x0000000000147805 */ /* 0x000fe4000001ff00 */
[----:B------:R-:W-:Y:S01]  /*0760*/  @!P5 LEA.HI.X R41, R16, R11, R33, 0x1, P6 ;  /* 0x0000000b1029d211 */ /* 0x000fe200030f0c21 */
[----:B------:R-:W-:Y:S01]  /*0770*/  @!P4 IMAD R33, R25, R13, R10 ;  /* 0x0000000d1921c224 */ /* 0x000fe200078e020a */
[----:B------:R-:W-:Y:S01]  /*0780*/  ISETP.GE.AND.EX P1, PT, R19, UR15, PT, P1 ;  /* 0x0000000f13007c0c */ /* 0x000fe2000bf26310 */
[----:B------:R-:W1:Y:S01]  /*0790*/  @!P2 LDC.64 R16, c[0x0][0x220] ;  /* 0x00008800ff10ab82 */ /* 0x000e620000000a00 */
[----:B------:R-:W-:Y:S01]  /*07a0*/  @!P4 MOV R10, R42 ;  /* 0x0000002a000ac202 */ /* 0x000fe20000000f00 */
[----:B------:R3:W4:Y:S01]  /*07b0*/  @P0 LDG.E R21, desc[UR8][R34.64] ;  /* 0x0000000822150981 */ /* 0x000722000c1e1900 */
[----:B------:R-:W-:Y:S02]  /*07c0*/  @!P4 MOV R11, R45 ;  /* 0x0000002d000bc202 */ /* 0x000fe40000000f00 */
[----:B------:R-:W-:Y:S01]  /*07d0*/  ISETP.GT.U32.OR P1, PT, R5, 0x27f, P1 ;  /* 0x0000027f0500780c */ /* 0x000fe20000f24470 */
[----:B------:R1:W5:Y:S01]  /*07e0*/  @!P5 LDG.E R20, desc[UR8][R40.64] ;  /* 0x000000082814d981 */ /* 0x000362000c1e1900 */
[----:B------:R-:W-:-:S02]  /*07f0*/  @!P4 IMAD.WIDE.U32 R12, R25, R12, R10 ;  /* 0x0000000c190cc225 */ /* 0x000fc400078e000a */
[----:B------:R-:W1:Y:S01]  /*0800*/  @!P3 LDC.64 R10, c[0x0][0x270] ;  /* 0x00009c00ff0abb82 */ /* 0x000e620000000a00 */
[C---:B0-----:R-:W-:Y:S02]  /*0810*/  @!P4 LEA R38, P6, R12.reuse, R8, 0x1 ;  /* 0x000000080c26c211 */ /* 0x041fe400078c08ff */
[----:B------:R-:W-:Y:S01]  /*0820*/  @!P4 IADD3 R13, R13, R33, RZ ;  /* 0x000000210d0dc210 */ /* 0x000fe20007ffe0ff */
[----:B--2---:R-:W-:Y:S01]  /*0830*/  @!P2 IMAD R8, R29, R14, RZ ;  /* 0x0000000e1d08a224 */ /* 0x004fe200078e02ff */
[----:B---3--:R-:W-:Y:S02]  /*0840*/  @!P2 MOV R34, R42 ;  /* 0x0000002a0022a202 */ /* 0x008fe40000000f00 */
[----:B------:R-:W-:Y:S01]  /*0850*/  @!P4 LEA.HI.X R39, R12, R9, R13, 0x1, P6 ;  /* 0x000000090c27c211 */ /* 0x000fe200030f0c0d */
[----:B------:R-:W-:Y:S01]  /*0860*/  @!P2 IMAD R18, R24, R15, R8 ;  /* 0x0000000f1812a224 */ /* 0x000fe200078e0208 */
[----:B------:R-:W-:Y:S01]  /*0870*/  @!P2 MOV R35, R45 ;  /* 0x0000002d0023a202 */ /* 0x000fe20000000f00 */
[----:B------:R-:W0:Y:S01]  /*0880*/  @!P1 LDC.64 R8, c[0x0][0x270] ;  /* 0x00009c00ff089b82 */ /* 0x000e220000000a00 */
[----:B------:R-:W-:-:S02]  /*0890*/  SHF.R.S32.HI R29, RZ, 0x1f, R22 ;  /* 0x0000001fff1d7819 */ /* 0x000fc40000011416 */
[----:B------:R-:W-:Y:S01]  /*08a0*/  ISETP.GE.U32.AND P5, PT, R22, UR14, PT ;  /* 0x0000000e16007c0c */ /* 0x000fe2000bfa6070 */
[----:B------:R-:W-:Y:S01]  /*08b0*/  @!P2 IMAD.WIDE.U32 R14, R24, R14, R34 ;  /* 0x0000000e180ea225 */ /* 0x000fe200078e0022 */
[----:B------:R-:W-:-:S03]  /*08c0*/  MOV R33, RZ ;  /* 0x000000ff00217202 */ /* 0x000fc60000000f00 */
[----:B------:R-:W2:Y:S01]  /*08d0*/  @!P3 LDC.64 R12, c[0x0][0x220] ;  /* 0x00008800ff0cbb82 */ /* 0x000ea20000000a00 */
[----:B------:R-:W-:Y:S02]  /*08e0*/  ISETP.GE.AND.EX P5, PT, R29, UR15, PT, P5 ;  /* 0x0000000f1d007c0c */ /* 0x000fe4000bfa6350 */
[----:B------:R3:W4:Y:S01]  /*08f0*/  @!P4 LDG.E R33, desc[UR8][R38.64] ;  /* 0x000000082621c981 */ /* 0x000722000c1e1900 */
[----:B------:R-:W-:Y:S02]  /*0900*/  @!P2 IADD3 R15, R15, R18, RZ ;  /* 0x000000120f0fa210 */ /* 0x000fe40007ffe0ff */
[----:B------:R-:W-:Y:S02]  /*0910*/  ISETP.GT.U32.OR P5, PT, R5, 0x27f, P5 ;  /* 0x0000027f0500780c */ /* 0x000fe40002fa4470 */
[----:B------:R-:W-:Y:S02]  /*0920*/  SHF.R.S32.HI R35, RZ, 0x1f, R6 ;  /* 0x0000001fff237819 */ /* 0x000fe40000011406 */
[----:B-1----:R-:W-:-:S02]  /*0930*/  @!P2 LEA R40, P6, R14, R16, 0x1 ;  /* 0x000000100e28a211 */ /* 0x002fc400078c08ff */
[----:B------:R-:W-:Y:S01]  /*0940*/  ISETP.GE.U32.AND P4, PT, R6, UR14, PT ;  /* 0x0000000e06007c0c */ /* 0x000fe2000bf86070 */
[----:B------:R-:W-:Y:S01]  /*0950*/  @!P3 IMAD R16, R7, R10, RZ ;  /* 0x0000000a0710b224 */ /* 0x000fe200078e02ff */
[----:B------:R-:W-:Y:S02]  /*0960*/  @!P2 LEA.HI.X R41, R14, R17, R15, 0x1, P6 ;  /* 0x000000110e29a211 */ /* 0x000fe400030f0c0f */
[----:B------:R-:W-:Y:S01]  /*0970*/  ISETP.GE.AND.EX P4, PT, R35, UR15, PT, P4 ;  /* 0x0000000f23007c0c */ /* 0x000fe2000bf86340 */
[----:B------:R-:W1:Y:S01]  /*0980*/  @!P1 LDC.64 R14, c[0x0][0x220] ;  /* 0x00008800ff0e9b82 */ /* 0x000e620000000a00 */
[----:B---3--:R-:W-:Y:S02]  /*0990*/  @!P3 MOV R38, R42 ;  /* 0x0000002a0026b202 */ /* 0x008fe40000000f00 */
[----:B------:R-:W-:Y:S01]  /*09a0*/  @!P3 MOV R39, R45 ;  /* 0x0000002d0027b202 */ /* 0x000fe20000000f00 */
[----:B------:R-:W-:Y:S01]  /*09b0*/  @!P3 IMAD R18, R27, R11, R16 ;  /* 0x0000000b1b12b224 */ /* 0x000fe200078e0210 */
[----:B------:R-:W-:Y:S01]  /*09c0*/  ISETP.GT.U32.OR P4, PT, R5, 0x27f, P4 ;  /* 0x0000027f0500780c */ /* 0x000fe20002784470 */
[----:B------:R-:W-:-:S02]  /*09d0*/  @!P3 IMAD.WIDE.U32 R10, R27, R10, R38 ;  /* 0x0000000a1b0ab225 */ /* 0x000fc400078e0026 */
[----:B------:R-:W3:Y:S02]  /*09e0*/  @!P5 LDC.64 R16, c[0x0][0x270] ;  /* 0x00009c00ff10db82 */ /* 0x000ee40000000a00 */
[----:B0-----:R-:W-:Y:S01]  /*09f0*/  @!P1 IMAD R28, R19, R8, RZ ;  /* 0x00000008131c9224 */ /* 0x001fe200078e02ff */
[----:B------:R-:W-:Y:S02]  /*0a00*/  @!P3 IADD3 R11, R11, R18, RZ ;  /* 0x000000120b0bb210 */ /* 0x000fe40007ffe0ff */
[----:B------:R-:W-:Y:S02]  /*0a10*/  @!P1 MOV R18, R42 ;  /* 0x0000002a00129202 */ /* 0x000fe40000000f00 */
[----:B------:R-:W-:Y:S02]  /*0a20*/  @!P1 MOV R19, R45 ;  /* 0x0000002d00139202 */ /* 0x000fe40000000f00 */
[----:B--2---:R-:W-:Y:S01]  /*0a30*/  @!P3 LEA R38, P6, R10, R12, 0x1 ;  /* 0x0000000c0a26b211 */ /* 0x004fe200078c08ff */
[----:B------:R-:W-:-:S02]  /*0a40*/  @!P1 IMAD R12, R23, R9, R28 ;  /* 0x00000009170c9224 */ /* 0x000fc400078e021c */
[----:B------:R-:W-:Y:S01]  /*0a50*/  @!P1 IMAD.WIDE.U32 R18, R23, R8, R18 ;  /* 0x0000000817129225 */ /* 0x000fe200078e0012 */
[----:B------:R-:W-:Y:S01]  /*0a60*/  @!P3 LEA.HI.X R39, R10, R13, R11, 0x1, P6 ;  /* 0x0000000d0a27b211 */ /* 0x000fe200030f0c0b */
[----:B------:R-:W0:Y:S01]  /*0a70*/  @!P4 LDC.64 R8, c[0x0][0x270] ;  /* 0x00009c00ff08cb82 */ /* 0x000e220000000a00 */
[----:B------:R-:W-:Y:S02]  /*0a80*/  MOV R34, RZ ;  /* 0x000000ff00227202 */ /* 0x000fe40000000f00 */
[----:B------:R-:W-:-:S04]  /*0a90*/  @!P1 IADD3 R12, R19, R12, RZ ;  /* 0x0000000c130c9210 */ /* 0x000fc80007ffe0ff */
[----:B------:R2:W4:Y:S01]  /*0aa0*/  @!P3 LDG.E R34, desc[UR8][R38.64] ;  /* 0x000000082622b981 */ /* 0x000522000c1e1900 */
[----:B------:R-:W2:Y:S01]  /*0ab0*/  @!P5 LDC.64 R10, c[0x0][0x220] ;  /* 0x00008800ff0adb82 */ /* 0x000ea20000000a00 */
[C---:B-1----:R-:W-:Y:S01]  /*0ac0*/  @!P1 LEA R14, P3, R18.reuse, R14, 0x1 ;  /* 0x0000000e120e9211 */ /* 0x042fe200078608ff */
[----:B---3--:R-:W-:Y:S01]  /*0ad0*/  @!P5 IMAD R29, R29, R16, RZ ;  /* 0x000000101d1dd224 */ /* 0x008fe200078e02ff */
[----:B------:R-:W-:Y:S02]  /*0ae0*/  @!P5 MOV R19, R45 ;  /* 0x0000002d0013d202 */ /* 0x000fe40000000f00 */
[----:B------:R-:W-:Y:S02]  /*0af0*/  @!P1 LEA.HI.X R15, R18, R15, R12, 0x1, P3 ;  /* 0x0000000f120f9211 */ /* 0x000fe400018f0c0c */
[----:B------:R-:W-:Y:S01]  /*0b00*/  @!P5 MOV R18, R42 ;  /* 0x0000002a0012d202 */ /* 0x000fe20000000f00 */
[----:B------:R-:W1:Y:S01]  /*0b10*/  @!P4 LDC.64 R12, c[0x0][0x220] ;  /* 0x00008800ff0ccb82 */ /* 0x000e620000000a00 */
[----:B------:R-:W-:Y:S01]  /*0b20*/  MOV R36, RZ ;  /* 0x000000ff00247202 */ /* 0x000fe20000000f00 */
[----:B------:R-:W-:-:S02]  /*0b30*/  @!P5 IMAD R17, R22, R17, R29 ;  /* 0x000000111611d224 */ /* 0x000fc400078e021d */
[----:B------:R-:W-:-:S03]  /*0b40*/  @!P5 IMAD.WIDE.U32 R18, R22, R16, R18 ;  /* 0x000000101612d225 */ /* 0x000fc600078e0012 */
[----:B------:R3:W4:Y:S02]  /*0b50*/  @!P2 LDG.E R36, desc[UR8][R40.64] ;  /* 0x000000082824a981 */ /* 0x000724000c1e1900 */
[----:B------:R-:W-:Y:S01]  /*0b60*/  @!P5 IADD3 R16, R19, R17, RZ ;  /* 0x000000111310d210 */ /* 0x000fe20007ffe0ff */
[----:B0-----:R-:W-:Y:S01]  /*0b70*/  @!P4 IMAD R17, R35, R8, RZ ;  /* 0x000000082311c224 */ /* 0x001fe200078e02ff */
[----:B--2---:R-:W-:-:S03]  /*0b80*/  @!P5 LEA R10, P2, R18, R10, 0x1 ;  /* 0x0000000a120ad211 */ /* 0x004fc600078408ff */
[----:B------:R-:W-:Y:S01]  /*0b90*/  @!P4 IMAD R9, R6, R9, R17 ;  /* 0x000000090609c224 */ /* 0x000fe200078e0211 */
[----:B------:R-:W-:Y:S02]  /*0ba0*/  @!P4 MOV R17, R45 ;  /* 0x0000002d0011c202 */ /* 0x000fe40000000f00 */
[----:B------:R-:W-:Y:S02]  /*0bb0*/  @!P5 LEA.HI.X R11, R18, R11, R16, 0x1, P2 ;  /* 0x0000000b120bd211 */ /* 0x000fe400010f0c10 */
[----:B------:R-:W-:Y:S02]  /*0bc0*/  @!P4 MOV R16, R42 ;  /* 0x0000002a0010c202 */ /* 0x000fe40000000f00 */
[----:B------:R-:W-:-:S03]  /*0bd0*/  CS2R R38, SRZ ;  /* 0x0000000000267805 */ /* 0x000fc6000001ff00 */
[----:B------:R-:W-:-:S03]  /*0be0*/  @!P4 IMAD.WIDE.U32 R16, R6, R8, R16 ;  /* 0x000000080610c225 */ /* 0x000fc600078e0010 */
[----:B------:R0:W2:Y:S02]  /*0bf0*/  @!P1 LDG.E R38, desc[UR8][R14.64] ;  /* 0x000000080e269981 */ /* 0x0000a4000c1e1900 */
[----:B------:R-:W-:Y:S02]  /*0c00*/  @!P4 IADD3 R8, R17, R9, RZ ;  /* 0x000000091108c210 */ /* 0x000fe40007ffe0ff */
[----:B------:R4:W2:Y:S01]  /*0c10*/  @!P5 LDG.E R39, desc[UR8][R10.64] ;  /* 0x000000080a27d981 */ /* 0x0008a2000c1e1900 */
[C---:B-1----:R-:W-:Y:S02]  /*0c20*/  @!P4 LEA R12, P1, R16.reuse, R12, 0x1 ;  /* 0x0000000c100cc211 */ /* 0x042fe400078208ff */
[----:B---3--:R-:W-:Y:S02]  /*0c30*/  MOV R40, RZ ;  /* 0x000000ff00287202 */ /* 0x008fe40000000f00 */
[----:B------:R-:W-:-:S05]  /*0c40*/  @!P4 LEA.HI.X R13, R16, R13, R8, 0x1, P1 ;  /* 0x0000000d100dc211 */ /* 0x000fca00008f0c08 */
[----:B------:R1:W3:Y:S01]  /*0c50*/  @!P4 LDG.E R40, desc[UR8][R12.64] ;  /* 0x000000080c28c981 */ /* 0x0002e2000c1e1900 */
[----:B------:R-:W-:Y:S01]  /*0c60*/  ISETP.GT.AND P1, PT, R4, 0x1e, PT ;  /* 0x0000001e0400780c */ /* 0x000fe20003f24270 */
[--C-:B-----5:R-:W-:Y:S02]  /*0c70*/  HADD2.F32 R8, -RZ, R20.reuse.H1_H1 ;  /* 0x30000014ff087230 */ /* 0x120fe40000004100 */
[----:B------:R-:W-:-:S03]  /*0c80*/  HADD2.F32 R9, -RZ, R20.H0_H0 ;  /* 0x20000014ff097230 */ /* 0x000fc60000004100 */
[----:B------:R-:W-:Y:S02]  /*0c90*/  FMUL.FTZ R16, R8, R8 ;  /* 0x0000000808107220 */ /* 0x000fe40000410000 */
[C---:B0-----:R-:W-:Y:S02]  /*0ca0*/  FADD.FTZ R14, R9.reuse, R8 ;  /* 0x00000008090e7221 */ /* 0x041fe40000010000 */
[----:B------:R-:W-:Y:S01]  /*0cb0*/  FFMA.FTZ R9, R9, R9, R16 ;  /* 0x0000000909097223 */ /* 0x000fe20000010010 */
[--C-:B----4-:R-:W-:Y:S02]  /*0cc0*/  HADD2.F32 R16, -RZ, R21.reuse.H1_H1 ;  /* 0x30000015ff107230 */ /* 0x110fe40000004100 */
[----:B------:R-:W-:-:S03]  /*0cd0*/  HADD2.F32 R11, -RZ, R21.H0_H0 ;  /* 0x20000015ff0b7230 */ /* 0x000fc60000004100 */
[----:B-1----:R-:W-:Y:S02]  /*0ce0*/  FMUL.FTZ R12, R16, R16 ;  /* 0x00000010100c7220 */ /* 0x002fe40000410000 */
[C---:B------:R-:W-:Y:S02]  /*0cf0*/  FADD.FTZ R16, R11.reuse, R16 ;  /* 0x000000100b107221 */ /* 0x040fe40000010000 */
[----:B------:R-:W-:Y:S02]  /*0d00*/  FFMA.FTZ R12, R11, R11, R12 ;  /* 0x0000000b0b0c7223 */ /* 0x000fe4000001000c */
[----:B------:R-:W-:Y:S01]  /*0d10*/  FADD.FTZ R16, RZ, R16 ;  /* 0x00000010ff107221 */ /* 0x000fe20000010000 */
[--C-:B------:R-:W-:Y:S02]  /*0d20*/  HADD2.F32 R17, -RZ, R33.reuse.H1_H1 ;  /* 0x30000021ff117230 */ /* 0x100fe40000004100 */
[----:B------:R-:W-:Y:S02]  /*0d30*/  HADD2.F32 R8, -RZ, R33.H0_H0 ;  /* 0x20000021ff087230 */ /* 0x000fe40000004100 */
[----:B------:R-:W-:Y:S01]  /*0d40*/  FADD.FTZ R12, RZ, R12 ;  /* 0x0000000cff0c7221 */ /* 0x000fe20000010000 */
[----:B------:R-:W-:-:S02]  /*0d50*/  FMUL.FTZ R15, R17, R17 ;  /* 0x00000011110f7220 */ /* 0x000fc40000410000 */
[C---:B------:R-:W-:Y:S02]  /*0d60*/  FADD.FTZ R10, R8.reuse, R17 ;  /* 0x00000011080a7221 */ /* 0x040fe40000010000 */
[----:B------:R-:W-:Y:S01]  /*0d70*/  FFMA.FTZ R8, R8, R8, R15 ;  /* 0x0000000808087223 */ /* 0x000fe2000001000f */
[--C-:B------:R-:W-:Y:S02]  /*0d80*/  HADD2.F32 R18, -RZ, R34.reuse.H1_H1 ;  /* 0x30000022ff127230 */ /* 0x100fe40000004100 */
[----:B------:R-:W-:-:S03]  /*0d90*/  HADD2.F32 R13, -RZ, R34.H0_H0 ;  /* 0x20000022ff0d7230 */ /* 0x000fc60000004100 */
[----:B------:R-:W-:Y:S02]  /*0da0*/  FMUL.FTZ R28, R18, R18 ;  /* 0x00000012121c7220 */ /* 0x000fe40000410000 */
[C---:B------:R-:W-:Y:S02]  /*0db0*/  FADD.FTZ R11, R13.reuse, R18 ;  /* 0x000000120d0b7221 */ /* 0x040fe40000010000 */
[----:B------:R-:W-:Y:S02]  /*0dc0*/  FFMA.FTZ R13, R13, R13, R28 ;  /* 0x0000000d0d0d7223 */ /* 0x000fe4000001001c */
[----:B------:R-:W-:Y:S01]  /*0dd0*/  FADD.FTZ R11, R16, R11 ;  /* 0x0000000b100b7221 */ /* 0x000fe20000010000 */
[--C-:B------:R-:W-:Y:S02]  /*0de0*/  HADD2.F32 R18, -RZ, R36.reuse.H1_H1 ;  /* 0x30000024ff127230 */ /* 0x100fe40000004100 */
[----:B------:R-:W-:Y:S01]  /*0df0*/  FADD.FTZ R16, R12, R13 ;  /* 0x0000000d0c107221 */ /* 0x000fe20000010000 */
[----:B------:R-:W-:-:S02]  /*0e00*/  HADD2.F32 R15, -RZ, R36.H0_H0 ;  /* 0x20000024ff0f7230 */ /* 0x000fc40000004100 */
[----:B------:R-:W-:Y:S01]  /*0e10*/  FMUL.FTZ R12, R18, R18 ;  /* 0x00000012120c7220 */ /* 0x000fe20000410000 */
[----:B------:R-:W-:Y:S02]  /*0e20*/  FADD.FTZ R13, R11, R14 ;  /* 0x0000000e0b0d7221 */ /* 0x000fe40000010000 */
[C---:B------:R-:W-:Y:S01]  /*0e30*/  FADD.FTZ R11, R15.reuse, R18 ;  /* 0x000000120f0b7221 */ /* 0x040fe20000010000 */
[----:B------:R-:W-:Y:S01]  /*0e40*/  FFMA.FTZ R12, R15, R15, R12 ;  /* 0x0000000f0f0c7223 */ /* 0x000fe2000001000c */
[----:B------:R-:W-:Y:S01]  /*0e50*/  FADD.FTZ R15, R16, R9 ;  /* 0x00000009100f7221 */ /* 0x000fe20000010000 */
[----:B------:R-:W-:-:S03]  /*0e60*/  FADD.FTZ R10, R13, R10 ;  /* 0x0000000a0d0a7221 */ /* 0x000fc60000010000 */
[----:B------:R-:W-:Y:S01]  /*0e70*/  FADD.FTZ R15, R15, R8 ;  /* 0x000000080f0f7221 */ /* 0x000fe20000010000 */
[--C-:B--2---:R-:W-:Y:S02]  /*0e80*/  HADD2.F32 R14, -RZ, R38.reuse.H1_H1 ;  /* 0x30000026ff0e7230 */ /* 0x104fe40000004100 */
[----:B------:R-:W-:Y:S02]  /*0e90*/  HADD2.F32 R13, -RZ, R38.H0_H0 ;  /* 0x20000026ff0d7230 */ /* 0x000fe40000004100 */
[--C-:B------:R-:W-:Y:S02]  /*0ea0*/  HADD2.F32 R9, -RZ, R39.reuse.H1_H1 ;  /* 0x30000027ff097230 */ /* 0x100fe40000004100 */
[----:B------:R-:W-:Y:S01]  /*0eb0*/  FMUL.FTZ R16, R14, R14 ;  /* 0x0000000e0e107220 */ /* 0x000fe20000410000 */
[----:B------:R-:W-:Y:S01]  /*0ec0*/  FADD.FTZ R12, R15, R12 ;  /* 0x0000000c0f0c7221 */ /* 0x000fe20000010000 */
[----:B------:R-:W-:Y:S02]  /*0ed0*/  HADD2.F32 R18, -RZ, R39.H0_H0 ;  /* 0x20000027ff127230 */ /* 0x000fe40000004100 */
[C---:B------:R-:W-:Y:S01]  /*0ee0*/  FADD.FTZ R8, R13.reuse, R14 ;  /* 0x0000000e0d087221 */ /* 0x040fe20000010000 */
[----:B------:R-:W-:Y:S01]  /*0ef0*/  FADD.FTZ R11, R10, R11 ;  /* 0x0000000b0a0b7221 */ /* 0x000fe20000010000 */
[----:B------:R-:W-:Y:S01]  /*0f00*/  FFMA.FTZ R13, R13, R13, R16 ;  /* 0x0000000d0d0d7223 */ /* 0x000fe20000010010 */
[----:B------:R-:W-:Y:S01]  /*0f10*/  FMUL.FTZ R17, R9, R9 ;  /* 0x0000000909117220 */ /* 0x000fe20000410000 */
[----:B---3--:R-:W-:-:S02]  /*0f20*/  HADD2.F32 R15, -RZ, R40.H1_H1 ;  /* 0x30000028ff0f7230 */ /* 0x008fc40000004100 */
[----:B------:R-:W-:Y:S01]  /*0f30*/  FADD.FTZ R8, R11, R8 ;  /* 0x000000080b087221 */ /* 0x000fe20000010000 */
[----:B------:R-:W-:Y:S02]  /*0f40*/  HADD2.F32 R10, -RZ, R40.H0_H0 ;  /* 0x20000028ff0a7230 */ /* 0x000fe40000004100 */
[C---:B------:R-:W-:Y:S01]  /*0f50*/  FADD.FTZ R9, R18.reuse, R9 ;  /* 0x0000000912097221 */ /* 0x040fe20000010000 */
[----:B------:R-:W-:Y:S01]  /*0f60*/  FFMA.FTZ R17, R18, R18, R17 ;  /* 0x0000001212117223 */ /* 0x000fe20000010011 */
[----:B------:R-:W-:Y:S01]  /*0f70*/  FADD.FTZ R12, R12, R13 ;  /* 0x0000000d0c0c7221 */ /* 0x000fe20000010000 */
[----:B------:R-:W-:Y:S01]  /*0f80*/  FMUL.FTZ R11, R15, R15 ;  /* 0x0000000f0f0b7220 */ /* 0x000fe20000410000 */
[----:B------:R-:W-:Y:S01]  /*0f90*/  FADD.FTZ R8, R8, R9 ;  /* 0x0000000908087221 */ /* 0x000fe20000010000 */
[----:B------:R-:W-:Y:S01]  /*0fa0*/  FADD.FTZ R15, R10, R15 ;  /* 0x0000000f0a0f7221 */ /* 0x000fe20000010000 */
[----:B------:R-:W-:Y:S01]  /*0fb0*/  FADD.FTZ R12, R12, R17 ;  /* 0x000000110c0c7221 */ /* 0x000fe20000010000 */
[----:B------:R-:W-:-:S02]  /*0fc0*/  FFMA.FTZ R11, R10, R10, R11 ;  /* 0x0000000a0a0b7223 */ /* 0x000fc4000001000b */
        /* <DEDUP_REMOVED lines=28> */
[----:B-1----:R-:W-:-:S04]  /*1190*/  @!P1 FADD.FTZ R11, R11, R10 ;  /* 0x0000000a0b0b9221 */ /* 0x002fc80000010000 */
[----:B------:R-:W-:Y:S02]  /*11a0*/  MOV R28, R8 ;  /* 0x00000008001c7202 */ /* 0x000fe40000000f00 */
[----:B------:R-:W-:-:S05]  /*11b0*/  MOV R29, R11 ;  /* 0x0000000b001d7202 */ /* 0x000fca0000000f00 */
        /* <DEDUP_REMOVED lines=12> */
[----:B0-----:R-:W-:Y:S02]  /*1280*/  FADD.FTZ R28, R12, R15 ;  /* 0x0000000f0c1c7221 */ /* 0x001fe40000010000 */
        /* <DEDUP_REMOVED lines=26> */
[----:B0-----:R-:W-:Y:S01]  /*1430*/  FADD.FTZ R41, R41, R12 ;  /* 0x0000000c29297221 */ /* 0x001fe20000010000 */
[----:B------:R-:W-:Y:S02]  /*1440*/  FADD.FTZ R12, R28, R13 ;  /* 0x0000000d1c0c7221 */ /* 0x000fe40000010000 */
[----:B------:R-:W0:Y:S01]  /*1450*/  LDS.64 R28, [UR5+0xb0] ;  /* 0x0000b005ff1c7984 */ /* 0x000e220008000a00 */
        /* <DEDUP_REMOVED lines=10> */
[----:B0-----:R-:W-:Y:S01]  /*1500*/  FADD.FTZ R28, R41, R28 ;  /* 0x0000001c291c7221 */ /* 0x001fe20000010000 */
[----:B------:R-:W-:-:S07]  /*1510*/  FADD.FTZ R29, R12, R29 ;  /* 0x0000001d0c1d7221 */ /* 0x000fce0000010000 */
.L_x_4232:
[----:B------:R-:W-:Y:S05]  /*1520*/  BSYNC B0 ;  /* 0x0000000000007941 */ /* 0x000fea0003800000 */
.L_x_4231:
[----:B------:R-:W1:Y:S02]  /*1530*/  LDC R14, c[0x0][0xc] ;  /* 0x00000300ff0e7b82 */ /* 0x000e640000000800 */
        /* <DEDUP_REMOVED lines=11> */
[----:B------:R-:W1:Y:S03]  /*15f0*/  LDC.64 R8, c[0x0][0x240] ;  /* 0x00009000ff087b82 */ /* 0x000e660000000a00 */
[----:B---3--:R-:W-:-:S04]  /*1600*/  IMAD.WIDE R10, R13, 0x4, R10 ;  /* 0x000000040d0a7825 */ /* 0x008fc800078e020a */
[----:B--2---:R-:W-:Y:S01]  /*1610*/  IMAD R13, R15, UR7, R16 ;  /* 0x000000070f0d7c24 */ /* 0x004fe2000f8e0210 */
[----:B------:R-:W-:-:S03]  /*1620*/  SEL R19, R14, RZ, !P1 ;  /* 0x000000ff0e137207 */ /* 0x000fc60004800000 */
[----:B------:R-:W-:Y:S01]  /*1630*/  IMAD.WIDE.U32 R12, R13, 0x8, R10 ;  /* 0x000000080d0c7825 */ /* 0x000fe200078e000a */
[----:B------:R-:W-:Y:S02]  /*1640*/  MOV R10, 0x1 ;  /* 0x00000001000a7802 */ /* 0x000fe40000000f00 */
[----:B------:R-:W-:Y:S02]  /*1650*/  IADD3 R11, R17, R16, RZ ;  /* 0x00000010110b7210 */ /* 0x000fe40007ffe0ff */
[----:B------:R-:W-:Y:S01]  /*1660*/  SEL R17, R10, 0xffffffff, !P1 ;  /* 0xffffffff0a117807 */ /* 0x000fe20004800000 */
[----:B------:R2:W-:Y:S01]  /*1670*/  STG.E.64 desc[UR8][R12.64], R28 ;  /* 0x0000001c0c007986 */ /* 0x0005e2000c101b08 */
[----:B------:R-:W-:Y:S01]  /*1680*/  ISETP.NE.AND P1, PT, R19, -0x1, PT ;  /* 0xffffffff1300780c */ /* 0x000fe20003f25270 */
[----:B-1----:R-:W-:Y:S01]  /*1690*/  IMAD.WIDE.U32 R10, R11, 0x4, R8 ;  /* 0x000000040b0a7825 */ /* 0x002fe200078e0008 */
[----:B------:R-:W-:Y:S06]  /*16a0*/  MEMBAR.ALL.GPU ;  /* 0x0000000000007992 */ /* 0x000fec000000a000 */
[----:B------:R-:W-:-:S00]  /*16b0*/  ERRBAR ;  /* 0x00000000000079ab */ /* 0x000fc00000000000 */
[----:B------:R-:W-:Y:S06]  /*16c0*/  CGAERRBAR ;  /* 0x00000000000075ab */ /* 0x000fec0000000000 */
[----:B------:R2:W-:Y:S01]  /*16d0*/  REDG.E.ADD.S32.STRONG.GPU desc[UR8][R10.64], R17 ;  /* 0x000000110a00798e */ /* 0x0005e2000c10e388 */
[----:B------:R-:W-:Y:S05]  /*16e0*/  @!P1 BRA `(.L_x_4234) ;  /* 0x00000000001c9947 */ /* 0x000fea0003800000 */
[----:B------:R-:W-:-:S04]  /*16f0*/  IMAD R15, R18, R15, R16 ;  /* 0x0000000f120f7224 */ /* 0x000fc800078e0210 */
[----:B------:R-:W-:-:S07]  /*1700*/  IMAD.WIDE.U32 R8, R15, 0x4, R8 ;  /* 0x000000040f087825 */ /* 0x000fce00078e0008 */
.L_x_4235:
[----:B--2---:R-:W2:Y:S04]  /*1710*/  LDG.E.STRONG.GPU R10, desc[UR8][R8.64] ;  /* 0x00000008080a7981 */ /* 0x004ea8000c1ef900 */
[----:B--2---:R-:W-:Y:S01]  /*1720*/  CCTL.IVALL ;  /* 0x00000000ff00798f */ /* 0x004fe20002000000 */
[----:B------:R-:W-:Y:S05]  /*1730*/  YIELD ;  /* 0x0000000000007946 */ /* 0x000fea0003800000 */
[----:B------:R-:W-:-:S13]  /*1740*/  ISETP.NE.AND P1, PT, R10, R19, PT ;  /* 0x000000130a00720c */ /* 0x000fda0003f25270 */
[----:B------:R-:W-:Y:S05]  /*1750*/  @P1 BRA `(.L_x_4235) ;  /* 0xfffffffc00ec1947 */ /* 0x000fea000383ffff */
.L_x_4234:
        /* <DEDUP_REMOVED lines=11> */
.L_x_4237:
[----:B------:R-:W-:-:S13]  /*1810*/  ISETP.EQ.OR P1, PT, R15, UR7, P3 ;  /* 0x000000070f007c0c */ /* 0x000fda0009f22670 */
[----:B--2---:R-:W1:Y:S01]  /*1820*/  @!P1 LDC R10, c[0x0][0x10] ;  /* 0x00000400ff0a9b82 */ /* 0x004e620000000800 */
        /* <DEDUP_REMOVED lines=42> */
[----:B------:R-:W2:Y:S01]  /*1ad0*/  @!P4 LDG.E.64 R10, desc[UR8][R10.64] ;  /* 0x000000080a0ac981 */ /* 0x000ea2000c1e1b00 */
[----:B------:R-:W0:Y:S01]  /*1ae0*/  @!P1 LDC.64 R12, c[0x0][0x248] ;  /* 0x00009200ff0c9b82 */ /* 0x000e220000000a00 */
[----:B------:R-:W-:Y:S02]  /*1af0*/  @!P1 IMAD R41, R41, R8, RZ ;  /* 0x0000000829299224 */ /* 0x000fe400078e02ff */
[----:B------:R-:W3:Y:S02]  /*1b00*/  @!P2 LDG.E.64 R8, desc[UR8][R18.64] ;  /* 0x000000081208a981 */ /* 0x000ee4000c1e1b00 */
[----:B------:R-:W-:-:S05]  /*1b10*/  @!P1 IMAD R41, R41, R14, RZ ;  /* 0x0000000e29299224 */ /* 0x000fca00078e02ff */
[----:B------:R-:W-:-:S05]  /*1b20*/  @!P1 SHF.L.U32 R41, R41, 0x1, RZ ;  /* 0x0000000129299819 */ /* 0x000fca00000006ff */
[----:B0-----:R-:W-:-:S04]  /*1b30*/  @!P1 IMAD.WIDE R12, R41, 0x4, R12 ;  /* 0x00000004290c9825 */ /* 0x001fc800078e020c */
[----:B------:R-:W-:-:S06]  /*1b40*/  @!P1 IMAD.WIDE.U32 R12, R17, 0x8, R12 ;  /* 0x00000008110c9825 */ /* 0x000fcc00078e000c */
[----:B------:R-:W4:Y:S01]  /*1b50*/  @!P1 LDG.E.64 R12, desc[UR8][R12.64] ;  /* 0x000000080c0c9981 */ /* 0x000f22000c1e1b00 */
[----:B------:R-:W-:Y:S02]  /*1b60*/  IADD3 R16, R16, -0x4, RZ ;  /* 0xfffffffc10107810 */ /* 0x000fe40007ffe0ff */
[----:B------:R-:W-:Y:S01]  /*1b70*/  IADD3 R15, R15, 0x4, RZ ;  /* 0x000000040f0f7810 */ /* 0x000fe20007ffe0ff */
[----:B---3--:R-:W-:Y:S01]  /*1b80*/  @!P2 FADD.FTZ R28, R28, R8 ;  /* 0x000000081c1ca221 */ /* 0x008fe20000010000 */
[----:B------:R-:W-:Y:S01]  /*1b90*/  @!P2 FADD.FTZ R29, R29, R9 ;  /* 0x000000091d1da221 */ /* 0x000fe20000010000 */
[----:B------:R-:W-:Y:S02]  /*1ba0*/  ISETP.NE.AND P2, PT, R16, RZ, PT ;  /* 0x000000ff1000720c */ /* 0x000fe40003f45270 */
[----:B--2---:R-:W-:Y:S01]  /*1bb0*/  @!P4 FADD.FTZ R28, R28, R10 ;  /* 0x0000000a1c1cc221 */ /* 0x004fe20000010000 */
[----:B------:R-:W-:-:S03]  /*1bc0*/  @!P4 FADD.FTZ R29, R29, R11 ;  /* 0x0000000b1d1dc221 */ /* 0x000fc60000010000 */
[----:B----4-:R-:W-:Y:S01]  /*1bd0*/  @!P1 FADD.FTZ R28, R28, R12 ;  /* 0x0000000c1c1c9221 */ /* 0x010fe20000010000 */
[----:B------:R-:W-:-:S06]  /*1be0*/  @!P1 FADD.FTZ R29, R29, R13 ;  /* 0x0000000d1d1d9221 */ /* 0x000fcc0000010000 */
[----:B------:R-:W-:Y:S05]  /*1bf0*/  @P2 BRA `(.L_x_4237) ;  /* 0xfffffffc00042947 */ /* 0x000fea000383ffff */
.L_x_4236:
[----:B--2---:R-:W-:-:S13]  /*1c00*/  LOP3.LUT P1, R10, R14, 0x3, RZ, 0xc0, !PT ;  /* 0x000000030e0a7812 */ /* 0x004fda000782c0ff */
        /* <DEDUP_REMOVED lines=18> */
.L_x_4239:
[----:B------:R-:W-:Y:S05]  /*1d30*/  BSYNC B0 ;  /* 0x0000000000007941 */ /* 0x000fea0003800000 */
.L_x_4238:
        /* <DEDUP_REMOVED lines=32> */
.L_x_4233:
[----:B------:R-:W-:Y:S01]  /*1f40*/  ULDC.64 UR12, c[0x0][0x218] ;  /* 0x00008600000c7ab9 */ /* 0x000fe20000000a00 */
[----:B------:R-:W-:Y:S01]  /*1f50*/  LOP3.LUT P1, RZ, R5, UR7, RZ, 0xfc, !PT ;  /* 0x0000000705ff7c12 */ /* 0x000fe2000f82fcff */
[----:B------:R-:W1:Y:S01]  /*1f60*/  S2UR UR6, SR_CgaCtaId ;  /* 0x00000000000679c3 */ /* 0x000e620000008800 */
[----:B------:R-:W-:Y:S01]  /*1f70*/  ISETP.EQ.U32.AND P2, PT, RZ, UR12, PT ;  /* 0x0000000cff007c0c */ /* 0x000fe2000bf42070 */
[----:B------:R-:W-:Y:S01]  /*1f80*/  UMOV UR5, 0x400 ;  /* 0x0000040000057882 */ /* 0x000fe20000000000 */
[----:B------:R-:W-:Y:S02]  /*1f90*/  IADD3 R37, R32, R37, RZ ;  /* 0x0000002520257210 */ /* 0x000fe40007ffe0ff */
[----:B------:R-:W-:-:S03]  /*1fa0*/  ISETP.EQ.OR.EX P1, PT, RZ, UR13, P1, P2 ;  /* 0x0000000dff007c0c */ /* 0x000fc60008f22720 */
[----:B--2---:R-:W2:Y:S08]  /*1fb0*/  LDC.64 R10, c[0x0][0x228] ;  /* 0x00008a00ff0a7b82 */ /* 0x004eb00000000a00 */
[----:B------:R-:W3:Y:S08]  /*1fc0*/  LDC.64 R8, c[0x0][0x230] ;  /* 0x00008c00ff087b82 */ /* 0x000ef00000000a00 */
[----:B------:R-:W4:Y:S01]  /*1fd0*/  @!P1 LDC.64 R12, c[0x0][0x218] ;  /* 0x00008600ff0c9b82 */ /* 0x000f220000000a00 */
[----:B-1----:R-:W-:-:S03]  /*1fe0*/  ULEA UR5, UR6, UR5, 0x18 ;  /* 0x0000000506057291 */ /* 0x002fc6000f8ec03f */
[----:B------:R-:W-:Y:S02]  /*1ff0*/  ULDC UR6, c[0x0][0x2a4] ;  /* 0x0000a90000067ab9 */ /* 0x000fe40000000800 */
[----:B------:R-:W-:Y:S01]  /*2000*/  @!P1 FMUL.FTZ R15, R29, UR6 ;  /* 0x000000061d0f9c20 */ /* 0x000fe20008410000 */
[----:B------:R-:W-:Y:S01]  /*2010*/  @!P1 FMUL.FTZ R14, R28, UR6 ;  /* 0x000000061c0e9c20 */ /* 0x000fe20008410000 */
[C---:B--2---:R-:W-:Y:S02]  /*2020*/  IMAD.WIDE R18, R37.reuse, 0x4, R10 ;  /* 0x0000000425127825 */ /* 0x044fe400078e020a */
[----:B------:R-:W-:Y:S02]  /*2030*/  @!P3 STS.64 [UR5+0xc0], R28 ;  /* 0x0000c01cff00b988 */ /* 0x000fe40008000a05 */
[----:B---3--:R-:W-:-:S04]  /*2040*/  IMAD.WIDE R10, R37, 0x4, R8 ;  /* 0x00000004250a7825 */ /* 0x008fc800078e0208 */
[----:B----4-:R-:W-:-:S05]  /*2050*/  @!P1 IMAD.WIDE R16, R31, 0x8, R12 ;  /* 0x000000081f109825 */ /* 0x010fca00078e020c */
[----:B------:R1:W-:Y:S01]  /*2060*/  @!P1 STG.E.64 desc[UR8][R16.64], R14 ;  /* 0x0000000e10009986 */ /* 0x0003e2000c101b08 */
[----:B------:R-:W-:Y:S06]  /*2070*/  BAR.SYNC.DEFER_BLOCKING 0x0 ;  /* 0x0000000000007b1d */ /* 0x000fec0000010000 */
[----:B------:R2:W3:Y:S04]  /*2080*/  LDG.E.64 R8, desc[UR8][R18.64] ;  /* 0x0000000812087981 */ /* 0x0004e8000c1e1b00 */
[----:B------:R-:W3:Y:S01]  /*2090*/  LDG.E.64 R10, desc[UR8][R10.64] ;  /* 0x000000080a0a7981 */ /* 0x000ee2000c1e1b00 */
[----:B------:R-:W-:Y:S01]  /*20a0*/  ISETP.NE.AND P6, PT, RZ, UR10, PT ;  /* 0x0000000aff007c0c */ /* 0x000fe2000bfc5270 */
[----:B-1----:R-:W-:-:S02]  /*20b0*/  HADD2.F32 R15, -RZ, R21.H0_H0 ;  /* 0x20000015ff0f7230 */ /* 0x002fc40000004100 */
[----:B------:R-:W1:Y:S01]  /*20c0*/  LDS.64 R12, [UR5+0xc0] ;  /* 0x0000c005ff0c7984 */ /* 0x000e620008000a00 */
[----:B------:R-:W-:Y:S02]  /*20d0*/  HADD2.F32 R21, -RZ, R21.H1_H1 ;  /* 0x30000015ff157230 */ /* 0x000fe40000004100 */
[----:B------:R-:W-:Y:S02]  /*20e0*/  HADD2.F32 R17, -RZ, R34.H1_H1 ;  /* 0x30000022ff117230 */ /* 0x000fe40000004100 */
[----:B-1----:R-:W-:-:S04]  /*20f0*/  FMUL.FTZ R12, R12, UR6 ;  /* 0x000000060c0c7c20 */ /* 0x002fc80008410000 */
[----:B------:R-:W-:Y:S01]  /*2100*/  FMUL.FTZ R37, R12, R12 ;  /* 0x0000000c0c257220 */ /* 0x000fe20000410000 */
[--C-:B------:R-:W-:Y:S01]  /*2110*/  FADD.FTZ R14, R15, -R12.reuse ;  /* 0x8000000c0f0e7221 */ /* 0x100fe20000010000 */
[----:B------:R-:W-:Y:S01]  /*2120*/  FADD.FTZ R16, R21, -R12 ;  /* 0x8000000c15107221 */ /* 0x000fe20000010000 */
[----:B------:R-:W-:Y:S02]  /*2130*/  HADD2.F32 R15, -RZ, R34.H0_H0 ;  /* 0x20000022ff0f7230 */ /* 0x000fe40000004100 */
[----:B------:R-:W-:-:S05]  /*2140*/  FFMA.FTZ R13, R13, UR6, -R37 ;  /* 0x000000060d0d7c23 */ /* 0x000fca0008010825 */
[----:B------:R-:W-:-:S13]  /*2150*/  FSETP.GTU.FTZ.AND P1, PT, R13, RZ, PT ;  /* 0x000000ff0d00720b */ /* 0x000fda0003f3c000 */
[----:B------:R-:W0:Y:S02]  /*2160*/  @P1 LDC R37, c[0x0][0x238] ;  /* 0x00008e00ff251b82 */ /* 0x000e240000000800 */
[----:B0-----:R-:W-:Y:S01]  /*2170*/  @P1 FADD.FTZ R28, R13, R37 ;  /* 0x000000250d1c1221 */ /* 0x001fe20000010000 */
[----:B------:R-:W-:-:S06]  /*2180*/  MOV R13, 0x3f800000 ;  /* 0x3f800000000d7802 */ /* 0x000fcc0000000f00 */
[----:B------:R-:W2:Y:S02]  /*2190*/  @P1 MUFU.RSQ R13, R28 ;  /* 0x0000001c000d1308 */ /* 0x000ea40000001400 */
[-C--:B--2---:R-:W-:Y:S01]  /*21a0*/  FMUL.FTZ R19, R14, R13.reuse ;  /* 0x0000000d0e137220 */ /* 0x084fe20000410000 */
[----:B------:R-:W-:-:S03]  /*21b0*/  FMUL.FTZ R16, R16, R13 ;  /* 0x0000000d10107220 */ /* 0x000fc60000410000 */
[----:B---3--:R-:W-:Y:S01]  /*21c0*/  FFMA.FTZ R14, R8, R19, R10 ;  /* 0x00000013080e7223 */ /* 0x008fe2000001000a */
        /* <DEDUP_REMOVED lines=12> */
.L_x_4240:
[----:B------:R-:W-:Y:S04]  /*2290*/  BSSY B0, `(.L_x_4241) ;  /* 0x000000e000007945 */ /* 0x000fe80003800000 */
[----:B------:R-:W-:Y:S05]  /*22a0*/  @!P0 BRA `(.L_x_4242) ;  /* 0x0000000000308947 */ /* 0x000fea0003800000 */
[----:B------:R-:W-:Y:S01]  /*22b0*/  ULDC.64 UR12, c[0x0][0x270] ;  /* 0x00009c00000c7ab9 */ /* 0x000fe20000000a00 */
[----:B------:R-:W-:Y:S01]  /*22c0*/  MOV R18, R42 ;  /* 0x0000002a00127202 */ /* 0x000fe20000000f00 */
[----:B------:R-:W-:Y:S01]  /*22d0*/  IMAD R29, R3, UR12, RZ ;  /* 0x0000000c031d7c24 */ /* 0x000fe2000f8e02ff */
[----:B------:R-:W-:Y:S02]  /*22e0*/  MOV R19, R45 ;  /* 0x0000002d00137202 */ /* 0x000fe40000000f00 */
[----:B------:R-:W-:Y:S01]  /*22f0*/  F2FP.F16.F32.PACK_AB R21, R21, R14 ;  /* 0x0000000e1515723e */ /* 0x000fe200000000ff */
[C---:B------:R-:W-:Y:S02]  /*2300*/  IMAD R29, R30.reuse, UR13, R29 ;  /* 0x0000000d1e1d7c24 */ /* 0x040fe4000f8e021d */
[----:B------:R-:W-:Y:S01]  /*2310*/  IMAD.WIDE.U32 R18, R30, UR12, R18 ;  /* 0x0000000c1e127c25 */ /* 0x000fe2000f8e0012 */
[----:B------:R-:W-:-:S04]  /*2320*/  ULDC.64 UR12, c[0x0][0x210] ;  /* 0x00008400000c7ab9 */ /* 0x000fc80000000a00 */
[----:B------:R-:W-:Y:S02]  /*2330*/  IADD3 R29, R19, R29, RZ ;  /* 0x0000001d131d7210 */ /* 0x000fe40007ffe0ff */
[----:B------:R-:W-:-:S04]  /*2340*/  LEA R28, P1, R18, UR12, 0x1 ;  /* 0x0000000c121c7c11 */ /* 0x000fc8000f8208ff */
[----:B------:R-:W-:-:S05]  /*2350*/  LEA.HI.X R29, R18, UR13, R29, 0x1, P1 ;  /* 0x0000000d121d7c11 */ /* 0x000fca00088f0c1d */
[----:B------:R0:W-:Y:S04]  /*2360*/  STG.E desc[UR8][R28.64], R21 ;  /* 0x000000151c007986 */ /* 0x0001e8000c101908 */
.L_x_4242:
[----:B------:R-:W-:Y:S05]  /*2370*/  BSYNC B0 ;  /* 0x0000000000007941 */ /* 0x000fea0003800000 */
.L_x_4241:
[----:B------:R-:W-:Y:S01]  /*2380*/  HADD2.F32 R16, -RZ, R39.H0_H0 ;  /* 0x20000027ff107230 */ /* 0x000fe20000004100 */
[----:B------:R-:W-:Y:S01]  /*2390*/  ULDC.64 UR12, c[0x0][0x278] ;  /* 0x00009e00000c7ab9 */ /* 0x000fe20000000a00 */
[--C-:B------:R-:W-:Y:S02]  /*23a0*/  HADD2.F32 R19, -RZ, R20.reuse.H0_H0 ;  /* 0x20000014ff137230 */ /* 0x100fe40000004100 */
[--C-:B0-----:R-:W-:Y:S01]  /*23b0*/  FADD.FTZ R28, R17, -R12.reuse ;  /* 0x8000000c111c7221 */ /* 0x101fe20000010000 */
[----:B------:R-:W-:Y:S02]  /*23c0*/  HADD2.F32 R29, -RZ, R20.H1_H1 ;  /* 0x30000014ff1d7230 */ /* 0x000fe40000004100 */
[--C-:B------:R-:W-:Y:S01]  /*23d0*/  FADD.FTZ R20, R15, -R12.reuse ;  /* 0x8000000c0f147221 */ /* 0x100fe20000010000 */
[--C-:B------:R-:W-:Y:S02]  /*23e0*/  HADD2.F32 R21, -RZ, R33.reuse.H0_H0 ;  /* 0x20000021ff157230 */ /* 0x100fe40000004100 */
[----:B------:R-:W-:Y:S01]  /*23f0*/  FADD.FTZ R15, R16, -R12 ;  /* 0x8000000c100f7221 */ /* 0x000fe20000010000 */
[----:B------:R-:W-:Y:S01]  /*2400*/  HADD2.F32 R33, -RZ, R33.H1_H1 ;  /* 0x30000021ff217230 */ /* 0x000fe20000004100 */
[----:B------:R-:W-:Y:S01]  /*2410*/  ISETP.GE.U32.AND P1, PT, R27, UR12, PT ;  /* 0x0000000c1b007c0c */ /* 0x000fe2000bf26070 */
[----:B------:R-:W-:Y:S01]  /*2420*/  HADD2.F32 R41, -RZ, R36.H1_H1 ;  /* 0x30000024ff297230 */ /* 0x000fe20000004100 */
[----:B------:R-:W-:Y:S01]  /*2430*/  ISETP.GE.U32.AND P2, PT, R26, UR12, PT ;  /* 0x0000000c1a007c0c */ /* 0x000fe2000bf46070 */
[----:B------:R-:W-:Y:S01]  /*2440*/  HADD2.F32 R14, -RZ, R38.H0_H0 ;  /* 0x20000026ff0e7230 */ /* 0x000fe20000004100 */
[----:B------:R-:W-:Y:S01]  /*2450*/  SHF.R.S32.HI R16, RZ, 0x1f, R26 ;  /* 0x0000001fff107819 */ /* 0x000fe2000001141a */
[----:B------:R-:W-:-:S02]  /*2460*/  HADD2.F32 R18, -RZ, R40.H0_H0 ;  /* 0x20000028ff127230 */ /* 0x000fc40000004100 */
[--C-:B------:R-:W-:Y:S01]  /*2470*/  FADD.FTZ R34, R19, -R12.reuse ;  /* 0x8000000c13227221 */ /* 0x100fe20000010000 */
[----:B------:R-:W-:Y:S02]  /*2480*/  HADD2.F32 R37, -RZ, R36.H0_H0 ;  /* 0x20000024ff257230 */ /* 0x000fe40000004100 */
[--C-:B------:R-:W-:Y:S01]  /*2490*/  FADD.FTZ R33, R33, -R12.reuse ;  /* 0x8000000c21217221 */ /* 0x100fe20000010000 */
[----:B------:R-:W-:Y:S02]  /*24a0*/  HADD2.F32 R38, -RZ, R38.H1_H1 ;  /* 0x30000026ff267230 */ /* 0x000fe40000004100 */
[--C-:B------:R-:W-:Y:S01]  /*24b0*/  FADD.FTZ R41, R41, -R12.reuse ;  /* 0x8000000c29297221 */ /* 0x100fe20000010000 */
[----:B------:R-:W-:Y:S02]  /*24c0*/  HADD2.F32 R39, -RZ, R39.H1_H1 ;  /* 0x30000027ff277230 */ /* 0x000fe40000004100 */
[----:B------:R-:W-:Y:S01]  /*24d0*/  FADD.FTZ R36, R29, -R12 ;  /* 0x8000000c1d247221 */ /* 0x000fe20000010000 */
[----:B------:R-:W-:-:S02]  /*24e0*/  HADD2.F32 R40, -RZ, R40.H1_H1 ;  /* 0x30000028ff287230 */ /* 0x000fc40000004100 */
[--C-:B------:R-:W-:Y:S01]  /*24f0*/  FADD.FTZ R21, R21, -R12.reuse ;  /* 0x8000000c15157221 */ /* 0x100fe20000010000 */
[--C-:B------:R-:W-:Y:S01]  /*2500*/  FADD.FTZ R37, R37, -R12.reuse ;  /* 0x8000000c25257221 */ /* 0x100fe20000010000 */
[--C-:B------:R-:W-:Y:S01]  /*2510*/  FADD.FTZ R14, R14, -R12.reuse ;  /* 0x8000000c0e0e7221 */ /* 0x100fe20000010000 */
[--C-:B------:R-:W-:Y:S01]  /*2520*/  FADD.FTZ R38, R38, -R12.reuse ;  /* 0x8000000c26267221 */ /* 0x100fe20000010000 */
[--C-:B------:R-:W-:Y:S01]  /*2530*/  FADD.FTZ R39, R39, -R12.reuse ;  /* 0x8000000c27277221 */ /* 0x100fe20000010000 */
[--C-:B------:R-:W-:Y:S01]  /*2540*/  FADD.FTZ R18, R18, -R12.reuse ;  /* 0x8000000c12127221 */ /* 0x100fe20000010000 */
[----:B------:R-:W-:Y:S01]  /*2550*/  FADD.FTZ R40, R40, -R12 ;  /* 0x8000000c28287221 */ /* 0x000fe20000010000 */
[----:B------:R-:W-:Y:S01]  /*2560*/  ISETP.GE.AND.EX P1, PT, R7, UR13, PT, P1 ;  /* 0x0000000d07007c0c */ /* 0x000fe2000bf26310 */
[-C--:B------:R-:W-:Y:S01]  /*2570*/  FMUL.FTZ R19, R20, R13.reuse ;  /* 0x0000000d14137220 */ /* 0x080fe20000410000 */
[----:B------:R-:W-:Y:S01]  /*2580*/  ISETP.GE.AND.EX P2, PT, R16, UR13, PT, P2 ;  /* 0x0000000d10007c0c */ /* 0x000fe2000bf46320 */
[-C--:B------:R-:W-:Y:S01]  /*2590*/  FMUL.FTZ R28, R28, R13.reuse ;  /* 0x0000000d1c1c7220 */ /* 0x080fe20000410000 */
[-C--:B------:R-:W-:Y:S01]  /*25a0*/  FMUL.FTZ R17, R34, R13.reuse ;  /* 0x0000000d22117220 */ /* 0x080fe20000410000 */
[-C--:B------:R-:W-:Y:S01]  /*25b0*/  FMUL.FTZ R20, R33, R13.reuse ;  /* 0x0000000d21147220 */ /* 0x080fe20000410000 */
        /* <DEDUP_REMOVED lines=12> */
[----:B------:R-:W-:Y:S01]  /*2680*/  FFMA.FTZ R19, R8, R19, R10 ;  /* 0x0000001308137223 */ /* 0x000fe2000001000a */
        /* <DEDUP_REMOVED lines=12> */
.L_x_4243:
[----:B------:R-:W-:Y:S04]  /*2750*/  BSSY B0, `(.L_x_4244) ;  /* 0x000000e000007945 */ /* 0x000fe80003800000 */
[----:B------:R-:W-:Y:S05]  /*2760*/  @P1 BRA `(.L_x_4245) ;  /* 0x0000000000301947 */ /* 0x000fea0003800000 */
        /* <DEDUP_REMOVED lines=12> */
.L_x_4245:
[----:B------:R-:W-:Y:S05]  /*2830*/  BSYNC B0 ;  /* 0x0000000000007941 */ /* 0x000fea0003800000 */
.L_x_4244:
[----:B------:R-:W-:Y:S01]  /*2840*/  FFMA.FTZ R17, R8, R17, R10 ;  /* 0x0000001108117223 */ /* 0x000fe2000001000a */
[----:B------:R-:W-:Y:S01]  /*2850*/  FFMA.FTZ R36, R9, R36, R11 ;  /* 0x0000002409247223 */ /* 0x000fe2000001000b */
[----:B------:R-:W-:Y:S06]  /*2860*/  @!P6 BRA `(.L_x_4246) ;  /* 0x000000000028e947 */ /* 0x000fec0003800000 */
        /* <DEDUP_REMOVED lines=10> */
.L_x_4246:
        /* <DEDUP_REMOVED lines=9> */
[----:B------:R-:W-:Y:S02]  /*29a0*/  ULDC.64 UR14, c[0x0][0x210] ;  /* 0x00008400000e7ab9 */ /* 0x000fe40000000a00 */
[----:B0-----:R-:W-:-:S02]  /*29b0*/  LEA R14, P1, R12, UR14, 0x1 ;  /* 0x0000000e0c0e7c11 */ /* 0x001fc4000f8208ff */
[----:B------:R-:W-:-:S04]  /*29c0*/  IADD3 R7, R13, R7, RZ ;  /* 0x000000070d077210 */ /* 0x000fc80007ffe0ff */
[----:B------:R-:W-:-:S05]  /*29d0*/  LEA.HI.X R15, R12, UR15, R7, 0x1, P1 ;  /* 0x0000000f0c0f7c11 */ /* 0x000fca00088f0c07 */
[----:B------:R1:W-:Y:S02]  /*29e0*/  STG.E desc[UR8][R14.64], R17 ;  /* 0x000000110e007986 */ /* 0x0003e4000c101908 */
.L_x_4248:
[----:B------:R-:W-:Y:S05]  /*29f0*/  BSYNC B0 ;  /* 0x0000000000007941 */ /* 0x000fea0003800000 */
.L_x_4247:
[----:B01----:R-:W-:Y:S01]  /*2a00*/  SHF.R.S32.HI R14, RZ, 0x1f, R25 ;  /* 0x0000001fff0e7819 */ /* 0x003fe20000011419 */
[C---:B------:R-:W-:Y:S01]  /*2a10*/  FFMA.FTZ R21, R8.reuse, R21, R10 ;  /* 0x0000001508157223 */ /* 0x040fe2000001000a */
[----:B------:R-:W-:Y:S01]  /*2a20*/  SHF.R.S32.HI R13, RZ, 0x1f, R24 ;  /* 0x0000001fff0d7819 */ /* 0x000fe20000011418 */
[C-C-:B------:R-:W-:Y:S01]  /*2a30*/  FFMA.FTZ R37, R8.reuse, R37, R10.reuse ;  /* 0x0000002508257223 */ /* 0x140fe2000001000a */
[----:B------:R-:W-:Y:S01]  /*2a40*/  SHF.R.S32.HI R7, RZ, 0x1f, R23 ;  /* 0x0000001fff077819 */ /* 0x000fe20000011417 */
[C---:B------:R-:W-:Y:S01]  /*2a50*/  FFMA.FTZ R29, R8.reuse, R29, R10 ;  /* 0x0000001d081d7223 */ /* 0x040fe2000001000a */
[----:B------:R-:W-:Y:S01]  /*2a60*/  SHF.R.S32.HI R12, RZ, 0x1f, R22 ;  /* 0x0000001fff0c7819 */ /* 0x000fe20000011416 */
[C-C-:B------:R-:W-:Y:S01]  /*2a70*/  FFMA.FTZ R33, R8.reuse, R33, R10.reuse ;  /* 0x0000002108217223 */ /* 0x140fe2000001000a */
[----:B------:R-:W-:Y:S01]  /*2a80*/  ISETP.GE.U32.AND P5, PT, R25, UR12, PT ;  /* 0x0000000c19007c0c */ /* 0x000fe2000bfa6070 */
[----:B------:R-:W-:Y:S01]  /*2a90*/  FFMA.FTZ R41, R8, R41, R10 ;  /* 0x0000002908297223 */ /* 0x000fe2000001000a */
[----:B------:R-:W-:Y:S01]  /*2aa0*/  ISETP.GE.U32.AND P1, PT, R24, UR12, PT ;  /* 0x0000000c18007c0c */ /* 0x000fe2000bf26070 */
[--C-:B------:R-:W-:Y:S01]  /*2ab0*/  FFMA.FTZ R34, R9, R34, R11.reuse ;  /* 0x0000002209227223 */ /* 0x100fe2000001000b */
[----:B------:R-:W-:Y:S01]  /*2ac0*/  ISETP.GE.U32.AND P2, PT, R23, UR12, PT ;  /* 0x0000000c17007c0c */ /* 0x000fe2000bf46070 */
[C-C-:B------:R-:W-:Y:S01]  /*2ad0*/  FFMA.FTZ R38, R9.reuse, R38, R11.reuse ;  /* 0x0000002609267223 */ /* 0x140fe2000001000b */
[----:B------:R-:W-:Y:S01]  /*2ae0*/  ISETP.GE.U32.AND P3, PT, R22, UR12, PT ;  /* 0x0000000c16007c0c */ /* 0x000fe2000bf66070 */
[C-C-:B------:R-:W-:Y:S01]  /*2af0*/  FFMA.FTZ R16, R9.reuse, R39, R11.reuse ;  /* 0x0000002709107223 */ /* 0x140fe2000001000b */
[----:B------:R-:W-:Y:S01]  /*2b00*/  ISETP.GE.U32.AND P4, PT, R6, UR12, PT ;  /* 0x0000000c06007c0c */ /* 0x000fe2000bf86070 */
[C-C-:B------:R-:W-:Y:S01]  /*2b10*/  FFMA.FTZ R40, R9.reuse, R40, R11.reuse ;  /* 0x0000002809287223 */ /* 0x140fe2000001000b */
[----:B------:R-:W-:Y:S01]  /*2b20*/  ISETP.GE.AND.EX P5, PT, R14, UR13, PT, P5 ;  /* 0x0000000d0e007c0c */ /* 0x000fe2000bfa6350 */
[----:B------:R-:W-:Y:S01]  /*2b30*/  FFMA.FTZ R20, R9, R20, R11 ;  /* 0x0000001409147223 */ /* 0x000fe2000001000b */
[----:B------:R-:W-:-:S02]  /*2b40*/  ISETP.GE.AND.EX P1, PT, R13, UR13, PT, P1 ;  /* 0x0000000d0d007c0c */ /* 0x000fc4000bf26310 */
[----:B------:R-:W-:Y:S02]  /*2b50*/  ISETP.GE.AND.EX P2, PT, R7, UR13, PT, P2 ;  /* 0x0000000d07007c0c */ /* 0x000fe4000bf46320 */
[----:B------:R-:W-:Y:S02]  /*2b60*/  ISETP.GE.AND.EX P3, PT, R12, UR13, PT, P3 ;  /* 0x0000000d0c007c0c */ /* 0x000fe4000bf66330 */
[----:B------:R-:W-:Y:S02]  /*2b70*/  ISETP.GE.AND.EX P4, PT, R35, UR13, PT, P4 ;  /* 0x0000000d23007c0c */ /* 0x000fe4000bf86340 */
[C---:B------:R-:W-:Y:S02]  /*2b80*/  ISETP.GT.U32.OR P5, PT, R5.reuse, 0x27f, P5 ;  /* 0x0000027f0500780c */ /* 0x040fe40002fa4470 */
[C---:B------:R-:W-:Y:S02]  /*2b90*/  ISETP.GT.U32.OR P1, PT, R5.reuse, 0x27f, P1 ;  /* 0x0000027f0500780c */ /* 0x040fe40000f24470 */
        /* <DEDUP_REMOVED lines=14> */
.L_x_4249:
        /* <DEDUP_REMOVED lines=10> */
[----:B------:R-:W-:-:S02]  /*2d20*/  LEA R10, P5, R8, UR12, 0x1 ;  /* 0x0000000c080a7c11 */ /* 0x000fc4000f8a08ff */
[----:B------:R-:W-:-:S04]  /*2d30*/  IADD3 R11, R9, R11, RZ ;  /* 0x0000000b090b7210 */ /* 0x000fc80007ffe0ff */
[----:B------:R-:W-:-:S05]  /*2d40*/  LEA.HI.X R11, R8, UR13, R11, 0x1, P5 ;  /* 0x0000000d080b7c11 */ /* 0x000fca000a8f0c0b */
[----:B------:R0:W-:Y:S02]  /*2d50*/  STG.E desc[UR8][R10.64], R21 ;  /* 0x000000150a007986 */ /* 0x0001e4000c101908 */
.L_x_4251:
[----:B------:R-:W-:Y:S05]  /*2d60*/  BSYNC B0 ;  /* 0x0000000000007941 */ /* 0x000fea0003800000 */
.L_x_4250:
        /* <DEDUP_REMOVED lines=11> */
.L_x_4252:
        /* <DEDUP_REMOVED lines=14> */
.L_x_4254:
[----:B------:R-:W-:Y:S05]  /*2f00*/  BSYNC B0 ;  /* 0x0000000000007941 */ /* 0x000fea0003800000 */
.L_x_4253:
[----:B------:R-:W-:Y:S05]  /*2f10*/  @!P6 BRA `(.L_x_4255) ;  /* 0x000000000028e947 */ /* 0x000fea0003800000 */
        /* <DEDUP_REMOVED lines=10> */
.L_x_4255:
[----:B------:R-:W-:Y:S04]  /*2fc0*/  BSSY B0, `(.L_x_4256) ;  /* 0x000000e000007945 */ /* 0x000fe80003800000 */
[----:B------:R-:W-:Y:S05]  /*2fd0*/  @P2 BRA `(.L_x_4257) ;  /* 0x0000000000302947 */ /* 0x000fea0003800000 */
[----:B------:R-:W-:Y:S01]  /*2fe0*/  ULDC.64 UR12, c[0x0][0x270] ;  /* 0x00009c00000c7ab9 */ /* 0x000fe20000000a00 */
[----:B------:R-:W-:Y:S01]  /*2ff0*/  MOV R8, R42 ;  /* 0x0000002a00087202 */ /* 0x000fe20000000f00 */
[----:B01----:R-:W-:Y:S01]  /*3000*/  IMAD R10, R7, UR12, RZ ;  /* 0x0000000c070a7c24 */ /* 0x003fe2000f8e02ff */
        /* <DEDUP_REMOVED lines=9> */
.L_x_4257:
[----:B------:R-:W-:Y:S05]  /*30a0*/  BSYNC B0 ;  /* 0x0000000000007941 */ /* 0x000fea0003800000 */
.L_x_4256:
[----:B------:R-:W-:Y:S05]  /*30b0*/  @!P6 BRA `(.L_x_4258) ;  /* 0x000000000028e947 */ /* 0x000fea0003800000 */
[----:B------:R-:W-:Y:S01]  /*30c0*/  FMUL.FTZ R7, R33, -1.4426950216293334961 ;  /* 0xbfb8aa3b21077820 */ /* 0x000fe20000410000 */
[----:B------:R-:W-:-:S05]  /*30d0*/  FMUL.FTZ R9, R16, -1.4426950216293334961 ;  /* 0xbfb8aa3b10097820 */ /* 0x000fca0000410000 */
[----:B------:R-:W3:Y:S08]  /*30e0*/  MUFU.EX2 R7, R7 ;  /* 0x0000000700077308 */ /* 0x000ef00000000800 */
[----:B------:R-:W0:Y:S01]  /*30f0*/  MUFU.EX2 R9, R9 ;  /* 0x0000000900097308 */ /* 0x000e220000000800 */
[----:B---3--:R-:W-:-:S07]  /*3100*/  FADD.FTZ R8, R7, 1 ;  /* 0x3f80000007087421 */ /* 0x008fce0000010000 */
[----:B------:R-:W3:Y:S01]  /*3110*/  MUFU.RCP R8, R8 ;  /* 0x0000000800087308 */ /* 0x000ee20000001000 */
[----:B012---:R-:W-:-:S07]  /*3120*/  FADD.FTZ R10, R9, 1 ;  /* 0x3f800000090a7421 */ /* 0x007fce0000010000 */
[----:B------:R-:W0:Y:S01]  /*3130*/  MUFU.RCP R11, R10 ;  /* 0x0000000a000b7308 */ /* 0x000e220000001000 */
[----:B---3--:R-:W-:Y:S01]  /*3140*/  FMUL.FTZ R33, R33, R8 ;  /* 0x0000000821217220 */ /* 0x008fe20000410000 */
[----:B0-----:R-:W-:-:S07]  /*3150*/  FMUL.FTZ R16, R16, R11 ;  /* 0x0000000b10107220 */ /* 0x001fce0000410000 */
.L_x_4258:
        /* <DEDUP_REMOVED lines=10> */
[----:B012---:R-:W-:-:S02]  /*3200*/  LEA R10, P1, R8, UR12, 0x1 ;  /* 0x0000000c080a7c11 */ /* 0x007fc4000f8208ff */
[----:B------:R-:W-:-:S04]  /*3210*/  IADD3 R7, R9, R7, RZ ;  /* 0x0000000709077210 */ /* 0x000fc80007ffe0ff */
[----:B------:R-:W-:-:S05]  /*3220*/  LEA.HI.X R11, R8, UR13, R7, 0x1, P1 ;  /* 0x0000000d080b7c11 */ /* 0x000fca00088f0c07 */
[----:B------:R3:W-:Y:S02]  /*3230*/  STG.E desc[UR8][R10.64], R33 ;  /* 0x000000210a007986 */ /* 0x0007e4000c101908 */
.L_x_4260:
[----:B------:R-:W-:Y:S05]  /*3240*/  BSYNC B0 ;  /* 0x0000000000007941 */ /* 0x000fea0003800000 */
.L_x_4259:
[----:B------:R-:W-:Y:S05]  /*3250*/  @!P6 BRA `(.L_x_4261) ;  /* 0x000000000028e947 */ /* 0x000fea0003800000 */
[----:B------:R-:W-:Y:S01]  /*3260*/  FMUL.FTZ R7, R41, -1.4426950216293334961 ;  /* 0xbfb8aa3b29077820 */ /* 0x000fe20000410000 */
[----:B------:R-:W-:-:S05]  /*3270*/  FMUL.FTZ R9, R40, -1.4426950216293334961 ;  /* 0xbfb8aa3b28097820 */ /* 0x000fca0000410000 */
[----:B------:R-:W4:Y:S08]  /*3280*/  MUFU.EX2 R7, R7 ;  /* 0x0000000700077308 */ /* 0x000f300000000800 */
[----:B------:R-:W0:Y:S01]  /*3290*/  MUFU.EX2 R9, R9 ;  /* 0x0000000900097308 */ /* 0x000e220000000800 */
[----:B----4-:R-:W-:-:S07]  /*32a0*/  FADD.FTZ R8, R7, 1 ;  /* 0x3f80000007087421 */ /* 0x010fce0000010000 */
[----:B------:R-:W4:Y:S01]  /*32b0*/  MUFU.RCP R8, R8 ;  /* 0x0000000800087308 */ /* 0x000f220000001000 */
[----:B0123--:R-:W-:-:S07]  /*32c0*/  FADD.FTZ R10, R9, 1 ;  /* 0x3f800000090a7421 */ /* 0x00ffce0000010000 */
[----:B------:R-:W0:Y:S01]  /*32d0*/  MUFU.RCP R11, R10 ;  /* 0x0000000a000b7308 */ /* 0x000e220000001000 */
[----:B----4-:R-:W-:Y:S01]  /*32e0*/  FMUL.FTZ R41, R41, R8 ;  /* 0x0000000829297220 */ /* 0x010fe20000410000 */
[----:B0-----:R-:W-:-:S07]  /*32f0*/  FMUL.FTZ R40, R40, R11 ;  /* 0x0000000b28287220 */ /* 0x001fce0000410000 */
.L_x_4261:
[----:B------:R-:W-:Y:S04]  /*3300*/  BSSY B0, `(.L_x_4262) ;  /* 0x000000d000007945 */ /* 0x000fe80003800000 */
[----:B------:R-:W-:Y:S05]  /*3310*/  @P4 BRA `(.L_x_4263) ;  /* 0x00000000002c4947 */ /* 0x000fea0003800000 */
[----:B------:R-:W-:Y:S01]  /*3320*/  ULDC.64 UR12, c[0x0][0x270] ;  /* 0x00009c00000c7ab9 */ /* 0x000fe20000000a00 */
[----:B------:R-:W-:Y:S01]  /*3330*/  MOV R43, R45 ;  /* 0x0000002d002b7202 */ /* 0x000fe20000000f00 */
[----:B------:R-:W-:Y:S01]  /*3340*/  IMAD R35, R35, UR12, RZ ;  /* 0x0000000c23237c24 */ /* 0x000fe2000f8e02ff */
[----:B------:R-:W-:Y:S01]  /*3350*/  F2FP.F16.F32.PACK_AB R41, R40, R41 ;  /* 0x000000292829723e */ /* 0x000fe200000000ff */
[----:B------:R-:W-:-:S04]  /*3360*/  IMAD.WIDE.U32 R42, R6, UR12, R42 ;  /* 0x0000000c062a7c25 */ /* 0x000fc8000f8e002a */
[----:B------:R-:W-:Y:S01]  /*3370*/  IMAD R35, R6, UR13, R35 ;  /* 0x0000000d06237c24 */ /* 0x000fe2000f8e0223 */
[----:B------:R-:W-:Y:S02]  /*3380*/  ULDC.64 UR12, c[0x0][0x210] ;  /* 0x00008400000c7ab9 */ /* 0x000fe40000000a00 */
[----:B------:R-:W-:Y:S02]  /*3390*/  LEA R8, P1, R42, UR12, 0x1 ;  /* 0x0000000c2a087c11 */ /* 0x000fe4000f8208ff */
[----:B------:R-:W-:-:S04]  /*33a0*/  IADD3 R35, R43, R35, RZ ;  /* 0x000000232b237210 */ /* 0x000fc80007ffe0ff */
[----:B------:R-:W-:-:S05]  /*33b0*/  LEA.HI.X R9, R42, UR13, R35, 0x1, P1 ;  /* 0x0000000d2a097c11 */ /* 0x000fca00088f0c23 */
[----:B------:R4:W-:Y:S02]  /*33c0*/  STG.E desc[UR8][R8.64], R41 ;  /* 0x0000002908007986 */ /* 0x0009e4000c101908 */
.L_x_4263:
[----:B------:R-:W-:Y:S05]  /*33d0*/  BSYNC B0 ;  /* 0x0000000000007941 */ /* 0x000fea0003800000 */
.L_x_4262:
[----:B----4-:R-:W4:Y:S01]  /*33e0*/  LDC R8, c[0x0][0x10] ;  /* 0x00000400ff087b82 */ /* 0x010f220000000800 */
[----:B------:R-:W-:Y:S02]  /*33f0*/  IADD3 R2, R2, 0x1, RZ ;  /* 0x0000000102027810 */ /* 0x000fe40007ffe0ff */
[----:B----4-:R-:W-:-:S04]  /*3400*/  IADD3 R31, R8, R31, RZ ;  /* 0x0000001f081f7210 */ /* 0x010fc80007ffe0ff */
[----:B------:R-:W-:-:S13]  /*3410*/  ISETP.GE.AND P1, PT, R31, UR4, PT ;  /* 0x000000041f007c0c */ /* 0x000fda000bf26270 */
[----:B------:R-:W-:Y:S05]  /*3420*/  @!P1 BRA `(.L_x_4264) ;  /* 0xffffffcc008c9947 */ /* 0x000fea000383ffff */
[----:B------:R-:W-:Y:S05]  /*3430*/  EXIT ;  /* 0x000000000000794d */ /* 0x000fea0003800000 */
.L_x_4265:
        /* <DEDUP_REMOVED lines=12> */
.L_x_5618:


//--------------------- .text._Z35group_norm_nhwc_fwd_one_pass_kernelI11Fp16IOFp32WLi128ELi160ELi640EEv26Group_norm_nhwc_fwd_params --------------------------
	.section	.text._Z35group_norm_nhwc_fwd_one_pass_kernelI11Fp16IOFp32WLi128ELi160ELi640EEv26Group_norm_nhwc_fwd_params,"ax",@progbits
	.align	128
        .global         _Z35group_norm_nhwc_fwd_one_pass_kernelI11Fp16IOFp32WLi128ELi160ELi640EEv26Group_norm_nhwc_fwd_params
        .type           _Z35group_norm_nhwc_fwd_one_pass_kernelI11Fp16IOFp32WLi128ELi160ELi640EEv26Group_norm_nhwc_fwd_params,@function
        .size           _Z35group_norm_nhwc_fwd_one_pass_kernelI11Fp16IOFp32WLi128ELi160ELi640EEv26Group_norm_nhwc_fwd_params,(.L_x_5619 - _Z35group_norm_nhwc_fwd_one_pass_kernelI11Fp16IOFp32WLi128ELi160ELi640EEv26Group_norm_nhwc_fwd_params)
        .other          _Z35group_norm_nhwc_fwd_one_pass_kernelI11Fp16IOFp32WLi128ELi160ELi640EEv26Group_norm_nhwc_fwd_params,@"STO_CUDA_ENTRY STV_DEFAULT"
_Z35group_norm_nhwc_fwd_one_pass_kernelI11Fp16IOFp32WLi128ELi160ELi640EEv26Group_norm_nhwc_fwd_params:
.text._Z35group_norm_nhwc_fwd_one_pass_kernelI11Fp16IOFp32WLi128ELi160ELi640EEv26Group_norm_nhwc_fwd_params:
        /* <DEDUP_REMOVED lines=18> */
[----:B--2---:R-:W-:Y:S02]  /*0120*/  ULEA UR5, UR6, UR5, 0x18 ;  /* 0x0000000506057291 */ /* 0x004fe4000f8ec03f */
[----:B-1----:R-:W-:Y:S01]  /*0130*/  IMAD R2, R4, UR7, R9 ;  /* 0x0000000704027c24 */ /* 0x002fe2000f8e0209 */
[----:B------:R-:W-:Y:S01]  /*0140*/  LEA.HI R4, R7, R0, RZ, 0x5 ;  /* 0x0000000007047211 */ /* 0x000fe200078f28ff */
[----:B------:R-:W-:-:S03]  /*0150*/  IMAD R7, R9, -0x50, R0 ;  /* 0xffffffb009077824 */ /* 0x000fc600078e0200 */
[----:B------:R-:W-:Y:S02]  /*0160*/  ISETP.GE.U32.AND P0, PT, R2, UR8, PT ;  /* 0x0000000802007c0c */ /* 0x000fe4000bf06070 */
[----:B------:R-:W-:Y:S02]  /*0170*/  SHF.R.S32.HI R5, RZ, 0x1f, R2 ;  /* 0x0000001fff057819 */ /* 0x000fe40000011402 */
[----:B------:R-:W-:Y:S02]  /*0180*/  SHF.R.S32.HI R8, RZ, 0x5, R4 ;  /* 0x00000005ff087819 */ /* 0x000fe40000011404 */
[----:B------:R-:W-:Y:S01]  /*0190*/  ISETP.GE.AND.EX P0, PT, R5, UR9, PT, P0 ;  /* 0x0000000905007c0c */ /* 0x000fe2000bf06300 */
[----:B------:R-:W-:Y:S01]  /*01a0*/  ULDC.64 UR8, c[0x0][0x208] ;  /* 0x0000820000087ab9 */ /* 0x000fe20000000a00 */
[----:B------:R-:W-:Y:S01]  /*01b0*/  MOV R4, R6 ;  /* 0x0000000600047202 */ /* 0x000fe20000000f00 */
[----:B------:R-:W-:Y:S01]  /*01c0*/  HFMA2.MMA R6, -RZ, RZ, 0, 0 ;  /* 0x00000000ff067435 */ /* 0x000fe200000001ff */
[----:B------:R-:W-:-:S02]  /*01d0*/  SHF.L.U32 R7, R7, 0x1, RZ ;  /* 0x0000000107077819 */ /* 0x000fc400000006ff */
[----:B------:R-:W-:Y:S02]  /*01e0*/  LEA R8, R8, UR5, 0x3 ;  /* 0x0000000508087c11 */ /* 0x000fe4000f8e18ff */
        /* <DEDUP_REMOVED lines=9> */
[----:B------:R-:W-:Y:S02]  /*0280*/  ISETP.LT.U32.AND P0, PT, R0, 0x280, !P0 ;  /* 0x000002800000780c */ /* 0x000fe40004701070 */
[----:B------:R-:W-:-:S02]  /*0290*/  IADD3 R18, R2, 0x50, RZ ;  /* 0x0000005002127810 */ /* 0x000fc40007ffe0ff */
[C---:B------:R-:W-:Y:S02]  /*02a0*/  IADD3 R19, R2.reuse, 0x58, RZ ;  /* 0x0000005802137810 */ /* 0x040fe40007ffe0ff */
[C---:B------:R-:W-:Y:S02]  /*02b0*/  IADD3 R20, R2.reuse, 0x60, RZ ;  /* 0x0000006002147810 */ /* 0x040fe40007ffe0ff */
[C---:B------:R-:W-:Y:S02]  /*02c0*/  IADD3 R21, R2.reuse, 0x68, RZ ;  /* 0x0000006802157810 */ /* 0x040fe40007ffe0ff */
[C---:B------:R-:W-:Y:S02]  /*02d0*/  IADD3 R22, R2.reuse, 0x70, RZ ;  /* 0x0000007002167810 */ /* 0x040fe40007ffe0ff */
[----:B0-----:R-:W-:-:S07]  /*02e0*/  IADD3 R23, R2, 0x78, RZ ;  /* 0x0000007802177810 */ /* 0x001fce0007ffe0ff */
.L_x_4323:
[----:B0123--:R-:W0:Y:S01]  /*02f0*/  LDC R31, c[0x0][0x288] ;  /* 0x0000a200ff1f7b82 */ /* 0x00fe220000000800 */
[----:B------:R-:W-:Y:S01]  /*0300*/  ULDC.64 UR14, c[0x0][0x278] ;  /* 0x00009e00000e7ab9 */ /* 0x000fe20000000a00 */
[----:B------:R-:W-:Y:S01]  /*0310*/  SHF.R.S32.HI R33, RZ, 0x1f, R9 ;  /* 0x0000001fff217819 */ /* 0x000fe20000011409 */
[----:B------:R-:W-:Y:S01]  /*0320*/  ULDC.64 UR12, c[0x0][0x280] ;  /* 0x0000a000000c7ab9 */ /* 0x000fe20000000a00 */
[----:B------:R-:W-:Y:S02]  /*0330*/  SHF.R.S32.HI R35, RZ, 0x1f, R10 ;  /* 0x0000001fff237819 */ /* 0x000fe4000001140a */
[----:B------:R-:W-:Y:S02]  /*0340*/  SHF.R.S32.HI R37, RZ, 0x1f, R11 ;  /* 0x0000001fff257819 */ /* 0x000fe4000001140b */
[----:B------:R-:W-:Y:S01]  /*0350*/  ISETP.GE.U32.AND P6, PT, R11, UR14, PT ;  /* 0x0000000e0b007c0c */ /* 0x000fe2000bfc6070 */
[----:B------:R-:W1:Y:S01]  /*0360*/  @P0 LDC.64 R58, c[0x0][0x220] ;  /* 0x00008800ff3a0b82 */ /* 0x000e620000000a00 */
[----:B------:R-:W-:-:S02]  /*0370*/  SHF.R.S32.HI R39, RZ, 0x1f, R12 ;  /* 0x0000001fff277819 */ /* 0x000fc4000001140c */
[----:B------:R-:W-:-:S04]  /*0380*/  ISETP.GE.AND.EX P6, PT, R37, UR15, PT, P6 ;  /* 0x0000000f25007c0c */ /* 0x000fc8000bfc6360 */
[----:B------:R-:W-:Y:S02]  /*0390*/  ISETP.GT.U32.OR P6, PT, R0, 0x27f, P6 ;  /* 0x0000027f0000780c */ /* 0x000fe400037c4470 */
[----:B0---4-:R-:W-:Y:S02]  /*03a0*/  IABS R27, R31 ;  /* 0x0000001f001b7213 */ /* 0x011fe40000000000 */
[----:B------:R-:W-:Y:S02]  /*03b0*/  ISETP.NE.AND P3, PT, R31, RZ, PT ;  /* 0x000000ff1f00720c */ /* 0x000fe40003f65270 */
        /* <DEDUP_REMOVED lines=9> */
[----:B------:R-:W-:-:S04]  /*0450*/  LOP3.LUT R24, R4, R31, RZ, 0x3c, !PT ;  /* 0x0000001f04187212 */ /* 0x000fc800078e3cff */
        /* <DEDUP_REMOVED lines=8> */
[----:B------:R-:W-:Y:S02]  /*04e0*/  ISETP.GE.U32.AND P1, PT, R26, R27, PT ;  /* 0x0000001b1a00720c */ /* 0x000fe40003f26070 */
[----:B------:R-:W-:Y:S01]  /*04f0*/  ISETP.GE.U32.AND P2, PT, R9, UR14, PT ;  /* 0x0000000e09007c0c */ /* 0x000fe2000bf46070 */
[----:B0-----:R-:W-:-:S03]  /*0500*/  @P0 IMAD R30, R5, R28, RZ ;  /* 0x0000001c051e0224 */ /* 0x001fc600078e02ff */
[----:B------:R-:W-:Y:S01]  /*0510*/  ISETP.GE.AND.EX P2, PT, R33, UR15, PT, P2 ;  /* 0x0000000f21007c0c */ /* 0x000fe2000bf46320 */
[----:B------:R-:W-:-:S03]  /*0520*/  @P0 IMAD R43, R2, R29, R30 ;  /* 0x0000001d022b0224 */ /* 0x000fc600078e021e */
[----:B------:R-:W-:-:S03]  /*0530*/  ISETP.GT.U32.OR P2, PT, R0, 0x27f, P2 ;  /* 0x0000027f0000780c */ /* 0x000fc60001744470 */
[----:B------:R-:W-:Y:S02]  /*0540*/  @P1 IADD3 R25, R25, 0x1, RZ ;  /* 0x0000000119191810 */ /* 0x000fe40007ffe0ff */
[----:B------:R-:W-:Y:S02]  /*0550*/  ISETP.GE.U32.AND P1, PT, R10, UR14, PT ;  /* 0x0000000e0a007c0c */ /* 0x000fe4000bf26070 */
[----:B------:R-:W-:Y:S02]  /*0560*/  MOV R27, R25 ;  /* 0x00000019001b7202 */ /* 0x000fe40000000f00 */
[----:B------:R-:W-:Y:S02]  /*0570*/  ISETP.GE.AND.EX P1, PT, R35, UR15, PT, P1 ;  /* 0x0000000f23007c0c */ /* 0x000fe4000bf26310 */
[----:B------:R-:W-:Y:S02]  /*0580*/  @!P4 IADD3 R27, -R27, RZ, RZ ;  /* 0x000000ff1b1bc210 */ /* 0x000fe40007ffe1ff */
[----:B------:R-:W-:Y:S01]  /*0590*/  @!P3 LOP3.LUT R27, RZ, R31, RZ, 0x33, !PT ;  /* 0x0000001fff1bb212 */ /* 0x000fe200078e33ff */
[----:B------:R-:W0:Y:S01]  /*05a0*/  @!P2 LDC.64 R46, c[0x0][0x220] ;  /* 0x00008800ff2eab82 */ /* 0x000e220000000a00 */
[----:B------:R-:W-:-:S02]  /*05b0*/  ISETP.GT.U32.OR P1, PT, R0, 0x27f, P1 ;  /* 0x0000027f0000780c */ /* 0x000fc40000f24470 */
[----:B------:R-:W-:Y:S02]  /*05c0*/  IADD3 R25, -R27, RZ, RZ ;  /* 0x000000ff1b197210 */ /* 0x000fe40007ffe1ff */
[----:B------:R-:W-:-:S03]  /*05d0*/  SHF.R.S32.HI R26, RZ, 0x1f, R27 ;  /* 0x0000001fff1a7819 */ /* 0x000fc6000001141b */
[----:B------:R-:W-:Y:S01]  /*05e0*/  IMAD R32, R31, R25, R4 ;  /* 0x000000191f207224 */ /* 0x000fe200078e0204 */
[----:B------:R-:W-:Y:S01]  /*05f0*/  SHF.R.S32.HI R31, RZ, 0x1f, R7 ;  /* 0x0000001fff1f7819 */ /* 0x000fe20000011407 */
[----:B------:R-:W2:Y:S01]  /*0600*/  @!P2 LDC.64 R24, c[0x0][0x270] ;  /* 0x00009c00ff18ab82 */ /* 0x000ea20000000a00 */
[----:B------:R-:W-:Y:S02]  /*0610*/  IMAD R26, R26, UR12, RZ ;  /* 0x0000000c1a1a7c24 */ /* 0x000fe4000f8e02ff */
[----:B------:R-:W-:Y:S02]  /*0620*/  IMAD R32, R32, 0xa0, RZ ;  /* 0x000000a020207824 */ /* 0x000fe400078e02ff */
[----:B------:R-:W-:-:S03]  /*0630*/  IMAD R67, R27, UR13, R26 ;  /* 0x0000000d1b437c24 */ /* 0x000fc6000f8e021a */
[----:B------:R-:W-:-:S04]  /*0640*/  IADD3 R64, P3, R7, R32, RZ ;  /* 0x0000002007407210 */ /* 0x000fc80007f7e0ff */
[----:B------:R-:W-:Y:S02]  /*0650*/  LEA.HI.X.SX32 R65, R32, R31, 0x1, P3 ;  /* 0x0000001f20417211 */ /* 0x000fe400018f0eff */
[----:B------:R-:W-:Y:S01]  /*0660*/  ISETP.GE.U32.AND P3, PT, R12, UR14, PT ;  /* 0x0000000e0c007c0c */ /* 0x000fe2000bf66070 */
[----:B------:R-:W-:-:S03]  /*0670*/  IMAD.WIDE.U32 R64, R27, UR12, R64 ;  /* 0x0000000c1b407c25 */ /* 0x000fc6000f8e0040 */
[----:B------:R-:W-:Y:S01]  /*0680*/  ISETP.GE.AND.EX P3, PT, R39, UR15, PT, P3 ;  /* 0x0000000f27007c0c */ /* 0x000fe2000bf66330 */
[----:B------:R-:W3:Y:S01]  /*0690*/  @!P1 LDC.64 R26, c[0x0][0x270] ;  /* 0x00009c00ff1a9b82 */ /* 0x000ee20000000a00 */
[----:B------:R-:W-:Y:S02]  /*06a0*/  IADD3 R67, R65, R67, RZ ;  /* 0x0000004341437210 */ /* 0x000fe40007ffe0ff */
[----:B------:R-:W-:Y:S01]  /*06b0*/  @!P2 MOV R40, R64 ;  /* 0x000000400028a202 */ /* 0x000fe20000000f00 */
[----:B--2---:R-:W-:Y:S01]  /*06c0*/  @!P2 IMAD R34, R33, R24, RZ ;  /* 0x000000182122a224 */ /* 0x004fe200078e02ff */
[----:B------:R-:W-:Y:S02]  /*06d0*/  @!P2 MOV R41, R67 ;  /* 0x000000430029a202 */ /* 0x000fe40000000f00 */
[----:B------:R-:W-:Y:S01]  /*06e0*/  @P0 MOV R66, R64 ;  /* 0x0000004000420202 */ /* 0x000fe20000000f00 */
[C---:B------:R-:W-:Y:S01]  /*06f0*/  @!P2 IMAD R45, R9.reuse, R25, R34 ;  /* 0x00000019092da224 */ /* 0x040fe200078e0222 */
[----:B------:R-:W-:Y:S01]  /*0700*/  ISETP.GT.U32.OR P3, PT, R0, 0x27f, P3 ;  /* 0x0000027f0000780c */ /* 0x000fe20001f64470 */
[----:B------:R-:W-:Y:S01]  /*0710*/  @!P2 IMAD.WIDE.U32 R40, R9, R24, R40 ;  /* 0x000000180928a225 */ /* 0x000fe200078e0028 */
[----:B------:R-:W-:Y:S01]  /*0720*/  @!P1 MOV R48, R64 ;  /* 0x0000004000309202 */ /* 0x000fe20000000f00 */
[----:B------:R-:W2:Y:S01]  /*0730*/  @!P1 LDC.64 R24, c[0x0][0x220] ;  /* 0x00008800ff189b82 */ /* 0x000ea20000000a00 */
[----:B------:R-:W-:Y:S01]  /*0740*/  @!P1 MOV R49, R67 ;  /* 0x0000004300319202 */ /* 0x000fe20000000f00 */
[----:B------:R-:W-:Y:S01]  /*0750*/  @P0 IMAD.WIDE.U32 R30, R2, R28, R66 ;  /* 0x0000001c021e0225 */ /* 0x000fe200078e0042 */
[----:B0-----:R-:W-:-:S04]  /*0760*/  @!P2 LEA R46, P5, R40, R46, 0x1 ;  /* 0x0000002e282ea211 */ /* 0x001fc800078a08ff */
[----:B------:R-:W-:Y:S01]  /*0770*/  @P0 IADD3 R34, R31, R43, RZ ;  /* 0x0000002b1f220210 */ /* 0x000fe20007ffe0ff */
[----:B------:R-:W0:Y:S01]  /*0780*/  @!P6 LDC.64 R28, c[0x0][0x270] ;  /* 0x00009c00ff1ceb82 */ /* 0x000e220000000a00 */
[----:B-1----:R-:W-:Y:S01]  /*0790*/  @P0 LEA R58, P4, R30, R58, 0x1 ;  /* 0x0000003a1e3a0211 */ /* 0x002fe200078808ff */
[-C--:B---3--:R-:W-:Y:S01]  /*07a0*/  @!P1 IMAD.WIDE.U32 R48, R10, R26.reuse, R48 ;  /* 0x0000001a0a309225 */ /* 0x088fe200078e0030 */
[----:B------:R-:W-:Y:S02]  /*07b0*/  @!P2 IADD3 R31, R41, R45, RZ ;  /* 0x0000002d291fa210 */ /* 0x000fe40007ffe0ff */
[----:B------:R-:W-:Y:S01]  /*07c0*/  @P0 LEA.HI.X R59, R30, R59, R34, 0x1, P4 ;  /* 0x0000003b1e3b0211 */ /* 0x000fe200020f0c22 */
[----:B------:R-:W-:Y:S01]  /*07d0*/  @!P1 IMAD R30, R35, R26, RZ ;  /* 0x0000001a231e9224 */ /* 0x000fe200078e02ff */
[----:B------:R-:W-:Y:S01]  /*07e0*/  SHF.R.S32.HI R41, RZ, 0x1f, R13 ;  /* 0x0000001fff297819 */ /* 0x000fe2000001140d */
[----:B------:R-:W1:Y:S01]  /*07f0*/  @!P6 LDC.64 R44, c[0x0][0x220] ;  /* 0x00008800ff2ceb82 */ /* 0x000e620000000a00 */
[----:B------:R-:W-:Y:S01]  /*0800*/  ISETP.GE.U32.AND P4, PT, R13, UR14, PT ;  /* 0x0000000e0d007c0c */ /* 0x000fe2000bf86070 */
[----:B------:R-:W-:Y:S01]  /*0810*/  @!P1 IMAD R27, R10, R27, R30 ;  /* 0x0000001b0a1b9224 */ /* 0x000fe200078e021e */
[----:B------:R-:W-:-:S02]  /*0820*/  @!P2 LEA.HI.X R47, R40, R47, R31, 0x1, P5 ;  /* 0x0000002f282fa211 */ /* 0x000fc400028f0c1f */
[----:B------:R-:W-:Y:S02]  /*0830*/  ISETP.GE.AND.EX P4, PT, R41, UR15, PT, P4 ;  /* 0x0000000f29007c0c */ /* 0x000fe4000bf86340 */
[----:B------:R-:W-:Y:S01]  /*0840*/  MOV R34, RZ ;  /* 0x000000ff00227202 */ /* 0x000fe20000000f00 */
[----:B------:R-:W3:Y:S01]  /*0850*/  @!P3 LDC.64 R30, c[0x0][0x270] ;  /* 0x00009c00ff1ebb82 */ /* 0x000ee20000000a00 */
[----:B------:R-:W-:Y:S02]  /*0860*/  ISETP.GT.U32.OR P4, PT, R0, 0x27f, P4 ;  /* 0x0000027f0000780c */ /* 0x000fe40002784470 */
[----:B------:R-:W-:Y:S02]  /*0870*/  SHF.R.S32.HI R43, RZ, 0x1f, R14 ;  /* 0x0000001fff2b7819 */ /* 0x000fe4000001140e */
[----:B------:R4:W5:Y:S01]  /*0880*/  @!P2 LDG.E R34, desc[UR8][R46.64] ;  /* 0x000000082e22a981 */ /* 0x000962000c1e1900 */
[----:B--2---:R-:W-:Y:S02]  /*0890*/  @!P1 LEA R50, P2, R48, R24, 0x1 ;  /* 0x0000001830329211 */ /* 0x004fe400078408ff */
[----:B------:R-:W-:Y:S01]  /*08a0*/  ISETP.GE.U32.AND P5, PT, R14, UR14, PT ;  /* 0x0000000e0e007c0c */ /* 0x000fe2000bfa6070 */
[----:B0-----:R-:W-:Y:S01]  /*08b0*/  @!P6 IMAD R24, R37, R28, RZ ;  /* 0x0000001c2518e224 */ /* 0x001fe200078e02ff */
[----:B------:R-:W-:-:S02]  /*08c0*/  @!P1 IADD3 R36, R49, R27, RZ ;  /* 0x0000001b31249210 */ /* 0x000fc40007ffe0ff */
[----:B------:R-:W0:Y:S01]  /*08d0*/  @!P3 LDC.64 R26, c[0x0][0x220] ;  /* 0x00008800ff1abb82 */ /* 0x000e220000000a00 */
[----:B------:R-:W-:Y:S01]  /*08e0*/  ISETP.GE.AND.EX P5, PT, R43, UR15, PT, P5 ;  /* 0x0000000f2b007c0c */ /* 0x000fe2000bfa6350 */
[C---:B------:R-:W-:Y:S01]  /*08f0*/  @!P6 IMAD R49, R11.reuse, R29, R24 ;  /* 0x0000001d0b31e224 */ /* 0x040fe200078e0218 */
[----:B------:R-:W-:Y:S02]  /*0900*/  @!P1 LEA.HI.X R51, R48, R25, R36, 0x1, P2 ;  /* 0x0000001930339211 */ /* 0x000fe400010f0c24 */
[----:B----4-:R-:W-:Y:S02]  /*0910*/  @!P6 MOV R46, R64 ;  /* 0x00000040002ee202 */ /* 0x010fe40000000f00 */
[----:B------:R-:W-:Y:S01]  /*0920*/  @!P6 MOV R47, R67 ;  /* 0x00000043002fe202 */ /* 0x000fe20000000f00 */
[----:B------:R-:W2:Y:S01]  /*0930*/  @!P4 LDC.64 R24, c[0x0][0x270] ;  /* 0x00009c00ff18cb82 */ /* 0x000ea20000000a00 */
[----:B------:R-:W-:Y:S02]  /*0940*/  ISETP.GT.U32.OR P5, PT, R0, 0x27f, P5 ;  /* 0x0000027f0000780c */ /* 0x000fe40002fa4470 */
[----:B------:R-:W-:Y:S01]  /*0950*/  MOV R36, RZ ;  /* 0x000000ff00247202 */ /* 0x000fe20000000f00 */
[----:B------:R-:W-:Y:S01]  /*0960*/  @!P6 IMAD.WIDE.U32 R28, R11, R28, R46 ;  /* 0x0000001c0b1ce225 */ /* 0x000fe200078e002e */
[----:B------:R-:W-:-:S02]  /*0970*/  @!P3 MOV R46, R64 ;  /* 0x00000040002eb202 */ /* 0x000fc40000000f00 */
[----:B------:R-:W-:Y:S01]  /*0980*/  @!P3 MOV R47, R67 ;  /* 0x00000043002fb202 */ /* 0x000fe20000000f00 */
[----:B---3--:R-:W-:Y:S01]  /*0990*/  @!P3 IMAD R38, R39, R30, RZ ;  /* 0x0000001e2726b224 */ /* 0x008fe200078e02ff */
[----:B------:R3:W4:Y:S01]  /*09a0*/  @!P1 LDG.E R36, desc[UR8][R50.64] ;  /* 0x0000000832249981 */ /* 0x000722000c1e1900 */
[----:B------:R-:W-:Y:S01]  /*09b0*/  @!P6 IADD3 R29, R29, R49, RZ ;  /* 0x000000311d1de210 */ /* 0x000fe20007ffe0ff */
[----:B------:R-:W3:Y:S01]  /*09c0*/  @!P4 LDC.64 R54, c[0x0][0x220] ;  /* 0x00008800ff36cb82 */ /* 0x000ee20000000a00 */
[----:B-1----:R-:W-:Y:S01]  /*09d0*/  @!P6 LEA R48, P1, R28, R44, 0x1 ;  /* 0x0000002c1c30e211 */ /* 0x002fe200078208ff */
[C---:B------:R-:W-:Y:S01]  /*09e0*/  @!P3 IMAD R53, R12.reuse, R31, R38 ;  /* 0x0000001f0c35b224 */ /* 0x040fe200078e0226 */
[----:B------:R-:W-:Y:S01]  /*09f0*/  ISETP.GE.U32.AND P2, PT, R15, UR14, PT ;  /* 0x0000000e0f007c0c */ /* 0x000fe2000bf46070 */
[----:B------:R-:W-:Y:S01]  /*0a00*/  @!P3 IMAD.WIDE.U32 R30, R12, R30, R46 ;  /* 0x0000001e0c1eb225 */ /* 0x000fe200078e002e */
[----:B------:R-:W-:Y:S02]  /*0a10*/  @!P6 LEA.HI.X R49, R28, R45, R29, 0x1, P1 ;  /* 0x0000002d1c31e211 */ /* 0x000fe400008f0c1d */
[----:B------:R-:W-:Y:S01]  /*0a20*/  MOV R38, RZ ;  /* 0x000000ff00267202 */ /* 0x000fe20000000f00 */
[----:B------:R-:W1:Y:S01]  /*0a30*/  @!P5 LDC.64 R28, c[0x0][0x270] ;  /* 0x00009c00ff1cdb82 */ /* 0x000e620000000a00 */
[----:B------:R-:W-:-:S02]  /*0a40*/  @!P3 IADD3 R31, R31, R53, RZ ;  /* 0x000000351f1fb210 */ /* 0x000fc40007ffe0ff */
[C---:B0-----:R-:W-:Y:S02]  /*0a50*/  @!P3 LEA R26, P1, R30.reuse, R26, 0x1 ;  /* 0x0000001a1e1ab211 */ /* 0x041fe400078208ff */
[----:B------:R-:W-:Y:S01]  /*0a60*/  SHF.R.S32.HI R45, RZ, 0x1f, R15 ;  /* 0x0000001fff2d7819 */ /* 0x000fe2000001140f */
[----:B------:R0:W4:Y:S01]  /*0a70*/  @!P6 LDG.E R38, desc[UR8][R48.64] ;  /* 0x000000083026e981 */ /* 0x000122000c1e1900 */
[----:B------:R-:W-:Y:S01]  /*0a80*/  @!P3 LEA.HI.X R27, R30, R27, R31, 0x1, P1 ;  /* 0x0000001b1e1bb211 */ /* 0x000fe200008f0c1f */
[----:B--2---:R-:W-:Y:S01]  /*0a90*/  @!P4 IMAD R30, R41, R24, RZ ;  /* 0x00000018291ec224 */ /* 0x004fe200078e02ff */
[----:B------:R-:W-:Y:S01]  /*0aa0*/  ISETP.GE.AND.EX P2, PT, R45, UR15, PT, P2 ;  /* 0x0000000f2d007c0c */ /* 0x000fe2000bf46320 */
[----:B------:R-:W2:Y:S01]  /*0ab0*/  @!P5 LDC.64 R56, c[0x0][0x220] ;  /* 0x00008800ff38db82 */ /* 0x000ea20000000a00 */
[----:B------:R-:W-:Y:S01]  /*0ac0*/  SHF.R.S32.HI R47, RZ, 0x1f, R16 ;  /* 0x0000001fff2f7819 */ /* 0x000fe20000011410 */
[----:B---3--:R-:W-:Y:S01]  /*0ad0*/  @!P4 IMAD R51, R13, R25, R30 ;  /* 0x000000190d33c224 */ /* 0x008fe200078e021e */
[----:B------:R-:W-:-:S02]  /*0ae0*/  ISETP.GE.U32.AND P1, PT, R16, UR14, PT ;  /* 0x0000000e10007c0c */ /* 0x000fc4000bf26070 */
[C---:B------:R-:W-:Y:S02]  /*0af0*/  ISETP.GT.U32.OR P2, PT, R0.reuse, 0x27f, P2 ;  /* 0x0000027f0000780c */ /* 0x040fe40001744470 */
[----:B------:R-:W-:Y:S02]  /*0b00*/  ISETP.GE.AND.EX P1, PT, R47, UR15, PT, P1 ;  /* 0x0000000f2f007c0c */ /* 0x000fe4000bf26310 */
[----:B------:R-:W-:Y:S02]  /*0b10*/  @!P4 MOV R30, R64 ;  /* 0x00000040001ec202 */ /* 0x000fe40000000f00 */
[----:B------:R-:W-:Y:S02]  /*0b20*/  @!P4 MOV R31, R67 ;  /* 0x00000043001fc202 */ /* 0x000fe40000000f00 */
[----:B------:R-:W-:Y:S02]  /*0b30*/  MOV R40, RZ ;  /* 0x000000ff00287202 */ /* 0x000fe40000000f00 */
[----:B------:R-:W-:Y:S01]  /*0b40*/  ISETP.GT.U32.OR P1, PT, R0, 0x27f, P1 ;  /* 0x0000027f0000780c */ /* 0x000fe20000f24470 */
[----:B------:R-:W-:Y:S01]  /*0b50*/  @!P4 IMAD.WIDE.U32 R24, R13, R24, R30 ;  /* 0x000000180d18c225 */ /* 0x000fe200078e001e */
[----:B0-----:R-:W-:Y:S01]  /*0b60*/  SHF.R.S32.HI R49, RZ, 0x1f, R17 ;  /* 0x0000001fff317819 */ /* 0x001fe20000011411 */
[----:B------:R-:W0:Y:S01]  /*0b70*/  @!P2 LDC.64 R52, c[0x0][0x270] ;  /* 0x00009c00ff34ab82 */ /* 0x000e220000000a00 */
[----:B------:R3:W4:Y:S01]  /*0b80*/  @!P3 LDG.E R40, desc[UR8][R26.64] ;  /* 0x000000081a28b981 */ /* 0x000722000c1e1900 */
[----:B------:R-:W-:Y:S01]  /*0b90*/  ISETP.GE.U32.AND P3, PT, R17, UR14, PT ;  /* 0x0000000e11007c0c */ /* 0x000fe2000bf66070 */
[----:B-1----:R-:W-:Y:S01]  /*0ba0*/  @!P5 IMAD R30, R43, R28, RZ ;  /* 0x0000001c2b1ed224 */ /* 0x002fe200078e02ff */
[----:B------:R-:W-:-:S02]  /*0bb0*/  @!P4 IADD3 R25, R25, R51, RZ ;  /* 0x000000331919c210 */ /* 0x000fc40007ffe0ff */
[----:B------:R-:W-:Y:S01]  /*0bc0*/  @!P4 LEA R54, P6, R24, R54, 0x1 ;  /* 0x000000361836c211 */ /* 0x000fe200078c08ff */
[----:B------:R-:W-:Y:S01]  /*0bd0*/  @!P5 IMAD R31, R14, R29, R30 ;  /* 0x0000001d0e1fd224 */ /* 0x000fe200078e021e */
[----:B------:R-:W-:Y:S02]  /*0be0*/  ISETP.GE.AND.EX P3, PT, R49, UR15, PT, P3 ;  /* 0x0000000f31007c0c */ /* 0x000fe4000bf66330 */
[----:B------:R-:W-:Y:S02]  /*0bf0*/  @!P4 LEA.HI.X R55, R24, R55, R25, 0x1, P6 ;  /* 0x000000371837c211 */ /* 0x000fe400030f0c19 */
[----:B---3--:R-:W-:Y:S01]  /*0c00*/  @!P5 MOV R26, R64 ;  /* 0x00000040001ad202 */ /* 0x008fe20000000f00 */
[----:B------:R-:W1:Y:S01]  /*0c10*/  @!P1 LDC.64 R24, c[0x0][0x270] ;  /* 0x00009c00ff189b82 */ /* 0x000e620000000a00 */
[----:B------:R-:W-:Y:S02]  /*0c20*/  @!P5 MOV R27, R67 ;  /* 0x00000043001bd202 */ /* 0x000fe40000000f00 */
[----:B------:R-:W-:-:S02]  /*0c30*/  ISETP.GT.U32.OR P3, PT, R0, 0x27f, P3 ;  /* 0x0000027f0000780c */ /* 0x000fc40001f64470 */
[----:B------:R-:W-:Y:S01]  /*0c40*/  MOV R44, RZ ;  /* 0x000000ff002c7202 */ /* 0x000fe20000000f00 */
[----:B------:R-:W-:Y:S01]  /*0c50*/  @!P5 IMAD.WIDE.U32 R28, R14, R28, R26 ;  /* 0x0000001c0e1cd225 */ /* 0x000fe200078e001a */
[----:B------:R-:W-:Y:S01]  /*0c60*/  MOV R42, RZ ;  /* 0x000000ff002a7202 */ /* 0x000fe20000000f00 */
[----:B------:R-:W3:Y:S03]  /*0c70*/  @!P2 LDC.64 R26, c[0x0][0x220] ;  /* 0x00008800ff1aab82 */ /* 0x000ee60000000a00 */
[----:B------:R-:W-:Y:S01]  /*0c80*/  @!P5 IADD3 R29, R29, R31, RZ ;  /* 0x0000001f1d1dd210 */ /* 0x000fe20007ffe0ff */
[----:B------:R-:W4:Y:S01]  /*0c90*/  @!P4 LDG.E R44, desc[UR8][R54.64] ;  /* 0x00000008362cc981 */ /* 0x000f22000c1e1900 */
[C---:B--2---:R-:W-:Y:S02]  /*0ca0*/  @!P5 LEA R56, P6, R28.reuse, R56, 0x1 ;  /* 0x000000381c38d211 */ /* 0x044fe400078c08ff */
[----:B------:R-:W-:Y:S01]  /*0cb0*/  SHF.R.S32.HI R51, RZ, 0x1f, R18 ;  /* 0x0000001fff337819 */ /* 0x000fe20000011412 */
[----:B------:R-:W2:Y:S01]  /*0cc0*/  @!P3 LDC.64 R30, c[0x0][0x270] ;  /* 0x00009c00ff1ebb82 */ /* 0x000ea20000000a00 */
[----:B------:R-:W-:Y:S01]  /*0cd0*/  @!P5 LEA.HI.X R57, R28, R57, R29, 0x1, P6 ;  /* 0x000000391c39d211 */ /* 0x000fe200030f0c1d */
[----:B------:R0:W4:Y:S01]  /*0ce0*/  @P0 LDG.E R42, desc[UR8][R58.64] ;  /* 0x000000083a2a0981 */ /* 0x000122000c1e1900 */
[----:B------:R-:W-:-:S05]  /*0cf0*/  ISETP.GE.U32.AND P4, PT, R18, UR14, PT ;  /* 0x0000000e12007c0c */ /* 0x000fca000bf86070 */
[----:B------:R-:W2:Y:S01]  /*0d00*/  @!P1 LDC.64 R28, c[0x0][0x220] ;  /* 0x00008800ff1c9b82 */ /* 0x000ea20000000a00 */
[----:B------:R-:W-:Y:S01]  /*0d10*/  MOV R46, RZ ;  /* 0x000000ff002e7202 */ /* 0x000fe20000000f00 */
[----:B0-----:R-:W-:Y:S01]  /*0d20*/  @!P2 IMAD R48, R45, R52, RZ ;  /* 0x000000342d30a224 */ /* 0x001fe200078e02ff */
[----:B------:R-:W-:Y:S02]  /*0d30*/  ISETP.GE.AND.EX P4, PT, R51, UR15, PT, P4 ;  /* 0x0000000f33007c0c */ /* 0x000fe4000bf86340 */
[----:B------:R-:W-:Y:S02]  /*0d40*/  @!P2 MOV R58, R64 ;  /* 0x00000040003aa202 */ /* 0x000fe40000000f00 */
[----:B------:R-:W-:Y:S01]  /*0d50*/  @!P2 MOV R59, R67 ;  /* 0x00000043003ba202 */ /* 0x000fe20000000f00 */
[----:B------:R0:W4:Y:S01]  /*0d60*/  @!P5 LDG.E R46, desc[UR8][R56.64] ;  /* 0x00000008382ed981 */ /* 0x000122000c1e1900 */
[----:B------:R-:W-:Y:S01]  /*0d70*/  @!P2 IMAD R61, R15, R53, R48 ;  /* 0x000000350f3da224 */ /* 0x000fe200078e0230 */
[----:B------:R-:W-:Y:S01]  /*0d80*/  ISETP.GT.U32.OR P5, PT, R0, 0x27f, P4 ;  /* 0x0000027f0000780c */ /* 0x000fe200027a4470 */
[----:B-1----:R-:W-:Y:S01]  /*0d90*/  @!P1 IMAD R48, R47, R24, RZ ;  /* 0x000000182f309224 */ /* 0x002fe200078e02ff */
[----:B------:R-:W-:Y:S01]  /*0da0*/  SHF.R.S32.HI R55, RZ, 0x1f, R19 ;  /* 0x0000001fff377819 */ /* 0x000fe20000011413 */
[----:B------:R-:W-:Y:S01]  /*0db0*/  @!P2 IMAD.WIDE.U32 R58, R15, R52, R58 ;  /* 0x000000340f3aa225 */ /* 0x000fe200078e003a */
[----:B------:R-:W-:Y:S01]  /*0dc0*/  ISETP.GE.U32.AND P4, PT, R19, UR14, PT ;  /* 0x0000000e13007c0c */ /* 0x000fe2000bf86070 */
[----:B------:R-:W1:Y:S01]  /*0dd0*/  @!P3 LDC.64 R52, c[0x0][0x220] ;  /* 0x00008800ff34bb82 */ /* 0x000e620000000a00 */
[----:B0-----:R-:W-:-:S02]  /*0de0*/  @!P1 MOV R56, R64 ;  /* 0x0000004000389202 */ /* 0x001fc40000000f00 */
[----:B------:R-:W-:Y:S01]  /*0df0*/  @!P1 MOV R57, R67 ;  /* 0x0000004300399202 */ /* 0x000fe20000000f00 */
[C---:B------:R-:W-:Y:S01]  /*0e00*/  @!P1 IMAD R63, R16.reuse, R25, R48 ;  /* 0x00000019103f9224 */ /* 0x040fe200078e0230 */
[----:B------:R-:W-:Y:S02]  /*0e10*/  ISETP.GE.AND.EX P4, PT, R55, UR15, PT, P4 ;  /* 0x0000000f37007c0c */ /* 0x000fe4000bf86340 */
[----:B------:R-:W-:Y:S01]  /*0e20*/  @!P2 IADD3 R25, R59, R61, RZ ;  /* 0x0000003d3b19a210 */ /* 0x000fe20007ffe0ff */
[----:B------:R-:W-:Y:S01]  /*0e30*/  @!P1 IMAD.WIDE.U32 R56, R16, R24, R56 ;  /* 0x0000001810389225 */ /* 0x000fe200078e0038 */
[----:B---3--:R-:W-:Y:S02]  /*0e40*/  @!P2 LEA R60, P6, R58, R26, 0x1 ;  /* 0x0000001a3a3ca211 */ /* 0x008fe400078c08ff */
[----:B------:R-:W-:Y:S02]  /*0e50*/  ISETP.GT.U32.OR P4, PT, R0, 0x27f, P4 ;  /* 0x0000027f0000780c */ /* 0x000fe40002784470 */
[----:B------:R-:W-:-:S02]  /*0e60*/  @!P2 LEA.HI.X R61, R58, R27, R25, 0x1, P6 ;  /* 0x0000001b3a3da211 */ /* 0x000fc400030f0c19 */
[----:B------:R-:W-:Y:S01]  /*0e70*/  @!P1 IADD3 R26, R57, R63, RZ ;  /* 0x0000003f391a9210 */ /* 0x000fe20007ffe0ff */
[----:B------:R-:W0:Y:S01]  /*0e80*/  @!P5 LDC.64 R24, c[0x0][0x270] ;  /* 0x00009c00ff18db82 */ /* 0x000e220000000a00 */
[C---:B--2---:R-:W-:Y:S01]  /*0e90*/  @!P1 LEA R58, P6, R56.reuse, R28, 0x1 ;  /* 0x0000001c383a9211 */ /* 0x044fe200078c08ff */
[----:B------:R-:W-:Y:S01]  /*0ea0*/  @!P3 IMAD R28, R49, R30, RZ ;  /* 0x0000001e311cb224 */ /* 0x000fe200078e02ff */
[----:B------:R-:W-:Y:S02]  /*0eb0*/  @!P3 MOV R27, R67 ;  /* 0x00000043001bb202 */ /* 0x000fe40000000f00 */
[----:B------:R-:W-:Y:S02]  /*0ec0*/  @!P1 LEA.HI.X R59, R56, R29, R26, 0x1, P6 ;  /* 0x0000001d383b9211 */ /* 0x000fe400030f0c1a */
[----:B------:R-:W-:Y:S01]  /*0ed0*/  @!P3 MOV R26, R64 ;  /* 0x00000040001ab202 */ /* 0x000fe20000000f00 */
[C---:B------:R-:W-:Y:S02]  /*0ee0*/  @!P3 IMAD R57, R17.reuse, R31, R28 ;  /* 0x0000001f1139b224 */ /* 0x040fe400078e021c */
[----:B------:R-:W2:Y:S02]  /*0ef0*/  @!P5 LDC.64 R28, c[0x0][0x220] ;  /* 0x00008800ff1cdb82 */ /* 0x000ea40000000a00 */
[----:B------:R-:W-:Y:S01]  /*0f00*/  @!P3 IMAD.WIDE.U32 R30, R17, R30, R26 ;  /* 0x0000001e111eb225 */ /* 0x000fe200078e001a */
[----:B------:R-:W-:-:S05]  /*0f10*/  MOV R48, RZ ;  /* 0x000000ff00307202 */ /* 0x000fca0000000f00 */
[----:B------:R-:W3:Y:S01]  /*0f20*/  @!P4 LDC.64 R26, c[0x0][0x270] ;  /* 0x00009c00ff1acb82 */ /* 0x000ee20000000a00 */
[----:B------:R2:W4:Y:S01]  /*0f30*/  @!P2 LDG.E R48, desc[UR8][R60.64] ;  /* 0x000000083c30a981 */ /* 0x000522000c1e1900 */
[----:B------:R-:W-:Y:S02]  /*0f40*/  @!P3 IADD3 R31, R31, R57, RZ ;  /* 0x000000391f1fb210 */ /* 0x000fe40007ffe0ff */
[----:B-1----:R-:W-:Y:S02]  /*0f50*/  @!P3 LEA R62, P6, R30, R52, 0x1 ;  /* 0x000000341e3eb211 */ /* 0x002fe400078c08ff */
[----:B------:R-:W-:Y:S02]  /*0f60*/  SHF.R.S32.HI R57, RZ, 0x1f, R20 ;  /* 0x0000001fff397819 */ /* 0x000fe40000011414 */
[----:B------:R-:W-:Y:S02]  /*0f70*/  ISETP.GE.U32.AND P2, PT, R20, UR14, PT ;  /* 0x0000000e14007c0c */ /* 0x000fe4000bf46070 */
[----:B------:R-:W-:-:S02]  /*0f80*/  @!P3 LEA.HI.X R63, R30, R53, R31, 0x1, P6 ;  /* 0x000000351e3fb211 */ /* 0x000fc400030f0c1f */
[----:B------:R-:W-:Y:S01]  /*0f90*/  ISETP.GE.AND.EX P2, PT, R57, UR15, PT, P2 ;  /* 0x0000000f39007c0c */ /* 0x000fe2000bf46320 */
[----:B0-----:R-:W-:Y:S01]  /*0fa0*/  @!P5 IMAD R50, R51, R24, RZ ;  /* 0x000000183332d224 */ /* 0x001fe200078e02ff */
[----:B------:R-:W-:Y:S01]  /*0fb0*/  @!P5 MOV R52, R64 ;  /* 0x000000400034d202 */ /* 0x000fe20000000f00 */
[----:B------:R-:W0:Y:S01]  /*0fc0*/  @!P4 LDC.64 R30, c[0x0][0x220] ;  /* 0x00008800ff1ecb82 */ /* 0x000e220000000a00 */
[----:B------:R-:W-:Y:S02]  /*0fd0*/  @!P5 MOV R53, R67 ;  /* 0x000000430035d202 */ /* 0x000fe40000000f00 */
[----:B------:R-:W-:Y:S01]  /*0fe0*/  ISETP.GT.U32.OR P2, PT, R0, 0x27f, P2 ;  /* 0x0000027f0000780c */ /* 0x000fe20001744470 */
[C---:B------:R-:W-:Y:S02]  /*0ff0*/  @!P5 IMAD R25, R18.reuse, R25, R50 ;  /* 0x000000191219d224 */ /* 0x040fe400078e0232 */
[----:B------:R-:W-:-:S03]  /*1000*/  @!P5 IMAD.WIDE.U32 R52, R18, R24, R52 ;  /* 0x000000181234d225 */ /* 0x000fc600078e0034 */
[----:B--2---:R-:W-:Y:S01]  /*1010*/  @!P5 LEA R60, P6, R52, R28, 0x1 ;  /* 0x0000001c343cd211 */ /* 0x004fe200078c08ff */
[----:B---3--:R-:W-:Y:S01]  /*1020*/  @!P4 IMAD R28, R55, R26, RZ ;  /* 0x0000001a371cc224 */ /* 0x008fe200078e02ff */
[----:B------:R-:W-:-:S03]  /*1030*/  @!P5 IADD3 R24, R53, R25, RZ ;  /* 0x000000193518d210 */ /* 0x000fc60007ffe0ff */
[----:B------:R-:W-:Y:S01]  /*1040*/  @!P4 IMAD R27, R19, R27, R28 ;  /* 0x0000001b131bc224 */ /* 0x000fe200078e021c */
[----:B------:R-:W-:Y:S02]  /*1050*/  @!P5 LEA.HI.X R61, R52, R29, R24, 0x1, P6 ;  /* 0x0000001d343dd211 */ /* 0x000fe400030f0c18 */
[----:B------:R-:W-:Y:S01]  /*1060*/  @!P4 MOV R28, R64 ;  /* 0x00000040001cc202 */ /* 0x000fe20000000f00 */
[----:B------:R-:W1:Y:S01]  /*1070*/  @!P2 LDC.64 R24, c[0x0][0x270] ;  /* 0x00009c00ff18ab82 */ /* 0x000e620000000a00 */
[----:B------:R-:W-:-:S03]  /*1080*/  @!P4 MOV R29, R67 ;  /* 0x00000043001dc202 */ /* 0x000fc60000000f00 */
[----:B------:R-:W-:-:S05]  /*1090*/  @!P4 IMAD.WIDE.U32 R28, R19, R26, R28 ;  /* 0x0000001a131cc225 */ /* 0x000fca00078e001c */
[----:B------:R-:W-:Y:S02]  /*10a0*/  @!P4 IADD3 R26, R29, R27, RZ ;  /* 0x0000001b1d1ac210 */ /* 0x000fe40007ffe0ff */
[C---:B0-----:R-:W-:Y:S02]  /*10b0*/  @!P4 LEA R30, P6, R28.reuse, R30, 0x1 ;  /* 0x0000001e1c1ec211 */ /* 0x041fe400078c08ff */
[----:B------:R-:W-:Y:S02]  /*10c0*/  MOV R50, RZ ;  /* 0x000000ff00327202 */ /* 0x000fe40000000f00 */
[----:B------:R-:W-:Y:S02]  /*10d0*/  @!P4 LEA.HI.X R31, R28, R31, R26, 0x1, P6 ;  /* 0x0000001f1c1fc211 */ /* 0x000fe400030f0c1a */
[----:B------:R-:W0:Y:S01]  /*10e0*/  @!P2 LDC.64 R26, c[0x0][0x220] ;  /* 0x00008800ff1aab82 */ /* 0x000e220000000a00 */
[----:B------:R-:W-:Y:S01]  /*10f0*/  SHF.R.S32.HI R53, RZ, 0x1f, R21 ;  /* 0x0000001fff357819 */ /* 0x000fe20000011415 */
[----:B------:R2:W3:Y:S01]  /*1100*/  @!P1 LDG.E R50, desc[UR8][R58.64] ;  /* 0x000000083a329981 */ /* 0x0004e2000c1e1900 */
[----:B------:R-:W-:Y:S01]  /*1110*/  ISETP.GE.U32.AND P1, PT, R21, UR14, PT ;  /* 0x0000000e15007c0c */ /* 0x000fe2000bf26070 */
[----:B-1----:R-:W-:-:S03]  /*1120*/  @!P2 IMAD R28, R57, R24, RZ ;  /* 0x00000018391ca224 */ /* 0x002fc600078e02ff */
[----:B------:R-:W-:Y:S01]  /*1130*/  ISETP.GE.AND.EX P1, PT, R53, UR15, PT, P1 ;  /* 0x0000000f35007c0c */ /* 0x000fe2000bf26310 */
[----:B------:R-:W-:Y:S01]  /*1140*/  @!P2 IMAD R69, R20, R25, R28 ;  /* 0x000000191445a224 */ /* 0x000fe200078e021c */
[----:B------:R-:W-:Y:S02]  /*1150*/  @!P2 MOV R28, R64 ;  /* 0x00000040001ca202 */ /* 0x000fe40000000f00 */
[----:B------:R-:W-:Y:S02]  /*1160*/  @!P2 MOV R29, R67 ;  /* 0x00000043001da202 */ /* 0x000fe40000000f00 */
[----:B------:R-:W-:Y:S01]  /*1170*/  ISETP.GT.U32.OR P1, PT, R0, 0x27f, P1 ;  /* 0x0000027f0000780c */ /* 0x000fe20000f24470 */
[----:B------:R-:W-:-:S05]  /*1180*/  @!P2 IMAD.WIDE.U32 R24, R20, R24, R28 ;  /* 0x000000181418a225 */ /* 0x000fca00078e001c */
[----:B------:R-:W-:Y:S02]  /*1190*/  @!P2 IADD3 R25, R25, R69, RZ ;  /* 0x000000451919a210 */ /* 0x000fe40007ffe0ff */
[C---:B0-----:R-:W-:Y:S02]  /*11a0*/  @!P2 LEA R28, P6, R24.reuse, R26, 0x1 ;  /* 0x0000001a181ca211 */ /* 0x041fe400078c08ff */
[----:B------:R-:W-:Y:S02]  /*11b0*/  MOV R54, RZ ;  /* 0x000000ff00367202 */ /* 0x000fe40000000f00 */
[----:B------:R-:W-:Y:S02]  /*11c0*/  @!P2 LEA.HI.X R29, R24, R27, R25, 0x1, P6 ;  /* 0x0000001b181da211 */ /* 0x000fe400030f0c19 */
[----:B------:R-:W0:Y:S01]  /*11d0*/  @!P1 LDC.64 R26, c[0x0][0x270] ;  /* 0x00009c00ff1a9b82 */ /* 0x000e220000000a00 */
[----:B--2---:R-:W-:Y:S01]  /*11e0*/  SHF.R.S32.HI R59, RZ, 0x1f, R22 ;  /* 0x0000001fff3b7819 */ /* 0x004fe20000011416 */
[----:B------:R1:W2:Y:S01]  /*11f0*/  @!P3 LDG.E R54, desc[UR8][R62.64] ;  /* 0x000000083e36b981 */ /* 0x0002a2000c1e1900 */
[----:B------:R-:W-:-:S05]  /*1200*/  ISETP.GE.U32.AND P3, PT, R22, UR14, PT ;  /* 0x0000000e16007c0c */ /* 0x000fca000bf66070 */
[----:B------:R-:W5:Y:S01]  /*1210*/  @!P1 LDC.64 R24, c[0x0][0x220] ;  /* 0x00008800ff189b82 */ /* 0x000f620000000a00 */
[----:B------:R-:W-:Y:S02]  /*1220*/  ISETP.GE.AND.EX P3, PT, R59, UR15, PT, P3 ;  /* 0x0000000f3b007c0c */ /* 0x000fe4000bf66330 */
[----:B------:R-:W-:Y:S02]  /*1230*/  MOV R56, RZ ;  /* 0x000000ff00387202 */ /* 0x000fe40000000f00 */
[----:B------:R-:W-:Y:S02]  /*1240*/  ISETP.GT.U32.OR P3, PT, R0, 0x27f, P3 ;  /* 0x0000027f0000780c */ /* 0x000fe40001f64470 */
[----:B-1----:R-:W-:Y:S02]  /*1250*/  @!P1 MOV R62, R64 ;  /* 0x00000040003e9202 */ /* 0x002fe40000000f00 */
[----:B------:R1:W2:Y:S01]  /*1260*/  @!P5 LDG.E R56, desc[UR8][R60.64] ;  /* 0x000000083c38d981 */ /* 0x0002a2000c1e1900 */
[----:B------:R-:W-:-:S02]  /*1270*/  @!P1 MOV R63, R67 ;  /* 0x00000043003f9202 */ /* 0x000fc40000000f00 */
[----:B------:R-:W-:Y:S01]  /*1280*/  MOV R52, RZ ;  /* 0x000000ff00347202 */ /* 0x000fe20000000f00 */
[-C--:B0-----:R-:W-:Y:S02]  /*1290*/  @!P1 IMAD R58, R53, R26.reuse, RZ ;  /* 0x0000001a353a9224 */ /* 0x081fe400078e02ff */
[----:B------:R-:W-:-:S03]  /*12a0*/  @!P1 IMAD.WIDE.U32 R62, R21, R26, R62 ;  /* 0x0000001a153e9225 */ /* 0x000fc600078e003e */
[----:B------:R0:W2:Y:S01]  /*12b0*/  @!P4 LDG.E R52, desc[UR8][R30.64] ;  /* 0x000000081e34c981 */ /* 0x0000a2000c1e1900 */
[----:B------:R-:W-:Y:S02]  /*12c0*/  @!P1 IMAD R69, R21, R27, R58 ;  /* 0x0000001b15459224 */ /* 0x000fe400078e023a */
[----:B------:R-:W0:Y:S01]  /*12d0*/  @!P3 LDC.64 R26, c[0x0][0x270] ;  /* 0x00009c00ff1abb82 */ /* 0x000e220000000a00 */
[C---:B-----5:R-:W-:Y:S02]  /*12e0*/  @!P1 LEA R68, P4, R62.reuse, R24, 0x1 ;  /* 0x000000183e449211 */ /* 0x060fe400078808ff */
[----:B------:R-:W-:Y:S02]  /*12f0*/  @!P1 IADD3 R58, R63, R69, RZ ;  /* 0x000000453f3a9210 */ /* 0x000fe40007ffe0ff */
[----:B-1----:R-:W-:Y:S02]  /*1300*/  MOV R60, RZ ;  /* 0x000000ff003c7202 */ /* 0x002fe40000000f00 */
[----:B------:R-:W-:-:S02]  /*1310*/  @!P1 LEA.HI.X R69, R62, R25, R58, 0x1, P4 ;  /* 0x000000193e459211 */ /* 0x000fc400020f0c3a */
[----:B------:R-:W1:Y:S02]  /*1320*/  @!P3 LDC.64 R24, c[0x0][0x220] ;  /* 0x00008800ff18bb82 */ /* 0x000e640000000a00 */
[----:B------:R5:W2:Y:S01]  /*1330*/  @!P2 LDG.E R60, desc[UR8][R28.64] ;  /* 0x000000081c3ca981 */ /* 0x000aa2000c1e1900 */
[----:B------:R-:W-:Y:S01]  /*1340*/  MOV R58, RZ ;  /* 0x000000ff003a7202 */ /* 0x000fe20000000f00 */
[----:B0-----:R-:W-:Y:S01]  /*1350*/  @!P3 IMAD R30, R59, R26, RZ ;  /* 0x0000001a3b1eb224 */ /* 0x001fe200078e02ff */
[----:B-----5:R-:W-:-:S04]  /*1360*/  @!P3 MOV R28, R64 ;  /* 0x00000040001cb202 */ /* 0x020fc80000000f00 */
[----:B------:R-:W5:Y:S01]  /*1370*/  @!P1 LDG.E R58, desc[UR8][R68.64] ;  /* 0x00000008443a9981 */ /* 0x000f62000c1e1900 */
[----:B------:R-:W-:Y:S01]  /*1380*/  @!P3 MOV R29, R67 ;  /* 0x00000043001db202 */ /* 0x000fe20000000f00 */
[C---:B------:R-:W-:Y:S02]  /*1390*/  @!P3 IMAD R31, R22.reuse, R27, R30 ;  /* 0x0000001b161fb224 */ /* 0x040fe400078e021e */
[----:B------:R-:W-:Y:S01]  /*13a0*/  @!P3 IMAD.WIDE.U32 R26, R22, R26, R28 ;  /* 0x0000001a161ab225 */ /* 0x000fe200078e001c */
[----:B------:R-:W-:-:S04]  /*13b0*/  MOV R62, RZ ;  /* 0x000000ff003e7202 */ /* 0x000fc80000000f00 */
[----:B------:R-:W-:Y:S02]  /*13c0*/  @!P3 IADD3 R27, R27, R31, RZ ;  /* 0x0000001f1b1bb210 */ /* 0x000fe40007ffe0ff */
[----:B-1----:R-:W-:-:S04]  /*13d0*/  @!P3 LEA R24, P1, R26, R24, 0x1 ;  /* 0x000000181a18b211 */ /* 0x002fc800078208ff */
[----:B------:R-:W-:-:S05]  /*13e0*/  @!P3 LEA.HI.X R25, R26, R25, R27, 0x1, P1 ;  /* 0x000000191a19b211 */ /* 0x000fca00008f0c1b */
[----:B------:R4:W5:Y:S01]  /*13f0*/  @!P3 LDG.E R62, desc[UR8][R24.64] ;  /* 0x00000008183eb981 */ /* 0x000962000c1e1900 */
[--C-:B------:R-:W-:Y:S02]  /*1400*/  HADD2.F32 R28, -RZ, R34.reuse.H0_H0 ;  /* 0x20000022ff1c7230 */ /* 0x100fe40000004100 */
[----:B------:R-:W-:Y:S02]  /*1410*/  HADD2.F32 R31, -RZ, R34.H1_H1 ;  /* 0x30000022ff1f7230 */ /* 0x000fe40000004100 */
[--C-:B----4-:R-:W-:Y:S02]  /*1420*/  HADD2.F32 R25, -RZ, R36.reuse.H1_H1 ;  /* 0x30000024ff197230 */ /* 0x110fe40000004100 */
[----:B------:R-:W-:Y:S02]  /*1430*/  HADD2.F32 R24, -RZ, R36.H0_H0 ;  /* 0x20000024ff187230 */ /* 0x000fe40000004100 */
[--C-:B------:R-:W-:Y:S02]  /*1440*/  HADD2.F32 R27, -RZ, R42.reuse.H1_H1 ;  /* 0x3000002aff1b7230 */ /* 0x100fe40000004100 */
[----:B------:R-:W-:-:S03]  /*1450*/  HADD2.F32 R26, -RZ, R42.H0_H0 ;  /* 0x2000002aff1a7230 */ /* 0x000fc60000004100 */
[----:B------:R-:W-:Y:S02]  /*1460*/  FMUL.FTZ R29, R27, R27 ;  /* 0x0000001b1b1d7220 */ /* 0x000fe40000410000 */
[C---:B------:R-:W-:Y:S02]  /*1470*/  FADD.FTZ R27, R26.reuse, R27 ;  /* 0x0000001b1a1b7221 */ /* 0x040fe40000010000 */
[----:B------:R-:W-:Y:S01]  /*1480*/  FFMA.FTZ R29, R26, R26, R29 ;  /* 0x0000001a1a1d7223 */ /* 0x000fe2000001001d */
[C---:B------:R-:W-:Y:S01]  /*1490*/  FADD.FTZ R26, R28.reuse, R31 ;  /* 0x0000001f1c1a7221 */ /* 0x040fe20000010000 */
[----:B------:R-:W-:Y:S01]  /*14a0*/  FMUL.FTZ R31, R31, R31 ;  /* 0x0000001f1f1f7220 */ /* 0x000fe20000410000 */
[----:B------:R-:W-:Y:S01]  /*14b0*/  FADD.FTZ R27, RZ, R27 ;  /* 0x0000001bff1b7221 */ /* 0x000fe20000010000 */
[----:B------:R-:W-:Y:S02]  /*14c0*/  FADD.FTZ R29, RZ, R29 ;  /* 0x0000001dff1d7221 */ /* 0x000fe40000010000 */
[----:B------:R-:W-:Y:S01]  /*14d0*/  FFMA.FTZ R28, R28, R28, R31 ;  /* 0x0000001c1c1c7223 */ /* 0x000fe2000001001f */
[----:B------:R-:W-:Y:S01]  /*14e0*/  FADD.FTZ R26, R27, R26 ;  /* 0x0000001a1b1a7221 */ /* 0x000fe20000010000 */
[----:B------:R-:W-:-:S02]  /*14f0*/  FMUL.FTZ R27, R25, R25 ;  /* 0x00000019191b7220 */ /* 0x000fc40000410000 */
[----:B------:R-:W-:Y:S01]  /*1500*/  FADD.FTZ R28, R29, R28 ;  /* 0x0000001c1d1c7221 */ /* 0x000fe20000010000 */
[--C-:B------:R-:W-:Y:S02]  /*1510*/  HADD2.F32 R29, -RZ, R38.reuse.H1_H1 ;  /* 0x30000026ff1d7230 */ /* 0x100fe40000004100 */
[C---:B------:R-:W-:Y:S01]  /*1520*/  FADD.FTZ R25, R24.reuse, R25 ;  /* 0x0000001918197221 */ /* 0x040fe20000010000 */
[----:B------:R-:W-:Y:S01]  /*1530*/  FFMA.FTZ R27, R24, R24, R27 ;  /* 0x00000018181b7223 */ /* 0x000fe2000001001b */
[----:B------:R-:W-:Y:S02]  /*1540*/  HADD2.F32 R24, -RZ, R38.H0_H0 ;  /* 0x20000026ff187230 */ /* 0x000fe40000004100 */
[----:B------:R-:W-:Y:S01]  /*1550*/  FMUL.FTZ R31, R29, R29 ;  /* 0x0000001d1d1f7220 */ /* 0x000fe20000410000 */
[----:B------:R-:W-:Y:S02]  /*1560*/  FADD.FTZ R25, R26, R25 ;  /* 0x000000191a197221 */ /* 0x000fe40000010000 */
[----:B------:R-:W-:Y:S01]  /*1570*/  FADD.FTZ R26, R24, R29 ;  /* 0x0000001d181a7221 */ /* 0x000fe20000010000 */
[----:B------:R-:W-:Y:S01]  /*1580*/  FADD.FTZ R27, R28, R27 ;  /* 0x0000001b1c1b7221 */ /* 0x000fe20000010000 */
[----:B------:R-:W-:Y:S01]  /*1590*/  FFMA.FTZ R24, R24, R24, R31 ;  /* 0x0000001818187223 */ /* 0x000fe2000001001f */
[----:B------:R-:W-:-:S02]  /*15a0*/  HADD2.F32 R29, -RZ, R40.H1_H1 ;  /* 0x30000028ff1d7230 */ /* 0x000fc40000004100 */
[----:B------:R-:W-:Y:S01]  /*15b0*/  FADD.FTZ R25, R25, R26 ;  /* 0x0000001a19197221 */ /* 0x000fe20000010000 */
[----:B------:R-:W-:Y:S02]  /*15c0*/  HADD2.F32 R26, -RZ, R40.H0_H0 ;  /* 0x20000028ff1a7230 */ /* 0x000fe40000004100 */
[----:B------:R-:W-:Y:S01]  /*15d0*/  FADD.FTZ R24, R27, R24 ;  /* 0x000000181b187221 */ /* 0x000fe20000010000 */
[----:B------:R-:W-:Y:S02]  /*15e0*/  FMUL.FTZ R27, R29, R29 ;  /* 0x0000001d1d1b7220 */ /* 0x000fe40000410000 */
[C---:B------:R-:W-:Y:S01]  /*15f0*/  FADD.FTZ R28, R26.reuse, R29 ;  /* 0x0000001d1a1c7221 */ /* 0x040fe20000010000 */
[--C-:B------:R-:W-:Y:S02]  /*1600*/  HADD2.F32 R29, -RZ, R44.reuse.H1_H1 ;  /* 0x3000002cff1d7230 */ /* 0x100fe40000004100 */
[----:B------:R-:W-:Y:S01]  /*1610*/  FFMA.FTZ R27, R26, R26, R27 ;  /* 0x0000001a1a1b7223 */ /* 0x000fe2000001001b */
[----:B------:R-:W-:-:S03]  /*1620*/  HADD2.F32 R26, -RZ, R44.H0_H0 ;  /* 0x2000002cff1a7230 */ /* 0x000fc60000004100 */
[----:B------:R-:W-:Y:S01]  /*1630*/  FADD.FTZ R24, R24, R27 ;  /* 0x0000001b18187221 */ /* 0x000fe20000010000 */
[----:B------:R-:W-:Y:S01]  /*1640*/  FMUL.FTZ R27, R29, R29 ;  /* 0x0000001d1d1b7220 */ /* 0x000fe20000410000 */
[----:B------:R-:W-:Y:S01]  /*1650*/  FADD.FTZ R25, R25, R28 ;  /* 0x0000001c19197221 */ /* 0x000fe20000010000 */
[C---:B------:R-:W-:Y:S01]  /*1660*/  FADD.FTZ R28, R26.reuse, R29 ;  /* 0x0000001d1a1c7221 */ /* 0x040fe20000010000 */
[--C-:B------:R-:W-:Y:S02]  /*1670*/  HADD2.F32 R29, -RZ, R46.reuse.H1_H1 ;  /* 0x3000002eff1d7230 */ /* 0x100fe40000004100 */
[----:B------:R-:W-:Y:S01]  /*1680*/  FFMA.FTZ R27, R26, R26, R27 ;  /* 0x0000001a1a1b7223 */ /* 0x000fe2000001001b */
[----:B------:R-:W-:-:S03]  /*1690*/  HADD2.F32 R26, -RZ, R46.H0_H0 ;  /* 0x2000002eff1a7230 */ /* 0x000fc60000004100 */
[----:B------:R-:W-:Y:S01]  /*16a0*/  FADD.FTZ R24, R24, R27 ;  /* 0x0000001b18187221 */ /* 0x000fe20000010000 */
[----:B------:R-:W-:Y:S01]  /*16b0*/  FMUL.FTZ R27, R29, R29 ;  /* 0x0000001d1d1b7220 */ /* 0x000fe20000410000 */
[----:B------:R-:W-:Y:S01]  /*16c0*/  FADD.FTZ R25, R25, R28 ;  /* 0x0000001c19197221 */ /* 0x000fe20000010000 */
[C---:B------:R-:W-:Y:S02]  /*16d0*/  FADD.FTZ R28, R26.reuse, R29 ;  /* 0x0000001d1a1c7221 */ /* 0x040fe40000010000 */
[----:B------:R-:W-:Y:S01]  /*16e0*/  FFMA.FTZ R27, R26, R26, R27 ;  /* 0x0000001a1a1b7223 */ /* 0x000fe2000001001b */
[--C-:B------:R-:W-:Y:S02]  /*16f0*/  HADD2.F32 R29, -RZ, R48.reuse.H1_H1 ;  /* 0x30000030ff1d7230 */ /* 0x100fe40000004100 */
[----:B------:R-:W-:Y:S02]  /*1700*/  HADD2.F32 R26, -RZ, R48.H0_H0 ;  /* 0x20000030ff1a7230 */ /* 0x000fe40000004100 */
[----:B------:R-:W-:Y:S01]  /*1710*/  FADD.FTZ R24, R24, R27 ;  /* 0x0000001b18187221 */ /* 0x000fe20000010000 */
[----:B------:R-:W-:Y:S01]  /*1720*/  FMUL.FTZ R27, R29, R29 ;  /* 0x0000001d1d1b7220 */ /* 0x000fe20000410000 */
[----:B------:R-:W-:Y:S01]  /*1730*/  FADD.FTZ R25, R25, R28 ;  /* 0x0000001c19197221 */ /* 0x000fe20000010000 */
[----:B------:R-:W-:-:S02]  /*1740*/  FADD.FTZ R28, R26, R29 ;  /* 0x0000001d1a1c7221 */ /* 0x000fc40000010000 */
[----:B------:R-:W-:-:S04]  /*1750*/  FFMA.FTZ R27, R26, R26, R27 ;  /* 0x0000001a1a1b7223 */ /* 0x000fc8000001001b */
[----:B------:R-:W-:Y:S01]  /*1760*/  FADD.FTZ R24, R24, R27 ;  /* 0x0000001b18187221 */ /* 0x000fe20000010000 */
[----:B------:R-:W-:Y:S01]  /*1770*/  FADD.FTZ R25, R25, R28 ;  /* 0x0000001c19197221 */ /* 0x000fe20000010000 */
[----:B------:R-:W-:Y:S02]  /*1780*/  ISETP.GE.U32.AND P1, PT, R23, UR14, PT ;  /* 0x0000000e17007c0c */ /* 0x000fe4000bf26070 */
[----:B------:R-:W-:Y:S01]  /*1790*/  SHF.R.S32.HI R61, RZ, 0x1f, R23 ;  /* 0x0000001fff3d7819 */ /* 0x000fe20000011417 */
[--C-:B---3--:R-:W-:Y:S02]  /*17a0*/  HADD2.F32 R29, -RZ, R50.reuse.H1_H1 ;  /* 0x30000032ff1d7230 */ /* 0x108fe40000004100 */
[----:B------:R-:W-:-:S03]  /*17b0*/  HADD2.F32 R26, -RZ, R50.H0_H0 ;  /* 0x20000032ff1a7230 */ /* 0x000fc60000004100 */
[----:B------:R-:W-:Y:S02]  /*17c0*/  FMUL.FTZ R27, R29, R29 ;  /* 0x0000001d1d1b7220 */ /* 0x000fe40000410000 */
[C---:B------:R-:W-:Y:S02]  /*17d0*/  FADD.FTZ R28, R26.reuse, R29 ;  /* 0x0000001d1a1c7221 */ /* 0x040fe40000010000 */
[----:B------:R-:W-:-:S04]  /*17e0*/  FFMA.FTZ R27, R26, R26, R27 ;  /* 0x0000001a1a1b7223 */ /* 0x000fc8000001001b */
[----:B------:R-:W-:Y:S01]  /*17f0*/  FADD.FTZ R24, R24, R27 ;  /* 0x0000001b18187221 */ /* 0x000fe20000010000 */
[----:B------:R-:W-:Y:S01]  /*1800*/  FADD.FTZ R25, R25, R28 ;  /* 0x0000001c19197221 */ /* 0x000fe20000010000 */
[--C-:B--2---:R-:W-:Y:S02]  /*1810*/  HADD2.F32 R29, -RZ, R54.reuse.H1_H1 ;  /* 0x30000036ff1d7230 */ /* 0x104fe40000004100 */
[----:B------:R-:W-:-:S03]  /*1820*/  HADD2.F32 R26, -RZ, R54.H0_H0 ;  /* 0x20000036ff1a7230 */ /* 0x000fc60000004100 */
[----:B------:R-:W-:Y:S02]  /*1830*/  FMUL.FTZ R27, R29, R29 ;  /* 0x0000001d1d1b7220 */ /* 0x000fe40000410000 */
[C---:B------:R-:W-:Y:S02]  /*1840*/  FADD.FTZ R28, R26.reuse, R29 ;  /* 0x0000001d1a1c7221 */ /* 0x040fe40000010000 */
[----:B------:R-:W-:Y:S01]  /*1850*/  FFMA.FTZ R27, R26, R26, R27 ;  /* 0x0000001a1a1b7223 */ /* 0x000fe2000001001b */
[----:B------:R-:W-:-:S03]  /*1860*/  HADD2.F32 R29, -RZ, R56.H1_H1 ;  /* 0x30000038ff1d7230 */ /* 0x000fc60000004100 */
[----:B------:R-:W-:Y:S01]  /*1870*/  FADD.FTZ R24, R24, R27 ;  /* 0x0000001b18187221 */ /* 0x000fe20000010000 */
[----:B------:R-:W-:Y:S02]  /*1880*/  HADD2.F32 R26, -RZ, R56.H0_H0 ;  /* 0x20000038ff1a7230 */ /* 0x000fe40000004100 */
[----:B------:R-:W-:Y:S01]  /*1890*/  FADD.FTZ R25, R25, R28 ;  /* 0x0000001c19197221 */ /* 0x000fe20000010000 */
[----:B------:R-:W-:Y:S02]  /*18a0*/  FMUL.FTZ R27, R29, R29 ;  /* 0x0000001d1d1b7220 */ /* 0x000fe40000410000 */
[C---:B------:R-:W-:Y:S02]  /*18b0*/  FADD.FTZ R28, R26.reuse, R29 ;  /* 0x0000001d1a1c7221 */ /* 0x040fe40000010000 */
[----:B------:R-:W-:Y:S01]  /*18c0*/  FFMA.FTZ R27, R26, R26, R27 ;  /* 0x0000001a1a1b7223 */ /* 0x000fe2000001001b */
[--C-:B------:R-:W-:Y:S02]  /*18d0*/  HADD2.F32 R29, -RZ, R52.reuse.H1_H1 ;  /* 0x30000034ff1d7230 */ /* 0x100fe40000004100 */
[----:B------:R-:W-:-:S02]  /*18e0*/  HADD2.F32 R26, -RZ, R52.H0_H0 ;  /* 0x20000034ff1a7230 */ /* 0x000fc40000004100 */
[----:B------:R-:W-:Y:S01]  /*18f0*/  FADD.FTZ R24, R24, R27 ;  /* 0x0000001b18187221 */ /* 0x000fe20000010000 */
[----:B------:R-:W-:Y:S01]  /*1900*/  FMUL.FTZ R27, R29, R29 ;  /* 0x0000001d1d1b7220 */ /* 0x000fe20000410000 */
[----:B------:R-:W-:-:S03]  /*1910*/  ISETP.GE.AND.EX P1, PT, R61, UR15, PT, P1 ;  /* 0x0000000f3d007c0c */ /* 0x000fc6000bf26310 */
[----:B------:R-:W-:Y:S01]  /*1920*/  FFMA.FTZ R27, R26, R26, R27 ;  /* 0x0000001a1a1b7223 */ /* 0x000fe2000001001b */
[----:B------:R-:W-:-:S03]  /*1930*/  ISETP.GT.U32.OR P1, PT, R0, 0x27f, P1 ;  /* 0x0000027f0000780c */ /* 0x000fc60000f24470 */
[----:B------:R-:W-:Y:S01]  /*1940*/  FADD.FTZ R24, R24, R27 ;  /* 0x0000001b18187221 */ /* 0x000fe20000010000 */
[----:B------:R-:W-:Y:S01]  /*1950*/  FADD.FTZ R25, R25, R28 ;  /* 0x0000001c19197221 */ /* 0x000fe20000010000 */
[--C-:B------:R-:W-:Y:S02]  /*1960*/  HADD2.F32 R27, -RZ, R60.reuse.H1_H1 ;  /* 0x3000003cff1b7230 */ /* 0x100fe40000004100 */
[----:B------:R-:W-:Y:S01]  /*1970*/  FADD.FTZ R28, R26, R29 ;  /* 0x0000001d1a1c7221 */ /* 0x000fe20000010000 */
[----:B------:R-:W-:Y:S02]  /*1980*/  HADD2.F32 R26, -RZ, R60.H0_H0 ;  /* 0x2000003cff1a7230 */ /* 0x000fe40000004100 */
[----:B------:R-:W-:Y:S01]  /*1990*/  FMUL.FTZ R29, R27, R27 ;  /* 0x0000001b1b1d7220 */ /* 0x000fe20000410000 */
[----:B------:R-:W-:Y:S02]  /*19a0*/  FADD.FTZ R25, R25, R28 ;  /* 0x0000001c19197221 */ /* 0x000fe40000010000 */
[C---:B------:R-:W-:Y:S01]  /*19b0*/  FADD.FTZ R28, R26.reuse, R27 ;  /* 0x0000001b1a1c7221 */ /* 0x040fe20000010000 */
[----:B------:R-:W-:-:S03]  /*19c0*/  FFMA.FTZ R29, R26, R26, R29 ;  /* 0x0000001a1a1d7223 */ /* 0x000fc6000001001d */
[----:B------:R-:W-:Y:S01]  /*19d0*/  FADD.FTZ R28, R25, R28 ;  /* 0x0000001c191c7221 */ /* 0x000fe20000010000 */
[----:B------:R-:W-:Y:S02]  /*19e0*/  FADD.FTZ R29, R24, R29 ;  /* 0x0000001d181d7221 */ /* 0x000fe40000010000 */
[----:B------:R-:W0:Y:S01]  /*19f0*/  @!P1 LDC.64 R24, c[0x0][0x270] ;  /* 0x00009c00ff189b82 */ /* 0x000e220000000a00 */
[--C-:B-----5:R-:W-:Y:S02]  /*1a00*/  HADD2.F32 R27, -RZ, R58.reuse.H1_H1 ;  /* 0x3000003aff1b7230 */ /* 0x120fe40000004100 */
[----:B------:R-:W-:-:S03]  /*1a10*/  HADD2.F32 R26, -RZ, R58.H0_H0 ;  /* 0x2000003aff1a7230 */ /* 0x000fc60000004100 */
[----:B------:R-:W-:Y:S02]  /*1a20*/  FMUL.FTZ R31, R27, R27 ;  /* 0x0000001b1b1f7220 */ /* 0x000fe40000410000 */
[C---:B------:R-:W-:Y:S02]  /*1a30*/  FADD.FTZ R27, R26.reuse, R27 ;  /* 0x0000001b1a1b7221 */ /* 0x040fe40000010000 */
[----:B------:R-:W-:-:S04]  /*1a40*/  FFMA.FTZ R26, R26, R26, R31 ;  /* 0x0000001a1a1a7223 */ /* 0x000fc8000001001f */
[----:B------:R-:W-:Y:S01]  /*1a50*/  FADD.FTZ R29, R29, R26 ;  /* 0x0000001a1d1d7221 */ /* 0x000fe20000010000 */
[--C-:B------:R-:W-:Y:S02]  /*1a60*/  HADD2.F32 R31, -RZ, R62.reuse.H1_H1 ;  /* 0x3000003eff1f7230 */ /* 0x100fe40000004100 */
[----:B------:R-:W-:-:S03]  /*1a70*/  HADD2.F32 R26, -RZ, R62.H0_H0 ;  /* 0x2000003eff1a7230 */ /* 0x000fc60000004100 */
[----:B------:R-:W-:Y:S01]  /*1a80*/  FMUL.FTZ R63, R31, R31 ;  /* 0x0000001f1f3f7220 */ /* 0x000fe20000410000 */
[----:B------:R-:W-:Y:S01]  /*1a90*/  FADD.FTZ R27, R28, R27 ;  /* 0x0000001b1c1b7221 */ /* 0x000fe20000010000 */
[C---:B------:R-:W-:Y:S02]  /*1aa0*/  FADD.FTZ R28, R26.reuse, R31 ;  /* 0x0000001f1a1c7221 */ /* 0x040fe40000010000 */
[----:B------:R-:W-:Y:S01]  /*1ab0*/  FFMA.FTZ R30, R26, R26, R63 ;  /* 0x0000001a1a1e7223 */ /* 0x000fe2000001003f */
[----:B0-----:R-:W-:Y:S02]  /*1ac0*/  @!P1 IMAD R26, R61, R24, RZ ;  /* 0x000000183d1a9224 */ /* 0x001fe400078e02ff */
[----:B------:R-:W-:Y:S01]  /*1ad0*/  FADD.FTZ R28, R27, R28 ;  /* 0x0000001c1b1c7221 */ /* 0x000fe20000010000 */
[----:B------:R-:W-:Y:S01]  /*1ae0*/  @!P1 MOV R27, R67 ;  /* 0x00000043001b9202 */ /* 0x000fe20000000f00 */
[----:B------:R-:W-:Y:S01]  /*1af0*/  @!P1 IMAD R31, R23, R25, R26 ;  /* 0x00000019171f9224 */ /* 0x000fe200078e021a */
[----:B------:R-:W-:-:S05]  /*1b00*/  @!P1 MOV R26, R64 ;  /* 0x00000040001a9202 */ /* 0x000fca0000000f00 */
[----:B------:R-:W-:Y:S02]  /*1b10*/  @!P1 IMAD.WIDE.U32 R26, R23, R24, R26 ;  /* 0x00000018171a9225 */ /* 0x000fe400078e001a */
[----:B------:R-:W0:Y:S03]  /*1b20*/  @!P1 LDC.64 R24, c[0x0][0x220] ;  /* 0x00008800ff189b82 */ /* 0x000e260000000a00 */
[----:B------:R-:W-:Y:S02]  /*1b30*/  @!P1 IADD3 R27, R27, R31, RZ ;  /* 0x0000001f1b1b9210 */ /* 0x000fe40007ffe0ff */
[----:B------:R-:W-:Y:S02]  /*1b40*/  MOV R63, RZ ;  /* 0x000000ff003f7202 */ /* 0x000fe40000000f00 */
[----:B0-----:R-:W-:-:S04]  /*1b50*/  @!P1 LEA R24, P2, R26, R24, 0x1 ;  /* 0x000000181a189211 */ /* 0x001fc800078408ff */
[----:B------:R-:W-:-:S05]  /*1b60*/  @!P1 LEA.HI.X R25, R26, R25, R27, 0x1, P2 ;  /* 0x000000191a199211 */ /* 0x000fca00010f0c1b */
[----:B------:R-:W2:Y:S01]  /*1b70*/  @!P1 LDG.E R63, desc[UR8][R24.64] ;  /* 0x00000008183f9981 */ /* 0x000ea2000c1e1900 */
[----:B------:R-:W-:Y:S01]  /*1b80*/  FADD.FTZ R29, R29, R30 ;  /* 0x0000001e1d1d7221 */ /* 0x000fe20000010000 */
[C---:B------:R-:W-:Y:S02]  /*1b90*/  ISETP.GT.AND P1, PT, R3.reuse, 0x1e, PT ;  /* 0x0000001e0300780c */ /* 0x040fe40003f24270 */
[----:B------:R-:W-:Y:S02]  /*1ba0*/  ISETP.NE.AND P2, PT, R3, RZ, PT ;  /* 0x000000ff0300720c */ /* 0x000fe40003f45270 */
[----:B------:R-:W-:Y:S01]  /*1bb0*/  ISETP.NE.AND P3, PT, R0, RZ, PT ;  /* 0x000000ff0000720c */ /* 0x000fe20003f65270 */
[----:B------:R-:W-:Y:S01]  /*1bc0*/  BSSY B0, `(.L_x_4266) ;  /* 0x0000056000007945 */ /* 0x000fe20003800000 */
[--C-:B--2---:R-:W-:Y:S02]  /*1bd0*/  HADD2.F32 R27, -RZ, R63.reuse.H1_H1 ;  /* 0x3000003fff1b7230 */ /* 0x104fe40000004100 */
[----:B------:R-:W-:-:S03]  /*1be0*/  HADD2.F32 R26, -RZ, R63.H0_H0 ;  /* 0x2000003fff1a7230 */ /* 0x000fc60000004100 */
[----:B------:R-:W-:Y:S02]  /*1bf0*/  FMUL.FTZ R31, R27, R27 ;  /* 0x0000001b1b1f7220 */ /* 0x000fe40000410000 */
[C---:B------:R-:W-:Y:S02]  /*1c00*/  FADD.FTZ R27, R26.reuse, R27 ;  /* 0x0000001b1a1b7221 */ /* 0x040fe40000010000 */
        /* <DEDUP_REMOVED lines=33> */
[----:B------:R-:W1:Y:S02]  /*1e20*/  LDS.128 R24, [UR5+0x20] ;  /* 0x00002005ff187984 */ /* 0x000e640008000c00 */
[----:B-1----:R-:W-:Y:S01]  /*1e30*/  FADD.FTZ R31, R28, R24 ;  /* 0x000000181c1f7221 */ /* 0x002fe20000010000 */
[----:B------:R-:W-:-:S03]  /*1e40*/  FADD.FTZ R24, R29, R25 ;  /* 0x000000191d187221 */ /* 0x000fc60000010000 */
[----:B------:R-:W-:Y:S01]  /*1e50*/  FADD.FTZ R25, R31, R26 ;  /* 0x0000001a1f197221 */ /* 0x000fe20000010000 */
[----:B------:R-:W-:Y:S01]  /*1e60*/  FADD.FTZ R24, R24, R27 ;  /* 0x0000001b18187221 */ /* 0x000fe20000010000 */
[----:B0-----:R-:W0:Y:S02]  /*1e70*/  LDS.128 R28, [UR5+0x30] ;  /* 0x00003005ff1c7984 */ /* 0x001e240008000c00 */
[----:B0-----:R-:W-:Y:S01]  /*1e80*/  FADD.FTZ R25, R25, R28 ;  /* 0x0000001c19197221 */ /* 0x001fe20000010000 */
[----:B------:R-:W-:-:S03]  /*1e90*/  FADD.FTZ R28, R24, R29 ;  /* 0x0000001d181c7221 */ /* 0x000fc60000010000 */
[----:B------:R-:W-:Y:S01]  /*1ea0*/  FADD.FTZ R29, R25, R30 ;  /* 0x0000001e191d7221 */ /* 0x000fe20000010000 */
[----:B------:R-:W-:Y:S01]  /*1eb0*/  FADD.FTZ R28, R28, R31 ;  /* 0x0000001f1c1c7221 */ /* 0x000fe20000010000 */
[----:B------:R-:W0:Y:S02]  /*1ec0*/  LDS.128 R24, [UR5+0x40] ;  /* 0x00004005ff187984 */ /* 0x000e240008000c00 */
        /* <DEDUP_REMOVED lines=31> */
[----:B------:R-:W-:Y:S01]  /*20c0*/  FADD.FTZ R30, R30, R25 ;  /* 0x000000191e1e7221 */ /* 0x000fe20000010000 */
[----:B------:R-:W0:Y:S02]  /*20d0*/  LDS.64 R28, [UR5+0xb0] ;  /* 0x0000b005ff1c7984 */ /* 0x000e240008000a00 */
[----:B------:R-:W-:Y:S01]  /*20e0*/  FADD.FTZ R31, R31, R26 ;  /* 0x0000001a1f1f7221 */ /* 0x000fe20000010000 */
[----:B------:R-:W-:-:S03]  /*20f0*/  FADD.FTZ R30, R30, R27 ;  /* 0x0000001b1e1e7221 */ /* 0x000fc60000010000 */
[----:B0-----:R-:W-:Y:S01]  /*2100*/  FADD.FTZ R28, R31, R28 ;  /* 0x0000001c1f1c7221 */ /* 0x001fe20000010000 */
[----:B------:R-:W-:-:S07]  /*2110*/  FADD.FTZ R29, R30, R29 ;  /* 0x0000001d1e1d7221 */ /* 0x000fce0000010000 */
.L_x_4267:
[----:B------:R-:W-:Y:S05]  /*2120*/  BSYNC B0 ;  /* 0x0000000000007941 */ /* 0x000fea0003800000 */
.L_x_4266:
[----:B------:R-:W1:Y:S02]  /*2130*/  LDC R31, c[0x0][0xc] ;  /* 0x00000300ff1f7b82 */ /* 0x000e640000000800 */
[----:B-1----:R-:W-:-:S13]  /*2140*/  ISETP.GE.U32.AND P1, PT, R31, 0x2, PT ;  /* 0x000000021f00780c */ /* 0x002fda0003f26070 */
[----:B------:R-:W-:Y:S05]  /*2150*/  @!P1 BRA `(.L_x_4268) ;  /* 0x0000000800709947 */ /* 0x000fea0003800000 */
[----:B------:R-:W-:Y:S05]  /*2160*/  @P3 BRA `(.L_x_4269) ;  /* 0x0000000000743947 */ /* 0x000fea0003800000 */
[----:B------:R-:W1:Y:S01]  /*2170*/  S2R R69, SR_CTAID.Y ;  /* 0x0000000000457919 */ /* 0x000e620000002600 */
[----:B------:R-:W2:Y:S01]  /*2180*/  LDC R71, c[0x0][0x10] ;  /* 0x00000400ff477b82 */ /* 0x000ea20000000800 */
[C---:B------:R-:W-:Y:S02]  /*2190*/  LOP3.LUT R26, R6.reuse, 0x1, RZ, 0xc0, !PT ;  /* 0x00000001061a7812 */ /* 0x040fe400078ec0ff */
[----:B------:R-:W-:-:S05]  /*21a0*/  LOP3.LUT P1, RZ, R6, 0x2, RZ, 0xc0, !PT ;  /* 0x0000000206ff7812 */ /* 0x000fca000782c0ff */
[----:B------:R-:W3:Y:S01]  /*21b0*/  LDC.64 R24, c[0x0][0x248] ;  /* 0x00009200ff187b82 */ /* 0x000ee20000000a00 */
[----:B--2---:R-:W-:Y:S02]  /*21c0*/  IMAD R26, R26, R71, RZ ;  /* 0x000000471a1a7224 */ /* 0x004fe400078e02ff */
[----:B-1----:R-:W-:-:S03]  /*21d0*/  IMAD R71, R71, UR7, R69 ;  /* 0x0000000747477c24 */ /* 0x002fc6000f8e0245 */
[C---:B------:R-:W-:Y:S01]  /*21e0*/  IADD3 R69, R26.reuse, R69, RZ ;  /* 0x000000451a457210 */ /* 0x040fe20007ffe0ff */
[----:B------:R-:W-:-:S05]  /*21f0*/  IMAD R26, R26, R31, RZ ;  /* 0x0000001f1a1a7224 */ /* 0x000fca00078e02ff */
[----:B------:R-:W-:-:S05]  /*2200*/  SHF.L.U32 R27, R26, 0x1, RZ ;  /* 0x000000011a1b7819 */ /* 0x000fca00000006ff */
[----:B---3--:R-:W-:-:S04]  /*2210*/  IMAD.WIDE R24, R27, 0x4, R24 ;  /* 0x000000041b187825 */ /* 0x008fc800078e0218 */
[----:B------:R-:W-:Y:S02]  /*2220*/  IMAD.WIDE.U32 R26, R71, 0x8, R24 ;  /* 0x00000008471a7825 */ /* 0x000fe400078e0018 */
[----:B------:R-:W1:Y:S01]  /*2230*/  LDC.64 R24, c[0x0][0x240] ;  /* 0x00009000ff187b82 */ /* 0x000e620000000a00 */
[----:B------:R-:W-:Y:S02]  /*2240*/  SEL R71, R31, RZ, !P1 ;  /* 0x000000ff1f477207 */ /* 0x000fe40004800000 */
[----:B------:R2:W-:Y:S01]  /*2250*/  STG.E.64 desc[UR8][R26.64], R28 ;  /* 0x0000001c1a007986 */ /* 0x0005e2000c101b08 */
[----:B-1----:R-:W-:Y:S01]  /*2260*/  IMAD.WIDE.U32 R24, R69, 0x4, R24 ;  /* 0x0000000445187825 */ /* 0x002fe200078e0018 */
[----:B------:R-:W-:-:S04]  /*2270*/  MOV R69, 0xffffffff ;  /* 0xffffffff00457802 */ /* 0x000fc80000000f00 */
[----:B------:R-:W-:Y:S02]  /*2280*/  SEL R69, R69, 0x1, P1 ;  /* 0x0000000145457807 */ /* 0x000fe40000800000 */
[----:B------:R-:W-:Y:S01]  /*2290*/  ISETP.NE.AND P1, PT, R71, -0x1, PT ;  /* 0xffffffff4700780c */ /* 0x000fe20003f25270 */
[----:B------:R-:W-:Y:S06]  /*22a0*/  MEMBAR.ALL.GPU ;  /* 0x0000000000007992 */ /* 0x000fec000000a000 */
[----:B------:R-:W-:-:S00]  /*22b0*/  ERRBAR ;  /* 0x00000000000079ab */ /* 0x000fc00000000000 */
[----:B------:R-:W-:Y:S06]  /*22c0*/  CGAERRBAR ;  /* 0x00000000000075ab */ /* 0x000fec0000000000 */
[----:B------:R2:W-:Y:S01]  /*22d0*/  REDG.E.ADD.S32.STRONG.GPU desc[UR8][R24.64], R69 ;  /* 0x000000451800798e */ /* 0x0005e2000c10e388 */
[----:B------:R-:W-:Y:S05]  /*22e0*/  @!P1 BRA `(.L_x_4269) ;  /* 0x0000000000149947 */ /* 0x000fea0003800000 */
.L_x_4270:
[----:B--2---:R-:W2:Y:S04]  /*22f0*/  LDG.E.STRONG.GPU R26, desc[UR8][R24.64] ;  /* 0x00000008181a7981 */ /* 0x004ea8000c1ef900 */
[----:B--2---:R-:W-:Y:S01]  /*2300*/  CCTL.IVALL ;  /* 0x00000000ff00798f */ /* 0x004fe20002000000 */
[----:B------:R-:W-:Y:S05]  /*2310*/  YIELD ;  /* 0x0000000000007946 */ /* 0x000fea0003800000 */
[----:B------:R-:W-:-:S13]  /*2320*/  ISETP.NE.AND P1, PT, R26, R71, PT ;  /* 0x000000471a00720c */ /* 0x000fda0003f25270 */
[----:B------:R-:W-:Y:S05]  /*2330*/  @P1 BRA `(.L_x_4270) ;  /* 0xfffffffc00ec1947 */ /* 0x000fea000383ffff */
.L_x_4269:
        /* <DEDUP_REMOVED lines=10> */
[----:B------:R-:W-:-:S07]  /*23e0*/  IADD3 R68, -R68, R31, RZ ;  /* 0x0000001f44447210 */ /* 0x000fce0007ffe1ff */
.L_x_4272:
[----:B------:R-:W-:-:S13]  /*23f0*/  ISETP.EQ.OR P1, PT, R30, UR7, P3 ;  /* 0x000000071e007c0c */ /* 0x000fda0009f22670 */
[----:B------:R-:W1:Y:S01]  /*2400*/  @!P1 S2R R24, SR_CTAID.Y ;  /* 0x0000000000189919 */ /* 0x000e620000002600 */
[----:B------:R-:W2:Y:S01]  /*2410*/  @!P1 LDC R69, c[0x0][0x10] ;  /* 0x00000400ff459b82 */ /* 0x000ea20000000800 */
[----:B------:R-:W-:-:S05]  /*2420*/  @!P1 LOP3.LUT R26, R6, 0x1, RZ, 0xc0, !PT ;  /* 0x00000001061a9812 */ /* 0x000fca00078ec0ff */
[----:B--2---:R-:W-:-:S04]  /*2430*/  @!P1 IMAD R26, R26, R69, RZ ;  /* 0x000000451a1a9224 */ /* 0x004fc800078e02ff */
[----:B------:R-:W-:Y:S02]  /*2440*/  @!P1 IMAD R26, R26, R31, RZ ;  /* 0x0000001f1a1a9224 */ /* 0x000fe400078e02ff */
[----:B-1----:R-:W-:Y:S02]  /*2450*/  @!P1 IMAD R69, R69, R30, R24 ;  /* 0x0000001e45459224 */ /* 0x002fe400078e0218 */
[----:B------:R-:W1:Y:S01]  /*2460*/  @!P1 LDC.64 R24, c[0x0][0x248] ;  /* 0x00009200ff189b82 */ /* 0x000e620000000a00 */
[----:B------:R-:W-:-:S05]  /*2470*/  @!P1 SHF.L.U32 R27, R26, 0x1, RZ ;  /* 0x000000011a1b9819 */ /* 0x000fca00000006ff */
[----:B-1----:R-:W-:-:S04]  /*2480*/  @!P1 IMAD.WIDE R24, R27, 0x4, R24 ;  /* 0x000000041b189825 */ /* 0x002fc800078e0218 */
[----:B------:R-:W-:-:S05]  /*2490*/  @!P1 IMAD.WIDE.U32 R26, R69, 0x8, R24 ;  /* 0x00000008451a9825 */ /* 0x000fca00078e0018 */
[----:B------:R-:W0:Y:S02]  /*24a0*/  @!P1 LDG.E.64 R24, desc[UR8][R26.64] ;  /* 0x000000081a189981 */ /* 0x000e24000c1e1b00 */
[----:B0-----:R-:W-:Y:S01]  /*24b0*/  @!P1 FADD.FTZ R28, R28, R24 ;  /* 0x000000181c1c9221 */ /* 0x001fe20000010000 */
[----:B------:R-:W-:Y:S01]  /*24c0*/  IADD3 R24, R30, 0x1, RZ ;  /* 0x000000011e187810 */ /* 0x000fe20007ffe0ff */
[----:B------:R-:W-:-:S03]  /*24d0*/  @!P1 FADD.FTZ R29, R29, R25 ;  /* 0x000000191d1d9221 */ /* 0x000fc60000010000 */
[----:B------:R-:W-:-:S13]  /*24e0*/  ISETP.EQ.OR P2, PT, R24, UR7, P3 ;  /* 0x0000000718007c0c */ /* 0x000fda0009f42670 */
[----:B------:R-:W0:Y:S01]  /*24f0*/  @!P2 S2R R25, SR_CTAID.Y ;  /* 0x000000000019a919 */ /* 0x000e220000002600 */
[----:B------:R-:W1:Y:S01]  /*2500*/  @!P2 LDC R69, c[0x0][0x10] ;  /* 0x00000400ff45ab82 */ /* 0x000e620000000800 */
[----:B------:R-:W-:-:S05]  /*2510*/  @!P2 LOP3.LUT R70, R6, 0x1, RZ, 0xc0, !PT ;  /* 0x000000010646a812 */ /* 0x000fca00078ec0ff */
[----:B-1----:R-:W-:-:S04]  /*2520*/  @!P2 IMAD R70, R70, R69, RZ ;  /* 0x000000454646a224 */ /* 0x002fc800078e02ff */
[----:B------:R-:W-:Y:S02]  /*2530*/  @!P2 IMAD R70, R70, R31, RZ ;  /* 0x0000001f4646a224 */ /* 0x000fe400078e02ff */
[----:B0-----:R-:W-:Y:S02]  /*2540*/  @!P2 IMAD R69, R24, R69, R25 ;  /* 0x000000451845a224 */ /* 0x001fe400078e0219 */
[----:B------:R-:W0:Y:S01]  /*2550*/  @!P2 LDC.64 R24, c[0x0][0x248] ;  /* 0x00009200ff18ab82 */ /* 0x000e220000000a00 */
[----:B------:R-:W-:-:S05]  /*2560*/  @!P2 SHF.L.U32 R27, R70, 0x1, RZ ;  /* 0x00000001461ba819 */ /* 0x000fca00000006ff */
[----:B0-----:R-:W-:-:S04]  /*2570*/  @!P2 IMAD.WIDE R24, R27, 0x4, R24 ;  /* 0x000000041b18a825 */ /* 0x001fc800078e0218 */
[----:B------:R-:W-:-:S05]  /*2580*/  @!P2 IMAD.WIDE.U32 R26, R69, 0x8, R24 ;  /* 0x00000008451aa825 */ /* 0x000fca00078e0018 */
[----:B------:R-:W2:Y:S02]  /*2590*/  @!P2 LDG.E.64 R24, desc[UR8][R26.64] ;  /* 0x000000081a18a981 */ /* 0x000ea4000c1e1b00 */
[----:B--2---:R-:W-:Y:S01]  /*25a0*/  @!P2 FADD.FTZ R28, R28, R24 ;  /* 0x000000181c1ca221 */ /* 0x004fe20000010000 */
        /* <DEDUP_REMOVED lines=27> */
[----:B------:R-:W-:-:S06]  /*2760*/  @!P2 IMAD.WIDE.U32 R24, R69, 0x8, R24 ;  /* 0x000000084518a825 */ /* 0x000fcc00078e0018 */
[----:B------:R-:W2:Y:S01]  /*2770*/  @!P2 LDG.E.64 R24, desc[UR8][R24.64] ;  /* 0x000000081818a981 */ /* 0x000ea2000c1e1b00 */
[----:B------:R-:W-:Y:S02]  /*2780*/  IADD3 R68, R68, -0x4, RZ ;  /* 0xfffffffc44447810 */ /* 0x000fe40007ffe0ff */
[----:B------:R-:W-:Y:S02]  /*2790*/  IADD3 R30, R30, 0x4, RZ ;  /* 0x000000041e1e7810 */ /* 0x000fe40007ffe0ff */
[----:B------:R-:W-:Y:S01]  /*27a0*/  ISETP.NE.AND P1, PT, R68, RZ, PT ;  /* 0x000000ff4400720c */ /* 0x000fe20003f25270 */
[----:B--2---:R-:W-:Y:S01]  /*27b0*/  @!P2 FADD.FTZ R28, R28, R24 ;  /* 0x000000181c1ca221 */ /* 0x004fe20000010000 */
[----:B------:R-:W-:-:S11]  /*27c0*/  @!P2 FADD.FTZ R29, R29, R25 ;  /* 0x000000191d1da221 */ /* 0x000fd60000010000 */
[----:B------:R-:W-:Y:S05]  /*27d0*/  @P1 BRA `(.L_x_4272) ;  /* 0xfffffffc00041947 */ /* 0x000fea000383ffff */
.L_x_4271:
[----:B------:R-:W-:-:S13]  /*27e0*/  LOP3.LUT P1, R69, R31, 0x3, RZ, 0xc0, !PT ;  /* 0x000000031f457812 */ /* 0x000fda000782c0ff */
[----:B------:R-:W-:Y:S05]  /*27f0*/  @!P1 BRA `(.L_x_4268) ;  /* 0x0000000000c89947 */ /* 0x000fea0003800000 */
[----:B------:R-:W-:Y:S01]  /*2800*/  ISETP.EQ.OR P1, PT, R30, UR7, P3 ;  /* 0x000000071e007c0c */ /* 0x000fe20009f22670 */
[----:B------:R-:W-:Y:S01]  /*2810*/  BSSY B0, `(.L_x_4273) ;  /* 0x0000010000007945 */ /* 0x000fe20003800000 */
[----:B------:R-:W-:-:S11]  /*2820*/  ISETP.NE.AND P2, PT, R69, 0x1, PT ;  /* 0x000000014500780c */ /* 0x000fd60003f45270 */
[----:B------:R-:W-:Y:S05]  /*2830*/  @P1 BRA `(.L_x_4274) ;  /* 0x0000000000341947 */ /* 0x000fea0003800000 */
[----:B------:R-:W1:Y:S01]  /*2840*/  LDC.64 R24, c[0x0][0x248] ;  /* 0x00009200ff187b82 */ /* 0x000e620000000a00 */
[----:B------:R-:W-:Y:S01]  /*2850*/  LOP3.LUT R26, R6, 0x1, RZ, 0xc0, !PT ;  /* 0x00000001061a7812 */ /* 0x000fe200078ec0ff */
[----:B------:R-:W-:-:S04]  /*2860*/  ULDC UR5, c[0x0][0x10] ;  /* 0x0000040000057ab9 */ /* 0x000fc80000000800 */
[----:B------:R-:W-:-:S04]  /*2870*/  IMAD R26, R26, UR5, RZ ;  /* 0x000000051a1a7c24 */ /* 0x000fc8000f8e02ff */
[----:B------:R-:W-:-:S05]  /*2880*/  IMAD R26, R26, R31, RZ ;  /* 0x0000001f1a1a7224 */ /* 0x000fca00078e02ff */
[----:B------:R-:W-:-:S05]  /*2890*/  SHF.L.U32 R27, R26, 0x1, RZ ;  /* 0x000000011a1b7819 */ /* 0x000fca00000006ff */
[----:B-1----:R-:W-:Y:S02]  /*28a0*/  IMAD.WIDE R24, R27, 0x4, R24 ;  /* 0x000000041b187825 */ /* 0x002fe400078e0218 */
[----:B------:R-:W1:Y:S02]  /*28b0*/  S2R R27, SR_CTAID.Y ;  /* 0x00000000001b7919 */ /* 0x000e640000002600 */
[----:B-1----:R-:W-:-:S04]  /*28c0*/  IMAD R27, R30, UR5, R27 ;  /* 0x000000051e1b7c24 */ /* 0x002fc8000f8e021b */
[----:B------:R-:W-:-:S06]  /*28d0*/  IMAD.WIDE.U32 R24, R27, 0x8, R24 ;  /* 0x000000081b187825 */ /* 0x000fcc00078e0018 */
[----:B------:R-:W0:Y:S02]  /*28e0*/  LDG.E.64 R24, desc[UR8][R24.64] ;  /* 0x0000000818187981 */ /* 0x000e24000c1e1b00 */
[----:B0-----:R-:W-:Y:S01]  /*28f0*/  FADD.FTZ R28, R28, R24 ;  /* 0x000000181c1c7221 */ /* 0x001fe20000010000 */
[----:B------:R-:W-:-:S07]  /*2900*/  FADD.FTZ R29, R29, R25 ;  /* 0x000000191d1d7221 */ /* 0x000fce0000010000 */
.L_x_4274:
[----:B------:R-:W-:Y:S05]  /*2910*/  BSYNC B0 ;  /* 0x0000000000007941 */ /* 0x000fea0003800000 */
.L_x_4273:
[----:B------:R-:W-:Y:S05]  /*2920*/  @!P2 BRA `(.L_x_4268) ;  /* 0x00000000007ca947 */ /* 0x000fea0003800000 */
[C---:B------:R-:W-:Y:S02]  /*2930*/  IADD3 R26, R30.reuse, 0x1, RZ ;  /* 0x000000011e1a7810 */ /* 0x040fe40007ffe0ff */
[----:B------:R-:W-:Y:S02]  /*2940*/  IADD3 R68, R30, 0x2, RZ ;  /* 0x000000021e447810 */ /* 0x000fe40007ffe0ff */
[----:B------:R-:W-:Y:S02]  /*2950*/  ISETP.EQ.OR P2, PT, R26, UR7, P3 ;  /* 0x000000071a007c0c */ /* 0x000fe40009f42670 */
[----:B------:R-:W-:-:S04]  /*2960*/  ISETP.EQ.OR P1, PT, R68, UR7, P3 ;  /* 0x0000000744007c0c */ /* 0x000fc80009f22670 */
[----:B------:R-:W-:-:S07]  /*2970*/  ISETP.EQ.OR P1, PT, R69, 0x2, P1 ;  /* 0x000000024500780c */ /* 0x000fce0000f22670 */
[----:B------:R-:W1:Y:S01]  /*2980*/  @!P2 S2R R25, SR_CTAID.Y ;  /* 0x000000000019a919 */ /* 0x000e620000002600 */
[----:B------:R-:W2:Y:S01]  /*2990*/  @!P2 LDC R69, c[0x0][0x10] ;  /* 0x00000400ff45ab82 */ /* 0x000ea20000000800 */
[----:B------:R-:W-:-:S04]  /*29a0*/  @!P2 LOP3.LUT R24, R6, 0x1, RZ, 0xc0, !PT ;  /* 0x000000010618a812 */ /* 0x000fc800078ec0ff */
[----:B------:R-:W-:-:S03]  /*29b0*/  @!P1 LOP3.LUT R30, R6, 0x1, RZ, 0xc0, !PT ;  /* 0x00000001061e9812 */ /* 0x000fc600078ec0ff */
[----:B------:R-:W3:Y:S01]  /*29c0*/  @!P1 LDC R71, c[0x0][0x10] ;  /* 0x00000400ff479b82 */ /* 0x000ee20000000800 */
[-C--:B--2---:R-:W-:Y:S02]  /*29d0*/  @!P2 IMAD R24, R24, R69.reuse, RZ ;  /* 0x000000451818a224 */ /* 0x084fe400078e02ff */
[----:B-1----:R-:W-:Y:S02]  /*29e0*/  @!P2 IMAD R69, R26, R69, R25 ;  /* 0x000000451a45a224 */ /* 0x002fe400078e0219 */
[----:B------:R-:W-:Y:S02]  /*29f0*/  @!P2 IMAD R26, R24, R31, RZ ;  /* 0x0000001f181aa224 */ /* 0x000fe400078e02ff */
[----:B------:R-:W1:Y:S01]  /*2a00*/  @!P1 S2R R24, SR_CTAID.Y ;  /* 0x0000000000189919 */ /* 0x000e620000002600 */
[----:B---3--:R-:W-:Y:S02]  /*2a10*/  @!P1 IMAD R30, R30, R71, RZ ;  /* 0x000000471e1e9224 */ /* 0x008fe400078e02ff */
[----:B------:R-:W-:-:S02]  /*2a20*/  @!P2 SHF.L.U32 R27, R26, 0x1, RZ ;  /* 0x000000011a1ba819 */ /* 0x000fc400000006ff */
[----:B------:R-:W-:Y:S02]  /*2a30*/  @!P1 IMAD R30, R30, R31, RZ ;  /* 0x0000001f1e1e9224 */ /* 0x000fe400078e02ff */
[----:B-1----:R-:W-:Y:S02]  /*2a40*/  @!P1 IMAD R71, R68, R71, R24 ;  /* 0x0000004744479224 */ /* 0x002fe400078e0218 */
[----:B------:R-:W1:Y:S01]  /*2a50*/  @!P2 LDC.64 R24, c[0x0][0x248] ;  /* 0x00009200ff18ab82 */ /* 0x000e620000000a00 */
[----:B------:R-:W-:Y:S01]  /*2a60*/  @!P1 SHF.L.U32 R31, R30, 0x1, RZ ;  /* 0x000000011e1f9819 */ /* 0x000fe200000006ff */
[----:B-1----:R-:W-:-:S06]  /*2a70*/  @!P2 IMAD.WIDE R24, R27, 0x4, R24 ;  /* 0x000000041b18a825 */ /* 0x002fcc00078e0218 */
[----:B------:R-:W1:Y:S01]  /*2a80*/  @!P1 LDC.64 R26, c[0x0][0x248] ;  /* 0x00009200ff1a9b82 */ /* 0x000e620000000a00 */
[----:B------:R-:W-:-:S06]  /*2a90*/  @!P2 IMAD.WIDE.U32 R24, R69, 0x8, R24 ;  /* 0x000000084518a825 */ /* 0x000fcc00078e0018 */
[----:B------:R-:W0:Y:S01]  /*2aa0*/  @!P2 LDG.E.64 R24, desc[UR8][R24.64] ;  /* 0x000000081818a981 */ /* 0x000e22000c1e1b00 */
[----:B-1----:R-:W-:-:S04]  /*2ab0*/  @!P1 IMAD.WIDE R26, R31, 0x4, R26 ;  /* 0x000000041f1a9825 */ /* 0x002fc800078e021a */
[----:B------:R-:W-:-:S06]  /*2ac0*/  @!P1 IMAD.WIDE.U32 R26, R71, 0x8, R26 ;  /* 0x00000008471a9825 */ /* 0x000fcc00078e001a */
[----:B------:R-:W2:Y:S01]  /*2ad0*/  @!P1 LDG.E.64 R26, desc[UR8][R26.64] ;  /* 0x000000081a1a9981 */ /* 0x000ea2000c1e1b00 */
[----:B0-----:R-:W-:Y:S01]  /*2ae0*/  @!P2 FADD.FTZ R28, R28, R24 ;  /* 0x000000181c1ca221 */ /* 0x001fe20000010000 */
[----:B------:R-:W-:-:S03]  /*2af0*/  @!P2 FADD.FTZ R29, R29, R25 ;  /* 0x000000191d1da221 */ /* 0x000fc60000010000 */
[----:B--2---:R-:W-:Y:S01]  /*2b00*/  @!P1 FADD.FTZ R28, R28, R26 ;  /* 0x0000001a1c1c9221 */ /* 0x004fe20000010000 */
[----:B------:R-:W-:-:S07]  /*2b10*/  @!P1 FADD.FTZ R29, R29, R27 ;  /* 0x0000001b1d1d9221 */ /* 0x000fce0000010000 */
.L_x_4268:
[----:B------:R-:W-:Y:S01]  /*2b20*/  ULDC.64 UR12, c[0x0][0x218] ;  /* 0x00008600000c7ab9 */ /* 0x000fe20000000a00 */
[----:B------:R-:W-:Y:S01]  /*2b30*/  LOP3.LUT P1, RZ, R0, UR7, RZ, 0xfc, !PT ;  /* 0x0000000700ff7c12 */ /* 0x000fe2000f82fcff */
[----:B------:R-:W1:Y:S01]  /*2b40*/  S2UR UR6, SR_CgaCtaId ;  /* 0x00000000000679c3 */ /* 0x000e620000008800 */
[----:B------:R-:W-:Y:S01]  /*2b50*/  ISETP.EQ.U32.AND P2, PT, RZ, UR12, PT ;  /* 0x0000000cff007c0c */ /* 0x000fe2000bf42070 */
[----:B------:R-:W-:Y:S01]  /*2b60*/  UMOV UR5, 0x400 ;  /* 0x0000040000057882 */ /* 0x000fe20000000000 */
[----:B------:R-:W-:Y:S01]  /*2b70*/  ULDC UR11, c[0x0][0x2a4] ;  /* 0x0000a900000b7ab9 */ /* 0x000fe20000000800 */
[----:B------:R-:W-:Y:S02]  /*2b80*/  IADD3 R71, R7, R32, RZ ;  /* 0x0000002007477210 */ /* 0x000fe40007ffe0ff */
[----:B------:R-:W-:Y:S02]  /*2b90*/  ISETP.EQ.OR.EX P1, PT, RZ, UR13, P1, P2 ;  /* 0x0000000dff007c0c */ /* 0x000fe40008f22720 */
[----:B------:R-:W3:Y:S08]  /*2ba0*/  LDC.64 R30, c[0x0][0x228] ;  /* 0x00008a00ff1e7b82 */ /* 0x000ef00000000a00 */
[----:B--2---:R-:W2:Y:S03]  /*2bb0*/  LDC.64 R26, c[0x0][0x230] ;  /* 0x00008c00ff1a7b82 */ /* 0x004ea60000000a00 */
[----:B------:R-:W-:Y:S01]  /*2bc0*/  @!P1 FMUL.FTZ R25, R29, UR11 ;  /* 0x0000000b1d199c20 */ /* 0x000fe20008410000 */
[----:B------:R-:W-:-:S04]  /*2bd0*/  @!P1 FMUL.FTZ R24, R28, UR11 ;  /* 0x0000000b1c189c20 */ /* 0x000fc80008410000 */
[----:B------:R-:W4:Y:S01]  /*2be0*/  @!P1 LDC.64 R68, c[0x0][0x218] ;  /* 0x00008600ff449b82 */ /* 0x000f220000000a00 */
[----:B-1----:R-:W-:Y:S01]  /*2bf0*/  ULEA UR5, UR6, UR5, 0x18 ;  /* 0x0000000506057291 */ /* 0x002fe2000f8ec03f */
[----:B---3--:R-:W-:-:S08]  /*2c00*/  IMAD.WIDE R72, R71, 0x4, R30 ;  /* 0x0000000447487825 */ /* 0x008fd000078e021e */
[----:B------:R-:W-:Y:S01]  /*2c10*/  @!P3 STS.64 [UR5+0xc0], R28 ;  /* 0x0000c01cff00b988 */ /* 0x000fe20008000a05 */
[----:B--2---:R-:W-:-:S04]  /*2c20*/  IMAD.WIDE R70, R71, 0x4, R26 ;  /* 0x0000000447467825 */ /* 0x004fc800078e021a */
[----:B----4-:R-:W-:-:S05]  /*2c30*/  @!P1 IMAD.WIDE R68, R4, 0x8, R68 ;  /* 0x0000000804449825 */ /* 0x010fca00078e0244 */
[----:B------:R1:W-:Y:S01]  /*2c40*/  @!P1 STG.E.64 desc[UR8][R68.64], R24 ;  /* 0x0000001844009986 */ /* 0x0003e2000c101b08 */
[----:B------:R-:W-:Y:S06]  /*2c50*/  BAR.SYNC.DEFER_BLOCKING 0x0 ;  /* 0x0000000000007b1d */ /* 0x000fec0000010000 */
[----:B------:R-:W2:Y:S04]  /*2c60*/  LDG.E.64 R26, desc[UR8][R72.64] ;  /* 0x00000008481a7981 */ /* 0x000ea8000c1e1b00 */
[----:B-1----:R-:W2:Y:S01]  /*2c70*/  LDG.E.64 R24, desc[UR8][R70.64] ;  /* 0x0000000846187981 */ /* 0x002ea2000c1e1b00 */
[----:B------:R-:W-:-:S02]  /*2c80*/  MOV R68, 0x3f800000 ;  /* 0x3f80000000447802 */ /* 0x000fc40000000f00 */
[----:B------:R-:W-:Y:S01]  /*2c90*/  ISETP.NE.AND P5, PT, RZ, UR10, PT ;  /* 0x0000000aff007c0c */ /* 0x000fe2000bfa5270 */
[----:B------:R-:W1:Y:S02]  /*2ca0*/  LDS.64 R30, [UR5+0xc0] ;  /* 0x0000c005ff1e7984 */ /* 0x000e640008000a00 */
[----:B-1----:R-:W-:-:S04]  /*2cb0*/  FMUL.FTZ R32, R30, UR11 ;  /* 0x0000000b1e207c20 */ /* 0x002fc80008410000 */
[----:B------:R-:W-:-:S04]  /*2cc0*/  FMUL.FTZ R30, R32, R32 ;  /* 0x00000020201e7220 */ /* 0x000fc80000410000 */
[----:B------:R-:W-:Y:S01]  /*2cd0*/  FFMA.FTZ R30, R31, UR11, -R30 ;  /* 0x0000000b1f1e7c23 */ /* 0x000fe2000801081e */
[----:B------:R-:W-:-:S04]  /*2ce0*/  HADD2.F32 R31, -RZ, R42.H1_H1 ;  /* 0x3000002aff1f7230 */ /* 0x000fc80000004100 */
[----:B------:R-:W-:Y:S01]  /*2cf0*/  FSETP.GTU.FTZ.AND P1, PT, R30, RZ, PT ;  /* 0x000000ff1e00720b */ /* 0x000fe20003f3c000 */
[----:B------:R-:W-:-:S12]  /*2d00*/  FADD.FTZ R31, R31, -R32 ;  /* 0x800000201f1f7221 */ /* 0x000fd80000010000 */
[----:B0-----:R-:W0:Y:S02]  /*2d10*/  @P1 LDC R29, c[0x0][0x238] ;  /* 0x00008e00ff1d1b82 */ /* 0x001e240000000800 */
[----:B0-----:R-:W-:Y:S01]  /*2d20*/  @P1 FADD.FTZ R30, R30, R29 ;  /* 0x0000001d1e1e1221 */ /* 0x001fe20000010000 */
[----:B------:R-:W-:-:S03]  /*2d30*/  HADD2.F32 R29, -RZ, R42.H0_H0 ;  /* 0x2000002aff1d7230 */ /* 0x000fc60000004100 */
[----:B------:R-:W0:Y:S02]  /*2d40*/  @P1 MUFU.RSQ R68, R30 ;  /* 0x0000001e00441308 */ /* 0x000e240000001400 */
[----:B------:R-:W-:-:S04]  /*2d50*/  FADD.FTZ R29, R29, -R32 ;  /* 0x800000201d1d7221 */ /* 0x000fc80000010000 */
[-C--:B0-----:R-:W-:Y:S01]  /*2d60*/  FMUL.FTZ R29, R29, R68.reuse ;  /* 0x000000441d1d7220 */ /* 0x081fe20000410000 */
[----:B------:R-:W-:-:S03]  /*2d70*/  FMUL.FTZ R28, R31, R68 ;  /* 0x000000441f1c7220 */ /* 0x000fc60000410000 */
        /* <DEDUP_REMOVED lines=13> */
.L_x_4275:
[----:B------:R-:W-:Y:S04]  /*2e50*/  BSSY B0, `(.L_x_4276) ;  /* 0x000000e000007945 */ /* 0x000fe80003800000 */
[----:B------:R-:W-:Y:S05]  /*2e60*/  @!P0 BRA `(.L_x_4277) ;  /* 0x0000000000308947 */ /* 0x000fea0003800000 */
[----:B------:R-:W-:Y:S01]  /*2e70*/  F2FP.F16.F32.PACK_AB R69, R28, R29 ;  /* 0x0000001d1c45723e */ /* 0x000fe200000000ff */
        /* <DEDUP_REMOVED lines=11> */
.L_x_4277:
[----:B------:R-:W-:Y:S05]  /*2f30*/  BSYNC B0 ;  /* 0x0000000000007941 */ /* 0x000fea0003800000 */
.L_x_4276:
[--C-:B------:R-:W-:Y:S01]  /*2f40*/  HADD2.F32 R29, -RZ, R34.reuse.H0_H0 ;  /* 0x20000022ff1d7230 */ /* 0x100fe20000004100 */
[----:B------:R-:W-:Y:S01]  /*2f50*/  ULDC.64 UR12, c[0x0][0x278] ;  /* 0x00009e00000c7ab9 */ /* 0x000fe20000000a00 */
[----:B0-----:R-:W-:Y:S01]  /*2f60*/  HADD2.F32 R31, -RZ, R34.H1_H1 ;  /* 0x30000022ff1f7230 */ /* 0x001fe20000004100 */
[----:B------:R-:W-:Y:S02]  /*2f70*/  ISETP.GE.U32.AND P1, PT, R9, UR12, PT ;  /* 0x0000000c09007c0c */ /* 0x000fe4000bf26070 */
[--C-:B------:R-:W-:Y:S02]  /*2f80*/  FADD.FTZ R29, R29, -R32.reuse ;  /* 0x800000201d1d7221 */ /* 0x100fe40000010000 */
[----:B------:R-:W-:Y:S01]  /*2f90*/  FADD.FTZ R31, R31, -R32 ;  /* 0x800000201f1f7221 */ /* 0x000fe20000010000 */
[----:B------:R-:W-:Y:S01]  /*2fa0*/  ISETP.GE.AND.EX P1, PT, R33, UR13, PT, P1 ;  /* 0x0000000d21007c0c */ /* 0x000fe2000bf26310 */
[-C--:B------:R-:W-:Y:S02]  /*2fb0*/  FMUL.FTZ R29, R29, R68.reuse ;  /* 0x000000441d1d7220 */ /* 0x080fe40000410000 */
[----:B------:R-:W-:Y:S01]  /*2fc0*/  FMUL.FTZ R28, R31, R68 ;  /* 0x000000441f1c7220 */ /* 0x000fe20000410000 */
        /* <DEDUP_REMOVED lines=14> */
.L_x_4278:
        /* <DEDUP_REMOVED lines=14> */
.L_x_4280:
[----:B------:R-:W-:Y:S05]  /*3190*/  BSYNC B0 ;  /* 0x0000000000007941 */ /* 0x000fea0003800000 */
.L_x_4279:
[--C-:B------:R-:W-:Y:S01]  /*31a0*/  HADD2.F32 R29, -RZ, R36.reuse.H0_H0 ;  /* 0x20000024ff1d7230 */ /* 0x100fe20000004100 */
[----:B------:R-:W-:Y:S01]  /*31b0*/  ISETP.GE.U32.AND P1, PT, R10, UR12, PT ;  /* 0x0000000c0a007c0c */ /* 0x000fe2000bf26070 */
[----:B0-----:R-:W-:-:S03]  /*31c0*/  HADD2.F32 R31, -RZ, R36.H1_H1 ;  /* 0x30000024ff1f7230 */ /* 0x001fc60000004100 */
[--C-:B------:R-:W-:Y:S01]  /*31d0*/  FADD.FTZ R29, R29, -R32.reuse ;  /* 0x800000201d1d7221 */ /* 0x100fe20000010000 */
[----:B------:R-:W-:Y:S01]  /*31e0*/  ISETP.GE.AND.EX P1, PT, R35, UR13, PT, P1 ;  /* 0x0000000d23007c0c */ /* 0x000fe2000bf26310 */
[----:B------:R-:W-:Y:S02]  /*31f0*/  FADD.FTZ R31, R31, -R32 ;  /* 0x800000201f1f7221 */ /* 0x000fe40000010000 */
[-C--:B------:R-:W-:Y:S01]  /*3200*/  FMUL.FTZ R29, R29, R68.reuse ;  /* 0x000000441d1d7220 */ /* 0x080fe20000410000 */
[----:B------:R-:W-:Y:S01]  /*3210*/  ISETP.GT.U32.OR P1, PT, R0, 0x27f, P1 ;  /* 0x0000027f0000780c */ /* 0x000fe20000f24470 */
[----:B------:R-:W-:Y:S02]  /*3220*/  FMUL.FTZ R28, R31, R68 ;  /* 0x000000441f1c7220 */ /* 0x000fe40000410000 */
[----:B------:R-:W-:Y:S02]  /*3230*/  FFMA.FTZ R33, R26, R29, R24 ;  /* 0x0000001d1a217223 */ /* 0x000fe40000010018 */
[----:B------:R-:W-:Y:S01]  /*3240*/  FFMA.FTZ R34, R27, R28, R25 ;  /* 0x0000001c1b227223 */ /* 0x000fe20000010019 */
[----:B------:R-:W-:Y:S07]  /*3250*/  @!P5 BRA `(.L_x_4281) ;  /* 0x000000000028d947 */ /* 0x000fee0003800000 */
        /* <DEDUP_REMOVED lines=10> */
.L_x_4281:
        /* <DEDUP_REMOVED lines=14> */
.L_x_4283:
[----:B------:R-:W-:Y:S05]  /*33e0*/  BSYNC B0 ;  /* 0x0000000000007941 */ /* 0x000fea0003800000 */
.L_x_4282:
[--C-:B------:R-:W-:Y:S01]  /*33f0*/  HADD2.F32 R29, -RZ, R38.reuse.H0_H0 ;  /* 0x20000026ff1d7230 */ /* 0x100fe20000004100 */
[----:B------:R-:W-:Y:S01]  /*3400*/  ISETP.GE.U32.AND P1, PT, R11, UR12, PT ;  /* 0x0000000c0b007c0c */ /* 0x000fe2000bf26070 */
[----:B0-----:R-:W-:Y:S01]  /*3410*/  HADD2.F32 R31, -RZ, R38.H1_H1 ;  /* 0x30000026ff1f7230 */ /* 0x001fe20000004100 */
[----:B------:R-:W-:Y:S01]  /*3420*/  ISETP.GE.U32.AND P2, PT, R12, UR12, PT ;  /* 0x0000000c0c007c0c */ /* 0x000fe2000bf46070 */
[----:B------:R-:W-:Y:S02]  /*3430*/  HADD2.F32 R69, -RZ, R40.H0_H0 ;  /* 0x20000028ff457230 */ /* 0x000fe40000004100 */
[--C-:B------:R-:W-:Y:S01]  /*3440*/  FADD.FTZ R29, R29, -R32.reuse ;  /* 0x800000201d1d7221 */ /* 0x100fe20000010000 */
[----:B------:R-:W-:Y:S01]  /*3450*/  ISETP.GE.AND.EX P1, PT, R37, UR13, PT, P1 ;  /* 0x0000000d25007c0c */ /* 0x000fe2000bf26310 */
[----:B------:R-:W-:Y:S02]  /*3460*/  FADD.FTZ R31, R31, -R32 ;  /* 0x800000201f1f7221 */ /* 0x000fe40000010000 */
[-C--:B------:R-:W-:Y:S01]  /*3470*/  FMUL.FTZ R29, R29, R68.reuse ;  /* 0x000000441d1d7220 */ /* 0x080fe20000410000 */
[----:B------:R-:W-:Y:S01]  /*3480*/  ISETP.GT.U32.OR P1, PT, R0, 0x27f, P1 ;  /* 0x0000027f0000780c */ /* 0x000fe20000f24470 */
[----:B------:R-:W-:-:S02]  /*3490*/  FMUL.FTZ R28, R31, R68 ;  /* 0x000000441f1c7220 */ /* 0x000fc40000410000 */
        /* <DEDUP_REMOVED lines=13> */
.L_x_4284:
        /* <DEDUP_REMOVED lines=14> */
.L_x_4286:
[----:B------:R-:W-:Y:S05]  /*3650*/  BSYNC B0 ;  /* 0x0000000000007941 */ /* 0x000fea0003800000 */
.L_x_4285:
[----:B0-----:R-:W-:Y:S01]  /*3660*/  HADD2.F32 R31, -RZ, R40.H1_H1 ;  /* 0x30000028ff1f7230 */ /* 0x001fe20000004100 */
[----:B------:R-:W-:Y:S01]  /*3670*/  ISETP.GE.U32.AND P1, PT, R13, UR12, PT ;  /* 0x0000000c0d007c0c */ /* 0x000fe2000bf26070 */
[--C-:B------:R-:W-:Y:S01]  /*3680*/  FADD.FTZ R29, R69, -R32.reuse ;  /* 0x80000020451d7221 */ /* 0x100fe20000010000 */
[--C-:B------:R-:W-:Y:S01]  /*3690*/  HADD2.F32 R33, -RZ, R44.reuse.H1_H1 ;  /* 0x3000002cff217230 */ /* 0x100fe20000004100 */
[----:B------:R-:W-:Y:S01]  /*36a0*/  ISETP.GE.AND.EX P2, PT, R39, UR13, PT, P2 ;  /* 0x0000000d27007c0c */ /* 0x000fe2000bf46320 */
[--C-:B------:R-:W-:Y:S01]  /*36b0*/  FADD.FTZ R31, R31, -R32.reuse ;  /* 0x800000201f1f7221 */ /* 0x100fe20000010000 */
[----:B------:R-:W-:Y:S01]  /*36c0*/  HADD2.F32 R37, -RZ, R44.H0_H0 ;  /* 0x2000002cff257230 */ /* 0x000fe20000004100 */
[----:B------:R-:W-:Y:S01]  /*36d0*/  ISETP.GE.AND.EX P1, PT, R41, UR13, PT, P1 ;  /* 0x0000000d29007c0c */ /* 0x000fe2000bf26310 */
[-C--:B------:R-:W-:Y:S01]  /*36e0*/  FMUL.FTZ R29, R29, R68.reuse ;  /* 0x000000441d1d7220 */ /* 0x080fe20000410000 */
[----:B------:R-:W-:Y:S01]  /*36f0*/  FMUL.FTZ R28, R31, R68 ;  /* 0x000000441f1c7220 */ /* 0x000fe20000410000 */
[--C-:B------:R-:W-:Y:S01]  /*3700*/  FADD.FTZ R69, R33, -R32.reuse ;  /* 0x8000002021457221 */ /* 0x100fe20000010000 */
[C---:B------:R-:W-:Y:S01]  /*3710*/  ISETP.GT.U32.OR P2, PT, R0.reuse, 0x27f, P2 ;  /* 0x0000027f0000780c */ /* 0x040fe20001744470 */
[----:B------:R-:W-:Y:S01]  /*3720*/  FADD.FTZ R37, R37, -R32 ;  /* 0x8000002025257221 */ /* 0x000fe20000010000 */
[----:B------:R-:W-:Y:S01]  /*3730*/  ISETP.GT.U32.OR P1, PT, R0, 0x27f, P1 ;  /* 0x0000027f0000780c */ /* 0x000fe20000f24470 */
[----:B------:R-:W-:Y:S01]  /*3740*/  FFMA.FTZ R33, R26, R29, R24 ;  /* 0x0000001d1a217223 */ /* 0x000fe20000010018 */
[----:B------:R-:W-:Y:S01]  /*3750*/  FFMA.FTZ R34, R27, R28, R25 ;  /* 0x0000001c1b227223 */ /* 0x000fe20000010019 */
        /* <DEDUP_REMOVED lines=11> */
.L_x_4287:
        /* <DEDUP_REMOVED lines=14> */
.L_x_4289:
[----:B------:R-:W-:Y:S05]  /*38f0*/  BSYNC B0 ;  /* 0x0000000000007941 */ /* 0x000fea0003800000 */
.L_x_4288:
[-C--:B------:R-:W-:Y:S01]  /*3900*/  FMUL.FTZ R37, R37, R68.reuse ;  /* 0x0000004425257220 */ /* 0x080fe20000410000 */
[----:B------:R-:W-:Y:S01]  /*3910*/  FMUL.FTZ R28, R69, R68 ;  /* 0x00000044451c7220 */ /* 0x000fe20000410000 */
[--C-:B------:R-:W-:Y:S02]  /*3920*/  HADD2.F32 R35, -RZ, R46.reuse.H0_H0 ;  /* 0x2000002eff237230 */ /* 0x100fe40000004100 */
[----:B0-----:R-:W-:Y:S02]  /*3930*/  HADD2.F32 R33, -RZ, R46.H1_H1 ;  /* 0x3000002eff217230 */ /* 0x001fe40000004100 */
        /* <DEDUP_REMOVED lines=13> */
.L_x_4290:
        /* <DEDUP_REMOVED lines=14> */
.L_x_4292:
[----:B------:R-:W-:Y:S05]  /*3af0*/  BSYNC B0 ;  /* 0x0000000000007941 */ /* 0x000fea0003800000 */
.L_x_4291:
[----:B0-----:R-:W-:Y:S02]  /*3b00*/  HADD2.F32 R37, -RZ, R50.H1_H1 ;  /* 0x30000032ff257230 */ /* 0x001fe40000004100 */
[--C-:B------:R-:W-:Y:S01]  /*3b10*/  FADD.FTZ R35, R35, -R32.reuse ;  /* 0x8000002023237221 */ /* 0x100fe20000010000 */
[----:B------:R-:W-:Y:S02]  /*3b20*/  HADD2.F32 R39, -RZ, R54.H1_H1 ;  /* 0x30000036ff277230 */ /* 0x000fe40000004100 */
[----:B------:R-:W-:Y:S01]  /*3b30*/  FADD.FTZ R33, R33, -R32 ;  /* 0x8000002021217221 */ /* 0x000fe20000010000 */
[----:B------:R-:W-:Y:S01]  /*3b40*/  HADD2.F32 R41, -RZ, R56.H1_H1 ;  /* 0x30000038ff297230 */ /* 0x000fe20000004100 */
[----:B------:R-:W-:Y:S01]  /*3b50*/  ISETP.GE.U32.AND P6, PT, R14, UR12, PT ;  /* 0x0000000c0e007c0c */ /* 0x000fe2000bfc6070 */
[--C-:B------:R-:W-:Y:S01]  /*3b60*/  HADD2.F32 R73, -RZ, R48.reuse.H0_H0 ;  /* 0x20000030ff497230 */ /* 0x100fe20000004100 */
[----:B------:R-:W-:Y:S01]  /*3b70*/  ISETP.GE.U32.AND P1, PT, R15, UR12, PT ;  /* 0x0000000c0f007c0c */ /* 0x000fe2000bf26070 */
[----:B------:R-:W-:Y:S01]  /*3b80*/  HADD2.F32 R31, -RZ, R48.H1_H1 ;  /* 0x30000030ff1f7230 */ /* 0x000fe20000004100 */
[----:B------:R-:W-:Y:S01]  /*3b90*/  ISETP.GE.U32.AND P2, PT, R16, UR12, PT ;  /* 0x0000000c10007c0c */ /* 0x000fe2000bf46070 */
[----:B------:R-:W-:Y:S01]  /*3ba0*/  HADD2.F32 R71, -RZ, R50.H0_H0 ;  /* 0x20000032ff477230 */ /* 0x000fe20000004100 */
[----:B------:R-:W-:Y:S01]  /*3bb0*/  ISETP.GE.U32.AND P3, PT, R17, UR12, PT ;  /* 0x0000000c11007c0c */ /* 0x000fe2000bf66070 */
[----:B------:R-:W-:Y:S01]  /*3bc0*/  HADD2.F32 R69, -RZ, R54.H0_H0 ;  /* 0x20000036ff457230 */ /* 0x000fe20000004100 */
[----:B------:R-:W-:Y:S01]  /*3bd0*/  ISETP.GE.U32.AND P4, PT, R18, UR12, PT ;  /* 0x0000000c12007c0c */ /* 0x000fe2000bf86070 */
[----:B------:R-:W-:-:S02]  /*3be0*/  HADD2.F32 R29, -RZ, R56.H0_H0 ;  /* 0x20000038ff1d7230 */ /* 0x000fc40000004100 */
[--C-:B------:R-:W-:Y:S01]  /*3bf0*/  FADD.FTZ R37, R37, -R32.reuse ;  /* 0x8000002025257221 */ /* 0x100fe20000010000 */
[--C-:B------:R-:W-:Y:S02]  /*3c00*/  HADD2.F32 R75, -RZ, R52.reuse.H0_H0 ;  /* 0x20000034ff4b7230 */ /* 0x100fe40000004100 */
[--C-:B------:R-:W-:Y:S01]  /*3c10*/  FADD.FTZ R39, R39, -R32.reuse ;  /* 0x8000002027277221 */ /* 0x100fe20000010000 */
[----:B------:R-:W-:Y:S02]  /*3c20*/  HADD2.F32 R77, -RZ, R52.H1_H1 ;  /* 0x30000034ff4d7230 */ /* 0x000fe40000004100 */
[--C-:B------:R-:W-:Y:S01]  /*3c30*/  FADD.FTZ R41, R41, -R32.reuse ;  /* 0x8000002029297221 */ /* 0x100fe20000010000 */
[--C-:B------:R-:W-:Y:S02]  /*3c40*/  HADD2.F32 R79, -RZ, R60.reuse.H0_H0 ;  /* 0x2000003cff4f7230 */ /* 0x100fe40000004100 */
[----:B------:R-:W-:Y:S01]  /*3c50*/  FADD.FTZ R73, R73, -R32 ;  /* 0x8000002049497221 */ /* 0x000fe20000010000 */
[----:B------:R-:W-:-:S02]  /*3c60*/  HADD2.F32 R81, -RZ, R60.H1_H1 ;  /* 0x3000003cff517230 */ /* 0x000fc40000004100 */
        /* <DEDUP_REMOVED lines=44> */
[C---:B------:R-:W-:Y:S01]  /*3f30*/  ISETP.GT.U32.OR P6, PT, R0.reuse, 0x27f, P6 ;  /* 0x0000027f0000780c */ /* 0x040fe200037c4470 */
[----:B------:R-:W-:Y:S01]  /*3f40*/  FMUL.FTZ R68, R93, R68 ;  /* 0x000000445d447220 */ /* 0x000fe20000410000 */
[----:B------:R-:W-:Y:S01]  /*3f50*/  ISETP.GT.U32.OR P1, PT, R0, 0x27f, P1 ;  /* 0x0000027f0000780c */ /* 0x000fe20000f24470 */
[----:B------:R-:W-:Y:S01]  /*3f60*/  FFMA.FTZ R48, R26, R29, R24 ;  /* 0x0000001d1a307223 */ /* 0x000fe20000010018 */
[C---:B------:R-:W-:Y:S01]  /*3f70*/  ISETP.GT.U32.OR P2, PT, R0.reuse, 0x27f, P2 ;  /* 0x0000027f0000780c */ /* 0x040fe20001744470 */
[----:B------:R-:W-:Y:S01]  /*3f80*/  FFMA.FTZ R75, R27, R28, R25 ;  /* 0x0000001c1b4b7223 */ /* 0x000fe20000010019 */
        /* <DEDUP_REMOVED lines=13> */
.L_x_4293:
        /* <DEDUP_REMOVED lines=14> */
.L_x_4295:
[----:B------:R-:W-:Y:S05]  /*4140*/  BSYNC B0 ;  /* 0x0000000000007941 */ /* 0x000fea0003800000 */
.L_x_4294:
        /* <DEDUP_REMOVED lines=13> */
.L_x_4296:
[----:B------:R-:W-:Y:S04]  /*4220*/  BSSY B0, `(.L_x_4297) ;  /* 0x000000e000007945 */ /* 0x000fe80003800000 */
[----:B------:R-:W-:Y:S05]  /*4230*/  @P1 BRA `(.L_x_4298) ;  /* 0x0000000000301947 */ /* 0x000fea0003800000 */
[----:B------:R-:W-:Y:S01]  /*4240*/  ULDC.64 UR14, c[0x0][0x270] ;  /* 0x00009c00000e7ab9 */ /* 0x000fe20000000a00 */
[----:B------:R-:W-:Y:S01]  /*4250*/  MOV R28, R64 ;  /* 0x00000040001c7202 */ /* 0x000fe20000000f00 */
[----:B0-----:R-:W-:Y:S01]  /*4260*/  IMAD R30, R45, UR14, RZ ;  /* 0x0000000e2d1e7c24 */ /* 0x001fe2000f8e02ff */
        /* <DEDUP_REMOVED lines=9> */
.L_x_4298:
[----:B------:R-:W-:Y:S05]  /*4300*/  BSYNC B0 ;  /* 0x0000000000007941 */ /* 0x000fea0003800000 */
.L_x_4297:
        /* <DEDUP_REMOVED lines=13> */
.L_x_4299:
        /* <DEDUP_REMOVED lines=10> */
[----:B01----:R-:W-:-:S02]  /*4480*/  LEA R30, P1, R28, UR14, 0x1 ;  /* 0x0000000e1c1e7c11 */ /* 0x003fc4000f8208ff */
[----:B------:R-:W-:-:S04]  /*4490*/  IADD3 R47, R29, R47, RZ ;  /* 0x0000002f1d2f7210 */ /* 0x000fc80007ffe0ff */
[----:B------:R-:W-:-:S05]  /*44a0*/  LEA.HI.X R31, R28, UR15, R47, 0x1, P1 ;  /* 0x0000000f1c1f7c11 */ /* 0x000fca00088f0c2f */
[----:B------:R2:W-:Y:S02]  /*44b0*/  STG.E desc[UR8][R30.64], R71 ;  /* 0x000000471e007986 */ /* 0x0005e4000c101908 */
.L_x_4301:
[----:B------:R-:W-:Y:S05]  /*44c0*/  BSYNC B0 ;  /* 0x0000000000007941 */ /* 0x000fea0003800000 */
.L_x_4300:
        /* <DEDUP_REMOVED lines=13> */
.L_x_4302:
[----:B------:R-:W-:Y:S04]  /*45a0*/  BSSY B0, `(.L_x_4303) ;  /* 0x000000e000007945 */ /* 0x000fe80003800000 */
[----:B------:R-:W-:Y:S05]  /*45b0*/  @P3 BRA `(.L_x_4304) ;  /* 0x0000000000303947 */ /* 0x000fea0003800000 */
[----:B------:R-:W-:Y:S01]  /*45c0*/  ULDC.64 UR14, c[0x0][0x270] ;  /* 0x00009c00000e7ab9 */ /* 0x000fe20000000a00 */
[----:B------:R-:W-:Y:S01]  /*45d0*/  MOV R28, R64 ;  /* 0x00000040001c7202 */ /* 0x000fe20000000f00 */
[----:B012---:R-:W-:Y:S01]  /*45e0*/  IMAD R30, R49, UR14, RZ ;  /* 0x0000000e311e7c24 */ /* 0x007fe2000f8e02ff */
        /* <DEDUP_REMOVED lines=9> */
.L_x_4304:
[----:B------:R-:W-:Y:S05]  /*4680*/  BSYNC B0 ;  /* 0x0000000000007941 */ /* 0x000fea0003800000 */
.L_x_4303:
        /* <DEDUP_REMOVED lines=13> */
.L_x_4305:
[----:B------:R-:W-:Y:S04]  /*4760*/  BSSY B0, `(.L_x_4306) ;  /* 0x000000e000007945 */ /* 0x000fe80003800000 */
[----:B------:R-:W-:Y:S05]  /*4770*/  @P4 BRA `(.L_x_4307) ;  /* 0x0000000000304947 */ /* 0x000fea0003800000 */
[----:B------:R-:W-:Y:S01]  /*4780*/  ULDC.64 UR14, c[0x0][0x270] ;  /* 0x00009c00000e7ab9 */ /* 0x000fe20000000a00 */
[----:B0123--:R-:W-:Y:S01]  /*4790*/  MOV R30, R64 ;  /* 0x00000040001e7202 */ /* 0x00ffe20000000f00 */
        /* <DEDUP_REMOVED lines=10> */
.L_x_4307:
[----:B------:R-:W-:Y:S05]  /*4840*/  BSYNC B0 ;  /* 0x0000000000007941 */ /* 0x000fea0003800000 */
.L_x_4306:
        /* <DEDUP_REMOVED lines=17> */
[--C-:B----4-:R-:W-:Y:S01]  /*4960*/  FFMA.FTZ R29, R27, R68, R25.reuse ;  /* 0x000000441b1d7223 */ /* 0x110fe20000010019 */
        /* <DEDUP_REMOVED lines=10> */
[----:B------:R-:W4:Y:S08]  /*4a10*/  MUFU.EX2 R25, R25 ;  /* 0x0000001900197308 */ /* 0x000f300000000800 */
[----:B------:R-:W5:Y:S01]  /*4a20*/  MUFU.EX2 R27, R27 ;  /* 0x0000001b001b7308 */ /* 0x000f620000000800 */
[----:B----4-:R-:W-:-:S07]  /*4a30*/  FADD.FTZ R26, R25, 1 ;  /* 0x3f800000191a7421 */ /* 0x010fce0000010000 */
[----:B------:R-:W4:Y:S01]  /*4a40*/  MUFU.RCP R26, R26 ;  /* 0x0000001a001a7308 */ /* 0x000f220000001000 */
[----:B-----5:R-:W-:-:S07]  /*4a50*/  FADD.FTZ R28, R27, 1 ;  /* 0x3f8000001b1c7421 */ /* 0x020fce0000010000 */
[----:B0123--:R-:W0:Y:S01]  /*4a60*/  MUFU.RCP R31, R28 ;  /* 0x0000001c001f7308 */ /* 0x00fe220000001000 */
[----:B----4-:R-:W-:Y:S01]  /*4a70*/  FMUL.FTZ R41, R41, R26 ;  /* 0x0000001a29297220 */ /* 0x010fe20000410000 */
[----:B0-----:R-:W-:-:S07]  /*4a80*/  FMUL.FTZ R32, R32, R31 ;  /* 0x0000001f20207220 */ /* 0x001fce0000410000 */
.L_x_4308:
        /* <DEDUP_REMOVED lines=8> */
[----:B0123--:R-:W-:Y:S01]  /*4b10*/  IMAD.WIDE.U32 R30, R19, UR12, R26 ;  /* 0x0000000c131e7c25 */ /* 0x00ffe2000f8e001a */
[----:B------:R-:W-:Y:S02]  /*4b20*/  ULDC.64 UR12, c[0x0][0x210] ;  /* 0x00008400000c7ab9 */ /* 0x000fe40000000a00 */
[----:B------:R-:W-:-:S02]  /*4b30*/  LEA R26, P6, R30, UR12, 0x1 ;  /* 0x0000000c1e1a7c11 */ /* 0x000fc4000f8c08ff */
[----:B------:R-:W-:-:S04]  /*4b40*/  IADD3 R25, R31, R25, RZ ;  /* 0x000000191f197210 */ /* 0x000fc80007ffe0ff */
[----:B------:R-:W-:-:S05]  /*4b50*/  LEA.HI.X R27, R30, UR13, R25, 0x1, P6 ;  /* 0x0000000d1e1b7c11 */ /* 0x000fca000b0f0c19 */
[----:B------:R4:W-:Y:S02]  /*4b60*/  STG.E desc[UR8][R26.64], R41 ;  /* 0x000000291a007986 */ /* 0x0009e4000c101908 */
.L_x_4310:
[----:B------:R-:W-:Y:S05]  /*4b70*/  BSYNC B0 ;  /* 0x0000000000007941 */ /* 0x000fea0003800000 */
.L_x_4309:
[----:B------:R-:W-:Y:S05]  /*4b80*/  @!P5 BRA `(.L_x_4311) ;  /* 0x000000000028d947 */ /* 0x000fea0003800000 */
[----:B------:R-:W-:Y:S01]  /*4b90*/  FMUL.FTZ R25, R39, -1.4426950216293334961 ;  /* 0xbfb8aa3b27197820 */ /* 0x000fe20000410000 */
[----:B----4-:R-:W-:-:S05]  /*4ba0*/  FMUL.FTZ R27, R38, -1.4426950216293334961 ;  /* 0xbfb8aa3b261b7820 */ /* 0x010fca0000410000 */
        /* <DEDUP_REMOVED lines=8> */
.L_x_4311:
[----:B------:R-:W-:Y:S04]  /*4c30*/  BSSY B0, `(.L_x_4312) ;  /* 0x000000e000007945 */ /* 0x000fe80003800000 */
[----:B------:R-:W-:Y:S05]  /*4c40*/  @P1 BRA `(.L_x_4313) ;  /* 0x0000000000301947 */ /* 0x000fea0003800000 */
[----:B------:R-:W-:Y:S01]  /*4c50*/  ULDC.64 UR12, c[0x0][0x270] ;  /* 0x00009c00000c7ab9 */ /* 0x000fe20000000a00 */
[----:B----4-:R-:W-:Y:S01]  /*4c60*/  MOV R26, R64 ;  /* 0x00000040001a7202 */ /* 0x010fe20000000f00 */
        /* <DEDUP_REMOVED lines=10> */
.L_x_4313:
[----:B------:R-:W-:Y:S05]  /*4d10*/  BSYNC B0 ;  /* 0x0000000000007941 */ /* 0x000fea0003800000 */
.L_x_4312:
[----:B------:R-:W-:Y:S05]  /*4d20*/  @!P5 BRA `(.L_x_4314) ;  /* 0x000000000028d947 */ /* 0x000fea0003800000 */
[----:B------:R-:W-:Y:S01]  /*4d30*/  FMUL.FTZ R25, R37, -1.4426950216293334961 ;  /* 0xbfb8aa3b25197820 */ /* 0x000fe20000410000 */
[----:B0---4-:R-:W-:-:S05]  /*4d40*/  FMUL.FTZ R27, R36, -1.4426950216293334961 ;  /* 0xbfb8aa3b241b7820 */ /* 0x011fca0000410000 */
[----:B------:R-:W0:Y:S08]  /*4d50*/  MUFU.EX2 R25, R25 ;  /* 0x0000001900197308 */ /* 0x000e300000000800 */
[----:B------:R-:W4:Y:S01]  /*4d60*/  MUFU.EX2 R27, R27 ;  /* 0x0000001b001b7308 */ /* 0x000f220000000800 */
[----:B0-----:R-:W-:-:S07]  /*4d70*/  FADD.FTZ R26, R25, 1 ;  /* 0x3f800000191a7421 */ /* 0x001fce0000010000 */
[----:B------:R-:W0:Y:S01]  /*4d80*/  MUFU.RCP R26, R26 ;  /* 0x0000001a001a7308 */ /* 0x000e220000001000 */
[----:B----4-:R-:W-:-:S07]  /*4d90*/  FADD.FTZ R28, R27, 1 ;  /* 0x3f8000001b1c7421 */ /* 0x010fce0000010000 */
[----:B-123--:R-:W1:Y:S01]  /*4da0*/  MUFU.RCP R31, R28 ;  /* 0x0000001c001f7308 */ /* 0x00ee620000001000 */
[----:B0-----:R-:W-:Y:S01]  /*4db0*/  FMUL.FTZ R37, R37, R26 ;  /* 0x0000001a25257220 */ /* 0x001fe20000410000 */
[----:B-1----:R-:W-:-:S07]  /*4dc0*/  FMUL.FTZ R36, R36, R31 ;  /* 0x0000001f24247220 */ /* 0x002fce0000410000 */
.L_x_4314:
[----:B------:R-:W-:Y:S04]  /*4dd0*/  BSSY B0, `(.L_x_4315) ;  /* 0x000000e000007945 */ /* 0x000fe80003800000 */
[----:B------:R-:W-:Y:S05]  /*4de0*/  @P2 BRA `(.L_x_4316) ;  /* 0x0000000000302947 */ /* 0x000fea0003800000 */
[----:B------:R-:W-:Y:S01]  /*4df0*/  ULDC.64 UR12, c[0x0][0x270] ;  /* 0x00009c00000c7ab9 */ /* 0x000fe20000000a00 */
[----:B0---4-:R-:W-:Y:S01]  /*4e00*/  MOV R26, R64 ;  /* 0x00000040001a7202 */ /* 0x011fe20000000f00 */
[----:B------:R-:W-:Y:S01]  /*4e10*/  IMAD R28, R53, UR12, RZ ;  /* 0x0000000c351c7c24 */ /* 0x000fe2000f8e02ff */
[----:B------:R-:W-:Y:S02]  /*4e20*/  MOV R27, R67 ;  /* 0x00000043001b7202 */ /* 0x000fe40000000f00 */
[----:B------:R-:W-:Y:S01]  /*4e30*/  F2FP.F16.F32.PACK_AB R37, R36, R37 ;  /* 0x000000252425723e */ /* 0x000fe200000000ff */
[C---:B------:R-:W-:Y:S02]  /*4e40*/  IMAD R25, R21.reuse, UR13, R28 ;  /* 0x0000000d15197c24 */ /* 0x040fe4000f8e021c */
[----:B-123--:R-:W-:Y:S01]  /*4e50*/  IMAD.WIDE.U32 R30, R21, UR12, R26 ;  /* 0x0000000c151e7c25 */ /* 0x00efe2000f8e001a */
[----:B------:R-:W-:Y:S02]  /*4e60*/  ULDC.64 UR12, c[0x0][0x210] ;  /* 0x00008400000c7ab9 */ /* 0x000fe40000000a00 */
[----:B------:R-:W-:-:S02]  /*4e70*/  LEA R26, P1, R30, UR12, 0x1 ;  /* 0x0000000c1e1a7c11 */ /* 0x000fc4000f8208ff */
[----:B------:R-:W-:-:S04]  /*4e80*/  IADD3 R25, R31, R25, RZ ;  /* 0x000000191f197210 */ /* 0x000fc80007ffe0ff */
[----:B------:R-:W-:-:S05]  /*4e90*/  LEA.HI.X R27, R30, UR13, R25, 0x1, P1 ;  /* 0x0000000d1e1b7c11 */ /* 0x000fca00088f0c19 */
[----:B------:R0:W-:Y:S02]  /*4ea0*/  STG.E desc[UR8][R26.64], R37 ;  /* 0x000000251a007986 */ /* 0x0001e4000c101908 */
.L_x_4316:
[----:B------:R-:W-:Y:S05]  /*4eb0*/  BSYNC B0 ;  /* 0x0000000000007941 */ /* 0x000fea0003800000 */
.L_x_4315:
        /* <DEDUP_REMOVED lines=11> */
.L_x_4317:
        /* <DEDUP_REMOVED lines=14> */
.L_x_4319:
[----:B------:R-:W-:Y:S05]  /*5050*/  BSYNC B0 ;  /* 0x0000000000007941 */ /* 0x000fea0003800000 */
.L_x_4318:
[----:B------:R-:W-:Y:S05]  /*5060*/  @!P5 BRA `(.L_x_4320) ;  /* 0x000000000028d947 */ /* 0x000fea0003800000 */
[----:B------:R-:W-:Y:S01]  /*5070*/  FMUL.FTZ R28, R29, -1.4426950216293334961 ;  /* 0xbfb8aa3b1d1c7820 */ /* 0x000fe20000410000 */
[----:B------:R-:W-:-:S05]  /*5080*/  FMUL.FTZ R25, R24, -1.4426950216293334961 ;  /* 0xbfb8aa3b18197820 */ /* 0x000fca0000410000 */
[----:B------:R-:W0:Y:S08]  /*5090*/  MUFU.EX2 R28, R28 ;  /* 0x0000001c001c7308 */ /* 0x000e300000000800 */
[----:B------:R-:W4:Y:S01]  /*50a0*/  MUFU.EX2 R25, R25 ;  /* 0x0000001900197308 */ /* 0x000f220000000800 */
[----:B0123--:R-:W-:-:S07]  /*50b0*/  FADD.FTZ R30, R28, 1 ;  /* 0x3f8000001c1e7421 */ /* 0x00ffce0000010000 */
[----:B------:R-:W0:Y:S01]  /*50c0*/  MUFU.RCP R30, R30 ;  /* 0x0000001e001e7308 */ /* 0x000e220000001000 */
[----:B----4-:R-:W-:-:S07]  /*50d0*/  FADD.FTZ R26, R25, 1 ;  /* 0x3f800000191a7421 */ /* 0x010fce0000010000 */
[----:B------:R-:W1:Y:S01]  /*50e0*/  MUFU.RCP R27, R26 ;  /* 0x0000001a001b7308 */ /* 0x000e620000001000 */
[----:B0-----:R-:W-:Y:S01]  /*50f0*/  FMUL.FTZ R29, R29, R30 ;  /* 0x0000001e1d1d7220 */ /* 0x001fe20000410000 */
[----:B-1----:R-:W-:-:S07]  /*5100*/  FMUL.FTZ R24, R24, R27 ;  /* 0x0000001b18187220 */ /* 0x002fce0000410000 */
.L_x_4320:
[----:B------:R-:W-:Y:S04]  /*5110*/  BSSY B0, `(.L_x_4321) ;  /* 0x000000d000007945 */ /* 0x000fe80003800000 */
[----:B------:R-:W-:Y:S05]  /*5120*/  @P4 BRA `(.L_x_4322) ;  /* 0x00000000002c4947 */ /* 0x000fea0003800000 */
[----:B------:R-:W-:Y:S01]  /*5130*/  ULDC.64 UR12, c[0x0][0x270] ;  /* 0x00009c00000c7ab9 */ /* 0x000fe20000000a00 */
[----:B------:R-:W-:Y:S01]  /*5140*/  MOV R65, R67 ;  /* 0x0000004300417202 */ /* 0x000fe20000000f00 */
[----:B0---4-:R-:W-:Y:S01]  /*5150*/  IMAD R26, R61, UR12, RZ ;  /* 0x0000000c3d1a7c24 */ /* 0x011fe2000f8e02ff */
        /* <DEDUP_REMOVED lines=8> */
.L_x_4322:
[----:B------:R-:W-:Y:S05]  /*51e0*/  BSYNC B0 ;  /* 0x0000000000007941 */ /* 0x000fea0003800000 */
.L_x_4321:
[----:B------:R-:W5:Y:S01]  /*51f0*/  LDC R25, c[0x0][0x10] ;  /* 0x00000400ff197b82 */ /* 0x000f620000000800 */
[----:B------:R-:W-:Y:S02]  /*5200*/  IADD3 R6, R6, 0x1, RZ ;  /* 0x0000000106067810 */ /* 0x000fe40007ffe0ff */
[----:B-----5:R-:W-:-:S04]  /*5210*/  IADD3 R4, R25, R4, RZ ;  /* 0x0000000419047210 */ /* 0x020fc80007ffe0ff */
[----:B------:R-:W-:-:S13]  /*5220*/  ISETP.GE.AND P1, PT, R4, UR4, PT ;  /* 0x0000000404007c0c */ /* 0x000fda000bf26270 */
[----:B------:R-:W-:Y:S05]  /*5230*/  @!P1 BRA `(.L_x_4323) ;  /* 0xffffffb0002c9947 */ /* 0x000fea000383ffff */
[----:B------:R-:W-:Y:S05]  /*5240*/  EXIT ;  /* 0x000000000000794d */ /* 0x000fea0003800000 */
.L_x_4324:
        /* <DEDUP_REMOVED lines=11> */
.L_x_5619:


//--------------------- .text._Z35group_norm_nhwc_fwd_one_pass_kernelI11Fp16IOFp32WLi256ELi160ELi640EEv26Group_norm_nhwc_fwd_params --------------------------
	.section	.text._Z35group_norm_nhwc_fwd_one_pass_kernelI11Fp16IOFp32WLi256ELi160ELi640EEv26Group_norm_nhwc_fwd_params,"ax",@progbits
	.align	128
        .global         _Z35group_norm_nhwc_fwd_one_pass_kernelI11Fp16IOFp32WLi256ELi160ELi640EEv26Group_norm_nhwc_fwd_params
        .type           _Z35group_norm_nhwc_fwd_one_pass_kernelI11Fp16IOFp32WLi256ELi160ELi640EEv26Group_norm_nhwc_fwd_params,@function
        .size           _Z35group_norm_nhwc_fwd_one_pass_kernelI11Fp16IOFp32WLi256ELi160ELi640EEv26Group_norm_nhwc_fwd_params,(.L_x_5620 - _Z35group_norm_nhwc_fwd_one_pass_kernelI11Fp16IOFp32WLi256ELi160ELi640EEv26Group_norm_nhwc_fwd_params)
        .other          _Z35group_norm_nhwc_fwd_one_pass_kernelI11Fp16IOFp32WLi256ELi160ELi640EEv26Group_norm_nhwc_fwd_params,@"STO_CUDA_ENTRY STV_DEFAULT"
_Z35group_norm_nhwc_fwd_one_pass_kernelI11Fp16IOFp32WLi256ELi160ELi640EEv26Group_norm_nhwc_fwd_params:
.text._Z35group_norm_nhwc_fwd_one_pass_kernelI11Fp16IOFp32WLi256ELi160ELi640EEv26Group_norm_nhwc_fwd_params:
        /* <DEDUP_REMOVED lines=12> */
[----:B------:R-:W-:-:S05]  /*00c0*/  UMOV UR4, URZ ;  /* 0x0000003f00047c82 */ /* 0x000fca0008000000 */
[----:B------:R-:W1:Y:S01]  /*00d0*/  LDC R58, c[0x0][0x294] ;  /* 0x0000a500ff3a7b82 */ /* 0x000e620000000800 */
[----:B0-----:R-:W-:-:S05]  /*00e0*/  IMAD.WIDE.U32 R2, R0, -0x33333333, RZ ;  /* 0xcccccccd00027825 */ /* 0x001fca00078e00ff */
[----:B------:R-:W-:Y:S01]  /*00f0*/  SHF.R.U32.HI R59, RZ, 0x6, R3 ;  /* 0x00000006ff3b7819 */ /* 0x000fe20000011603 */
[----:B------:R-:W0:Y:S04]  /*0100*/  S2R R2, SR_LANEID ;  /* 0x0000000000027919 */ /* 0x000e280000000000 */
[----:B-1----:R-:W-:Y:S02]  /*0110*/  IMAD R58, R58, UR9, R59 ;  /* 0x000000093a3a7c24 */ /* 0x002fe4000f8e023b */
[----:B------:R-:W-:-:S03]  /*0120*/  IMAD R59, R59, -0x50, R0 ;  /* 0xffffffb03b3b7824 */ /* 0x000fc600078e0200 */
[C---:B------:R-:W-:Y:S02]  /*0130*/  ISETP.GE.U32.AND P0, PT, R58.reuse, UR10, PT ;  /* 0x0000000a3a007c0c */ /* 0x040fe4000bf06070 */
[----:B------:R-:W-:Y:S02]  /*0140*/  SHF.R.S32.HI R3, RZ, 0x1f, R58 ;  /* 0x0000001fff037819 */ /* 0x000fe4000001143a */
[----:B------:R-:W-:Y:S02]  /*0150*/  SHF.L.U32 R59, R59, 0x1, RZ ;  /* 0x000000013b3b7819 */ /* 0x000fe400000006ff */
[----:B------:R-:W-:Y:S01]  /*0160*/  ISETP.GE.AND.EX P0, PT, R3, UR11, PT, P0 ;  /* 0x0000000b03007c0c */ /* 0x000fe2000bf06300 */
[----:B------:R-:W-:Y:S01]  /*0170*/  ULDC.64 UR10, c[0x0][0x208] ;  /* 0x00008200000a7ab9 */ /* 0x000fe20000000a00 */
        /* <DEDUP_REMOVED lines=12> */
[C---:B------:R-:W-:Y:S02]  /*0240*/  IADD3 R15, R58.reuse, 0x60, RZ ;  /* 0x000000603a0f7810 */ /* 0x040fe40007ffe0ff */
[----:B0-----:R-:W-:-:S07]  /*0250*/  IADD3 R16, R58, 0xb0, RZ ;  /* 0x000000b03a107810 */ /* 0x001fce0007ffe0ff */
.L_x_4430:
[----:B0-23--:R-:W0:Y:S01]  /*0260*/  LDC R23, c[0x0][0x288] ;  /* 0x0000a200ff177b82 */ /* 0x00de220000000800 */
[----:B------:R-:W-:Y:S01]  /*0270*/  IABS R22, UR6 ;  /* 0x0000000600167c13 */ /* 0x000fe20008000000 */
[----:B------:R-:W-:Y:S01]  /*0280*/  ULDC.64 UR16, c[0x0][0x278] ;  /* 0x00009e0000107ab9 */ /* 0x000fe20000000a00 */
[----:B------:R-:W-:Y:S01]  /*0290*/  ULDC.64 UR14, c[0x0][0x280] ;  /* 0x0000a000000e7ab9 */ /* 0x000fe20000000a00 */
[----:B------:R-:W-:Y:S01]  /*02a0*/  ISETP.GE.U32.AND P3, PT, R4, UR16, PT ;  /* 0x0000001004007c0c */ /* 0x000fe2000bf66070 */
[----:B------:R-:W-:Y:S01]  /*02b0*/  HFMA2.MMA R36, -RZ, RZ, 0, 0 ;  /* 0x00000000ff247435 */ /* 0x000fe200000001ff */
[----:B------:R-:W-:Y:S02]  /*02c0*/  SHF.R.S32.HI R37, RZ, 0x1f, R6 ;  /* 0x0000001fff257819 */ /* 0x000fe40000011406 */
[----:B-1----:R-:W1:Y:S01]  /*02d0*/  @P0 LDC.64 R28, c[0x0][0x270] ;  /* 0x00009c00ff1c0b82 */ /* 0x002e620000000a00 */
[----:B------:R-:W-:-:S07]  /*02e0*/  SHF.R.S32.HI R39, RZ, 0x1f, R7 ;  /* 0x0000001fff277819 */ /* 0x000fce0000011407 */
[----:B------:R-:W2:Y:S01]  /*02f0*/  @P0 LDC.64 R34, c[0x0][0x220] ;  /* 0x00008800ff220b82 */ /* 0x000ea20000000a00 */
[----:B0-----:R-:W-:-:S04]  /*0300*/  IABS R20, R23 ;  /* 0x0000001700147213 */ /* 0x001fc80000000000 */
[----:B------:R-:W0:Y:S08]  /*0310*/  I2F.RP R17, R20 ;  /* 0x0000001400117306 */ /* 0x000e300000209400 */
[----:B0-----:R-:W0:Y:S02]  /*0320*/  MUFU.RCP R17, R17 ;  /* 0x0000001100117308 */ /* 0x001e240000001000 */
[----:B0---4-:R-:W-:-:S06]  /*0330*/  IADD3 R18, R17, 0xffffffe, RZ ;  /* 0x0ffffffe11127810 */ /* 0x011fcc0007ffe0ff */
[----:B------:R0:W3:Y:S02]  /*0340*/  F2I.FTZ.U32.TRUNC.NTZ R19, R18 ;  /* 0x0000001200137305 */ /* 0x0000e4000021f000 */
[----:B0-----:R-:W-:Y:S01]  /*0350*/  HFMA2.MMA R18, -RZ, RZ, 0, 0 ;  /* 0x00000000ff127435 */ /* 0x001fe200000001ff */
        /* <DEDUP_REMOVED lines=11> */
[C---:B------:R-:W-:Y:S02]  /*0410*/  LOP3.LUT R17, R23.reuse, UR6, RZ, 0x3c, !PT ;  /* 0x0000000617117c12 */ /* 0x040fe4000f8e3cff */
[----:B------:R-:W-:Y:S02]  /*0420*/  ISETP.NE.AND P2, PT, R23, RZ, PT ;  /* 0x000000ff1700720c */ /* 0x000fe40003f45270 */
[----:B------:R-:W-:-:S02]  /*0430*/  ISETP.GE.AND P4, PT, R17, RZ, PT ;  /* 0x000000ff1100720c */ /* 0x000fc40003f86270 */
[----:B------:R-:W-:-:S04]  /*0440*/  SHF.R.S32.HI R17, RZ, 0x1f, R4 ;  /* 0x0000001fff117819 */ /* 0x000fc80000011404 */
[----:B------:R-:W-:Y:S02]  /*0450*/  ISETP.GE.AND.EX P3, PT, R17, UR17, PT, P3 ;  /* 0x0000001111007c0c */ /* 0x000fe4000bf66330 */
[----:B------:R-:W-:Y:S02]  /*0460*/  @P1 IADD3 R19, R19, 0x1, RZ ;  /* 0x0000000113131810 */ /* 0x000fe40007ffe0ff */
[----:B------:R-:W-:Y:S02]  /*0470*/  ISETP.GT.U32.OR P3, PT, R0, 0x27f, P3 ;  /* 0x0000027f0000780c */ /* 0x000fe40001f64470 */
[----:B------:R-:W-:Y:S02]  /*0480*/  MOV R21, R19 ;  /* 0x0000001300157202 */ /* 0x000fe40000000f00 */
[----:B------:R-:W-:Y:S02]  /*0490*/  SHF.R.S32.HI R19, RZ, 0x1f, R5 ;  /* 0x0000001fff137819 */ /* 0x000fe40000011405 */
[----:B------:R-:W-:-:S02]  /*04a0*/  @!P4 IADD3 R21, -R21, RZ, RZ ;  /* 0x000000ff1515c210 */ /* 0x000fc40007ffe1ff */
[----:B------:R-:W-:Y:S02]  /*04b0*/  @!P2 LOP3.LUT R21, RZ, R23, RZ, 0x33, !PT ;  /* 0x00000017ff15a212 */ /* 0x000fe400078e33ff */
[----:B------:R-:W-:Y:S02]  /*04c0*/  ISETP.GE.U32.AND P4, PT, R5, UR16, PT ;  /* 0x0000001005007c0c */ /* 0x000fe4000bf86070 */
[----:B------:R-:W-:Y:S01]  /*04d0*/  IADD3 R18, -R21, RZ, RZ ;  /* 0x000000ff15127210 */ /* 0x000fe20007ffe1ff */
[----:B------:R-:W0:Y:S01]  /*04e0*/  @!P3 LDC.64 R30, c[0x0][0x270] ;  /* 0x00009c00ff1ebb82 */ /* 0x000e220000000a00 */
[----:B------:R-:W-:Y:S02]  /*04f0*/  ISETP.GE.AND.EX P4, PT, R19, UR17, PT, P4 ;  /* 0x0000001113007c0c */ /* 0x000fe4000bf86340 */
[----:B------:R-:W-:Y:S01]  /*0500*/  SHF.R.S32.HI R20, RZ, 0x1f, R21 ;  /* 0x0000001fff147819 */ /* 0x000fe20000011415 */
[----:B------:R-:W-:Y:S01]  /*0510*/  IMAD R18, R23, R18, UR6 ;  /* 0x0000000617127e24 */ /* 0x000fe2000f8e0212 */
[----:B------:R-:W-:-:S02]  /*0520*/  ISETP.GT.U32.OR P4, PT, R0, 0x27f, P4 ;  /* 0x0000027f0000780c */ /* 0x000fc40002784470 */
[----:B------:R-:W-:Y:S01]  /*0530*/  SHF.R.S32.HI R23, RZ, 0x1f, R59 ;  /* 0x0000001fff177819 */ /* 0x000fe2000001143b */
[----:B------:R-:W-:Y:S01]  /*0540*/  IMAD R18, R18, 0xa0, RZ ;  /* 0x000000a012127824 */ /* 0x000fe200078e02ff */
[----:B------:R-:W-:Y:S01]  /*0550*/  ISETP.GE.U32.AND P1, PT, R6, UR16, PT ;  /* 0x0000001006007c0c */ /* 0x000fe2000bf26070 */
[----:B------:R-:W-:Y:S01]  /*0560*/  IMAD R20, R20, UR14, RZ ;  /* 0x0000000e14147c24 */ /* 0x000fe2000f8e02ff */
[----:B------:R-:W3:Y:S02]  /*0570*/  @!P3 LDC.64 R40, c[0x0][0x220] ;  /* 0x00008800ff28bb82 */ /* 0x000ee40000000a00 */
[----:B------:R-:W-:Y:S01]  /*0580*/  IADD3 R86, P2, R59, R18, RZ ;  /* 0x000000123b567210 */ /* 0x000fe20007f5e0ff */
[----:B------:R-:W-:Y:S01]  /*0590*/  IMAD R89, R21, UR15, R20 ;  /* 0x0000000f15597c24 */ /* 0x000fe2000f8e0214 */
[----:B------:R-:W-:Y:S01]  /*05a0*/  ISETP.GE.AND.EX P1, PT, R37, UR17, PT, P1 ;  /* 0x0000001125007c0c */ /* 0x000fe2000bf26310 */
[----:B-1----:R-:W-:Y:S01]  /*05b0*/  @P0 IMAD R20, R3, R28, RZ ;  /* 0x0000001c03140224 */ /* 0x002fe200078e02ff */
[----:B------:R-:W-:-:S02]  /*05c0*/  LEA.HI.X.SX32 R87, R18, R23, 0x1, P2 ;  /* 0x0000001712577211 */ /* 0x000fc400010f0eff */
[----:B------:R-:W1:Y:S01]  /*05d0*/  @!P4 LDC.64 R26, c[0x0][0x270] ;  /* 0x00009c00ff1acb82 */ /* 0x000e620000000a00 */
[----:B------:R-:W-:Y:S01]  /*05e0*/  ISETP.GT.U32.OR P1, PT, R0, 0x27f, P1 ;  /* 0x0000027f0000780c */ /* 0x000fe20000f24470 */
[----:B------:R-:W-:Y:S01]  /*05f0*/  @P0 IMAD R29, R58, R29, R20 ;  /* 0x0000001d3a1d0224 */ /* 0x000fe200078e0214 */
[----:B------:R-:W-:Y:S01]  /*0600*/  ISETP.GE.U32.AND P2, PT, R7, UR16, PT ;  /* 0x0000001007007c0c */ /* 0x000fe2000bf46070 */
[----:B------:R-:W-:-:S03]  /*0610*/  IMAD.WIDE.U32 R86, R21, UR14, R86 ;  /* 0x0000000e15567c25 */ /* 0x000fc6000f8e0056 */
[----:B------:R-:W-:Y:S01]  /*0620*/  ISETP.GE.AND.EX P2, PT, R39, UR17, PT, P2 ;  /* 0x0000001127007c0c */ /* 0x000fe2000bf46320 */
[----:B0-----:R-:W-:Y:S01]  /*0630*/  @!P3 IMAD R20, R17, R30, RZ ;  /* 0x0000001e1114b224 */ /* 0x001fe200078e02ff */
[----:B------:R-:W-:Y:S01]  /*0640*/  IADD3 R89, R87, R89, RZ ;  /* 0x0000005957597210 */ /* 0x000fe20007ffe0ff */
[----:B------:R-:W0:Y:S01]  /*0650*/  @!P4 LDC.64 R22, c[0x0][0x220] ;  /* 0x00008800ff16cb82 */ /* 0x000e220000000a00 */
[-C--:B------:R-:W-:Y:S01]  /*0660*/  @P0 MOV R88, R86.reuse ;  /* 0x0000005600580202 */ /* 0x080fe20000000f00 */
[----:B------:R-:W-:Y:S01]  /*0670*/  @!P3 IMAD R31, R4, R31, R20 ;  /* 0x0000001f041fb224 */ /* 0x000fe200078e0214 */
[----:B------:R-:W-:Y:S02]  /*0680*/  @!P3 MOV R32, R86 ;  /* 0x000000560020b202 */ /* 0x000fe40000000f00 */
[----:B------:R-:W-:Y:S01]  /*0690*/  @!P3 MOV R33, R89 ;  /* 0x000000590021b202 */ /* 0x000fe20000000f00 */
[----:B------:R-:W-:Y:S01]  /*06a0*/  @P0 IMAD.WIDE.U32 R24, R58, R28, R88 ;  /* 0x0000001c3a180225 */ /* 0x000fe200078e0058 */
[----:B------:R-:W-:Y:S01]  /*06b0*/  ISETP.GT.U32.OR P2, PT, R0, 0x27f, P2 ;  /* 0x0000027f0000780c */ /* 0x000fe20001744470 */
[----:B------:R-:W4:Y:S02]  /*06c0*/  @!P1 LDC.64 R20, c[0x0][0x270] ;  /* 0x00009c00ff149b82 */ /* 0x000f240000000a00 */
[----:B------:R-:W-:Y:S01]  /*06d0*/  @!P3 IMAD.WIDE.U32 R32, R4, R30, R32 ;  /* 0x0000001e0420b225 */ /* 0x000fe200078e0020 */
[----:B------:R-:W-:-:S02]  /*06e0*/  @P0 IADD3 R29, R25, R29, RZ ;  /* 0x0000001d191d0210 */ /* 0x000fc40007ffe0ff */
[----:B--2---:R-:W-:Y:S01]  /*06f0*/  @P0 LEA R30, P5, R24, R34, 0x1 ;  /* 0x00000022181e0211 */ /* 0x004fe200078a08ff */
[----:B-1----:R-:W-:Y:S01]  /*0700*/  @!P4 IMAD R34, R19, R26, RZ ;  /* 0x0000001a1322c224 */ /* 0x002fe200078e02ff */
[----:B------:R-:W-:Y:S02]  /*0710*/  @!P3 IADD3 R25, R33, R31, RZ ;  /* 0x0000001f2119b210 */ /* 0x000fe40007ffe0ff */
[----:B---3--:R-:W-:Y:S02]  /*0720*/  @!P3 LEA R28, P6, R32, R40, 0x1 ;  /* 0x00000028201cb211 */ /* 0x008fe400078c08ff */
[----:B------:R-:W-:Y:S01]  /*0730*/  @P0 LEA.HI.X R31, R24, R35, R29, 0x1, P5 ;  /* 0x00000023181f0211 */ /* 0x000fe200028f0c1d */
[----:B------:R-:W-:Y:S01]  /*0740*/  @!P4 IMAD R35, R5, R27, R34 ;  /* 0x0000001b0523c224 */ /* 0x000fe200078e0222 */
[----:B------:R-:W-:Y:S02]  /*0750*/  @!P3 LEA.HI.X R29, R32, R41, R25, 0x1, P6 ;  /* 0x00000029201db211 */ /* 0x000fe400030f0c19 */
[----:B------:R-:W1:Y:S01]  /*0760*/  @!P2 LDC.64 R24, c[0x0][0x270] ;  /* 0x00009c00ff18ab82 */ /* 0x000e620000000a00 */
[----:B------:R-:W-:-:S02]  /*0770*/  @!P4 MOV R32, R86 ;  /* 0x000000560020c202 */ /* 0x000fc40000000f00 */
[----:B------:R-:W-:Y:S01]  /*0780*/  @!P4 MOV R33, R89 ;  /* 0x000000590021c202 */ /* 0x000fe20000000f00 */
[----:B------:R1:W2:Y:S01]  /*0790*/  @!P3 LDG.E R36, desc[UR10][R28.64] ;  /* 0x0000000a1c24b981 */ /* 0x0002a2000c1e1900 */
[----:B------:R-:W-:Y:S02]  /*07a0*/  SHF.R.S32.HI R41, RZ, 0x1f, R8 ;  /* 0x0000001fff297819 */ /* 0x000fe40000011408 */
[----:B------:R-:W-:Y:S01]  /*07b0*/  ISETP.GE.U32.AND P6, PT, R8, UR16, PT ;  /* 0x0000001008007c0c */ /* 0x000fe2000bfc6070 */
[----:B------:R-:W-:Y:S02]  /*07c0*/  @!P4 IMAD.WIDE.U32 R32, R5, R26, R32 ;  /* 0x0000001a0520c225 */ /* 0x000fe400078e0020 */
[----:B------:R-:W3:Y:S01]  /*07d0*/  @!P1 LDC.64 R26, c[0x0][0x220] ;  /* 0x00008800ff1a9b82 */ /* 0x000ee20000000a00 */
[----:B------:R-:W-:Y:S01]  /*07e0*/  ISETP.GE.AND.EX P6, PT, R41, UR17, PT, P6 ;  /* 0x0000001129007c0c */ /* 0x000fe2000bfc6360 */
[----:B----4-:R-:W-:Y:S01]  /*07f0*/  @!P1 IMAD R38, R37, R20, RZ ;  /* 0x0000001425269224 */ /* 0x010fe200078e02ff */
[----:B------:R-:W-:-:S02]  /*0800*/  @!P4 IADD3 R33, R33, R35, RZ ;  /* 0x000000232121c210 */ /* 0x000fc40007ffe0ff */
[----:B0-----:R-:W-:Y:S02]  /*0810*/  @!P4 LEA R34, P5, R32, R22, 0x1 ;  /* 0x000000162022c211 */ /* 0x001fe400078a08ff */
[----:B------:R-:W-:Y:S02]  /*0820*/  ISETP.GT.U32.OR P3, PT, R0, 0x27f, P6 ;  /* 0x0000027f0000780c */ /* 0x000fe40003764470 */
[----:B------:R-:W-:Y:S02]  /*0830*/  @!P4 LEA.HI.X R35, R32, R23, R33, 0x1, P5 ;  /* 0x000000172023c211 */ /* 0x000fe400028f0c21 */
[----:B------:R-:W0:Y:S01]  /*0840*/  @!P2 LDC.64 R22, c[0x0][0x220] ;  /* 0x00008800ff16ab82 */ /* 0x000e220000000a00 */
[----:B------:R-:W-:Y:S02]  /*0850*/  @!P1 MOV R46, R86 ;  /* 0x00000056002e9202 */ /* 0x000fe40000000f00 */
[----:B------:R-:W-:Y:S01]  /*0860*/  @!P1 MOV R47, R89 ;  /* 0x00000059002f9202 */ /* 0x000fe20000000f00 */
[C---:B------:R-:W-:Y:S01]  /*0870*/  @!P1 IMAD R33, R6.reuse, R21, R38 ;  /* 0x0000001506219224 */ /* 0x040fe200078e0226 */
[----:B------:R-:W-:Y:S01]  /*0880*/  HFMA2.MMA R38, -RZ, RZ, 0, 0 ;  /* 0x00000000ff267435 */ /* 0x000fe200000001ff */
[----:B------:R-:W-:Y:S01]  /*0890*/  SHF.R.S32.HI R43, RZ, 0x1f, R9 ;  /* 0x0000001fff2b7819 */ /* 0x000fe20000011409 */
[----:B------:R-:W-:Y:S01]  /*08a0*/  @!P1 IMAD.WIDE.U32 R46, R6, R20, R46 ;  /* 0x00000014062e9225 */ /* 0x000fe200078e002e */
[----:B------:R-:W-:Y:S01]  /*08b0*/  ISETP.GE.U32.AND P5, PT, R9, UR16, PT ;  /* 0x0000001009007c0c */ /* 0x000fe2000bfa6070 */
[----:B------:R-:W4:Y:S02]  /*08c0*/  @!P3 LDC.64 R20, c[0x0][0x270] ;  /* 0x00009c00ff14bb82 */ /* 0x000f240000000a00 */
[----:B-1----:R-:W-:Y:S01]  /*08d0*/  @!P2 IMAD R28, R39, R24, RZ ;  /* 0x00000018271ca224 */ /* 0x002fe200078e02ff */
[----:B------:R-:W-:-:S02]  /*08e0*/  ISETP.GE.AND.EX P5, PT, R43, UR17, PT, P5 ;  /* 0x000000112b007c0c */ /* 0x000fc4000bfa6350 */
[----:B------:R-:W-:Y:S01]  /*08f0*/  @!P2 MOV R29, R89 ;  /* 0x00000059001da202 */ /* 0x000fe20000000f00 */
[C---:B------:R-:W-:Y:S01]  /*0900*/  @!P2 IMAD R49, R7.reuse, R25, R28 ;  /* 0x000000190731a224 */ /* 0x040fe200078e021c */
[----:B------:R-:W-:Y:S01]  /*0910*/  @!P2 MOV R28, R86 ;  /* 0x00000056001ca202 */ /* 0x000fe20000000f00 */
[----:B------:R0:W5:Y:S01]  /*0920*/  @!P4 LDG.E R38, desc[UR10][R34.64] ;  /* 0x0000000a2226c981 */ /* 0x000162000c1e1900 */
[----:B------:R-:W-:Y:S02]  /*0930*/  SHF.R.S32.HI R45, RZ, 0x1f, R10 ;  /* 0x0000001fff2d7819 */ /* 0x000fe4000001140a */
[----:B------:R-:W-:Y:S02]  /*0940*/  ISETP.GE.U32.AND P6, PT, R10, UR16, PT ;  /* 0x000000100a007c0c */ /* 0x000fe4000bfc6070 */
[----:B------:R-:W-:Y:S01]  /*0950*/  ISETP.GT.U32.OR P4, PT, R0, 0x27f, P5 ;  /* 0x0000027f0000780c */ /* 0x000fe20002f84470 */
[----:B------:R-:W-:Y:S01]  /*0960*/  @!P2 IMAD.WIDE.U32 R24, R7, R24, R28 ;  /* 0x000000180718a225 */ /* 0x000fe200078e001c */
[----:B------:R-:W-:-:S02]  /*0970*/  @!P1 IADD3 R33, R47, R33, RZ ;  /* 0x000000212f219210 */ /* 0x000fc40007ffe0ff */
[C---:B---3--:R-:W-:Y:S02]  /*0980*/  @!P1 LEA R32, P5, R46.reuse, R26, 0x1 ;  /* 0x0000001a2e209211 */ /* 0x048fe400078a08ff */
[----:B------:R-:W-:Y:S02]  /*0990*/  ISETP.GE.AND.EX P6, PT, R45, UR17, PT, P6 ;  /* 0x000000112d007c0c */ /* 0x000fe4000bfc6360 */
[----:B------:R-:W-:Y:S02]  /*09a0*/  @!P1 LEA.HI.X R33, R46, R27, R33, 0x1, P5 ;  /* 0x0000001b2e219211 */ /* 0x000fe400028f0c21 */
[----:B------:R-:W-:Y:S01]  /*09b0*/  ISETP.GT.U32.OR P5, PT, R0, 0x27f, P6 ;  /* 0x0000027f0000780c */ /* 0x000fe200037a4470 */
[----:B------:R-:W1:Y:S01]  /*09c0*/  @!P3 LDC.64 R26, c[0x0][0x220] ;  /* 0x00008800ff1abb82 */ /* 0x000e620000000a00 */
[----:B------:R-:W-:Y:S02]  /*09d0*/  @!P2 IADD3 R25, R25, R49, RZ ;  /* 0x000000311919a210 */ /* 0x000fe40007ffe0ff */
[----:B0-----:R-:W-:Y:S01]  /*09e0*/  @!P2 LEA R34, P6, R24, R22, 0x1 ;  /* 0x000000161822a211 */ /* 0x001fe200078c08ff */
[----:B------:R-:W-:-:S03]  /*09f0*/  HFMA2.MMA R40, -RZ, RZ, 0, 0 ;  /* 0x00000000ff287435 */ /* 0x000fc600000001ff */
[----:B------:R-:W-:Y:S02]  /*0a00*/  @!P2 LEA.HI.X R35, R24, R23, R25, 0x1, P6 ;  /* 0x000000171823a211 */ /* 0x000fe400030f0c19 */
[----:B------:R-:W0:Y:S01]  /*0a10*/  @!P4 LDC.64 R22, c[0x0][0x270] ;  /* 0x00009c00ff16cb82 */ /* 0x000e220000000a00 */
[----:B----4-:R-:W-:Y:S01]  /*0a20*/  @!P3 IMAD R24, R41, R20, RZ ;  /* 0x000000142918b224 */ /* 0x010fe200078e02ff */
[----:B------:R-:W-:-:S03]  /*0a30*/  @!P3 MOV R25, R89 ;  /* 0x000000590019b202 */ /* 0x000fc60000000f00 */
[C---:B------:R-:W-:Y:S01]  /*0a40*/  @!P3 IMAD R51, R8.reuse, R21, R24 ;  /* 0x000000150833b224 */ /* 0x040fe200078e0218 */
[----:B------:R-:W3:Y:S01]  /*0a50*/  @!P1 LDG.E R40, desc[UR10][R32.64] ;  /* 0x0000000a20289981 */ /* 0x000ee2000c1e1900 */
[----:B------:R-:W-:Y:S01]  /*0a60*/  @!P3 MOV R24, R86 ;  /* 0x000000560018b202 */ /* 0x000fe20000000f00 */
[----:B------:R-:W4:Y:S01]  /*0a70*/  @!P5 LDC.64 R28, c[0x0][0x270] ;  /* 0x00009c00ff1cdb82 */ /* 0x000f220000000a00 */
[----:B------:R-:W-:Y:S02]  /*0a80*/  SHF.R.S32.HI R47, RZ, 0x1f, R11 ;  /* 0x0000001fff2f7819 */ /* 0x000fe4000001140b */
[----:B------:R-:W-:Y:S01]  /*0a90*/  ISETP.GE.U32.AND P1, PT, R11, UR16, PT ;  /* 0x000000100b007c0c */ /* 0x000fe2000bf26070 */
[----:B------:R-:W-:-:S03]  /*0aa0*/  @!P3 IMAD.WIDE.U32 R20, R8, R20, R24 ;  /* 0x000000140814b225 */ /* 0x000fc600078e0018 */
[----:B------:R-:W-:Y:S01]  /*0ab0*/  ISETP.GE.AND.EX P1, PT, R47, UR17, PT, P1 ;  /* 0x000000112f007c0c */ /* 0x000fe2000bf26310 */
[----:B------:R-:W4:Y:S01]  /*0ac0*/  @!P4 LDC.64 R24, c[0x0][0x220] ;  /* 0x00008800ff18cb82 */ /* 0x000f220000000a00 */
[----:B------:R-:W-:Y:S02]  /*0ad0*/  MOV R42, RZ ;  /* 0x000000ff002a7202 */ /* 0x000fe40000000f00 */
[----:B------:R-:W-:Y:S02]  /*0ae0*/  ISETP.GT.U32.OR P1, PT, R0, 0x27f, P1 ;  /* 0x0000027f0000780c */ /* 0x000fe40000f24470 */
[----:B------:R-:W-:Y:S02]  /*0af0*/  @!P3 IADD3 R21, R21, R51, RZ ;  /* 0x000000331515b210 */ /* 0x000fe40007ffe0ff */
[----:B-1----:R-:W-:Y:S01]  /*0b00*/  @!P3 LEA R52, P6, R20, R26, 0x1 ;  /* 0x0000001a1434b211 */ /* 0x002fe200078c08ff */
[----:B------:R1:W3:Y:S01]  /*0b10*/  @!P2 LDG.E R42, desc[UR10][R34.64] ;  /* 0x0000000a222aa981 */ /* 0x0002e2000c1e1900 */
[----:B------:R-:W-:-:S02]  /*0b20*/  SHF.R.S32.HI R49, RZ, 0x1f, R12 ;  /* 0x0000001fff317819 */ /* 0x000fc4000001140c */
[----:B------:R-:W-:Y:S01]  /*0b30*/  @!P3 LEA.HI.X R53, R20, R27, R21, 0x1, P6 ;  /* 0x0000001b1435b211 */ /* 0x000fe200030f0c15 */
[----:B0-----:R-:W-:Y:S01]  /*0b40*/  @!P4 IMAD R20, R43, R22, RZ ;  /* 0x000000162b14c224 */ /* 0x001fe200078e02ff */
[----:B------:R-:W-:Y:S01]  /*0b50*/  ISETP.GE.U32.AND P2, PT, R12, UR16, PT ;  /* 0x000000100c007c0c */ /* 0x000fe2000bf46070 */
[----:B------:R-:W0:Y:S01]  /*0b60*/  @!P5 LDC.64 R26, c[0x0][0x220] ;  /* 0x00008800ff1adb82 */ /* 0x000e220000000a00 */
[----:B------:R-:W-:Y:S01]  /*0b70*/  HFMA2.MMA R44, -RZ, RZ, 0, 0 ;  /* 0x00000000ff2c7435 */ /* 0x000fe200000001ff */
[----:B------:R-:W-:Y:S01]  /*0b80*/  @!P4 IMAD R55, R9, R23, R20 ;  /* 0x000000170937c224 */ /* 0x000fe200078e0214 */
[----:B------:R-:W-:Y:S02]  /*0b90*/  ISETP.GE.AND.EX P2, PT, R49, UR17, PT, P2 ;  /* 0x0000001131007c0c */ /* 0x000fe4000bf46320 */
[----:B-1----:R-:W-:Y:S02]  /*0ba0*/  @!P4 MOV R34, R86 ;  /* 0x000000560022c202 */ /* 0x002fe40000000f00 */
[----:B------:R-:W-:Y:S01]  /*0bb0*/  @!P4 MOV R35, R89 ;  /* 0x000000590023c202 */ /* 0x000fe20000000f00 */
[----:B------:R-:W1:Y:S01]  /*0bc0*/  @!P1 LDC.64 R20, c[0x0][0x270] ;  /* 0x00009c00ff149b82 */ /* 0x000e620000000a00 */
[----:B------:R-:W-:-:S02]  /*0bd0*/  ISETP.GT.U32.OR P2, PT, R0, 0x27f, P2 ;  /* 0x0000027f0000780c */ /* 0x000fc40001744470 */
[----:B------:R-:W-:Y:S01]  /*0be0*/  @!P5 MOV R32, R86 ;  /* 0x000000560020d202 */ /* 0x000fe20000000f00 */
[----:B------:R-:W-:Y:S01]  /*0bf0*/  @!P4 IMAD.WIDE.U32 R34, R9, R22, R34 ;  /* 0x000000160922c225 */ /* 0x000fe200078e0022 */
[----:B------:R-:W-:Y:S01]  /*0c00*/  @!P5 MOV R33, R89 ;  /* 0x000000590021d202 */ /* 0x000fe20000000f00 */
[----:B------:R1:W3:Y:S02]  /*0c10*/  @!P3 LDG.E R44, desc[UR10][R52.64] ;  /* 0x0000000a342cb981 */ /* 0x0002e4000c1e1900 */
[----:B----4-:R-:W-:Y:S01]  /*0c20*/  @!P5 IMAD R23, R45, R28, RZ ;  /* 0x0000001c2d17d224 */ /* 0x010fe200078e02ff */
[----:B------:R-:W-:Y:S01]  /*0c30*/  @!P4 LEA R24, P6, R34, R24, 0x1 ;  /* 0x000000182218c211 */ /* 0x000fe200078c08ff */
[----:B------:R-:W-:Y:S01]  /*0c40*/  @!P5 IMAD.WIDE.U32 R32, R10, R28, R32 ;  /* 0x0000001c0a20d225 */ /* 0x000fe200078e0020 */
[----:B------:R-:W-:Y:S02]  /*0c50*/  @!P4 IADD3 R28, R35, R55, RZ ;  /* 0x00000037231cc210 */ /* 0x000fe40007ffe0ff */
[----:B------:R-:W-:-:S02]  /*0c60*/  SHF.R.S32.HI R51, RZ, 0x1f, R13 ;  /* 0x0000001fff337819 */ /* 0x000fc4000001140d */
[----:B------:R-:W-:Y:S02]  /*0c70*/  ISETP.GE.U32.AND P3, PT, R13, UR16, PT ;  /* 0x000000100d007c0c */ /* 0x000fe4000bf66070 */
[----:B------:R-:W-:Y:S01]  /*0c80*/  @!P4 LEA.HI.X R25, R34, R25, R28, 0x1, P6 ;  /* 0x000000192219c211 */ /* 0x000fe200030f0c1c */
[----:B------:R-:W-:Y:S01]  /*0c90*/  @!P5 IMAD R29, R10, R29, R23 ;  /* 0x0000001d0a1dd224 */ /* 0x000fe200078e0217 */
[----:B------:R-:W-:Y:S01]  /*0ca0*/  ISETP.GE.AND.EX P3, PT, R51, UR17, PT, P3 ;  /* 0x0000001133007c0c */ /* 0x000fe2000bf66330 */
[----:B------:R-:W4:Y:S01]  /*0cb0*/  @!P1 LDC.64 R34, c[0x0][0x220] ;  /* 0x00008800ff229b82 */ /* 0x000f220000000a00 */
[----:B------:R-:W-:Y:S02]  /*0cc0*/  HFMA2.MMA R46, -RZ, RZ, 0, 0 ;  /* 0x00000000ff2e7435 */ /* 0x000fe400000001ff */
[----:B------:R-:W-:-:S05]  /*0cd0*/  ISETP.GT.U32.OR P3, PT, R0, 0x27f, P3 ;  /* 0x0000027f0000780c */ /* 0x000fca0001f64470 */
[----:B------:R-:W4:Y:S01]  /*0ce0*/  @!P2 LDC.64 R22, c[0x0][0x270] ;  /* 0x00009c00ff16ab82 */ /* 0x000f220000000a00 */
[----:B------:R-:W-:Y:S02]  /*0cf0*/  @!P5 IADD3 R29, R33, R29, RZ ;  /* 0x0000001d211dd210 */ /* 0x000fe40007ffe0ff */
[C---:B0-----:R-:W-:Y:S01]  /*0d00*/  @!P5 LEA R28, P6, R32.reuse, R26, 0x1 ;  /* 0x0000001a201cd211 */ /* 0x041fe200078c08ff */
[----:B-1----:R-:W-:Y:S01]  /*0d10*/  @!P1 IMAD R26, R47, R20, RZ ;  /* 0x000000142f1a9224 */ /* 0x002fe200078e02ff */
[----:B------:R0:W3:Y:S02]  /*0d20*/  @!P4 LDG.E R46, desc[UR10][R24.64] ;  /* 0x0000000a182ec981 */ /* 0x0000e4000c1e1900 */
[----:B------:R-:W-:Y:S02]  /*0d30*/  @!P5 LEA.HI.X R29, R32, R27, R29, 0x1, P6 ;  /* 0x0000001b201dd211 */ /* 0x000fe400030f0c1d */
[----:B------:R-:W1:Y:S01]  /*0d40*/  @!P2 LDC.64 R32, c[0x0][0x220] ;  /* 0x00008800ff20ab82 */ /* 0x000e620000000a00 */
[----:B------:R-:W-:-:S02]  /*0d50*/  SHF.R.S32.HI R53, RZ, 0x1f, R14 ;  /* 0x0000001fff357819 */ /* 0x000fc4000001140e */
[----:B------:R-:W-:Y:S02]  /*0d60*/  ISETP.GE.U32.AND P4, PT, R14, UR16, PT ;  /* 0x000000100e007c0c */ /* 0x000fe4000bf86070 */
[----:B0-----:R-:W-:Y:S02]  /*0d70*/  @!P1 MOV R24, R86 ;  /* 0x0000005600189202 */ /* 0x001fe40000000f00 */
[----:B------:R-:W-:Y:S01]  /*0d80*/  @!P1 MOV R25, R89 ;  /* 0x0000005900199202 */ /* 0x000fe20000000f00 */
[----:B------:R-:W-:Y:S01]  /*0d90*/  @!P1 IMAD R57, R11, R21, R26 ;  /* 0x000000150b399224 */ /* 0x000fe200078e021a */
[----:B------:R-:W-:Y:S01]  /*0da0*/  ISETP.GE.AND.EX P4, PT, R53, UR17, PT, P4 ;  /* 0x0000001135007c0c */ /* 0x000fe2000bf86340 */
[----:B------:R-:W0:Y:S01]  /*0db0*/  @!P3 LDC.64 R26, c[0x0][0x270] ;  /* 0x00009c00ff1abb82 */ /* 0x000e220000000a00 */
[----:B------:R-:W-:Y:S01]  /*0dc0*/  MOV R48, RZ ;  /* 0x000000ff00307202 */ /* 0x000fe20000000f00 */
[----:B------:R-:W-:Y:S01]  /*0dd0*/  @!P1 IMAD.WIDE.U32 R20, R11, R20, R24 ;  /* 0x000000140b149225 */ /* 0x000fe200078e0018 */
[----:B------:R-:W-:-:S04]  /*0de0*/  ISETP.GT.U32.OR P4, PT, R0, 0x27f, P4 ;  /* 0x0000027f0000780c */ /* 0x000fc80002784470 */
[----:B------:R-:W-:Y:S01]  /*0df0*/  @!P1 IADD3 R21, R21, R57, RZ ;  /* 0x0000003915159210 */ /* 0x000fe20007ffe0ff */
[----:B------:R0:W3:Y:S01]  /*0e00*/  @!P5 LDG.E R48, desc[UR10][R28.64] ;  /* 0x0000000a1c30d981 */ /* 0x0000e2000c1e1900 */
[----:B----4-:R-:W-:Y:S01]  /*0e10*/  @!P1 LEA R34, P6, R20, R34, 0x1 ;  /* 0x0000002214229211 */ /* 0x010fe200078c08ff */
[----:B------:R-:W-:Y:S01]  /*0e20*/  @!P2 IMAD R50, R49, R22, RZ ;  /* 0x000000163132a224 */ /* 0x000fe200078e02ff */
[----:B------:R-:W-:Y:S02]  /*0e30*/  SHF.R.S32.HI R55, RZ, 0x1f, R15 ;  /* 0x0000001fff377819 */ /* 0x000fe4000001140f */
[----:B------:R-:W-:Y:S02]  /*0e40*/  ISETP.GE.U32.AND P5, PT, R15, UR16, PT ;  /* 0x000000100f007c0c */ /* 0x000fe4000bfa6070 */
[----:B------:R-:W-:Y:S02]  /*0e50*/  @!P2 MOV R24, R86 ;  /* 0x000000560018a202 */ /* 0x000fe40000000f00 */
[----:B------:R-:W-:-:S02]  /*0e60*/  @!P2 MOV R25, R89 ;  /* 0x000000590019a202 */ /* 0x000fc40000000f00 */
[----:B------:R-:W-:Y:S01]  /*0e70*/  @!P1 LEA.HI.X R35, R20, R35, R21, 0x1, P6 ;  /* 0x0000002314239211 */ /* 0x000fe200030f0c15 */
[C---:B------:R-:W-:Y:S01]  /*0e80*/  @!P2 IMAD R61, R12.reuse, R23, R50 ;  /* 0x000000170c3da224 */ /* 0x040fe200078e0232 */
[----:B------:R-:W4:Y:S01]  /*0e90*/  @!P3 LDC.64 R20, c[0x0][0x220] ;  /* 0x00008800ff14bb82 */ /* 0x000f220000000a00 */
[----:B------:R-:W-:Y:S01]  /*0ea0*/  ISETP.GE.AND.EX P5, PT, R55, UR17, PT, P5 ;  /* 0x0000001137007c0c */ /* 0x000fe2000bfa6350 */
[----:B------:R-:W-:Y:S01]  /*0eb0*/  @!P2 IMAD.WIDE.U32 R22, R12, R22, R24 ;  /* 0x000000160c16a225 */ /* 0x000fe200078e0018 */
[----:B------:R-:W-:Y:S02]  /*0ec0*/  HFMA2.MMA R50, -RZ, RZ, 0, 0 ;  /* 0x00000000ff327435 */ /* 0x000fe400000001ff */
[----:B------:R-:W-:-:S03]  /*0ed0*/  ISETP.GT.U32.OR P5, PT, R0, 0x27f, P5 ;  /* 0x0000027f0000780c */ /* 0x000fc60002fa4470 */
[----:B------:R-:W4:Y:S01]  /*0ee0*/  @!P4 LDC.64 R24, c[0x0][0x270] ;  /* 0x00009c00ff18cb82 */ /* 0x000f220000000a00 */
[----:B------:R-:W-:Y:S02]  /*0ef0*/  @!P2 IADD3 R23, R23, R61, RZ ;  /* 0x0000003d1717a210 */ /* 0x000fe40007ffe0ff */
[----:B-1----:R-:W-:Y:S02]  /*0f00*/  @!P2 LEA R32, P6, R22, R32, 0x1 ;  /* 0x000000201620a211 */ /* 0x002fe400078c08ff */
[----:B------:R-:W-:Y:S01]  /*0f10*/  IADD3 R65, R58, 0x68, RZ ;  /* 0x000000683a417810 */ /* 0x000fe20007ffe0ff */
[----:B------:R-:W3:Y:S01]  /*0f20*/  @!P1 LDG.E R50, desc[UR10][R34.64] ;  /* 0x0000000a22329981 */ /* 0x000ee2000c1e1900 */
[----:B------:R-:W-:Y:S01]  /*0f30*/  @!P2 LEA.HI.X R33, R22, R33, R23, 0x1, P6 ;  /* 0x000000211621a211 */ /* 0x000fe200030f0c17 */
[----:B0-----:R-:W-:Y:S01]  /*0f40*/  @!P3 IMAD R22, R51, R26, RZ ;  /* 0x0000001a3316b224 */ /* 0x001fe200078e02ff */
[----:B------:R-:W-:Y:S02]  /*0f50*/  ISETP.GE.U32.AND P1, PT, R65, UR16, PT ;  /* 0x0000001041007c0c */ /* 0x000fe4000bf26070 */
[----:B------:R-:W-:-:S02]  /*0f60*/  SHF.R.S32.HI R77, RZ, 0x1f, R65 ;  /* 0x0000001fff4d7819 */ /* 0x000fc40000011441 */
[----:B------:R-:W-:Y:S02]  /*0f70*/  @!P3 MOV R28, R86 ;  /* 0x00000056001cb202 */ /* 0x000fe40000000f00 */
[----:B------:R-:W-:Y:S01]  /*0f80*/  @!P3 MOV R29, R89 ;  /* 0x00000059001db202 */ /* 0x000fe20000000f00 */
[----:B------:R-:W-:Y:S01]  /*0f90*/  @!P3 IMAD R57, R13, R27, R22 ;  /* 0x0000001b0d39b224 */ /* 0x000fe200078e0216 */
[----:B------:R-:W-:Y:S01]  /*0fa0*/  MOV R52, RZ ;  /* 0x000000ff00347202 */ /* 0x000fe20000000f00 */
[----:B------:R-:W0:Y:S01]  /*0fb0*/  @!P5 LDC.64 R22, c[0x0][0x270] ;  /* 0x00009c00ff16db82 */ /* 0x000e220000000a00 */
[----:B------:R-:W-:Y:S01]  /*0fc0*/  ISETP.GE.AND.EX P1, PT, R77, UR17, PT, P1 ;  /* 0x000000114d007c0c */ /* 0x000fe2000bf26310 */
[----:B------:R-:W-:Y:S01]  /*0fd0*/  @!P3 IMAD.WIDE.U32 R28, R13, R26, R28 ;  /* 0x0000001a0d1cb225 */ /* 0x000fe200078e001c */
[----:B------:R-:W-:Y:S02]  /*0fe0*/  IADD3 R69, R58, 0x70, RZ ;  /* 0x000000703a457810 */ /* 0x000fe40007ffe0ff */
[----:B------:R-:W-:Y:S01]  /*0ff0*/  ISETP.GT.U32.OR P1, PT, R0, 0x27f, P1 ;  /* 0x0000027f0000780c */ /* 0x000fe20000f24470 */
[----:B------:R4:W3:Y:S01]  /*1000*/  @!P2 LDG.E R52, desc[UR10][R32.64] ;  /* 0x0000000a2034a981 */ /* 0x0008e2000c1e1900 */
[----:B------:R-:W-:Y:S01]  /*1010*/  @!P3 IADD3 R29, R29, R57, RZ ;  /* 0x000000391d1db210 */ /* 0x000fe20007ffe0ff */
[----:B------:R-:W1:Y:S01]  /*1020*/  @!P4 LDC.64 R26, c[0x0][0x220] ;  /* 0x00008800ff1acb82 */ /* 0x000e620000000a00 */
[----:B------:R-:W-:-:S02]  /*1030*/  ISETP.GE.U32.AND P2, PT, R69, UR16, PT ;  /* 0x0000001045007c0c */ /* 0x000fc4000bf46070 */
[----:B------:R-:W-:Y:S02]  /*1040*/  SHF.R.S32.HI R75, RZ, 0x1f, R69 ;  /* 0x0000001fff4b7819 */ /* 0x000fe40000011445 */
[C---:B----4-:R-:W-:Y:S02]  /*1050*/  @!P3 LEA R32, P6, R28.reuse, R20, 0x1 ;  /* 0x000000141c20b211 */ /* 0x050fe400078c08ff */
[----:B------:R-:W-:Y:S02]  /*1060*/  @!P4 MOV R34, R86 ;  /* 0x000000560022c202 */ /* 0x000fe40000000f00 */
[----:B------:R-:W-:Y:S01]  /*1070*/  @!P3 LEA.HI.X R33, R28, R21, R29, 0x1, P6 ;  /* 0x000000151c21b211 */ /* 0x000fe200030f0c1d */
[----:B------:R-:W-:Y:S01]  /*1080*/  @!P4 IMAD R28, R53, R24, RZ ;  /* 0x00000018351cc224 */ /* 0x000fe200078e02ff */
[----:B------:R-:W-:Y:S01]  /*1090*/  @!P4 MOV R35, R89 ;  /* 0x000000590023c202 */ /* 0x000fe20000000f00 */
[----:B------:R-:W4:Y:S01]  /*10a0*/  @!P5 LDC.64 R20, c[0x0][0x220] ;  /* 0x00008800ff14db82 */ /* 0x000f220000000a00 */
[----:B------:R-:W-:Y:S01]  /*10b0*/  ISETP.GE.AND.EX P2, PT, R75, UR17, PT, P2 ;  /* 0x000000114b007c0c */ /* 0x000fe2000bf46320 */
[----:B------:R-:W-:Y:S01]  /*10c0*/  HFMA2.MMA R54, -RZ, RZ, 0, 0 ;  /* 0x00000000ff367435 */ /* 0x000fe200000001ff */
[----:B------:R-:W-:-:S02]  /*10d0*/  @!P4 IMAD R57, R14, R25, R28 ;  /* 0x000000190e39c224 */ /* 0x000fc400078e021c */
[----:B------:R-:W-:Y:S01]  /*10e0*/  @!P4 IMAD.WIDE.U32 R34, R14, R24, R34 ;  /* 0x000000180e22c225 */ /* 0x000fe200078e0022 */
[----:B------:R-:W-:Y:S02]  /*10f0*/  ISETP.GT.U32.OR P2, PT, R0, 0x27f, P2 ;  /* 0x0000027f0000780c */ /* 0x000fe40001744470 */
[----:B------:R-:W2:Y:S01]  /*1100*/  @!P1 LDC.64 R24, c[0x0][0x270] ;  /* 0x00009c00ff189b82 */ /* 0x000ea20000000a00 */
[----:B------:R-:W-:Y:S01]  /*1110*/  IADD3 R67, R58, 0x78, RZ ;  /* 0x000000783a437810 */ /* 0x000fe20007ffe0ff */
[----:B0-----:R-:W-:Y:S01]  /*1120*/  @!P5 IMAD R28, R55, R22, RZ ;  /* 0x00000016371cd224 */ /* 0x001fe200078e02ff */
[----:B------:R-:W-:Y:S01]  /*1130*/  @!P5 MOV R60, R86 ;  /* 0x00000056003cd202 */ /* 0x000fe20000000f00 */
[----:B------:R1:W3:Y:S01]  /*1140*/  @!P3 LDG.E R54, desc[UR10][R32.64] ;  /* 0x0000000a2036b981 */ /* 0x0002e2000c1e1900 */
[----:B------:R-:W-:Y:S02]  /*1150*/  @!P5 MOV R61, R89 ;  /* 0x00000059003dd202 */ /* 0x000fe40000000f00 */
[----:B------:R-:W-:-:S02]  /*1160*/  ISETP.GE.U32.AND P3, PT, R67, UR16, PT ;  /* 0x0000001043007c0c */ /* 0x000fc4000bf66070 */
[----:B------:R-:W-:Y:S01]  /*1170*/  SHF.R.S32.HI R73, RZ, 0x1f, R67 ;  /* 0x0000001fff497819 */ /* 0x000fe20000011443 */
[----:B------:R-:W-:Y:S01]  /*1180*/  @!P5 IMAD R71, R15, R23, R28 ;  /* 0x000000170f47d224 */ /* 0x000fe200078e021c */
[----:B------:R-:W-:Y:S01]  /*1190*/  @!P4 IADD3 R23, R35, R57, RZ ;  /* 0x000000392317c210 */ /* 0x000fe20007ffe0ff */
[----:B------:R-:W-:Y:S01]  /*11a0*/  @!P5 IMAD.WIDE.U32 R60, R15, R22, R60 ;  /* 0x000000160f3cd225 */ /* 0x000fe200078e003c */
[----:B------:R-:W-:Y:S01]  /*11b0*/  ISETP.GE.AND.EX P3, PT, R73, UR17, PT, P3 ;  /* 0x0000001149007c0c */ /* 0x000fe2000bf66330 */
[----:B------:R-:W0:Y:S01]  /*11c0*/  @!P2 LDC.64 R28, c[0x0][0x270] ;  /* 0x00009c00ff1cab82 */ /* 0x000e220000000a00 */
[----:B-1----:R-:W-:Y:S02]  /*11d0*/  @!P4 LEA R32, P6, R34, R26, 0x1 ;  /* 0x0000001a2220c211 */ /* 0x002fe400078c08ff */
[----:B------:R-:W-:Y:S02]  /*11e0*/  ISETP.GT.U32.OR P3, PT, R0, 0x27f, P3 ;  /* 0x0000027f0000780c */ /* 0x000fe40001f64470 */
[----:B------:R-:W-:-:S02]  /*11f0*/  CS2R R56, SRZ ;  /* 0x0000000000387805 */ /* 0x000fc4000001ff00 */
[----:B------:R-:W-:Y:S02]  /*1200*/  @!P4 LEA.HI.X R33, R34, R27, R23, 0x1, P6 ;  /* 0x0000001b2221c211 */ /* 0x000fe400030f0c17 */
[----:B------:R-:W-:Y:S01]  /*1210*/  @!P5 IADD3 R26, R61, R71, RZ ;  /* 0x000000473d1ad210 */ /* 0x000fe20007ffe0ff */
[----:B------:R-:W1:Y:S01]  /*1220*/  @!P1 LDC.64 R22, c[0x0][0x220] ;  /* 0x00008800ff169b82 */ /* 0x000e620000000a00 */
[----:B----4-:R-:W-:Y:S02]  /*1230*/  @!P5 LEA R34, P6, R60, R20, 0x1 ;  /* 0x000000143c22d211 */ /* 0x010fe400078c08ff */
[----:B------:R-:W-:Y:S01]  /*1240*/  IADD3 R63, R58, 0x80, RZ ;  /* 0x000000803a3f7810 */ /* 0x000fe20007ffe0ff */
[----:B--2---:R-:W-:Y:S01]  /*1250*/  @!P1 IMAD R20, R77, R24, RZ ;  /* 0x000000184d149224 */ /* 0x004fe200078e02ff */
[----:B------:R-:W-:Y:S01]  /*1260*/  @!P5 LEA.HI.X R35, R60, R21, R26, 0x1, P6 ;  /* 0x000000153c23d211 */ /* 0x000fe200030f0c1a */
[----:B------:R2:W4:Y:S02]  /*1270*/  @!P4 LDG.E R56, desc[UR10][R32.64] ;  /* 0x0000000a2038c981 */ /* 0x000524000c1e1900 */
[----:B------:R-:W5:Y:S01]  /*1280*/  @!P2 LDC.64 R26, c[0x0][0x220] ;  /* 0x00008800ff1aab82 */ /* 0x000f620000000a00 */
[----:B------:R-:W-:-:S02]  /*1290*/  ISETP.GE.U32.AND P4, PT, R63, UR16, PT ;  /* 0x000000103f007c0c */ /* 0x000fc4000bf86070 */
[----:B------:R-:W-:Y:S01]  /*12a0*/  SHF.R.S32.HI R71, RZ, 0x1f, R63 ;  /* 0x0000001fff477819 */ /* 0x000fe2000001143f */
[----:B------:R-:W-:Y:S01]  /*12b0*/  @!P1 IMAD R61, R65, R25, R20 ;  /* 0x00000019413d9224 */ /* 0x000fe200078e0214 */
[----:B------:R1:W4:Y:S02]  /*12c0*/  @!P5 LDG.E R57, desc[UR10][R34.64] ;  /* 0x0000000a2239d981 */ /* 0x000324000c1e1900 */
[----:B------:R-:W-:Y:S01]  /*12d0*/  ISETP.GE.AND.EX P4, PT, R71, UR17, PT, P4 ;  /* 0x0000001147007c0c */ /* 0x000fe2000bf86340 */
[----:B------:R-:W5:Y:S01]  /*12e0*/  @!P3 LDC.64 R20, c[0x0][0x270] ;  /* 0x00009c00ff14bb82 */ /* 0x000f620000000a00 */
[----:B--2---:R-:W-:Y:S02]  /*12f0*/  @!P1 MOV R32, R86 ;  /* 0x0000005600209202 */ /* 0x004fe40000000f00 */
[-C--:B------:R-:W-:Y:S02]  /*1300*/  @!P1 MOV R33, R89.reuse ;  /* 0x0000005900219202 */ /* 0x080fe40000000f00 */
[----:B------:R-:W-:Y:S01]  /*1310*/  ISETP.GT.U32.OR P4, PT, R0, 0x27f, P4 ;  /* 0x0000027f0000780c */ /* 0x000fe20002784470 */
[----:B0-----:R-:W-:Y:S01]  /*1320*/  @!P2 IMAD R60, R75, R28, RZ ;  /* 0x0000001c4b3ca224 */ /* 0x001fe200078e02ff */
[----:B------:R-:W-:Y:S01]  /*1330*/  @!P2 MOV R25, R89 ;  /* 0x000000590019a202 */ /* 0x000fe20000000f00 */
[----:B------:R-:W-:Y:S01]  /*1340*/  @!P1 IMAD.WIDE.U32 R32, R65, R24, R32 ;  /* 0x0000001841209225 */ /* 0x000fe200078e0020 */
[----:B------:R-:W-:-:S02]  /*1350*/  @!P2 MOV R24, R86 ;  /* 0x000000560018a202 */ /* 0x000fc40000000f00 */
[----:B------:R-:W-:Y:S01]  /*1360*/  IADD3 R65, R58, 0x88, RZ ;  /* 0x000000883a417810 */ /* 0x000fe20007ffe0ff */
[----:B------:R-:W-:Y:S01]  /*1370*/  @!P2 IMAD R75, R69, R29, R60 ;  /* 0x0000001d454ba224 */ /* 0x000fe200078e023c */
[----:B------:R-:W-:Y:S01]  /*1380*/  @!P1 IADD3 R33, R33, R61, RZ ;  /* 0x0000003d21219210 */ /* 0x000fe20007ffe0ff */
[----:B------:R-:W-:Y:S01]  /*1390*/  @!P2 IMAD.WIDE.U32 R28, R69, R28, R24 ;  /* 0x0000001c451ca225 */ /* 0x000fe200078e0018 */
[C---:B-1----:R-:W-:Y:S02]  /*13a0*/  @!P1 LEA R34, P6, R32.reuse, R22, 0x1 ;  /* 0x0000001620229211 */ /* 0x042fe400078c08ff */
[----:B------:R-:W-:Y:S01]  /*13b0*/  ISETP.GE.U32.AND P5, PT, R65, UR16, PT ;  /* 0x0000001041007c0c */ /* 0x000fe2000bfa6070 */
[----:B------:R-:W0:Y:S01]  /*13c0*/  @!P4 LDC.64 R24, c[0x0][0x270] ;  /* 0x00009c00ff18cb82 */ /* 0x000e220000000a00 */
[----:B------:R-:W-:Y:S02]  /*13d0*/  SHF.R.S32.HI R69, RZ, 0x1f, R65 ;  /* 0x0000001fff457819 */ /* 0x000fe40000011441 */
[----:B------:R-:W-:-:S02]  /*13e0*/  @!P1 LEA.HI.X R35, R32, R23, R33, 0x1, P6 ;  /* 0x0000001720239211 */ /* 0x000fc400030f0c21 */
[----:B------:R-:W-:Y:S02]  /*13f0*/  @!P2 IADD3 R22, R29, R75, RZ ;  /* 0x0000004b1d16a210 */ /* 0x000fe40007ffe0ff */
[C---:B-----5:R-:W-:Y:S02]  /*1400*/  @!P2 LEA R32, P6, R28.reuse, R26, 0x1 ;  /* 0x0000001a1c20a211 */ /* 0x060fe400078c08ff */
[----:B------:R-:W-:Y:S02]  /*1410*/  ISETP.GE.AND.EX P5, PT, R69, UR17, PT, P5 ;  /* 0x0000001145007c0c */ /* 0x000fe4000bfa6350 */
[----:B------:R-:W-:Y:S02]  /*1420*/  @!P2 LEA.HI.X R33, R28, R27, R22, 0x1, P6 ;  /* 0x0000001b1c21a211 */ /* 0x000fe400030f0c16 */
[----:B------:R-:W-:Y:S02]  /*1430*/  CS2R R60, SRZ ;  /* 0x00000000003c7805 */ /* 0x000fe4000001ff00 */
[----:B------:R-:W-:Y:S01]  /*1440*/  ISETP.GT.U32.OR P5, PT, R0, 0x27f, P5 ;  /* 0x0000027f0000780c */ /* 0x000fe20002fa4470 */
[----:B------:R-:W1:Y:S01]  /*1450*/  @!P3 LDC.64 R26, c[0x0][0x220] ;  /* 0x00008800ff1abb82 */ /* 0x000e620000000a00 */
[----:B------:R-:W-:Y:S01]  /*1460*/  @!P3 MOV R28, R86 ;  /* 0x00000056001cb202 */ /* 0x000fe20000000f00 */
[----:B------:R-:W-:Y:S01]  /*1470*/  @!P3 IMAD R22, R73, R20, RZ ;  /* 0x000000144916b224 */ /* 0x000fe200078e02ff */
[----:B------:R-:W-:Y:S01]  /*1480*/  @!P3 MOV R29, R89 ;  /* 0x00000059001db202 */ /* 0x000fe20000000f00 */
[----:B------:R-:W2:Y:S01]  /*1490*/  @!P2 LDG.E R61, desc[UR10][R32.64] ;  /* 0x0000000a203da981 */ /* 0x000ea2000c1e1900 */
[----:B------:R-:W-:Y:S01]  /*14a0*/  IADD3 R75, R58, 0x90, RZ ;  /* 0x000000903a4b7810 */ /* 0x000fe20007ffe0ff */
[----:B------:R-:W-:-:S02]  /*14b0*/  @!P3 IMAD R73, R67, R21, R22 ;  /* 0x000000154349b224 */ /* 0x000fc400078e0216 */
[----:B------:R-:W-:Y:S01]  /*14c0*/  @!P3 IMAD.WIDE.U32 R28, R67, R20, R28 ;  /* 0x00000014431cb225 */ /* 0x000fe200078e001c */
[----:B------:R5:W2:Y:S01]  /*14d0*/  @!P1 LDG.E R60, desc[UR10][R34.64] ;  /* 0x0000000a223c9981 */ /* 0x000aa2000c1e1900 */
[----:B------:R-:W1:Y:S01]  /*14e0*/  @!P4 LDC.64 R20, c[0x0][0x220] ;  /* 0x00008800ff14cb82 */ /* 0x000e620000000a00 */
[----:B------:R-:W-:Y:S02]  /*14f0*/  ISETP.GE.U32.AND P2, PT, R75, UR16, PT ;  /* 0x000000104b007c0c */ /* 0x000fe4000bf46070 */
[----:B------:R-:W-:-:S04]  /*1500*/  SHF.R.S32.HI R77, RZ, 0x1f, R75 ;  /* 0x0000001fff4d7819 */ /* 0x000fc8000001144b */
[----:B------:R-:W-:Y:S01]  /*1510*/  ISETP.GE.AND.EX P2, PT, R77, UR17, PT, P2 ;  /* 0x000000114d007c0c */ /* 0x000fe2000bf46320 */
[----:B------:R-:W1:Y:S01]  /*1520*/  @!P5 LDC.64 R22, c[0x0][0x270] ;  /* 0x00009c00ff16db82 */ /* 0x000e620000000a00 */
[----:B-----5:R-:W-:Y:S02]  /*1530*/  IADD3 R35, R58, 0x98, RZ ;  /* 0x000000983a237810 */ /* 0x020fe40007ffe0ff */
[----:B------:R-:W-:Y:S02]  /*1540*/  ISETP.GT.U32.OR P2, PT, R0, 0x27f, P2 ;  /* 0x0000027f0000780c */ /* 0x000fe40001744470 */
[----:B------:R-:W-:Y:S02]  /*1550*/  ISETP.GE.U32.AND P1, PT, R35, UR16, PT ;  /* 0x0000001023007c0c */ /* 0x000fe4000bf26070 */
[----:B------:R-:W-:Y:S01]  /*1560*/  SHF.R.S32.HI R81, RZ, 0x1f, R35 ;  /* 0x0000001fff517819 */ /* 0x000fe20000011423 */
[----:B0-----:R-:W-:Y:S01]  /*1570*/  @!P4 IMAD R62, R71, R24, RZ ;  /* 0x00000018473ec224 */ /* 0x001fe200078e02ff */
[----:B------:R-:W-:-:S02]  /*1580*/  @!P4 MOV R32, R86 ;  /* 0x000000560020c202 */ /* 0x000fc40000000f00 */
[----:B------:R-:W-:Y:S02]  /*1590*/  @!P4 MOV R33, R89 ;  /* 0x000000590021c202 */ /* 0x000fe40000000f00 */
[----:B------:R-:W-:Y:S01]  /*15a0*/  ISETP.GE.AND.EX P1, PT, R81, UR17, PT, P1 ;  /* 0x0000001151007c0c */ /* 0x000fe2000bf26310 */
[C---:B------:R-:W-:Y:S02]  /*15b0*/  @!P4 IMAD R71, R63.reuse, R25, R62 ;  /* 0x000000193f47c224 */ /* 0x040fe400078e023e */
[----:B------:R-:W-:Y:S01]  /*15c0*/  @!P4 IMAD.WIDE.U32 R32, R63, R24, R32 ;  /* 0x000000183f20c225 */ /* 0x000fe200078e0020 */
[----:B------:R-:W-:Y:S01]  /*15d0*/  ISETP.GT.U32.OR P1, PT, R0, 0x27f, P1 ;  /* 0x0000027f0000780c */ /* 0x000fe20000f24470 */
[----:B------:R-:W0:Y:S01]  /*15e0*/  @!P5 LDC.64 R24, c[0x0][0x220] ;  /* 0x00008800ff18db82 */ /* 0x000e220000000a00 */
[----:B------:R-:W-:Y:S02]  /*15f0*/  @!P3 IADD3 R29, R29, R73, RZ ;  /* 0x000000491d1db210 */ /* 0x000fe40007ffe0ff */
[----:B-1----:R-:W-:-:S04]  /*1600*/  @!P3 LEA R66, P6, R28, R26, 0x1 ;  /* 0x0000001a1c42b211 */ /* 0x002fc800078c08ff */
[----:B------:R-:W-:Y:S02]  /*1610*/  @!P3 LEA.HI.X R67, R28, R27, R29, 0x1, P6 ;  /* 0x0000001b1c43b211 */ /* 0x000fe400030f0c1d */
[----:B------:R-:W1:Y:S01]  /*1620*/  @!P2 LDC.64 R26, c[0x0][0x270] ;  /* 0x00009c00ff1aab82 */ /* 0x000e620000000a00 */
[----:B------:R-:W-:Y:S02]  /*1630*/  @!P4 IADD3 R29, R33, R71, RZ ;  /* 0x00000047211dc210 */ /* 0x000fe40007ffe0ff */
[C---:B------:R-:W-:Y:S02]  /*1640*/  @!P4 LEA R28, P6, R32.reuse, R20, 0x1 ;  /* 0x00000014201cc211 */ /* 0x040fe400078c08ff */
[----:B------:R-:W-:Y:S02]  /*1650*/  CS2R R62, SRZ ;  /* 0x00000000003e7805 */ /* 0x000fe4000001ff00 */
[----:B------:R-:W-:Y:S02]  /*1660*/  @!P5 MOV R33, R89 ;  /* 0x000000590021d202 */ /* 0x000fe40000000f00 */
[----:B------:R-:W-:-:S02]  /*1670*/  @!P4 LEA.HI.X R29, R32, R21, R29, 0x1, P6 ;  /* 0x00000015201dc211 */ /* 0x000fc400030f0c1d */
[----:B------:R-:W5:Y:S01]  /*1680*/  @!P1 LDC.64 R20, c[0x0][0x270] ;  /* 0x00009c00ff149b82 */ /* 0x000f620000000a00 */
[----:B------:R-:W-:Y:S01]  /*1690*/  @!P5 MOV R32, R86 ;  /* 0x000000560020d202 */ /* 0x000fe20000000f00 */
[-C--:B------:R-:W-:Y:S01]  /*16a0*/  @!P5 IMAD R34, R69, R22.reuse, RZ ;  /* 0x000000164522d224 */ /* 0x080fe200078e02ff */
[C---:B------:R-:W-:Y:S01]  /*16b0*/  IADD3 R73, R58.reuse, 0xa0, RZ ;  /* 0x000000a03a497810 */ /* 0x040fe20007ffe0ff */
[----:B------:R-:W2:Y:S02]  /*16c0*/  @!P3 LDG.E R63, desc[UR10][R66.64] ;  /* 0x0000000a423fb981 */ /* 0x000ea4000c1e1900 */
[C---:B------:R-:W-:Y:S02]  /*16d0*/  @!P5 IMAD R79, R65.reuse, R23, R34 ;  /* 0x00000017414fd224 */ /* 0x040fe400078e0222 */
[----:B------:R-:W-:Y:S01]  /*16e0*/  @!P5 IMAD.WIDE.U32 R32, R65, R22, R32 ;  /* 0x000000164120d225 */ /* 0x000fe200078e0020 */
[----:B------:R-:W-:Y:S02]  /*16f0*/  CS2R R64, SRZ ;  /* 0x0000000000407805 */ /* 0x000fe4000001ff00 */
[----:B------:R-:W-:Y:S01]  /*1700*/  ISETP.GE.U32.AND P3, PT, R73, UR16, PT ;  /* 0x0000001049007c0c */ /* 0x000fe2000bf66070 */
[----:B------:R0:W3:Y:S01]  /*1710*/  @P0 LDG.E R62, desc[UR10][R30.64] ;  /* 0x0000000a1e3e0981 */ /* 0x0000e2000c1e1900 */
[----:B------:R-:W-:Y:S01]  /*1720*/  SHF.R.S32.HI R69, RZ, 0x1f, R73 ;  /* 0x0000001fff457819 */ /* 0x000fe20000011449 */
[----:B------:R-:W5:Y:S01]  /*1730*/  @!P2 LDC.64 R22, c[0x0][0x220] ;  /* 0x00008800ff16ab82 */ /* 0x000f620000000a00 */
[----:B------:R-:W-:Y:S01]  /*1740*/  IADD3 R71, R58, 0xa8, RZ ;  /* 0x000000a83a477810 */ /* 0x000fe20007ffe0ff */
[----:B------:R5:W2:Y:S01]  /*1750*/  @!P4 LDG.E R64, desc[UR10][R28.64] ;  /* 0x0000000a1c40c981 */ /* 0x000aa2000c1e1900 */
[----:B------:R-:W-:-:S02]  /*1760*/  ISETP.GE.AND.EX P3, PT, R69, UR17, PT, P3 ;  /* 0x0000001145007c0c */ /* 0x000fc4000bf66330 */
[----:B------:R-:W-:Y:S02]  /*1770*/  ISETP.GE.U32.AND P4, PT, R71, UR16, PT ;  /* 0x0000001047007c0c */ /* 0x000fe4000bf86070 */
[----:B0-----:R-:W-:Y:S02]  /*1780*/  @!P5 IADD3 R31, R33, R79, RZ ;  /* 0x0000004f211fd210 */ /* 0x001fe40007ffe0ff */
[C---:B------:R-:W-:Y:S02]  /*1790*/  @!P5 LEA R30, P6, R32.reuse, R24, 0x1 ;  /* 0x00000018201ed211 */ /* 0x040fe400078c08ff */
[----:B------:R-:W-:Y:S02]  /*17a0*/  SHF.R.S32.HI R79, RZ, 0x1f, R71 ;  /* 0x0000001fff4f7819 */ /* 0x000fe40000011447 */
[----:B------:R-:W-:Y:S01]  /*17b0*/  @!P5 LEA.HI.X R31, R32, R25, R31, 0x1, P6 ;  /* 0x00000019201fd211 */ /* 0x000fe200030f0c1f */
[----:B-1----:R-:W-:Y:S01]  /*17c0*/  @!P2 IMAD R32, R77, R26, RZ ;  /* 0x0000001a4d20a224 */ /* 0x002fe200078e02ff */
[----:B------:R-:W-:Y:S01]  /*17d0*/  ISETP.GT.U32.OR P3, PT, R0, 0x27f, P3 ;  /* 0x0000027f0000780c */ /* 0x000fe20001f64470 */
[----:B------:R-:W0:Y:S01]  /*17e0*/  @!P1 LDC.64 R24, c[0x0][0x220] ;  /* 0x00008800ff189b82 */ /* 0x000e220000000a00 */
[----:B------:R-:W-:Y:S01]  /*17f0*/  ISETP.GE.AND.EX P4, PT, R79, UR17, PT, P4 ;  /* 0x000000114f007c0c */ /* 0x000fe2000bf86340 */
[----:B------:R1:W2:Y:S01]  /*1800*/  @!P5 LDG.E R65, desc[UR10][R30.64] ;  /* 0x0000000a1e41d981 */ /* 0x0002a2000c1e1900 */
[----:B------:R-:W-:Y:S01]  /*1810*/  @!P2 IMAD R77, R75, R27, R32 ;  /* 0x0000001b4b4da224 */ /* 0x000fe200078e0220 */
[----:B------:R-:W-:-:S02]  /*1820*/  @!P2 MOV R32, R86 ;  /* 0x000000560020a202 */ /* 0x000fc40000000f00 */
[----:B------:R-:W-:Y:S01]  /*1830*/  ISETP.GT.U32.OR P5, PT, R0, 0x27f, P4 ;  /* 0x0000027f0000780c */ /* 0x000fe200027a4470 */
[----:B-----5:R-:W-:Y:S01]  /*1840*/  @!P1 IMAD R28, R81, R20, RZ ;  /* 0x00000014511c9224 */ /* 0x020fe200078e02ff */
[-C--:B------:R-:W-:Y:S02]  /*1850*/  @!P2 MOV R33, R89.reuse ;  /* 0x000000590021a202 */ /* 0x080fe40000000f00 */
[----:B------:R-:W-:Y:S01]  /*1860*/  @!P1 MOV R27, R89 ;  /* 0x00000059001b9202 */ /* 0x000fe20000000f00 */
[----:B------:R-:W-:Y:S01]  /*1870*/  @!P2 IMAD.WIDE.U32 R32, R75, R26, R32 ;  /* 0x0000001a4b20a225 */ /* 0x000fe200078e0020 */
[----:B------:R-:W-:Y:S02]  /*1880*/  @!P1 MOV R26, R86 ;  /* 0x00000056001a9202 */ /* 0x000fe40000000f00 */
[----:B------:R-:W-:Y:S01]  /*1890*/  SHF.R.S32.HI R67, RZ, 0x1f, R16 ;  /* 0x0000001fff437819 */ /* 0x000fe20000011410 */
[C---:B------:R-:W-:Y:S01]  /*18a0*/  @!P1 IMAD R75, R35.reuse, R21, R28 ;  /* 0x00000015234b9224 */ /* 0x040fe200078e021c */
[----:B------:R-:W-:Y:S01]  /*18b0*/  ISETP.GE.U32.AND P4, PT, R16, UR16, PT ;  /* 0x0000001010007c0c */ /* 0x000fe2000bf86070 */
[----:B------:R-:W5:Y:S01]  /*18c0*/  @!P3 LDC.64 R28, c[0x0][0x270] ;  /* 0x00009c00ff1cbb82 */ /* 0x000f620000000a00 */
[----:B------:R-:W-:-:S02]  /*18d0*/  @!P1 IMAD.WIDE.U32 R26, R35, R20, R26 ;  /* 0x00000014231a9225 */ /* 0x000fc400078e001a */
[----:B------:R-:W-:Y:S02]  /*18e0*/  ISETP.GE.AND.EX P4, PT, R67, UR17, PT, P4 ;  /* 0x0000001143007c0c */ /* 0x000fe4000bf86340 */
[----:B-1----:R-:W-:Y:S02]  /*18f0*/  @!P2 IADD3 R31, R33, R77, RZ ;  /* 0x0000004d211fa210 */ /* 0x002fe40007ffe0ff */
[----:B------:R-:W-:Y:S01]  /*1900*/  @!P2 LEA R30, P6, R32, R22, 0x1 ;  /* 0x00000016201ea211 */ /* 0x000fe200078c08ff */
[----:B------:R-:W1:Y:S01]  /*1910*/  @!P5 LDC.64 R20, c[0x0][0x270] ;  /* 0x00009c00ff14db82 */ /* 0x000e620000000a00 */
[----:B------:R-:W-:Y:S01]  /*1920*/  HFMA2.MMA R66, -RZ, RZ, 0, 0 ;  /* 0x00000000ff427435 */ /* 0x000fe200000001ff */
[----:B------:R-:W-:Y:S02]  /*1930*/  ISETP.GT.U32.OR P4, PT, R0, 0x27f, P4 ;  /* 0x0000027f0000780c */ /* 0x000fe40002784470 */
[----:B------:R-:W-:Y:S02]  /*1940*/  @!P2 LEA.HI.X R31, R32, R23, R31, 0x1, P6 ;  /* 0x00000017201fa211 */ /* 0x000fe400030f0c1f */
[----:B------:R-:W-:-:S02]  /*1950*/  @!P1 IADD3 R27, R27, R75, RZ ;  /* 0x0000004b1b1b9210 */ /* 0x000fc40007ffe0ff */
[----:B------:R-:W1:Y:S01]  /*1960*/  @!P3 LDC.64 R22, c[0x0][0x220] ;  /* 0x00008800ff16bb82 */ /* 0x000e620000000a00 */
[----:B0-----:R-:W-:Y:S02]  /*1970*/  @!P1 LEA R32, P6, R26, R24, 0x1 ;  /* 0x000000181a209211 */ /* 0x001fe400078c08ff */
[----:B------:R-:W-:Y:S01]  /*1980*/  IADD3 R77, R58, 0xb8, RZ ;  /* 0x000000b83a4d7810 */ /* 0x000fe20007ffe0ff */
[----:B------:R0:W2:Y:S01]  /*1990*/  @!P2 LDG.E R66, desc[UR10][R30.64] ;  /* 0x0000000a1e42a981 */ /* 0x0000a2000c1e1900 */
[----:B------:R-:W-:Y:S02]  /*19a0*/  MOV R68, RZ ;  /* 0x000000ff00447202 */ /* 0x000fe40000000f00 */
[----:B------:R-:W-:Y:S02]  /*19b0*/  @!P1 LEA.HI.X R33, R26, R25, R27, 0x1, P6 ;  /* 0x000000191a219211 */ /* 0x000fe400030f0c1b */
[----:B------:R-:W-:Y:S01]  /*19c0*/  ISETP.GE.U32.AND P2, PT, R77, UR16, PT ;  /* 0x000000104d007c0c */ /* 0x000fe2000bf46070 */
[----:B------:R-:W4:Y:S01]  /*19d0*/  @!P5 LDC.64 R24, c[0x0][0x220] ;  /* 0x00008800ff18db82 */ /* 0x000f220000000a00 */
[----:B------:R-:W-:Y:S01]  /*19e0*/  SHF.R.S32.HI R75, RZ, 0x1f, R77 ;  /* 0x0000001fff4b7819 */ /* 0x000fe2000001144d */
[----:B------:R1:W2:Y:S01]  /*19f0*/  @!P1 LDG.E R68, desc[UR10][R32.64] ;  /* 0x0000000a20449981 */ /* 0x0002a2000c1e1900 */
[----:B-----5:R-:W-:Y:S01]  /*1a00*/  @!P3 IMAD R34, R69, R28, RZ ;  /* 0x0000001c4522b224 */ /* 0x020fe200078e02ff */
[----:B0-----:R-:W-:-:S02]  /*1a10*/  @!P3 MOV R30, R86 ;  /* 0x00000056001eb202 */ /* 0x001fc40000000f00 */
[----:B------:R-:W-:Y:S02]  /*1a20*/  ISETP.GE.AND.EX P1, PT, R75, UR17, PT, P2 ;  /* 0x000000114b007c0c */ /* 0x000fe4000bf26320 */
[----:B------:R-:W0:Y:S01]  /*1a30*/  @!P4 LDC.64 R26, c[0x0][0x270] ;  /* 0x00009c00ff1acb82 */ /* 0x000e220000000a00 */
[----:B------:R-:W-:Y:S02]  /*1a40*/  @!P3 MOV R31, R89 ;  /* 0x00000059001fb202 */ /* 0x000fe40000000f00 */
[----:B------:R-:W-:Y:S01]  /*1a50*/  IADD3 R35, R58, 0xc0, RZ ;  /* 0x000000c03a237810 */ /* 0x000fe20007ffe0ff */
[----:B------:R-:W-:Y:S01]  /*1a60*/  @!P3 IMAD R81, R73, R29, R34 ;  /* 0x0000001d4951b224 */ /* 0x000fe200078e0222 */
[----:B------:R-:W-:Y:S01]  /*1a70*/  ISETP.GT.U32.OR P1, PT, R0, 0x27f, P1 ;  /* 0x0000027f0000780c */ /* 0x000fe20000f24470 */
[----:B-1----:R-:W-:Y:S01]  /*1a80*/  @!P5 IMAD R34, R79, R20, RZ ;  /* 0x000000144f22d224 */ /* 0x002fe200078e02ff */
[----:B------:R-:W-:Y:S01]  /*1a90*/  ISETP.GE.U32.AND P2, PT, R35, UR16, PT ;  /* 0x0000001023007c0c */ /* 0x000fe2000bf46070 */
[----:B------:R-:W-:Y:S01]  /*1aa0*/  @!P3 IMAD.WIDE.U32 R30, R73, R28, R30 ;  /* 0x0000001c491eb225 */ /* 0x000fe200078e001e */
[----:B------:R-:W-:Y:S01]  /*1ab0*/  SHF.R.S32.HI R69, RZ, 0x1f, R35 ;  /* 0x0000001fff457819 */ /* 0x000fe20000011423 */
[----:B------:R-:W1:Y:S01]  /*1ac0*/  @!P4 LDC.64 R28, c[0x0][0x220] ;  /* 0x00008800ff1ccb82 */ /* 0x000e620000000a00 */
[----:B------:R-:W-:Y:S01]  /*1ad0*/  @!P5 MOV R32, R86 ;  /* 0x000000560020d202 */ /* 0x000fe20000000f00 */
[----:B------:R-:W-:Y:S01]  /*1ae0*/  @!P5 IMAD R79, R71, R21, R34 ;  /* 0x00000015474fd224 */ /* 0x000fe200078e0222 */
[----:B------:R-:W-:-:S02]  /*1af0*/  ISETP.GE.AND.EX P2, PT, R69, UR17, PT, P2 ;  /* 0x0000001145007c0c */ /* 0x000fc4000bf46320 */
[----:B------:R-:W-:Y:S02]  /*1b00*/  @!P5 MOV R33, R89 ;  /* 0x000000590021d202 */ /* 0x000fe40000000f00 */
[----:B------:R-:W-:Y:S02]  /*1b10*/  @!P3 IADD3 R21, R31, R81, RZ ;  /* 0x000000511f15b210 */ /* 0x000fe40007ffe0ff */
[----:B------:R-:W-:Y:S01]  /*1b20*/  @!P3 LEA R72, P6, R30, R22, 0x1 ;  /* 0x000000161e48b211 */ /* 0x000fe200078c08ff */
[----:B------:R-:W-:Y:S01]  /*1b30*/  @!P5 IMAD.WIDE.U32 R32, R71, R20, R32 ;  /* 0x000000144720d225 */ /* 0x000fe200078e0020 */
[----:B------:R-:W-:Y:S02]  /*1b40*/  ISETP.GT.U32.OR P2, PT, R0, 0x27f, P2 ;  /* 0x0000027f0000780c */ /* 0x000fe40001744470 */
[----:B------:R-:W-:Y:S02]  /*1b50*/  @!P3 LEA.HI.X R73, R30, R23, R21, 0x1, P6 ;  /* 0x000000171e49b211 */ /* 0x000fe400030f0c15 */
[----:B------:R-:W5:Y:S01]  /*1b60*/  @!P1 LDC.64 R20, c[0x0][0x270] ;  /* 0x00009c00ff149b82 */ /* 0x000f620000000a00 */
[----:B------:R-:W-:Y:S01]  /*1b70*/  @!P5 IADD3 R22, R33, R79, RZ ;  /* 0x0000004f2116d210 */ /* 0x000fe20007ffe0ff */
[----:B0-----:R-:W-:Y:S01]  /*1b80*/  @!P4 IMAD R23, R67, R26, RZ ;  /* 0x0000001a4317c224 */ /* 0x001fe200078e02ff */
[----:B----4-:R-:W-:-:S02]  /*1b90*/  @!P5 LEA R30, P6, R32, R24, 0x1 ;  /* 0x00000018201ed211 */ /* 0x010fc400078c08ff */
[----:B------:R-:W-:Y:S01]  /*1ba0*/  @!P4 MOV R24, R86 ;  /* 0x000000560018c202 */ /* 0x000fe20000000f00 */
[----:B------:R-:W-:Y:S01]  /*1bb0*/  @!P4 IMAD R79, R16, R27, R23 ;  /* 0x0000001b104fc224 */ /* 0x000fe200078e0217 */
[----:B------:R-:W-:Y:S02]  /*1bc0*/  @!P5 LEA.HI.X R31, R32, R25, R22, 0x1, P6 ;  /* 0x00000019201fd211 */ /* 0x000fe400030f0c16 */
[----:B------:R-:W-:Y:S01]  /*1bd0*/  @!P4 MOV R25, R89 ;  /* 0x000000590019c202 */ /* 0x000fe20000000f00 */
[----:B------:R-:W0:Y:S01]  /*1be0*/  @!P2 LDC.64 R22, c[0x0][0x270] ;  /* 0x00009c00ff16ab82 */ /* 0x000e220000000a00 */
[----:B------:R-:W-:Y:S02]  /*1bf0*/  CS2R R70, SRZ ;  /* 0x0000000000467805 */ /* 0x000fe4000001ff00 */
[----:B------:R-:W-:Y:S01]  /*1c00*/  IADD3 R33, R58, 0xc8, RZ ;  /* 0x000000c83a217810 */ /* 0x000fe20007ffe0ff */
[----:B------:R-:W-:Y:S01]  /*1c10*/  @!P4 IMAD.WIDE.U32 R26, R16, R26, R24 ;  /* 0x0000001a101ac225 */ /* 0x000fe200078e0018 */
[----:B------:R-:W-:-:S02]  /*1c20*/  IADD3 R32, R58, 0xd0, RZ ;  /* 0x000000d03a207810 */ /* 0x000fc40007ffe0ff */
[----:B------:R4:W2:Y:S01]  /*1c30*/  @!P3 LDG.E R70, desc[UR10][R72.64] ;  /* 0x0000000a4846b981 */ /* 0x0008a2000c1e1900 */
[----:B------:R-:W0:Y:S01]  /*1c40*/  @!P1 LDC.64 R24, c[0x0][0x220] ;  /* 0x00008800ff189b82 */ /* 0x000e220000000a00 */
[----:B------:R-:W-:Y:S02]  /*1c50*/  @!P4 IADD3 R27, R27, R79, RZ ;  /* 0x0000004f1b1bc210 */ /* 0x000fe40007ffe0ff */
[----:B------:R5:W2:Y:S01]  /*1c60*/  @!P5 LDG.E R71, desc[UR10][R30.64] ;  /* 0x0000000a1e47d981 */ /* 0x000aa2000c1e1900 */
[C---:B-1----:R-:W-:Y:S02]  /*1c70*/  @!P4 LEA R78, P3, R26.reuse, R28, 0x1 ;  /* 0x0000001c1a4ec211 */ /* 0x042fe400078608ff */
[----:B------:R-:W-:Y:S02]  /*1c80*/  ISETP.GE.U32.AND P5, PT, R33, UR16, PT ;  /* 0x0000001021007c0c */ /* 0x000fe4000bfa6070 */
[----:B----4-:R-:W-:Y:S01]  /*1c90*/  SHF.R.S32.HI R73, RZ, 0x1f, R33 ;  /* 0x0000001fff497819 */ /* 0x010fe20000011421 */
[----:B-----5:R-:W-:Y:S01]  /*1ca0*/  @!P1 IMAD R28, R75, R20, RZ ;  /* 0x000000144b1c9224 */ /* 0x020fe200078e02ff */
[----:B------:R-:W-:-:S02]  /*1cb0*/  @!P4 LEA.HI.X R79, R26, R29, R27, 0x1, P3 ;  /* 0x0000001d1a4fc211 */ /* 0x000fc400018f0c1b */
[----:B------:R-:W-:Y:S01]  /*1cc0*/  ISETP.GE.AND.EX P5, PT, R73, UR17, PT, P5 ;  /* 0x0000001149007c0c */ /* 0x000fe2000bfa6350 */
[----:B------:R-:W-:Y:S01]  /*1cd0*/  HFMA2.MMA R72, -RZ, RZ, 0, 0 ;  /* 0x00000000ff487435 */ /* 0x000fe200000001ff */
[----:B------:R-:W-:Y:S01]  /*1ce0*/  ISETP.GE.U32.AND P3, PT, R32, UR16, PT ;  /* 0x0000001020007c0c */ /* 0x000fe2000bf66070 */
[----:B------:R-:W1:Y:S01]  /*1cf0*/  @!P2 LDC.64 R26, c[0x0][0x220] ;  /* 0x00008800ff1aab82 */ /* 0x000e620000000a00 */
[----:B------:R-:W-:Y:S02]  /*1d00*/  SHF.R.S32.HI R75, RZ, 0x1f, R32 ;  /* 0x0000001fff4b7819 */ /* 0x000fe40000011420 */
[----:B------:R-:W-:Y:S02]  /*1d10*/  ISETP.GT.U32.OR P5, PT, R0, 0x27f, P5 ;  /* 0x0000027f0000780c */ /* 0x000fe40002fa4470 */
[----:B------:R-:W-:Y:S02]  /*1d20*/  ISETP.GE.AND.EX P3, PT, R75, UR17, PT, P3 ;  /* 0x000000114b007c0c */ /* 0x000fe4000bf66330 */
[----:B------:R-:W-:-:S02]  /*1d30*/  @!P1 MOV R30, R86 ;  /* 0x00000056001e9202 */ /* 0x000fc40000000f00 */
[----:B------:R-:W-:Y:S01]  /*1d40*/  @!P1 MOV R31, R89 ;  /* 0x00000059001f9202 */ /* 0x000fe20000000f00 */
[C---:B------:R-:W-:Y:S01]  /*1d50*/  @!P1 IMAD R21, R77.reuse, R21, R28 ;  /* 0x000000154d159224 */ /* 0x040fe200078e021c */
[----:B------:R-:W-:Y:S01]  /*1d60*/  ISETP.GT.U32.OR P3, PT, R0, 0x27f, P3 ;  /* 0x0000027f0000780c */ /* 0x000fe20001f64470 */
[----:B------:R4:W5:Y:S01]  /*1d70*/  @!P4 LDG.E R72, desc[UR10][R78.64] ;  /* 0x0000000a4e48c981 */ /* 0x000962000c1e1900 */
[----:B------:R-:W-:-:S04]  /*1d80*/  @!P1 IMAD.WIDE.U32 R30, R77, R20, R30 ;  /* 0x000000144d1e9225 */ /* 0x000fc800078e001e */
[----:B0-----:R-:W-:Y:S01]  /*1d90*/  @!P2 IMAD R20, R69, R22, RZ ;  /* 0x000000164514a224 */ /* 0x001fe200078e02ff */
[----:B------:R-:W-:Y:S02]  /*1da0*/  @!P1 LEA R80, P4, R30, R24, 0x1 ;  /* 0x000000181e509211 */ /* 0x000fe400078808ff */
[----:B------:R-:W-:Y:S01]  /*1db0*/  @!P2 MOV R28, R86 ;  /* 0x00000056001ca202 */ /* 0x000fe20000000f00 */
[----:B------:R-:W-:Y:S01]  /*1dc0*/  @!P2 IMAD R83, R35, R23, R20 ;  /* 0x000000172353a224 */ /* 0x000fe200078e0214 */
[----:B------:R-:W-:Y:S02]  /*1dd0*/  @!P1 IADD3 R23, R31, R21, RZ ;  /* 0x000000151f179210 */ /* 0x000fe40007ffe0ff */
[----:B------:R-:W-:Y:S01]  /*1de0*/  @!P2 MOV R29, R89 ;  /* 0x00000059001da202 */ /* 0x000fe20000000f00 */
[----:B------:R-:W0:Y:S01]  /*1df0*/  @!P5 LDC.64 R20, c[0x0][0x270] ;  /* 0x00009c00ff14db82 */ /* 0x000e220000000a00 */
[----:B------:R-:W-:Y:S02]  /*1e00*/  IADD3 R34, R58, 0xd8, RZ ;  /* 0x000000d83a227810 */ /* 0x000fe40007ffe0ff */
[----:B------:R-:W-:Y:S01]  /*1e10*/  @!P1 LEA.HI.X R81, R30, R25, R23, 0x1, P4 ;  /* 0x000000191e519211 */ /* 0x000fe200020f0c17 */
[----:B------:R-:W-:Y:S01]  /*1e20*/  @!P2 IMAD.WIDE.U32 R28, R35, R22, R28 ;  /* 0x00000016231ca225 */ /* 0x000fe200078e001c */
[----:B------:R-:W-:-:S02]  /*1e30*/  ISETP.GE.U32.AND P4, PT, R34, UR16, PT ;  /* 0x0000001022007c0c */ /* 0x000fc4000bf86070 */
[----:B------:R-:W-:Y:S01]  /*1e40*/  SHF.R.S32.HI R77, RZ, 0x1f, R34 ;  /* 0x0000001fff4d7819 */ /* 0x000fe20000011422 */
[----:B------:R-:W0:Y:S01]  /*1e50*/  @!P3 LDC.64 R22, c[0x0][0x270] ;  /* 0x00009c00ff16bb82 */ /* 0x000e220000000a00 */
[----:B------:R-:W-:Y:S02]  /*1e60*/  HFMA2.MMA R74, -RZ, RZ, 0, 0 ;  /* 0x00000000ff4a7435 */ /* 0x000fe400000001ff */
[----:B------:R-:W-:Y:S02]  /*1e70*/  ISETP.GE.AND.EX P4, PT, R77, UR17, PT, P4 ;  /* 0x000000114d007c0c */ /* 0x000fe4000bf86340 */
[----:B------:R-:W-:Y:S02]  /*1e80*/  @!P2 IADD3 R24, R29, R83, RZ ;  /* 0x000000531d18a210 */ /* 0x000fe40007ffe0ff */
[----:B------:R-:W-:Y:S02]  /*1e90*/  ISETP.GT.U32.OR P4, PT, R0, 0x27f, P4 ;  /* 0x0000027f0000780c */ /* 0x000fe40002784470 */
[----:B-1----:R-:W-:-:S02]  /*1ea0*/  @!P2 LEA R84, P6, R28, R26, 0x1 ;  /* 0x0000001a1c54a211 */ /* 0x002fc400078c08ff */
[----:B------:R-:W-:Y:S01]  /*1eb0*/  IADD3 R31, R58, 0xe0, RZ ;  /* 0x000000e03a1f7810 */ /* 0x000fe20007ffe0ff */
[----:B------:R1:W5:Y:S01]  /*1ec0*/  @!P1 LDG.E R74, desc[UR10][R80.64] ;  /* 0x0000000a504a9981 */ /* 0x000362000c1e1900 */
[----:B------:R-:W-:Y:S02]  /*1ed0*/  MOV R76, RZ ;  /* 0x000000ff004c7202 */ /* 0x000fe40000000f00 */
[----:B------:R-:W-:Y:S02]  /*1ee0*/  @!P2 LEA.HI.X R85, R28, R27, R24, 0x1, P6 ;  /* 0x0000001b1c55a211 */ /* 0x000fe400030f0c18 */
[----:B------:R-:W1:Y:S01]  /*1ef0*/  @!P5 LDC.64 R26, c[0x0][0x220] ;  /* 0x00008800ff1adb82 */ /* 0x000e620000000a00 */
[----:B------:R-:W-:Y:S02]  /*1f00*/  ISETP.GE.U32.AND P1, PT, R31, UR16, PT ;  /* 0x000000101f007c0c */ /* 0x000fe4000bf26070 */
[----:B----4-:R-:W-:Y:S01]  /*1f10*/  SHF.R.S32.HI R79, RZ, 0x1f, R31 ;  /* 0x0000001fff4f7819 */ /* 0x010fe2000001141f */
[----:B------:R4:W5:Y:S01]  /*1f20*/  @!P2 LDG.E R76, desc[UR10][R84.64] ;  /* 0x0000000a544ca981 */ /* 0x000962000c1e1900 */
[----:B0-----:R-:W-:-:S02]  /*1f30*/  @!P5 IMAD R30, R73, R20, RZ ;  /* 0x00000014491ed224 */ /* 0x001fc400078e02ff */
[----:B------:R-:W-:Y:S01]  /*1f40*/  ISETP.GE.AND.EX P2, PT, R79, UR17, PT, P1 ;  /* 0x000000114f007c0c */ /* 0x000fe2000bf46310 */
[----:B------:R-:W0:Y:S01]  /*1f50*/  @!P3 LDC.64 R28, c[0x0][0x220] ;  /* 0x00008800ff1cbb82 */ /* 0x000e220000000a00 */
[----:B------:R-:W-:Y:S01]  /*1f60*/  @!P5 IMAD R35, R33, R21, R30 ;  /* 0x000000152123d224 */ /* 0x000fe200078e021e */
[----:B------:R-:W-:Y:S01]  /*1f70*/  @!P5 MOV R82, R86 ;  /* 0x000000560052d202 */ /* 0x000fe20000000f00 */
[----:B------:R-:W-:Y:S01]  /*1f80*/  @!P3 IMAD R21, R75, R22, RZ ;  /* 0x000000164b15b224 */ /* 0x000fe200078e02ff */
[----:B------:R-:W-:-:S04]  /*1f90*/  ISETP.GT.U32.OR P2, PT, R0, 0x27f, P2 ;  /* 0x0000027f0000780c */ /* 0x000fc80001744470 */
[----:B------:R-:W3:Y:S01]  /*1fa0*/  @!P4 LDC.64 R24, c[0x0][0x270] ;  /* 0x00009c00ff18cb82 */ /* 0x000ee20000000a00 */
[----:B------:R-:W-:Y:S01]  /*1fb0*/  @!P5 MOV R83, R89 ;  /* 0x000000590053d202 */ /* 0x000fe20000000f00 */
[----:B------:R-:W-:Y:S01]  /*1fc0*/  @!P3 IMAD R91, R32, R23, R21 ;  /* 0x00000017205bb224 */ /* 0x000fe200078e0215 */
[----:B------:R-:W-:Y:S01]  /*1fd0*/  @!P3 MOV R21, R89 ;  /* 0x000000590015b202 */ /* 0x000fe20000000f00 */
[----:B------:R-:W-:Y:S01]  /*1fe0*/  @!P5 IMAD.WIDE.U32 R82, R33, R20, R82 ;  /* 0x000000142152d225 */ /* 0x000fe200078e0052 */
[----:B------:R-:W-:Y:S02]  /*1ff0*/  @!P3 MOV R20, R86 ;  /* 0x000000560014b202 */ /* 0x000fe40000000f00 */
[----:B------:R-:W-:-:S03]  /*2000*/  IADD3 R30, R58, 0xe8, RZ ;  /* 0x000000e83a1e7810 */ /* 0x000fc60007ffe0ff */
[----:B------:R-:W-:Y:S01]  /*2010*/  @!P3 IMAD.WIDE.U32 R32, R32, R22, R20 ;  /* 0x000000162020b225 */ /* 0x000fe200078e0014 */
[----:B------:R-:W-:Y:S01]  /*2020*/  ISETP.GE.U32.AND P1, PT, R30, UR16, PT ;  /* 0x000000101e007c0c */ /* 0x000fe2000bf26070 */
[----:B------:R-:W0:Y:S01]  /*2030*/  @!P4 LDC.64 R20, c[0x0][0x220] ;  /* 0x00008800ff14cb82 */ /* 0x000e220000000a00 */
[----:B-1----:R-:W-:Y:S02]  /*2040*/  SHF.R.S32.HI R81, RZ, 0x1f, R30 ;  /* 0x0000001fff517819 */ /* 0x002fe4000001141e */
[----:B------:R-:W-:Y:S02]  /*2050*/  @!P5 IADD3 R35, R83, R35, RZ ;  /* 0x000000235323d210 */ /* 0x000fe40007ffe0ff */
[----:B----4-:R-:W-:-:S03]  /*2060*/  @!P5 LEA R84, P6, R82, R26, 0x1 ;  /* 0x0000001a5254d211 */ /* 0x010fc600078c08ff */
[----:B------:R-:W1:Y:S01]  /*2070*/  @!P2 LDC.64 R22, c[0x0][0x270] ;  /* 0x00009c00ff16ab82 */ /* 0x000e620000000a00 */
[----:B------:R-:W-:Y:S02]  /*2080*/  ISETP.GE.AND.EX P1, PT, R81, UR17, PT, P1 ;  /* 0x0000001151007c0c */ /* 0x000fe4000bf26310 */
[----:B------:R-:W-:Y:S01]  /*2090*/  @!P5 LEA.HI.X R85, R82, R27, R35, 0x1, P6 ;  /* 0x0000001b5255d211 */ /* 0x000fe200030f0c23 */
[----:B---3--:R-:W-:Y:S01]  /*20a0*/  @!P4 IMAD R27, R77, R24, RZ ;  /* 0x000000184d1bc224 */ /* 0x008fe200078e02ff */
[----:B------:R-:W-:Y:S02]  /*20b0*/  @!P3 IADD3 R26, R33, R91, RZ ;  /* 0x0000005b211ab210 */ /* 0x000fe40007ffe0ff */
[----:B0-----:R-:W-:Y:S02]  /*20c0*/  @!P3 LEA R90, P6, R32, R28, 0x1 ;  /* 0x0000001c205ab211 */ /* 0x001fe400078c08ff */
[----:B------:R-:W-:Y:S01]  /*20d0*/  ISETP.GT.U32.OR P1, PT, R0, 0x27f, P1 ;  /* 0x0000027f0000780c */ /* 0x000fe20000f24470 */
[----:B------:R-:W-:Y:S01]  /*20e0*/  HFMA2.MMA R80, -RZ, RZ, 0, 0 ;  /* 0x00000000ff507435 */ /* 0x000fe200000001ff */
[----:B------:R-:W-:Y:S01]  /*20f0*/  @!P3 LEA.HI.X R91, R32, R29, R26, 0x1, P6 ;  /* 0x0000001d205bb211 */ /* 0x000fe200030f0c1a */
[----:B------:R-:W-:Y:S01]  /*2100*/  @!P4 IMAD R29, R34, R25, R27 ;  /* 0x00000019221dc224 */ /* 0x000fe200078e021b */
[----:B------:R-:W-:-:S02]  /*2110*/  @!P4 MOV R26, R86 ;  /* 0x00000056001ac202 */ /* 0x000fc40000000f00 */
[----:B------:R-:W-:-:S03]  /*2120*/  @!P4 MOV R27, R89 ;  /* 0x00000059001bc202 */ /* 0x000fc60000000f00 */
[----:B------:R-:W-:Y:S02]  /*2130*/  @!P4 IMAD.WIDE.U32 R34, R34, R24, R26 ;  /* 0x000000182222c225 */ /* 0x000fe400078e001a */
[----:B------:R-:W3:Y:S02]  /*2140*/  @!P3 LDG.E R80, desc[UR10][R90.64] ;  /* 0x0000000a5a50b981 */ /* 0x000ee4000c1e1900 */
[----:B------:R-:W0:Y:S01]  /*2150*/  @!P1 LDC.64 R24, c[0x0][0x270] ;  /* 0x00009c00ff189b82 */ /* 0x000e220000000a00 */
[----:B------:R-:W-:Y:S01]  /*2160*/  HFMA2.MMA R78, -RZ, RZ, 0, 0 ;  /* 0x00000000ff4e7435 */ /* 0x000fe200000001ff */
[----:B------:R-:W-:Y:S02]  /*2170*/  IADD3 R28, R58, 0xf0, RZ ;  /* 0x000000f03a1c7810 */ /* 0x000fe40007ffe0ff */
[----:B------:R-:W-:Y:S02]  /*2180*/  @!P4 IADD3 R29, R35, R29, RZ ;  /* 0x0000001d231dc210 */ /* 0x000fe40007ffe0ff */
[----:B------:R-:W-:Y:S01]  /*2190*/  @!P4 LEA R32, P3, R34, R20, 0x1 ;  /* 0x000000142220c211 */ /* 0x000fe200078608ff */
[----:B-1----:R-:W-:Y:S01]  /*21a0*/  @!P2 IMAD R20, R79, R22, RZ ;  /* 0x000000164f14a224 */ /* 0x002fe200078e02ff */
[----:B------:R-:W1:Y:S01]  /*21b0*/  @!P2 LDC.64 R26, c[0x0][0x220] ;  /* 0x00008800ff1aab82 */ /* 0x000e620000000a00 */
[----:B------:R-:W-:-:S02]  /*21c0*/  SHF.R.S32.HI R83, RZ, 0x1f, R28 ;  /* 0x0000001fff537819 */ /* 0x000fc4000001141c */
[----:B------:R-:W-:Y:S01]  /*21d0*/  @!P4 LEA.HI.X R33, R34, R21, R29, 0x1, P3 ;  /* 0x000000152221c211 */ /* 0x000fe200018f0c1d */
[----:B------:R-:W-:Y:S01]  /*21e0*/  @!P2 IMAD R23, R31, R23, R20 ;  /* 0x000000171f17a224 */ /* 0x000fe200078e0214 */
[----:B------:R-:W-:Y:S01]  /*21f0*/  ISETP.GE.U32.AND P3, PT, R28, UR16, PT ;  /* 0x000000101c007c0c */ /* 0x000fe2000bf66070 */
[----:B------:R4:W3:Y:S01]  /*2200*/  @!P5 LDG.E R78, desc[UR10][R84.64] ;  /* 0x0000000a544ed981 */ /* 0x0008e2000c1e1900 */
[----:B------:R-:W-:Y:S01]  /*2210*/  IADD3 R29, R58, 0xf8, RZ ;  /* 0x000000f83a1d7810 */ /* 0x000fe20007ffe0ff */
[----:B------:R-:W1:Y:S01]  /*2220*/  @!P1 LDC.64 R20, c[0x0][0x220] ;  /* 0x00008800ff149b82 */ /* 0x000e620000000a00 */
[----:B------:R-:W-:Y:S02]  /*2230*/  ISETP.GE.AND.EX P3, PT, R83, UR17, PT, P3 ;  /* 0x0000001153007c0c */ /* 0x000fe4000bf66330 */
[----:B------:R-:W-:Y:S02]  /*2240*/  ISETP.GE.U32.AND P5, PT, R29, UR16, PT ;  /* 0x000000101d007c0c */ /* 0x000fe4000bfa6070 */
[----:B------:R-:W-:-:S02]  /*2250*/  ISETP.GT.U32.OR P3, PT, R0, 0x27f, P3 ;  /* 0x0000027f0000780c */ /* 0x000fc40001f64470 */
[----:B----4-:R-:W-:Y:S02]  /*2260*/  SHF.R.S32.HI R85, RZ, 0x1f, R29 ;  /* 0x0000001fff557819 */ /* 0x010fe4000001141d */
[-C--:B------:R-:W-:Y:S02]  /*2270*/  @!P2 MOV R92, R86.reuse ;  /* 0x00000056005ca202 */ /* 0x080fe40000000f00 */
[----:B------:R-:W-:Y:S02]  /*2280*/  @!P2 MOV R93, R89 ;  /* 0x00000059005da202 */ /* 0x000fe40000000f00 */
[----:B------:R-:W-:Y:S02]  /*2290*/  ISETP.GE.AND.EX P5, PT, R85, UR17, PT, P5 ;  /* 0x0000001155007c0c */ /* 0x000fe4000bfa6350 */
[----:B------:R-:W-:Y:S01]  /*22a0*/  @!P1 MOV R90, R86 ;  /* 0x00000056005a9202 */ /* 0x000fe20000000f00 */
[----:B------:R-:W-:Y:S01]  /*22b0*/  @!P2 IMAD.WIDE.U32 R92, R31, R22, R92 ;  /* 0x000000161f5ca225 */ /* 0x000fe200078e005c */
[----:B------:R-:W-:-:S02]  /*22c0*/  ISETP.GT.U32.OR P5, PT, R0, 0x27f, P5 ;  /* 0x0000027f0000780c */ /* 0x000fc40002fa4470 */
[----:B------:R-:W-:Y:S01]  /*22d0*/  @!P1 MOV R91, R89 ;  /* 0x00000059005b9202 */ /* 0x000fe20000000f00 */
[----:B0-----:R-:W-:Y:S01]  /*22e0*/  @!P1 IMAD R31, R81, R24, RZ ;  /* 0x00000018511f9224 */ /* 0x001fe200078e02ff */
[----:B-1----:R-:W-:Y:S01]  /*22f0*/  @!P2 LEA R34, P6, R92, R26, 0x1 ;  /* 0x0000001a5c22a211 */ /* 0x002fe200078c08ff */
[C---:B------:R-:W-:Y:S01]  /*2300*/  @!P1 IMAD.WIDE.U32 R90, R30.reuse, R24, R90 ;  /* 0x000000181e5a9225 */ /* 0x040fe200078e005a */
[----:B------:R-:W-:Y:S02]  /*2310*/  @!P2 IADD3 R24, R93, R23, RZ ;  /* 0x000000175d18a210 */ /* 0x000fe40007ffe0ff */
[----:B------:R-:W0:Y:S01]  /*2320*/  @!P3 LDC.64 R22, c[0x0][0x270] ;  /* 0x00009c00ff16bb82 */ /* 0x000e220000000a00 */
[----:B------:R-:W-:Y:S01]  /*2330*/  @!P1 IMAD R31, R30, R25, R31 ;  /* 0x000000191e1f9224 */ /* 0x000fe200078e021f */
[----:B------:R-:W-:Y:S02]  /*2340*/  @!P2 LEA.HI.X R35, R92, R27, R24, 0x1, P6 ;  /* 0x0000001b5c23a211 */ /* 0x000fe400030f0c18 */
[----:B------:R-:W-:-:S02]  /*2350*/  @!P1 LEA R30, P6, R90, R20, 0x1 ;  /* 0x000000145a1e9211 */ /* 0x000fc400078c08ff */
[----:B------:R-:W-:Y:S02]  /*2360*/  @!P1 IADD3 R31, R91, R31, RZ ;  /* 0x0000001f5b1f9210 */ /* 0x000fe40007ffe0ff */
[----:B------:R-:W1:Y:S02]  /*2370*/  @!P5 LDC.64 R24, c[0x0][0x270] ;  /* 0x00009c00ff18db82 */ /* 0x000e640000000a00 */
[----:B------:R-:W-:Y:S01]  /*2380*/  @!P1 LEA.HI.X R31, R90, R21, R31, 0x1, P6 ;  /* 0x000000155a1f9211 */ /* 0x000fe200030f0c1f */
[----:B------:R-:W-:-:S05]  /*2390*/  HFMA2.MMA R82, -RZ, RZ, 0, 0 ;  /* 0x00000000ff527435 */ /* 0x000fca00000001ff */
[----:B------:R-:W4:Y:S01]  /*23a0*/  @!P3 LDC.64 R20, c[0x0][0x220] ;  /* 0x00008800ff14bb82 */ /* 0x000f220000000a00 */
[----:B------:R-:W-:Y:S01]  /*23b0*/  HFMA2.MMA R90, -RZ, RZ, 0, 0 ;  /* 0x00000000ff5a7435 */ /* 0x000fe200000001ff */
[----:B------:R-:W-:-:S03]  /*23c0*/  MOV R84, RZ ;  /* 0x000000ff00547202 */ /* 0x000fc60000000f00 */
[----:B------:R0:W3:Y:S03]  /*23d0*/  @!P4 LDG.E R82, desc[UR10][R32.64] ;  /* 0x0000000a2052c981 */ /* 0x0000e6000c1e1900 */
[----:B------:R-:W2:Y:S01]  /*23e0*/  @!P5 LDC.64 R26, c[0x0][0x220] ;  /* 0x00008800ff1adb82 */ /* 0x000ea20000000a00 */
[----:B0-----:R-:W-:Y:S01]  /*23f0*/  @!P3 IMAD R91, R83, R22, RZ ;  /* 0x00000016535bb224 */ /* 0x001fe200078e02ff */
[----:B------:R-:W3:Y:S04]  /*2400*/  @!P2 LDG.E R84, desc[UR10][R34.64] ;  /* 0x0000000a2254a981 */ /* 0x000ee8000c1e1900 */
[----:B------:R-:W3:Y:S01]  /*2410*/  @!P1 LDG.E R90, desc[UR10][R30.64] ;  /* 0x0000000a1e5a9981 */ /* 0x000ee2000c1e1900 */
[----:B------:R-:W-:-:S02]  /*2420*/  @!P3 MOV R32, R86 ;  /* 0x000000560020b202 */ /* 0x000fc40000000f00 */
[----:B------:R-:W-:Y:S01]  /*2430*/  @!P3 MOV R33, R89 ;  /* 0x000000590021b202 */ /* 0x000fe20000000f00 */
[C---:B------:R-:W-:Y:S02]  /*2440*/  @!P3 IMAD R91, R28.reuse, R23, R91 ;  /* 0x000000171c5bb224 */ /* 0x040fe400078e025b */
[----:B------:R-:W-:Y:S01]  /*2450*/  @!P3 IMAD.WIDE.U32 R22, R28, R22, R32 ;  /* 0x000000161c16b225 */ /* 0x000fe200078e0020 */
[----:B------:R-:W-:Y:S02]  /*2460*/  @!P5 MOV R32, R86 ;  /* 0x000000560020d202 */ /* 0x000fe40000000f00 */
[----:B------:R-:W-:Y:S01]  /*2470*/  @!P5 MOV R33, R89 ;  /* 0x000000590021d202 */ /* 0x000fe20000000f00 */
[----:B-1----:R-:W-:Y:S01]  /*2480*/  @!P5 IMAD R28, R85, R24, RZ ;  /* 0x00000018551cd224 */ /* 0x002fe200078e02ff */
[----:B------:R-:W-:Y:S02]  /*2490*/  @!P3 IADD3 R91, R23, R91, RZ ;  /* 0x0000005b175bb210 */ /* 0x000fe40007ffe0ff */
[----:B----4-:R-:W-:Y:S01]  /*24a0*/  @!P3 LEA R20, P1, R22, R20, 0x1 ;  /* 0x000000141614b211 */ /* 0x010fe200078208ff */
[----:B------:R-:W-:-:S02]  /*24b0*/  @!P5 IMAD R93, R29, R25, R28 ;  /* 0x000000191d5dd224 */ /* 0x000fc400078e021c */
[----:B------:R-:W-:Y:S01]  /*24c0*/  @!P5 IMAD.WIDE.U32 R24, R29, R24, R32 ;  /* 0x000000181d18d225 */ /* 0x000fe200078e0020 */
[----:B------:R-:W-:Y:S01]  /*24d0*/  @!P3 LEA.HI.X R21, R22, R21, R91, 0x1, P1 ;  /* 0x000000151615b211 */ /* 0x000fe200008f0c5b */
[----:B------:R-:W-:Y:S01]  /*24e0*/  HFMA2.MMA R92, -RZ, RZ, 0, 0 ;  /* 0x00000000ff5c7435 */ /* 0x000fe200000001ff */
[----:B------:R-:W-:Y:S02]  /*24f0*/  MOV R91, RZ ;  /* 0x000000ff005b7202 */ /* 0x000fe40000000f00 */
[----:B------:R-:W-:Y:S02]  /*2500*/  @!P5 IADD3 R23, R25, R93, RZ ;  /* 0x0000005d1917d210 */ /* 0x000fe40007ffe0ff */
[C---:B--2---:R-:W-:Y:S02]  /*2510*/  @!P5 LEA R26, P2, R24.reuse, R26, 0x1 ;  /* 0x0000001a181ad211 */ /* 0x044fe400078408ff */
[----:B------:R0:W2:Y:S02]  /*2520*/  @!P3 LDG.E R91, desc[UR10][R20.64] ;  /* 0x0000000a145bb981 */ /* 0x0000a4000c1e1900 */
[----:B------:R-:W-:-:S05]  /*2530*/  @!P5 LEA.HI.X R27, R24, R27, R23, 0x1, P2 ;  /* 0x0000001b181bd211 */ /* 0x000fca00010f0c17 */
[----:B------:R1:W4:Y:S01]  /*2540*/  @!P5 LDG.E R92, desc[UR10][R26.64] ;  /* 0x0000000a1a5cd981 */ /* 0x000322000c1e1900 */
[--C-:B------:R-:W-:Y:S02]  /*2550*/  HADD2.F32 R23, -RZ, R62.reuse.H1_H1 ;  /* 0x3000003eff177230 */ /* 0x100fe40000004100 */
[----:B------:R-:W-:Y:S02]  /*2560*/  HADD2.F32 R22, -RZ, R62.H0_H0 ;  /* 0x2000003eff167230 */ /* 0x000fe40000004100 */
[--C-:B------:R-:W-:Y:S02]  /*2570*/  HADD2.F32 R29, -RZ, R36.reuse.H1_H1 ;  /* 0x30000024ff1d7230 */ /* 0x100fe40000004100 */
[----:B------:R-:W-:Y:S01]  /*2580*/  FMUL.FTZ R25, R23, R23 ;  /* 0x0000001717197220 */ /* 0x000fe20000410000 */
[----:B------:R-:W-:Y:S02]  /*2590*/  HADD2.F32 R24, -RZ, R36.H0_H0 ;  /* 0x20000024ff187230 */ /* 0x000fe40000004100 */
[----:B------:R-:W-:Y:S01]  /*25a0*/  FADD.FTZ R23, R22, R23 ;  /* 0x0000001716177221 */ /* 0x000fe20000010000 */
[----:B0-----:R-:W-:-:S02]  /*25b0*/  HADD2.F32 R21, -RZ, R38.H1_H1 ;  /* 0x30000026ff157230 */ /* 0x001fc40000004100 */
[----:B------:R-:W-:Y:S01]  /*25c0*/  FFMA.FTZ R25, R22, R22, R25 ;  /* 0x0000001616197223 */ /* 0x000fe20000010019 */
[C---:B------:R-:W-:Y:S01]  /*25d0*/  FADD.FTZ R22, R24.reuse, R29 ;  /* 0x0000001d18167221 */ /* 0x040fe20000010000 */
[----:B------:R-:W-:Y:S01]  /*25e0*/  FADD.FTZ R23, RZ, R23 ;  /* 0x00000017ff177221 */ /* 0x000fe20000010000 */
[----:B------:R-:W-:Y:S01]  /*25f0*/  FMUL.FTZ R31, R29, R29 ;  /* 0x0000001d1d1f7220 */ /* 0x000fe20000410000 */
[----:B------:R-:W-:Y:S02]  /*2600*/  HADD2.F32 R20, -RZ, R38.H0_H0 ;  /* 0x20000026ff147230 */ /* 0x000fe40000004100 */
[----:B------:R-:W-:Y:S01]  /*2610*/  FADD.FTZ R22, R23, R22 ;  /* 0x0000001617167221 */ /* 0x000fe20000010000 */
[----:B------:R-:W-:Y:S01]  /*2620*/  FMUL.FTZ R23, R21, R21 ;  /* 0x0000001515177220 */ /* 0x000fe20000410000 */
[----:B------:R-:W-:Y:S01]  /*2630*/  FFMA.FTZ R24, R24, R24, R31 ;  /* 0x0000001818187223 */ /* 0x000fe2000001001f */
[----:B------:R-:W-:Y:S01]  /*2640*/  FADD.FTZ R25, RZ, R25 ;  /* 0x00000019ff197221 */ /* 0x000fe20000010000 */
[----:B-1----:R-:W-:-:S02]  /*2650*/  HADD2.F32 R27, -RZ, R40.H1_H1 ;  /* 0x30000028ff1b7230 */ /* 0x002fc40000004100 */
[C---:B------:R-:W-:Y:S01]  /*2660*/  FADD.FTZ R21, R20.reuse, R21 ;  /* 0x0000001514157221 */ /* 0x040fe20000010000 */
[----:B------:R-:W-:Y:S01]  /*2670*/  FFMA.FTZ R23, R20, R20, R23 ;  /* 0x0000001414177223 */ /* 0x000fe20000010017 */
[----:B------:R-:W-:Y:S02]  /*2680*/  HADD2.F32 R20, -RZ, R40.H0_H0 ;  /* 0x20000028ff147230 */ /* 0x000fe40000004100 */
[----:B------:R-:W-:Y:S01]  /*2690*/  FADD.FTZ R24, R25, R24 ;  /* 0x0000001819187221 */ /* 0x000fe20000010000 */
[----:B------:R-:W-:Y:S01]  /*26a0*/  FMUL.FTZ R25, R27, R27 ;  /* 0x0000001b1b197220 */ /* 0x000fe20000410000 */
[--C-:B------:R-:W-:Y:S02]  /*26b0*/  HADD2.F32 R29, -RZ, R42.reuse.H1_H1 ;  /* 0x3000002aff1d7230 */ /* 0x100fe40000004100 */
[----:B------:R-:W-:Y:S01]  /*26c0*/  FADD.FTZ R21, R22, R21 ;  /* 0x0000001516157221 */ /* 0x000fe20000010000 */
[----:B------:R-:W-:Y:S01]  /*26d0*/  FADD.FTZ R23, R24, R23 ;  /* 0x0000001718177221 */ /* 0x000fe20000010000 */
[C---:B------:R-:W-:Y:S01]  /*26e0*/  FADD.FTZ R22, R20.reuse, R27 ;  /* 0x0000001b14167221 */ /* 0x040fe20000010000 */
[----:B------:R-:W-:Y:S01]  /*26f0*/  FFMA.FTZ R20, R20, R20, R25 ;  /* 0x0000001414147223 */ /* 0x000fe20000010019 */
[----:B------:R-:W-:-:S02]  /*2700*/  HADD2.F32 R24, -RZ, R42.H0_H0 ;  /* 0x2000002aff187230 */ /* 0x000fc40000004100 */
[----:B------:R-:W-:Y:S01]  /*2710*/  FMUL.FTZ R25, R29, R29 ;  /* 0x0000001d1d197220 */ /* 0x000fe20000410000 */
[----:B------:R-:W-:Y:S01]  /*2720*/  FADD.FTZ R21, R21, R22 ;  /* 0x0000001615157221 */ /* 0x000fe20000010000 */
[----:B------:R-:W-:Y:S01]  /*2730*/  FADD.FTZ R20, R23, R20 ;  /* 0x0000001417147221 */ /* 0x000fe20000010000 */
[C---:B------:R-:W-:Y:S01]  /*2740*/  FADD.FTZ R22, R24.reuse, R29 ;  /* 0x0000001d18167221 */ /* 0x040fe20000010000 */
[----:B------:R-:W-:Y:S01]  /*2750*/  FFMA.FTZ R25, R24, R24, R25 ;  /* 0x0000001818197223 */ /* 0x000fe20000010019 */
[--C-:B------:R-:W-:Y:S02]  /*2760*/  HADD2.F32 R24, -RZ, R44.reuse.H1_H1 ;  /* 0x3000002cff187230 */ /* 0x100fe40000004100 */
[----:B------:R-:W-:Y:S02]  /*2770*/  HADD2.F32 R23, -RZ, R44.H0_H0 ;  /* 0x2000002cff177230 */ /* 0x000fe40000004100 */
[----:B------:R-:W-:Y:S01]  /*2780*/  FADD.FTZ R21, R21, R22 ;  /* 0x0000001615157221 */ /* 0x000fe20000010000 */
[----:B------:R-:W-:-:S02]  /*2790*/  HADD2.F32 R26, -RZ, R46.H1_H1 ;  /* 0x3000002eff1a7230 */ /* 0x000fc40000004100 */
[----:B------:R-:W-:Y:S01]  /*27a0*/  FMUL.FTZ R22, R24, R24 ;  /* 0x0000001818167220 */ /* 0x000fe20000410000 */
[C---:B------:R-:W-:Y:S01]  /*27b0*/  FADD.FTZ R24, R23.reuse, R24 ;  /* 0x0000001817187221 */ /* 0x040fe20000010000 */
[----:B------:R-:W-:Y:S01]  /*27c0*/  FADD.FTZ R20, R20, R25 ;  /* 0x0000001914147221 */ /* 0x000fe20000010000 */
[----:B------:R-:W-:Y:S02]  /*27d0*/  HADD2.F32 R25, -RZ, R46.H0_H0 ;  /* 0x2000002eff197230 */ /* 0x000fe40000004100 */
[----:B------:R-:W-:Y:S01]  /*27e0*/  FFMA.FTZ R23, R23, R23, R22 ;  /* 0x0000001717177223 */ /* 0x000fe20000010016 */
[----:B------:R-:W-:Y:S01]  /*27f0*/  FADD.FTZ R21, R21, R24 ;  /* 0x0000001815157221 */ /* 0x000fe20000010000 */
[--C-:B------:R-:W-:Y:S02]  /*2800*/  HADD2.F32 R24, -RZ, R48.reuse.H1_H1 ;  /* 0x30000030ff187230 */ /* 0x100fe40000004100 */
[----:B------:R-:W-:Y:S01]  /*2810*/  FMUL.FTZ R22, R26, R26 ;  /* 0x0000001a1a167220 */ /* 0x000fe20000410000 */
[----:B------:R-:W-:Y:S01]  /*2820*/  FADD.FTZ R20, R20, R23 ;  /* 0x0000001714147221 */ /* 0x000fe20000010000 */
[----:B------:R-:W-:Y:S01]  /*2830*/  FADD.FTZ R26, R25, R26 ;  /* 0x0000001a191a7221 */ /* 0x000fe20000010000 */
[----:B------:R-:W-:-:S02]  /*2840*/  HADD2.F32 R23, -RZ, R48.H0_H0 ;  /* 0x20000030ff177230 */ /* 0x000fc40000004100 */
[----:B------:R-:W-:Y:S01]  /*2850*/  FFMA.FTZ R25, R25, R25, R22 ;  /* 0x0000001919197223 */ /* 0x000fe20000010016 */
[----:B------:R-:W-:Y:S01]  /*2860*/  FMUL.FTZ R22, R24, R24 ;  /* 0x0000001818167220 */ /* 0x000fe20000410000 */
[--C-:B------:R-:W-:Y:S02]  /*2870*/  HADD2.F32 R27, -RZ, R50.reuse.H1_H1 ;  /* 0x30000032ff1b7230 */ /* 0x100fe40000004100 */
[C---:B------:R-:W-:Y:S01]  /*2880*/  FADD.FTZ R24, R23.reuse, R24 ;  /* 0x0000001817187221 */ /* 0x040fe20000010000 */
[----:B------:R-:W-:Y:S01]  /*2890*/  FADD.FTZ R20, R20, R25 ;  /* 0x0000001914147221 */ /* 0x000fe20000010000 */
[----:B------:R-:W-:Y:S01]  /*28a0*/  FFMA.FTZ R23, R23, R23, R22 ;  /* 0x0000001717177223 */ /* 0x000fe20000010016 */
[----:B------:R-:W-:Y:S01]  /*28b0*/  FADD.FTZ R21, R21, R26 ;  /* 0x0000001a15157221 */ /* 0x000fe20000010000 */
[----:B------:R-:W-:Y:S02]  /*28c0*/  HADD2.F32 R22, -RZ, R50.H0_H0 ;  /* 0x20000032ff167230 */ /* 0x000fe40000004100 */
[----:B------:R-:W-:Y:S01]  /*28d0*/  FMUL.FTZ R25, R27, R27 ;  /* 0x0000001b1b197220 */ /* 0x000fe20000410000 */
[----:B------:R-:W-:Y:S01]  /*28e0*/  FADD.FTZ R20, R20, R23 ;  /* 0x0000001714147221 */ /* 0x000fe20000010000 */
[----:B------:R-:W-:-:S02]  /*28f0*/  HADD2.F32 R23, -RZ, R52.H1_H1 ;  /* 0x30000034ff177230 */ /* 0x000fc40000004100 */
[----:B------:R-:W-:Y:S01]  /*2900*/  FADD.FTZ R21, R21, R24 ;  /* 0x0000001815157221 */ /* 0x000fe20000010000 */
[C---:B------:R-:W-:Y:S01]  /*2910*/  FADD.FTZ R24, R22.reuse, R27 ;  /* 0x0000001b16187221 */ /* 0x040fe20000010000 */
[----:B------:R-:W-:Y:S01]  /*2920*/  FFMA.FTZ R25, R22, R22, R25 ;  /* 0x0000001616197223 */ /* 0x000fe20000010019 */
[----:B------:R-:W-:Y:S02]  /*2930*/  HADD2.F32 R22, -RZ, R52.H0_H0 ;  /* 0x20000034ff167230 */ /* 0x000fe40000004100 */
[----:B------:R-:W-:Y:S01]  /*2940*/  FMUL.FTZ R27, R23, R23 ;  /* 0x00000017171b7220 */ /* 0x000fe20000410000 */
[----:B------:R-:W-:Y:S02]  /*2950*/  FADD.FTZ R21, R21, R24 ;  /* 0x0000001815157221 */ /* 0x000fe40000010000 */
[C---:B------:R-:W-:Y:S01]  /*2960*/  FADD.FTZ R24, R22.reuse, R23 ;  /* 0x0000001716187221 */ /* 0x040fe20000010000 */
[----:B------:R-:W-:Y:S01]  /*2970*/  FFMA.FTZ R27, R22, R22, R27 ;  /* 0x00000016161b7223 */ /* 0x000fe2000001001b */
[----:B------:R-:W-:-:S02]  /*2980*/  HADD2.F32 R23, -RZ, R54.H1_H1 ;  /* 0x30000036ff177230 */ /* 0x000fc40000004100 */
[----:B------:R-:W-:Y:S02]  /*2990*/  HADD2.F32 R22, -RZ, R54.H0_H0 ;  /* 0x20000036ff167230 */ /* 0x000fe40000004100 */
[----:B------:R-:W-:Y:S01]  /*29a0*/  FADD.FTZ R20, R20, R25 ;  /* 0x0000001914147221 */ /* 0x000fe20000010000 */
[----:B------:R-:W-:Y:S01]  /*29b0*/  FADD.FTZ R21, R21, R24 ;  /* 0x0000001815157221 */ /* 0x000fe20000010000 */
[----:B------:R-:W-:Y:S01]  /*29c0*/  FMUL.FTZ R25, R23, R23 ;  /* 0x0000001717197220 */ /* 0x000fe20000410000 */
[--C-:B------:R-:W-:Y:S02]  /*29d0*/  HADD2.F32 R26, -RZ, R56.reuse.H1_H1 ;  /* 0x30000038ff1a7230 */ /* 0x100fe40000004100 */
[----:B------:R-:W-:Y:S01]  /*29e0*/  FADD.FTZ R24, R22, R23 ;  /* 0x0000001716187221 */ /* 0x000fe20000010000 */
[----:B------:R-:W-:Y:S02]  /*29f0*/  HADD2.F32 R23, -RZ, R56.H0_H0 ;  /* 0x20000038ff177230 */ /* 0x000fe40000004100 */
[----:B------:R-:W-:Y:S01]  /*2a00*/  FADD.FTZ R20, R20, R27 ;  /* 0x0000001b14147221 */ /* 0x000fe20000010000 */
[----:B------:R-:W-:Y:S01]  /*2a10*/  FFMA.FTZ R25, R22, R22, R25 ;  /* 0x0000001616197223 */ /* 0x000fe20000010019 */
[----:B------:R-:W-:-:S02]  /*2a20*/  HADD2.F32 R27, -RZ, R57.H1_H1 ;  /* 0x30000039ff1b7230 */ /* 0x000fc40000004100 */
[----:B------:R-:W-:Y:S01]  /*2a30*/  FMUL.FTZ R22, R26, R26 ;  /* 0x0000001a1a167220 */ /* 0x000fe20000410000 */
[----:B------:R-:W-:Y:S01]  /*2a40*/  FADD.FTZ R21, R21, R24 ;  /* 0x0000001815157221 */ /* 0x000fe20000010000 */
[C---:B------:R-:W-:Y:S01]  /*2a50*/  FADD.FTZ R26, R23.reuse, R26 ;  /* 0x0000001a171a7221 */ /* 0x040fe20000010000 */
[----:B------:R-:W-:Y:S02]  /*2a60*/  HADD2.F32 R24, -RZ, R57.H0_H0 ;  /* 0x20000039ff187230 */ /* 0x000fe40000004100 */
[----:B------:R-:W-:Y:S01]  /*2a70*/  FADD.FTZ R20, R20, R25 ;  /* 0x0000001914147221 */ /* 0x000fe20000010000 */
[----:B------:R-:W-:Y:S01]  /*2a80*/  FFMA.FTZ R23, R23, R23, R22 ;  /* 0x0000001717177223 */ /* 0x000fe20000010016 */
[----:B------:R-:W-:Y:S01]  /*2a90*/  FMUL.FTZ R25, R27, R27 ;  /* 0x0000001b1b197220 */ /* 0x000fe20000410000 */
[----:B------:R-:W-:Y:S01]  /*2aa0*/  FADD.FTZ R21, R21, R26 ;  /* 0x0000001a15157221 */ /* 0x000fe20000010000 */
[--C-:B------:R-:W-:Y:S02]  /*2ab0*/  HADD2.F32 R26, -RZ, R60.reuse.H1_H1 ;  /* 0x3000003cff1a7230 */ /* 0x100fe40000004100 */
[----:B------:R-:W-:Y:S01]  /*2ac0*/  FADD.FTZ R22, R24, R27 ;  /* 0x0000001b18167221 */ /* 0x000fe20000010000 */
[----:B------:R-:W-:Y:S01]  /*2ad0*/  FADD.FTZ R20, R20, R23 ;  /* 0x0000001714147221 */ /* 0x000fe20000010000 */
[----:B------:R-:W-:Y:S01]  /*2ae0*/  FFMA.FTZ R25, R24, R24, R25 ;  /* 0x0000001818197223 */ /* 0x000fe20000010019 */
[----:B------:R-:W-:-:S02]  /*2af0*/  HADD2.F32 R23, -RZ, R60.H0_H0 ;  /* 0x2000003cff177230 */ /* 0x000fc40000004100 */
[----:B------:R-:W-:Y:S01]  /*2b00*/  FADD.FTZ R21, R21, R22 ;  /* 0x0000001615157221 */ /* 0x000fe20000010000 */
[----:B------:R-:W-:Y:S01]  /*2b10*/  FMUL.FTZ R22, R26, R26 ;  /* 0x0000001a1a167220 */ /* 0x000fe20000410000 */
[----:B------:R-:W-:Y:S01]  /*2b20*/  FADD.FTZ R20, R20, R25 ;  /* 0x0000001914147221 */ /* 0x000fe20000010000 */
[--C-:B------:R-:W-:Y:S02]  /*2b30*/  HADD2.F32 R25, -RZ, R61.reuse.H1_H1 ;  /* 0x3000003dff197230 */ /* 0x100fe40000004100 */
[C---:B------:R-:W-:Y:S01]  /*2b40*/  FADD.FTZ R26, R23.reuse, R26 ;  /* 0x0000001a171a7221 */ /* 0x040fe20000010000 */
[----:B------:R-:W-:Y:S01]  /*2b50*/  FFMA.FTZ R23, R23, R23, R22 ;  /* 0x0000001717177223 */ /* 0x000fe20000010016 */
[----:B------:R-:W-:Y:S02]  /*2b60*/  HADD2.F32 R22, -RZ, R61.H0_H0 ;  /* 0x2000003dff167230 */ /* 0x000fe40000004100 */
[----:B------:R-:W-:Y:S01]  /*2b70*/  FMUL.FTZ R27, R25, R25 ;  /* 0x00000019191b7220 */ /* 0x000fe20000410000 */
[----:B------:R-:W-:Y:S01]  /*2b80*/  FADD.FTZ R20, R20, R23 ;  /* 0x0000001714147221 */ /* 0x000fe20000010000 */
[----:B------:R-:W-:-:S02]  /*2b90*/  HADD2.F32 R23, -RZ, R63.H1_H1 ;  /* 0x3000003fff177230 */ /* 0x000fc40000004100 */
[C---:B------:R-:W-:Y:S01]  /*2ba0*/  FADD.FTZ R24, R22.reuse, R25 ;  /* 0x0000001916187221 */ /* 0x040fe20000010000 */
[----:B------:R-:W-:Y:S01]  /*2bb0*/  FFMA.FTZ R27, R22, R22, R27 ;  /* 0x00000016161b7223 */ /* 0x000fe2000001001b */
[----:B------:R-:W-:Y:S01]  /*2bc0*/  FADD.FTZ R21, R21, R26 ;  /* 0x0000001a15157221 */ /* 0x000fe20000010000 */
[----:B------:R-:W-:Y:S02]  /*2bd0*/  HADD2.F32 R22, -RZ, R63.H0_H0 ;  /* 0x2000003fff167230 */ /* 0x000fe40000004100 */
[----:B------:R-:W-:Y:S01]  /*2be0*/  FMUL.FTZ R25, R23, R23 ;  /* 0x0000001717197220 */ /* 0x000fe20000410000 */
[--C-:B------:R-:W-:Y:S02]  /*2bf0*/  HADD2.F32 R26, -RZ, R64.reuse.H1_H1 ;  /* 0x30000040ff1a7230 */ /* 0x100fe40000004100 */
[----:B------:R-:W-:Y:S01]  /*2c00*/  FADD.FTZ R21, R21, R24 ;  /* 0x0000001815157221 */ /* 0x000fe20000010000 */
[----:B------:R-:W-:Y:S01]  /*2c10*/  FADD.FTZ R24, R22, R23 ;  /* 0x0000001716187221 */ /* 0x000fe20000010000 */
[----:B------:R-:W-:-:S02]  /*2c20*/  HADD2.F32 R23, -RZ, R64.H0_H0 ;  /* 0x20000040ff177230 */ /* 0x000fc40000004100 */
[----:B------:R-:W-:Y:S01]  /*2c30*/  FADD.FTZ R20, R20, R27 ;  /* 0x0000001b14147221 */ /* 0x000fe20000010000 */
[----:B------:R-:W-:Y:S01]  /*2c40*/  FFMA.FTZ R25, R22, R22, R25 ;  /* 0x0000001616197223 */ /* 0x000fe20000010019 */
[--C-:B------:R-:W-:Y:S02]  /*2c50*/  HADD2.F32 R27, -RZ, R65.reuse.H1_H1 ;  /* 0x30000041ff1b7230 */ /* 0x100fe40000004100 */
        /* <DEDUP_REMOVED lines=8> */
[----:B------:R-:W-:-:S02]  /*2ce0*/  HADD2.F32 R26, -RZ, R66.H1_H1 ;  /* 0x30000042ff1a7230 */ /* 0x000fc40000004100 */
[----:B------:R-:W-:Y:S01]  /*2cf0*/  FADD.FTZ R22, R24, R27 ;  /* 0x0000001b18167221 */ /* 0x000fe20000010000 */
[----:B------:R-:W-:Y:S01]  /*2d00*/  FADD.FTZ R20, R20, R23 ;  /* 0x0000001714147221 */ /* 0x000fe20000010000 */
[----:B------:R-:W-:Y:S01]  /*2d10*/  FFMA.FTZ R25, R24, R24, R25 ;  /* 0x0000001818197223 */ /* 0x000fe20000010019 */
[----:B------:R-:W-:Y:S02]  /*2d20*/  HADD2.F32 R23, -RZ, R66.H0_H0 ;  /* 0x20000042ff177230 */ /* 0x000fe40000004100 */
[----:B------:R-:W-:Y:S01]  /*2d30*/  FADD.FTZ R21, R21, R22 ;  /* 0x0000001615157221 */ /* 0x000fe20000010000 */
[----:B------:R-:W-:Y:S01]  /*2d40*/  FMUL.FTZ R22, R26, R26 ;  /* 0x0000001a1a167220 */ /* 0x000fe20000410000 */
[----:B------:R-:W-:Y:S01]  /*2d50*/  FADD.FTZ R20, R20, R25 ;  /* 0x0000001914147221 */ /* 0x000fe20000010000 */
[--C-:B------:R-:W-:Y:S02]  /*2d60*/  HADD2.F32 R25, -RZ, R68.reuse.H1_H1 ;  /* 0x30000044ff197230 */ /* 0x100fe40000004100 */
[C---:B------:R-:W-:Y:S01]  /*2d70*/  FADD.FTZ R26, R23.reuse, R26 ;  /* 0x0000001a171a7221 */ /* 0x040fe20000010000 */
[----:B------:R-:W-:Y:S01]  /*2d80*/  FFMA.FTZ R23, R23, R23, R22 ;  /* 0x0000001717177223 */ /* 0x000fe20000010016 */
[----:B------:R-:W-:-:S02]  /*2d90*/  HADD2.F32 R22, -RZ, R68.H0_H0 ;  /* 0x20000044ff167230 */ /* 0x000fc40000004100 */
[----:B------:R-:W-:Y:S01]  /*2da0*/  FMUL.FTZ R27, R25, R25 ;  /* 0x00000019191b7220 */ /* 0x000fe20000410000 */
[----:B------:R-:W-:Y:S01]  /*2db0*/  FADD.FTZ R20, R20, R23 ;  /* 0x0000001714147221 */ /* 0x000fe20000010000 */
[--C-:B------:R-:W-:Y:S02]  /*2dc0*/  HADD2.F32 R23, -RZ, R70.reuse.H1_H1 ;  /* 0x30000046ff177230 */ /* 0x100fe40000004100 */
[C---:B------:R-:W-:Y:S01]  /*2dd0*/  FADD.FTZ R24, R22.reuse, R25 ;  /* 0x0000001916187221 */ /* 0x040fe20000010000 */
[----:B------:R-:W-:Y:S01]  /*2de0*/  FFMA.FTZ R27, R22, R22, R27 ;  /* 0x00000016161b7223 */ /* 0x000fe2000001001b */
[----:B------:R-:W-:Y:S01]  /*2df0*/  FADD.FTZ R21, R21, R26 ;  /* 0x0000001a15157221 */ /* 0x000fe20000010000 */
[----:B------:R-:W-:Y:S02]  /*2e00*/  HADD2.F32 R22, -RZ, R70.H0_H0 ;  /* 0x20000046ff167230 */ /* 0x000fe40000004100 */
[----:B------:R-:W-:Y:S01]  /*2e10*/  FMUL.FTZ R25, R23, R23 ;  /* 0x0000001717197220 */ /* 0x000fe20000410000 */
[----:B------:R-:W-:-:S02]  /*2e20*/  HADD2.F32 R26, -RZ, R71.H1_H1 ;  /* 0x30000047ff1a7230 */ /* 0x000fc40000004100 */
[----:B------:R-:W-:Y:S01]  /*2e30*/  FADD.FTZ R21, R21, R24 ;  /* 0x0000001815157221 */ /* 0x000fe20000010000 */
[----:B------:R-:W-:Y:S01]  /*2e40*/  FADD.FTZ R24, R22, R23 ;  /* 0x0000001716187221 */ /* 0x000fe20000010000 */
[----:B------:R-:W-:Y:S02]  /*2e50*/  HADD2.F32 R23, -RZ, R71.H0_H0 ;  /* 0x20000047ff177230 */ /* 0x000fe40000004100 */
[----:B------:R-:W-:Y:S01]  /*2e60*/  FADD.FTZ R20, R20, R27 ;  /* 0x0000001b14147221 */ /* 0x000fe20000010000 */
[----:B------:R-:W-:Y:S01]  /*2e70*/  FFMA.FTZ R25, R22, R22, R25 ;  /* 0x0000001616197223 */ /* 0x000fe20000010019 */
[--C-:B-----5:R-:W-:Y:S02]  /*2e80*/  HADD2.F32 R27, -RZ, R72.reuse.H1_H1 ;  /* 0x30000048ff1b7230 */ /* 0x120fe40000004100 */
[----:B------:R-:W-:Y:S01]  /*2e90*/  FMUL.FTZ R22, R26, R26 ;  /* 0x0000001a1a167220 */ /* 0x000fe20000410000 */
[----:B------:R-:W-:Y:S01]  /*2ea0*/  FADD.FTZ R21, R21, R24 ;  /* 0x0000001815157221 */ /* 0x000fe20000010000 */
[----:B------:R-:W-:Y:S01]  /*2eb0*/  FADD.FTZ R26, R23, R26 ;  /* 0x0000001a171a7221 */ /* 0x000fe20000010000 */
[----:B------:R-:W-:-:S02]  /*2ec0*/  HADD2.F32 R24, -RZ, R72.H0_H0 ;  /* 0x20000048ff187230 */ /* 0x000fc40000004100 */
        /* <DEDUP_REMOVED lines=8> */
[----:B------:R-:W-:Y:S02]  /*2f50*/  HADD2.F32 R23, -RZ, R74.H0_H0 ;  /* 0x2000004aff177230 */ /* 0x000fe40000004100 */
[----:B------:R-:W-:Y:S01]  /*2f60*/  FADD.FTZ R21, R21, R22 ;  /* 0x0000001615157221 */ /* 0x000fe20000010000 */
[----:B------:R-:W-:Y:S01]  /*2f70*/  FMUL.FTZ R22, R26, R26 ;  /* 0x0000001a1a167220 */ /* 0x000fe20000410000 */
[----:B------:R-:W-:Y:S01]  /*2f80*/  FADD.FTZ R20, R20, R25 ;  /* 0x0000001914147221 */ /* 0x000fe20000010000 */
[----:B------:R-:W-:-:S02]  /*2f90*/  HADD2.F32 R25, -RZ, R76.H1_H1 ;  /* 0x3000004cff197230 */ /* 0x000fc40000004100 */
[C---:B------:R-:W-:Y:S01]  /*2fa0*/  FADD.FTZ R26, R23.reuse, R26 ;  /* 0x0000001a171a7221 */ /* 0x040fe20000010000 */
[----:B------:R-:W-:Y:S01]  /*2fb0*/  FFMA.FTZ R23, R23, R23, R22 ;  /* 0x0000001717177223 */ /* 0x000fe20000010016 */
[----:B------:R-:W-:Y:S02]  /*2fc0*/  HADD2.F32 R22, -RZ, R76.H0_H0 ;  /* 0x2000004cff167230 */ /* 0x000fe40000004100 */
[----:B------:R-:W-:Y:S01]  /*2fd0*/  FMUL.FTZ R27, R25, R25 ;  /* 0x00000019191b7220 */ /* 0x000fe20000410000 */
[----:B------:R-:W-:Y:S01]  /*2fe0*/  FADD.FTZ R20, R20, R23 ;  /* 0x0000001714147221 */ /* 0x000fe20000010000 */
[----:B------:R-:W-:Y:S01]  /*2ff0*/  FADD.FTZ R21, R21, R26 ;  /* 0x0000001a15157221 */ /* 0x000fe20000010000 */
[C---:B------:R-:W-:Y:S01]  /*3000*/  FADD.FTZ R24, R22.reuse, R25 ;  /* 0x0000001916187221 */ /* 0x040fe20000010000 */
[----:B------:R-:W-:Y:S01]  /*3010*/  FFMA.FTZ R27, R22, R22, R27 ;  /* 0x00000016161b7223 */ /* 0x000fe2000001001b */
[----:B---3--:R-:W-:Y:S02]  /*3020*/  HADD2.F32 R26, -RZ, R80.H1_H1 ;  /* 0x30000050ff1a7230 */ /* 0x008fe40000004100 */
[----:B------:R-:W-:Y:S01]  /*3030*/  FADD.FTZ R21, R21, R24 ;  /* 0x0000001815157221 */ /* 0x000fe20000010000 */
[----:B------:R-:W-:Y:S01]  /*3040*/  FADD.FTZ R20, R20, R27 ;  /* 0x0000001b14147221 */ /* 0x000fe20000010000 */
[----:B------:R-:W-:-:S02]  /*3050*/  HADD2.F32 R23, -RZ, R78.H1_H1 ;  /* 0x3000004eff177230 */ /* 0x000fc40000004100 */
[----:B------:R-:W-:-:S03]  /*3060*/  HADD2.F32 R22, -RZ, R78.H0_H0 ;  /* 0x2000004eff167230 */ /* 0x000fc60000004100 */
[----:B------:R-:W-:Y:S02]  /*3070*/  FMUL.FTZ R25, R23, R23 ;  /* 0x0000001717197220 */ /* 0x000fe40000410000 */
[C---:B------:R-:W-:Y:S01]  /*3080*/  FADD.FTZ R24, R22.reuse, R23 ;  /* 0x0000001716187221 */ /* 0x040fe20000010000 */
[----:B------:R-:W-:Y:S02]  /*3090*/  HADD2.F32 R23, -RZ, R80.H0_H0 ;  /* 0x20000050ff177230 */ /* 0x000fe40000004100 */
[----:B------:R-:W-:Y:S01]  /*30a0*/  FFMA.FTZ R25, R22, R22, R25 ;  /* 0x0000001616197223 */ /* 0x000fe20000010019 */
[----:B------:R-:W-:Y:S01]  /*30b0*/  FMUL.FTZ R22, R26, R26 ;  /* 0x0000001a1a167220 */ /* 0x000fe20000410000 */
[----:B------:R-:W-:Y:S01]  /*30c0*/  FADD.FTZ R21, R21, R24 ;  /* 0x0000001815157221 */ /* 0x000fe20000010000 */
[C---:B------:R-:W-:Y:S01]  /*30d0*/  FADD.FTZ R26, R23.reuse, R26 ;  /* 0x0000001a171a7221 */ /* 0x040fe20000010000 */
[----:B------:R-:W-:Y:S01]  /*30e0*/  FADD.FTZ R20, R20, R25 ;  /* 0x0000001914147221 */ /* 0x000fe20000010000 */
[----:B------:R-:W-:-:S02]  /*30f0*/  FFMA.FTZ R23, R23, R23, R22 ;  /* 0x0000001717177223 */ /* 0x000fc40000010016 */
[----:B------:R-:W-:Y:S02]  /*3100*/  FADD.FTZ R21, R21, R26 ;  /* 0x0000001a15157221 */ /* 0x000fe40000010000 */
[----:B------:R-:W-:Y:S01]  /*3110*/  FADD.FTZ R20, R20, R23 ;  /* 0x0000001714147221 */ /* 0x000fe20000010000 */
[--C-:B------:R-:W-:Y:S02]  /*3120*/  HADD2.F32 R27, -RZ, R82.reuse.H1_H1 ;  /* 0x30000052ff1b7230 */ /* 0x100fe40000004100 */
[----:B------:R-:W-:-:S03]  /*3130*/  HADD2.F32 R24, -RZ, R82.H0_H0 ;  /* 0x20000052ff187230 */ /* 0x000fc60000004100 */
[----:B------:R-:W-:Y:S01]  /*3140*/  FMUL.FTZ R25, R27, R27 ;  /* 0x0000001b1b197220 */ /* 0x000fe20000410000 */
[--C-:B------:R-:W-:Y:S02]  /*3150*/  HADD2.F32 R26, -RZ, R84.reuse.H1_H1 ;  /* 0x30000054ff1a7230 */ /* 0x100fe40000004100 */
[C---:B------:R-:W-:Y:S01]  /*3160*/  FADD.FTZ R22, R24.reuse, R27 ;  /* 0x0000001b18167221 */ /* 0x040fe20000010000 */
[----:B------:R-:W-:Y:S02]  /*3170*/  HADD2.F32 R23, -RZ, R84.H0_H0 ;  /* 0x20000054ff177230 */ /* 0x000fe40000004100 */
[----:B------:R-:W-:Y:S01]  /*3180*/  FFMA.FTZ R25, R24, R24, R25 ;  /* 0x0000001818197223 */ /* 0x000fe20000010019 */
[----:B------:R-:W-:Y:S01]  /*3190*/  FADD.FTZ R21, R21, R22 ;  /* 0x0000001615157221 */ /* 0x000fe20000010000 */
[----:B------:R-:W-:Y:S02]  /*31a0*/  FMUL.FTZ R22, R26, R26 ;  /* 0x0000001a1a167220 */ /* 0x000fe40000410000 */
        /* <DEDUP_REMOVED lines=9> */
[----:B------:R-:W-:-:S03]  /*3240*/  FFMA.FTZ R27, R22, R22, R27 ;  /* 0x00000016161b7223 */ /* 0x000fc6000001001b */
[----:B------:R-:W-:Y:S01]  /*3250*/  FADD.FTZ R21, R21, R24 ;  /* 0x0000001815157221 */ /* 0x000fe20000010000 */
[----:B------:R-:W-:Y:S01]  /*3260*/  FADD.FTZ R20, R20, R27 ;  /* 0x0000001b14147221 */ /* 0x000fe20000010000 */
[--C-:B--2---:R-:W-:Y:S02]  /*3270*/  HADD2.F32 R23, -RZ, R91.reuse.H1_H1 ;  /* 0x3000005bff177230 */ /* 0x104fe40000004100 */
[----:B------:R-:W-:-:S03]  /*3280*/  HADD2.F32 R22, -RZ, R91.H0_H0 ;  /* 0x2000005bff167230 */ /* 0x000fc60000004100 */
[----:B------:R-:W-:Y:S01]  /*3290*/  FMUL.FTZ R25, R23, R23 ;  /* 0x0000001717197220 */ /* 0x000fe20000410000 */
[--C-:B----4-:R-:W-:Y:S02]  /*32a0*/  HADD2.F32 R29, -RZ, R92.reuse.H1_H1 ;  /* 0x3000005cff1d7230 */ /* 0x110fe40000004100 */
[C---:B------:R-:W-:Y:S01]  /*32b0*/  FADD.FTZ R24, R22.reuse, R23 ;  /* 0x0000001716187221 */ /* 0x040fe20000010000 */
[----:B------:R-:W-:Y:S02]  /*32c0*/  HADD2.F32 R26, -RZ, R92.H0_H0 ;  /* 0x2000005cff1a7230 */ /* 0x000fe40000004100 */
        /* <DEDUP_REMOVED lines=40> */
[----:B------:R-:W-:Y:S01]  /*3550*/  BSSY B0, `(.L_x_4325) ;  /* 0x0000039000007945 */ /* 0x000fe20003800000 */
        /* <DEDUP_REMOVED lines=10> */
[----:B0-----:R-:W0:Y:S01]  /*3600*/  LDS.128 R20, [UR7+0x40] ;  /* 0x00004007ff147984 */ /* 0x001e220008000c00 */
[----:B-1----:R-:W-:Y:S01]  /*3610*/  FADD.FTZ R27, R24, R28 ;  /* 0x0000001c181b7221 */ /* 0x002fe20000010000 */
[----:B------:R-:W-:-:S03]  /*3620*/  FADD.FTZ R28, R25, R29 ;  /* 0x0000001d191c7221 */ /* 0x000fc60000010000 */
[----:B------:R-:W-:Y:S01]  /*3630*/  FADD.FTZ R29, R27, R30 ;  /* 0x0000001e1b1d7221 */ /* 0x000fe20000010000 */
[----:B------:R-:W-:Y:S01]  /*3640*/  FADD.FTZ R28, R28, R31 ;  /* 0x0000001f1c1c7221 */ /* 0x000fe20000010000 */
[----:B------:R-:W1:Y:S02]  /*3650*/  LDS.128 R24, [UR7+0x50] ;  /* 0x00005007ff187984 */ /* 0x000e640008000c00 */
[----:B--2---:R-:W-:Y:S01]  /*3660*/  FADD.FTZ R29, R29, R32 ;  /* 0x000000201d1d7221 */ /* 0x004fe20000010000 */
[----:B------:R-:W-:-:S03]  /*3670*/  FADD.FTZ R28, R28, R33 ;  /* 0x000000211c1c7221 */ /* 0x000fc60000010000 */
[----:B------:R-:W-:Y:S01]  /*3680*/  FADD.FTZ R29, R29, R34 ;  /* 0x000000221d1d7221 */ /* 0x000fe20000010000 */
[----:B------:R-:W-:-:S03]  /*3690*/  FADD.FTZ R28, R28, R35 ;  /* 0x000000231c1c7221 */ /* 0x000fc60000010000 */
[----:B0-----:R-:W-:Y:S01]  /*36a0*/  FADD.FTZ R29, R29, R20 ;  /* 0x000000141d1d7221 */ /* 0x001fe20000010000 */
[----:B------:R-:W-:-:S03]  /*36b0*/  FADD.FTZ R20, R28, R21 ;  /* 0x000000151c147221 */ /* 0x000fc60000010000 */
[----:B------:R-:W-:Y:S01]  /*36c0*/  FADD.FTZ R21, R29, R22 ;  /* 0x000000161d157221 */ /* 0x000fe20000010000 */
[----:B------:R-:W-:Y:S01]  /*36d0*/  FADD.FTZ R32, R20, R23 ;  /* 0x0000001714207221 */ /* 0x000fe20000010000 */
[----:B------:R-:W0:Y:S02]  /*36e0*/  LDS.128 R28, [UR7+0x60] ;  /* 0x00006007ff1c7984 */ /* 0x000e240008000c00 */
[----:B-1----:R-:W-:Y:S01]  /*36f0*/  FADD.FTZ R33, R21, R24 ;  /* 0x0000001815217221 */ /* 0x002fe20000010000 */
[----:B------:R-:W-:Y:S01]  /*3700*/  FADD.FTZ R24, R32, R25 ;  /* 0x0000001920187221 */ /* 0x000fe20000010000 */
[----:B------:R-:W1:Y:S02]  /*3710*/  LDS.128 R20, [UR7+0x70] ;  /* 0x00007007ff147984 */ /* 0x000e640008000c00 */
[----:B------:R-:W-:Y:S01]  /*3720*/  FADD.FTZ R25, R33, R26 ;  /* 0x0000001a21197221 */ /* 0x000fe20000010000 */
[----:B------:R-:W-:Y:S01]  /*3730*/  FADD.FTZ R24, R24, R27 ;  /* 0x0000001b18187221 */ /* 0x000fe20000010000 */
[----:B------:R-:W2:Y:S02]  /*3740*/  LDS.128 R32, [UR7+0x80] ;  /* 0x00008007ff207984 */ /* 0x000ea40008000c00 */
[----:B0-----:R-:W-:Y:S01]  /*3750*/  FADD.FTZ R25, R25, R28 ;  /* 0x0000001c19197221 */ /* 0x001fe20000010000 */
[----:B------:R-:W-:-:S02]  /*3760*/  FADD.FTZ R24, R24, R29 ;  /* 0x0000001d18187221 */ /* 0x000fc40000010000 */
[----:B------:R-:W-:Y:S01]  /*3770*/  LDS.64 R28, [UR7+0xb0] ;  /* 0x0000b007ff1c7984 */ /* 0x000fe20008000a00 */
[----:B------:R-:W-:Y:S01]  /*3780*/  FADD.FTZ R25, R25, R30 ;  /* 0x0000001e19197221 */ /* 0x000fe20000010000 */
[----:B------:R-:W-:-:S03]  /*3790*/  FADD.FTZ R24, R24, R31 ;  /* 0x0000001f18187221 */ /* 0x000fc60000010000 */
[----:B-1----:R-:W-:Y:S01]  /*37a0*/  FADD.FTZ R25, R25, R20 ;  /* 0x0000001419197221 */ /* 0x002fe20000010000 */
[----:B------:R-:W-:-:S03]  /*37b0*/  FADD.FTZ R20, R24, R21 ;  /* 0x0000001518147221 */ /* 0x000fc60000010000 */
[----:B------:R-:W-:Y:S01]  /*37c0*/  FADD.FTZ R21, R25, R22 ;  /* 0x0000001619157221 */ /* 0x000fe20000010000 */
[----:B------:R-:W-:Y:S01]  /*37d0*/  FADD.FTZ R30, R20, R23 ;  /* 0x00000017141e7221 */ /* 0x000fe20000010000 */
[----:B------:R-:W0:Y:S02]  /*37e0*/  LDS.128 R24, [UR7+0x90] ;  /* 0x00009007ff187984 */ /* 0x000e240008000c00 */
[----:B--2---:R-:W-:Y:S01]  /*37f0*/  FADD.FTZ R31, R21, R32 ;  /* 0x00000020151f7221 */ /* 0x004fe20000010000 */
[----:B------:R-:W-:Y:S01]  /*3800*/  FADD.FTZ R30, R30, R33 ;  /* 0x000000211e1e7221 */ /* 0x000fe20000010000 */
[----:B------:R-:W1:Y:S02]  /*3810*/  LDS.128 R20, [UR7+0xa0] ;  /* 0x0000a007ff147984 */ /* 0x000e640008000c00 */
        /* <DEDUP_REMOVED lines=10> */
[----:B------:R-:W-:Y:S01]  /*38c0*/  FADD.FTZ R24, R31, R28 ;  /* 0x0000001c1f187221 */ /* 0x000fe20000010000 */
[----:B------:R-:W-:-:S07]  /*38d0*/  FADD.FTZ R25, R30, R29 ;  /* 0x0000001d1e197221 */ /* 0x000fce0000010000 */
.L_x_4326:
[----:B------:R-:W-:Y:S05]  /*38e0*/  BSYNC B0 ;  /* 0x0000000000007941 */ /* 0x000fea0003800000 */
.L_x_4325:
[----:B------:R-:W1:Y:S02]  /*38f0*/  LDC R30, c[0x0][0xc] ;  /* 0x00000300ff1e7b82 */ /* 0x000e640000000800 */
[----:B-1----:R-:W-:-:S13]  /*3900*/  ISETP.GE.U32.AND P1, PT, R30, 0x2, PT ;  /* 0x000000021e00780c */ /* 0x002fda0003f26070 */
[----:B------:R-:W-:Y:S05]  /*3910*/  @!P1 BRA `(.L_x_4327) ;  /* 0x0000000800909947 */ /* 0x000fea0003800000 */
[----:B------:R-:W-:Y:S05]  /*3920*/  @P3 BRA `(.L_x_4328) ;  /* 0x00000000007c3947 */ /* 0x000fea0003800000 */
[----:B------:R-:W1:Y:S01]  /*3930*/  S2R R31, SR_CTAID.Y ;  /* 0x00000000001f7919 */ /* 0x000e620000002600 */
[----:B------:R-:W2:Y:S01]  /*3940*/  LDC R28, c[0x0][0x10] ;  /* 0x00000400ff1c7b82 */ /* 0x000ea20000000800 */
[----:B------:R-:W-:Y:S02]  /*3950*/  ULOP3.LUT UR7, UR4, 0x1, URZ, 0xc0, !UPT ;  /* 0x0000000104077892 */ /* 0x000fe4000f8ec03f */
[----:B------:R-:W-:-:S05]  /*3960*/  ULOP3.LUT UP0, URZ, UR4, 0x2, URZ, 0xc0, !UPT ;  /* 0x00000002043f7892 */ /* 0x000fca000f80c03f */
[----:B------:R-:W3:Y:S08]  /*3970*/  LDC.64 R20, c[0x0][0x240] ;  /* 0x00009000ff147b82 */ /* 0x000ef00000000a00 */
[----:B0-----:R-:W0:Y:S01]  /*3980*/  LDC.64 R22, c[0x0][0x248] ;  /* 0x00009200ff167b82 */ /* 0x001e220000000a00 */
[----:B------:R-:W-:Y:S01]  /*3990*/  PLOP3.LUT P1, PT, PT, PT, UP0, 0x80, 0x0 ;  /* 0x000000000000781c */ /* 0x000fe20003f2f008 */
[----:B--2---:R-:W-:Y:S01]  /*39a0*/  IMAD R27, R28, UR7, RZ ;  /* 0x000000071c1b7c24 */ /* 0x004fe2000f8e02ff */
[----:B------:R-:W-:-:S02]  /*39b0*/  UMOV UR7, 0xffffffff ;  /* 0xffffffff00077882 */ /* 0x000fc40000000000 */
[----:B------:R-:W-:Y:S01]  /*39c0*/  USEL UR7, UR7, 0x1, UP0 ;  /* 0x0000000107077887 */ /* 0x000fe20008000000 */
[C---:B------:R-:W-:Y:S01]  /*39d0*/  IMAD R26, R27.reuse, R30, RZ ;  /* 0x0000001e1b1a7224 */ /* 0x040fe200078e02ff */
[----:B-1----:R-:W-:-:S04]  /*39e0*/  IADD3 R27, R27, R31, RZ ;  /* 0x0000001f1b1b7210 */ /* 0x002fc80007ffe0ff */
[----:B------:R-:W-:Y:S01]  /*39f0*/  SHF.L.U32 R29, R26, 0x1, RZ ;  /* 0x000000011a1d7819 */ /* 0x000fe200000006ff */
[----:B---3--:R-:W-:Y:S01]  /*3a00*/  IMAD.WIDE.U32 R20, R27, 0x4, R20 ;  /* 0x000000041b147825 */ /* 0x008fe200078e0014 */
[----:B------:R-:W-:-:S03]  /*3a10*/  SEL R27, R30, RZ, !P1 ;  /* 0x000000ff1e1b7207 */ /* 0x000fc60004800000 */
[----:B0-----:R-:W-:Y:S01]  /*3a20*/  IMAD.WIDE R22, R29, 0x4, R22 ;  /* 0x000000041d167825 */ /* 0x001fe200078e0216 */
[----:B------:R-:W-:-:S03]  /*3a30*/  ISETP.NE.AND P1, PT, R27, -0x1, PT ;  /* 0xffffffff1b00780c */ /* 0x000fc60003f25270 */
[----:B------:R-:W-:-:S04]  /*3a40*/  IMAD R29, R28, UR9, R31 ;  /* 0x000000091c1d7c24 */ /* 0x000fc8000f8e021f */
[----:B------:R-:W-:Y:S01]  /*3a50*/  IMAD.WIDE.U32 R22, R29, 0x8, R22 ;  /* 0x000000081d167825 */ /* 0x000fe200078e0016 */
[----:B------:R-:W-:-:S04]  /*3a60*/  MOV R29, UR7 ;  /* 0x00000007001d7c02 */ /* 0x000fc80008000f00 */
[----:B------:R1:W-:Y:S01]  /*3a70*/  STG.E.64 desc[UR10][R22.64], R24 ;  /* 0x0000001816007986 */ /* 0x0003e2000c101b0a */
[----:B------:R-:W-:Y:S06]  /*3a80*/  MEMBAR.ALL.GPU ;  /* 0x0000000000007992 */ /* 0x000fec000000a000 */
[----:B------:R-:W-:-:S00]  /*3a90*/  ERRBAR ;  /* 0x00000000000079ab */ /* 0x000fc00000000000 */
[----:B------:R-:W-:Y:S06]  /*3aa0*/  CGAERRBAR ;  /* 0x00000000000075ab */ /* 0x000fec0000000000 */
[----:B------:R1:W-:Y:S01]  /*3ab0*/  REDG.E.ADD.S32.STRONG.GPU desc[UR10][R20.64], R29 ;  /* 0x0000001d1400798e */ /* 0x0003e2000c10e38a */
[----:B------:R-:W-:Y:S05]  /*3ac0*/  @!P1 BRA `(.L_x_4328) ;  /* 0x0000000000149947 */ /* 0x000fea0003800000 */
.L_x_4329:
[----:B-1----:R-:W2:Y:S04]  /*3ad0*/  LDG.E.STRONG.GPU R22, desc[UR10][R20.64] ;  /* 0x0000000a14167981 */ /* 0x002ea8000c1ef900 */
[----:B--2---:R-:W-:Y:S01]  /*3ae0*/  CCTL.IVALL ;  /* 0x00000000ff00798f */ /* 0x004fe20002000000 */
[----:B------:R-:W-:Y:S05]  /*3af0*/  YIELD ;  /* 0x0000000000007946 */ /* 0x000fea0003800000 */
[----:B------:R-:W-:-:S13]  /*3b00*/  ISETP.NE.AND P1, PT, R22, R27, PT ;  /* 0x0000001b1600720c */ /* 0x000fda0003f25270 */
[----:B------:R-:W-:Y:S05]  /*3b10*/  @P1 BRA `(.L_x_4329) ;  /* 0xfffffffc00ec1947 */ /* 0x000fea000383ffff */
.L_x_4328:
        /* <DEDUP_REMOVED lines=11> */
.L_x_4331:
[C---:B------:R-:W-:Y:S02]  /*3bd0*/  ISETP.EQ.OR P1, PT, R31.reuse, UR9, P3 ;  /* 0x000000091f007c0c */ /* 0x040fe40009f22670 */
[C---:B------:R-:W-:Y:S02]  /*3be0*/  IADD3 R28, R31.reuse, 0x1, RZ ;  /* 0x000000011f1c7810 */ /* 0x040fe40007ffe0ff */
[----:B------:R-:W-:Y:S02]  /*3bf0*/  IADD3 R26, R31, 0x2, RZ ;  /* 0x000000021f1a7810 */ /* 0x000fe40007ffe0ff */
[----:B------:R-:W-:Y:S02]  /*3c00*/  ISETP.EQ.OR P2, PT, R28, UR9, P3 ;  /* 0x000000091c007c0c */ /* 0x000fe40009f42670 */
[----:B0-----:R-:W-:Y:S02]  /*3c10*/  MOV R23, UR4 ;  /* 0x0000000400177c02 */ /* 0x001fe40008000f00 */
[----:B------:R-:W-:-:S03]  /*3c20*/  ISETP.EQ.OR P4, PT, R26, UR9, P3 ;  /* 0x000000091a007c0c */ /* 0x000fc60009f82670 */
[----:B------:R-:W0:Y:S01]  /*3c30*/  @!P1 LDC R22, c[0x0][0x10] ;  /* 0x00000400ff169b82 */ /* 0x000e220000000800 */
[----:B------:R-:W1:Y:S01]  /*3c40*/  @!P1 S2R R29, SR_CTAID.Y ;  /* 0x00000000001d9919 */ /* 0x000e620000002600 */
[----:B------:R-:W-:-:S04]  /*3c50*/  @!P1 LOP3.LUT R23, R23, 0x1, RZ, 0xc0, !PT ;  /* 0x0000000117179812 */ /* 0x000fc800078ec0ff */
[----:B------:R-:W2:Y:S02]  /*3c60*/  @!P2 S2R R93, SR_CTAID.Y ;  /* 0x00000000005da919 */ /* 0x000ea40000002600 */
[----:B------:R-:W3:Y:S02]  /*3c70*/  @!P1 LDC.64 R20, c[0x0][0x248] ;  /* 0x00009200ff149b82 */ /* 0x000ee40000000a00 */
[----:B------:R-:W4:Y:S06]  /*3c80*/  @!P4 S2R R33, SR_CTAID.Y ;  /* 0x000000000021c919 */ /* 0x000f2c0000002600 */
[----:B------:R-:W2:Y:S01]  /*3c90*/  @!P2 LDC R27, c[0x0][0x10] ;  /* 0x00000400ff1bab82 */ /* 0x000ea20000000800 */
[----:B0-----:R-:W-:-:S07]  /*3ca0*/  @!P1 IMAD R23, R23, R22, RZ ;  /* 0x0000001617179224 */ /* 0x001fce00078e02ff */
[----:B------:R-:W4:Y:S01]  /*3cb0*/  @!P4 LDC R35, c[0x0][0x10] ;  /* 0x00000400ff23cb82 */ /* 0x000f220000000800 */
[----:B------:R-:W-:-:S05]  /*3cc0*/  @!P1 IMAD R23, R23, R30, RZ ;  /* 0x0000001e17179224 */ /* 0x000fca00078e02ff */
[----:B------:R-:W-:Y:S01]  /*3cd0*/  @!P1 SHF.L.U32 R23, R23, 0x1, RZ ;  /* 0x0000000117179819 */ /* 0x000fe200000006ff */
[----:B-1----:R-:W-:-:S04]  /*3ce0*/  @!P1 IMAD R29, R22, R31, R29 ;  /* 0x0000001f161d9224 */ /* 0x002fc800078e021d */
[----:B---3--:R-:W-:Y:S02]  /*3cf0*/  @!P1 IMAD.WIDE R20, R23, 0x4, R20 ;  /* 0x0000000417149825 */ /* 0x008fe400078e0214 */
[----:B------:R-:W0:Y:S02]  /*3d00*/  @!P2 LDC.64 R22, c[0x0][0x248] ;  /* 0x00009200ff16ab82 */ /* 0x000e240000000a00 */
[----:B--2---:R-:W-:Y:S01]  /*3d10*/  @!P2 IMAD R93, R28, R27, R93 ;  /* 0x0000001b1c5da224 */ /* 0x004fe200078e025d */
[----:B------:R-:W-:Y:S01]  /*3d20*/  MOV R28, UR4 ;  /* 0x00000004001c7c02 */ /* 0x000fe20008000f00 */
[----:B------:R-:W-:Y:S01]  /*3d30*/  @!P1 IMAD.WIDE.U32 R20, R29, 0x8, R20 ;  /* 0x000000081d149825 */ /* 0x000fe200078e0014 */
[----:B------:R-:W-:Y:S02]  /*3d40*/  IADD3 R29, R31, 0x3, RZ ;  /* 0x000000031f1d7810 */ /* 0x000fe40007ffe0ff */
[----:B------:R-:W-:Y:S01]  /*3d50*/  @!P2 LOP3.LUT R28, R28, 0x1, RZ, 0xc0, !PT ;  /* 0x000000011c1ca812 */ /* 0x000fe200078ec0ff */
[----:B----4-:R-:W-:Y:S01]  /*3d60*/  @!P4 IMAD R33, R26, R35, R33 ;  /* 0x000000231a21c224 */ /* 0x010fe200078e0221 */
[----:B------:R-:W-:Y:S01]  /*3d70*/  ISETP.EQ.OR P5, PT, R29, UR9, P3 ;  /* 0x000000091d007c0c */ /* 0x000fe20009fa2670 */
[----:B------:R-:W2:Y:S02]  /*3d80*/  @!P1 LDG.E.64 R20, desc[UR10][R20.64] ;  /* 0x0000000a14149981 */ /* 0x000ea4000c1e1b00 */
[----:B------:R-:W-:Y:S01]  /*3d90*/  @!P2 IMAD R27, R28, R27, RZ ;  /* 0x0000001b1c1ba224 */ /* 0x000fe200078e02ff */
[----:B------:R-:W-:-:S03]  /*3da0*/  MOV R28, UR4 ;  /* 0x00000004001c7c02 */ /* 0x000fc60008000f00 */
[----:B------:R-:W-:Y:S01]  /*3db0*/  @!P2 IMAD R27, R27, R30, RZ ;  /* 0x0000001e1b1ba224 */ /* 0x000fe200078e02ff */
[----:B------:R-:W-:-:S04]  /*3dc0*/  @!P4 LOP3.LUT R28, R28, 0x1, RZ, 0xc0, !PT ;  /* 0x000000011c1cc812 */ /* 0x000fc800078ec0ff */
[----:B------:R-:W-:Y:S01]  /*3dd0*/  @!P2 SHF.L.U32 R27, R27, 0x1, RZ ;  /* 0x000000011b1ba819 */ /* 0x000fe200000006ff */
[----:B------:R-:W-:Y:S02]  /*3de0*/  @!P4 IMAD R35, R28, R35, RZ ;  /* 0x000000231c23c224 */ /* 0x000fe400078e02ff */
[----:B------:R-:W1:Y:S02]  /*3df0*/  @!P5 S2R R28, SR_CTAID.Y ;  /* 0x00000000001cd919 */ /* 0x000e640000002600 */
[----:B0-----:R-:W-:Y:S02]  /*3e00*/  @!P2 IMAD.WIDE R22, R27, 0x4, R22 ;  /* 0x000000041b16a825 */ /* 0x001fe400078e0216 */
[----:B------:R-:W0:Y:S02]  /*3e10*/  @!P4 LDC.64 R26, c[0x0][0x248] ;  /* 0x00009200ff1acb82 */ /* 0x000e240000000a00 */
[----:B------:R-:W-:Y:S02]  /*3e20*/  @!P4 IMAD R35, R35, R30, RZ ;  /* 0x0000001e2323c224 */ /* 0x000fe400078e02ff */
[----:B------:R-:W-:-:S03]  /*3e30*/  @!P2 IMAD.WIDE.U32 R22, R93, 0x8, R22 ;  /* 0x000000085d16a825 */ /* 0x000fc600078e0016 */
[----:B------:R-:W-:-:S03]  /*3e40*/  @!P4 SHF.L.U32 R35, R35, 0x1, RZ ;  /* 0x000000012323c819 */ /* 0x000fc600000006ff */
[----:B------:R-:W3:Y:S02]  /*3e50*/  @!P2 LDG.E.64 R22, desc[UR10][R22.64] ;  /* 0x0000000a1616a981 */ /* 0x000ee4000c1e1b00 */
[----:B0-----:R-:W-:Y:S02]  /*3e60*/  @!P4 IMAD.WIDE R26, R35, 0x4, R26 ;  /* 0x00000004231ac825 */ /* 0x001fe400078e021a */
[----:B------:R-:W1:Y:S02]  /*3e70*/  @!P5 LDC R35, c[0x0][0x10] ;  /* 0x00000400ff23db82 */ /* 0x000e640000000800 */
[----:B------:R-:W-:Y:S01]  /*3e80*/  @!P4 IMAD.WIDE.U32 R32, R33, 0x8, R26 ;  /* 0x000000082120c825 */ /* 0x000fe200078e001a */
[----:B------:R-:W-:-:S04]  /*3e90*/  MOV R26, UR4 ;  /* 0x00000004001a7c02 */ /* 0x000fc80008000f00 */
[----:B------:R-:W-:Y:S01]  /*3ea0*/  @!P5 LOP3.LUT R26, R26, 0x1, RZ, 0xc0, !PT ;  /* 0x000000011a1ad812 */ /* 0x000fe200078ec0ff */
[----:B-1----:R-:W-:-:S04]  /*3eb0*/  @!P5 IMAD R29, R29, R35, R28 ;  /* 0x000000231d1dd224 */ /* 0x002fc800078e021c */
[----:B------:R-:W-:Y:S02]  /*3ec0*/  @!P5 IMAD R35, R26, R35, RZ ;  /* 0x000000231a23d224 */ /* 0x000fe400078e02ff */
[----:B------:R-:W0:Y:S02]  /*3ed0*/  @!P5 LDC.64 R26, c[0x0][0x248] ;  /* 0x00009200ff1adb82 */ /* 0x000e240000000a00 */
[----:B------:R-:W-:-:S05]  /*3ee0*/  @!P5 IMAD R35, R35, R30, RZ ;  /* 0x0000001e2323d224 */ /* 0x000fca00078e02ff */
[----:B------:R-:W-:-:S05]  /*3ef0*/  @!P5 SHF.L.U32 R35, R35, 0x1, RZ ;  /* 0x000000012323d819 */ /* 0x000fca00000006ff */
[----:B0-----:R-:W-:-:S04]  /*3f00*/  @!P5 IMAD.WIDE R26, R35, 0x4, R26 ;  /* 0x00000004231ad825 */ /* 0x001fc800078e021a */
[----:B------:R-:W-:Y:S02]  /*3f10*/  @!P5 IMAD.WIDE.U32 R28, R29, 0x8, R26 ;  /* 0x000000081d1cd825 */ /* 0x000fe400078e001a */
[----:B------:R-:W4:Y:S04]  /*3f20*/  @!P4 LDG.E.64 R26, desc[UR10][R32.64] ;  /* 0x0000000a201ac981 */ /* 0x000f28000c1e1b00 */
[----:B------:R-:W5:Y:S01]  /*3f30*/  @!P5 LDG.E.64 R28, desc[UR10][R28.64] ;  /* 0x0000000a1c1cd981 */ /* 0x000f62000c1e1b00 */
[----:B------:R-:W-:Y:S02]  /*3f40*/  IADD3 R34, R34, -0x4, RZ ;  /* 0xfffffffc22227810 */ /* 0x000fe40007ffe0ff */
[----:B------:R-:W-:Y:S01]  /*3f50*/  IADD3 R31, R31, 0x4, RZ ;  /* 0x000000041f1f7810 */ /* 0x000fe20007ffe0ff */
[----:B--2---:R-:W-:Y:S01]  /*3f60*/  @!P1 FADD.FTZ R24, R24, R20 ;  /* 0x0000001418189221 */ /* 0x004fe20000010000 */
[----:B------:R-:W-:Y:S01]  /*3f70*/  @!P1 FADD.FTZ R25, R25, R21 ;  /* 0x0000001519199221 */ /* 0x000fe20000010000 */
[----:B------:R-:W-:-:S02]  /*3f80*/  ISETP.NE.AND P1, PT, R34, RZ, PT ;  /* 0x000000ff2200720c */ /* 0x000fc40003f25270 */
[----:B---3--:R-:W-:Y:S01]  /*3f90*/  @!P2 FADD.FTZ R24, R24, R22 ;  /* 0x000000161818a221 */ /* 0x008fe20000010000 */
[----:B------:R-:W-:-:S03]  /*3fa0*/  @!P2 FADD.FTZ R25, R25, R23 ;  /* 0x000000171919a221 */ /* 0x000fc60000010000 */
[----:B----4-:R-:W-:Y:S01]  /*3fb0*/  @!P4 FADD.FTZ R24, R24, R26 ;  /* 0x0000001a1818c221 */ /* 0x010fe20000010000 */
[----:B------:R-:W-:-:S03]  /*3fc0*/  @!P4 FADD.FTZ R25, R25, R27 ;  /* 0x0000001b1919c221 */ /* 0x000fc60000010000 */
[----:B-----5:R-:W-:Y:S01]  /*3fd0*/  @!P5 FADD.FTZ R24, R24, R28 ;  /* 0x0000001c1818d221 */ /* 0x020fe20000010000 */
[----:B------:R-:W-:Y:S02]  /*3fe0*/  @!P5 FADD.FTZ R25, R25, R29 ;  /* 0x0000001d1919d221 */ /* 0x000fe40000010000 */
[----:B------:R-:W-:Y:S05]  /*3ff0*/  @P1 BRA `(.L_x_4331) ;  /* 0xfffffff800f41947 */ /* 0x000fea000383ffff */
.L_x_4330:
        /* <DEDUP_REMOVED lines=8> */
[----:B------:R-:W-:Y:S01]  /*4080*/  ULOP3.LUT UR7, UR4, 0x1, URZ, 0xc0, !UPT ;  /* 0x0000000104077892 */ /* 0x000fe2000f8ec03f */
[----:B------:R-:W-:-:S03]  /*4090*/  ULDC UR8, c[0x0][0x10] ;  /* 0x0000040000087ab9 */ /* 0x000fc60000000800 */
[----:B------:R-:W-:-:S06]  /*40a0*/  UIMAD UR7, UR7, UR8, URZ ;  /* 0x00000008070772a4 */ /* 0x000fcc000f8e023f */
[----:B------:R-:W-:-:S05]  /*40b0*/  IMAD R22, R30, UR7, RZ ;  /* 0x000000071e167c24 */ /* 0x000fca000f8e02ff */
[----:B0-----:R-:W-:-:S05]  /*40c0*/  SHF.L.U32 R23, R22, 0x1, RZ ;  /* 0x0000000116177819 */ /* 0x001fca00000006ff */
[----:B--2---:R-:W-:-:S04]  /*40d0*/  IMAD.WIDE R20, R23, 0x4, R20 ;  /* 0x0000000417147825 */ /* 0x004fc800078e0214 */
[----:B-1----:R-:W-:-:S04]  /*40e0*/  IMAD R23, R31, UR8, R28 ;  /* 0x000000081f177c24 */ /* 0x002fc8000f8e021c */
[----:B------:R-:W-:-:S06]  /*40f0*/  IMAD.WIDE.U32 R20, R23, 0x8, R20 ;  /* 0x0000000817147825 */ /* 0x000fcc00078e0014 */
[----:B------:R-:W2:Y:S02]  /*4100*/  LDG.E.64 R20, desc[UR10][R20.64] ;  /* 0x0000000a14147981 */ /* 0x000ea4000c1e1b00 */
[----:B--2---:R-:W-:Y:S01]  /*4110*/  FADD.FTZ R24, R24, R20 ;  /* 0x0000001418187221 */ /* 0x004fe20000010000 */
[----:B------:R-:W-:-:S07]  /*4120*/  FADD.FTZ R25, R25, R21 ;  /* 0x0000001519197221 */ /* 0x000fce0000010000 */
.L_x_4333:
[----:B------:R-:W-:Y:S05]  /*4130*/  BSYNC B0 ;  /* 0x0000000000007941 */ /* 0x000fea0003800000 */
.L_x_4332:
[----:B------:R-:W-:Y:S05]  /*4140*/  @!P2 BRA `(.L_x_4327) ;  /* 0x000000000084a947 */ /* 0x000fea0003800000 */
[C---:B------:R-:W-:Y:S02]  /*4150*/  IADD3 R20, R31.reuse, 0x1, RZ ;  /* 0x000000011f147810 */ /* 0x040fe40007ffe0ff */
[----:B------:R-:W-:Y:S02]  /*4160*/  IADD3 R31, R31, 0x2, RZ ;  /* 0x000000021f1f7810 */ /* 0x000fe40007ffe0ff */
[----:B------:R-:W-:Y:S02]  /*4170*/  ISETP.EQ.OR P2, PT, R20, UR9, P3 ;  /* 0x0000000914007c0c */ /* 0x000fe40009f42670 */
[----:B------:R-:W-:Y:S02]  /*4180*/  ISETP.EQ.OR P1, PT, R31, UR9, P3 ;  /* 0x000000091f007c0c */ /* 0x000fe40009f22670 */
[----:B------:R-:W-:Y:S02]  /*4190*/  MOV R22, UR4 ;  /* 0x0000000400167c02 */ /* 0x000fe40008000f00 */
[----:B------:R-:W-:-:S02]  /*41a0*/  ISETP.EQ.OR P1, PT, R26, 0x2, P1 ;  /* 0x000000021a00780c */ /* 0x000fc40000f22670 */
[----:B------:R-:W-:-:S05]  /*41b0*/  MOV R33, UR4 ;  /* 0x0000000400217c02 */ /* 0x000fca0008000f00 */
[----:B------:R-:W1:Y:S01]  /*41c0*/  @!P2 S2R R29, SR_CTAID.Y ;  /* 0x00000000001da919 */ /* 0x000e620000002600 */
[----:B------:R-:W1:Y:S01]  /*41d0*/  @!P2 LDC R27, c[0x0][0x10] ;  /* 0x00000400ff1bab82 */ /* 0x000e620000000800 */
[----:B------:R-:W-:-:S04]  /*41e0*/  @!P2 LOP3.LUT R22, R22, 0x1, RZ, 0xc0, !PT ;  /* 0x000000011616a812 */ /* 0x000fc800078ec0ff */
[----:B------:R-:W2:Y:S01]  /*41f0*/  @!P1 S2R R28, SR_CTAID.Y ;  /* 0x00000000001c9919 */ /* 0x000ea20000002600 */
[----:B------:R-:W-:Y:S02]  /*4200*/  @!P1 LOP3.LUT R33, R33, 0x1, RZ, 0xc0, !PT ;  /* 0x0000000121219812 */ /* 0x000fe400078ec0ff */
[----:B------:R-:W3:Y:S01]  /*4210*/  @!P1 LDC R32, c[0x0][0x10] ;  /* 0x00000400ff209b82 */ /* 0x000ee20000000800 */
[-C--:B-1----:R-:W-:Y:S02]  /*4220*/  @!P2 IMAD R29, R20, R27.reuse, R29 ;  /* 0x0000001b141da224 */ /* 0x082fe400078e021d */
[----:B------:R-:W-:-:S05]  /*4230*/  @!P2 IMAD R27, R22, R27, RZ ;  /* 0x0000001b161ba224 */ /* 0x000fca00078e02ff */
[----:B------:R-:W1:Y:S01]  /*4240*/  @!P1 LDC.64 R20, c[0x0][0x248] ;  /* 0x00009200ff149b82 */ /* 0x000e620000000a00 */
[----:B---3--:R-:W-:Y:S02]  /*4250*/  @!P1 IMAD R33, R33, R32, RZ ;  /* 0x0000002021219224 */ /* 0x008fe400078e02ff */
[-C--:B------:R-:W-:Y:S02]  /*4260*/  @!P2 IMAD R27, R27, R30.reuse, RZ ;  /* 0x0000001e1b1ba224 */ /* 0x080fe400078e02ff */
[----:B------:R-:W-:Y:S02]  /*4270*/  @!P1 IMAD R33, R33, R30, RZ ;  /* 0x0000001e21219224 */ /* 0x000fe400078e02ff */
[----:B--2---:R-:W-:Y:S01]  /*4280*/  @!P1 IMAD R31, R31, R32, R28 ;  /* 0x000000201f1f9224 */ /* 0x004fe200078e021c */
[----:B0-----:R-:W0:Y:S01]  /*4290*/  @!P2 LDC.64 R22, c[0x0][0x248] ;  /* 0x00009200ff16ab82 */ /* 0x001e220000000a00 */
[----:B------:R-:W-:-:S05]  /*42a0*/  @!P2 SHF.L.U32 R27, R27, 0x1, RZ ;  /* 0x000000011b1ba819 */ /* 0x000fca00000006ff */
[----:B0-----:R-:W-:Y:S01]  /*42b0*/  @!P2 IMAD.WIDE R26, R27, 0x4, R22 ;  /* 0x000000041b1aa825 */ /* 0x001fe200078e0216 */
[----:B------:R-:W-:-:S05]  /*42c0*/  @!P1 SHF.L.U32 R23, R33, 0x1, RZ ;  /* 0x0000000121179819 */ /* 0x000fca00000006ff */
[----:B-1----:R-:W-:-:S04]  /*42d0*/  @!P1 IMAD.WIDE R22, R23, 0x4, R20 ;  /* 0x0000000417169825 */ /* 0x002fc800078e0214 */
        /* <DEDUP_REMOVED lines=8> */
.L_x_4327:
[----:B------:R-:W-:Y:S01]  /*4360*/  ULDC.64 UR14, c[0x0][0x218] ;  /* 0x00008600000e7ab9 */ /* 0x000fe20000000a00 */
[----:B------:R-:W-:Y:S01]  /*4370*/  LOP3.LUT P1, RZ, R0, UR9, RZ, 0xfc, !PT ;  /* 0x0000000900ff7c12 */ /* 0x000fe2000f82fcff */
[----:B------:R-:W2:Y:S01]  /*4380*/  S2UR UR8, SR_CgaCtaId ;  /* 0x00000000000879c3 */ /* 0x000ea20000008800 */
[----:B------:R-:W-:Y:S01]  /*4390*/  ISETP.EQ.U32.AND P2, PT, RZ, UR14, PT ;  /* 0x0000000eff007c0c */ /* 0x000fe2000bf42070 */
[----:B------:R-:W-:Y:S01]  /*43a0*/  UMOV UR7, 0x400 ;  /* 0x0000040000077882 */ /* 0x000fe20000000000 */
[----:B-1----:R-:W-:Y:S02]  /*43b0*/  MOV R29, UR6 ;  /* 0x00000006001d7c02 */ /* 0x002fe40008000f00 */
[----:B------:R-:W-:Y:S02]  /*43c0*/  ISETP.EQ.OR.EX P1, PT, RZ, UR15, P1, P2 ;  /* 0x0000000fff007c0c */ /* 0x000fe40008f22720 */
[----:B------:R-:W-:Y:S01]  /*43d0*/  IADD3 R27, R59, R18, RZ ;  /* 0x000000123b1b7210 */ /* 0x000fe20007ffe0ff */
[----:B0-----:R-:W0:Y:S08]  /*43e0*/  LDC.64 R22, c[0x0][0x228] ;  /* 0x00008a00ff167b82 */ /* 0x001e300000000a00 */
[----:B------:R-:W1:Y:S08]  /*43f0*/  LDC.64 R20, c[0x0][0x230] ;  /* 0x00008c00ff147b82 */ /* 0x000e700000000a00 */
[----:B------:R-:W3:Y:S01]  /*4400*/  @!P1 LDC.64 R30, c[0x0][0x218] ;  /* 0x00008600ff1e9b82 */ /* 0x000ee20000000a00 */
[----:B--2---:R-:W-:-:S03]  /*4410*/  ULEA UR7, UR8, UR7, 0x18 ;  /* 0x0000000708077291 */ /* 0x004fc6000f8ec03f */
[----:B------:R-:W-:Y:S02]  /*4420*/  ULDC UR8, c[0x0][0x2a4] ;  /* 0x0000a90000087ab9 */ /* 0x000fe40000000800 */
[----:B------:R-:W-:Y:S01]  /*4430*/  @!P1 FMUL.FTZ R28, R24, UR8 ;  /* 0x00000008181c9c20 */ /* 0x000fe20008410000 */
[----:B0-----:R-:W-:-:S03]  /*4440*/  IMAD.WIDE R32, R27, 0x4, R22 ;  /* 0x000000041b207825 */ /* 0x001fc600078e0216 */
[----:B------:R0:W-:Y:S01]  /*4450*/  @!P3 STS.64 [UR7+0xc0], R24 ;  /* 0x0000c018ff00b988 */ /* 0x0001e20008000a07 */
[----:B-1----:R-:W-:-:S04]  /*4460*/  IMAD.WIDE R22, R27, 0x4, R20 ;  /* 0x000000041b167825 */ /* 0x002fc800078e0214 */
[----:B---3--:R-:W-:-:S04]  /*4470*/  @!P1 IMAD.WIDE R30, R29, 0x8, R30 ;  /* 0x000000081d1e9825 */ /* 0x008fc800078e021e */
[----:B------:R-:W-:-:S05]  /*4480*/  @!P1 FMUL.FTZ R29, R25, UR8 ;  /* 0x00000008191d9c20 */ /* 0x000fca0008410000 */
[----:B------:R-:W-:Y:S01]  /*4490*/  @!P1 STG.E.64 desc[UR10][R30.64], R28 ;  /* 0x0000001c1e009986 */ /* 0x000fe2000c101b0a */
[----:B------:R-:W-:Y:S06]  /*44a0*/  BAR.SYNC.DEFER_BLOCKING 0x0 ;  /* 0x0000000000007b1d */ /* 0x000fec0000010000 */
[----:B------:R-:W2:Y:S04]  /*44b0*/  LDG.E.64 R20, desc[UR10][R32.64] ;  /* 0x0000000a20147981 */ /* 0x000ea8000c1e1b00 */
[----:B------:R-:W2:Y:S01]  /*44c0*/  LDG.E.64 R22, desc[UR10][R22.64] ;  /* 0x0000000a16167981 */ /* 0x000ea2000c1e1b00 */
[----:B------:R-:W-:Y:S01]  /*44d0*/  ISETP.NE.AND P5, PT, RZ, UR12, PT ;  /* 0x0000000cff007c0c */ /* 0x000fe2000bfa5270 */
[----:B0-----:R-:W-:-:S02]  /*44e0*/  HADD2.F32 R24, -RZ, R62.H0_H0 ;  /* 0x2000003eff187230 */ /* 0x001fc40000004100 */
[----:B------:R-:W0:Y:S02]  /*44f0*/  LDS.64 R26, [UR7+0xc0] ;  /* 0x0000c007ff1a7984 */ /* 0x000e240008000a00 */
[----:B0-----:R-:W-:-:S05]  /*4500*/  FMUL.FTZ R26, R26, UR8 ;  /* 0x000000081a1a7c20 */ /* 0x001fca0008410000 */
[----:B------:R-:W-:Y:S01]  /*4510*/  R2UR UR7, R26 ;  /* 0x000000001a0772ca */ /* 0x000fe200000e0000 */
[----:B------:R-:W-:-:S12]  /*4520*/  HADD2.F32 R26, -RZ, R62.H1_H1 ;  /* 0x3000003eff1a7230 */ /* 0x000fd80000004100 */
[----:B------:R-:W-:Y:S01]  /*4530*/  MOV R18, UR7 ;  /* 0x0000000700127c02 */ /* 0x000fe20008000f00 */
[----:B------:R-:W-:Y:S01]  /*4540*/  FADD.FTZ R24, R24, -UR7 ;  /* 0x8000000718187e21 */ /* 0x000fe20008010000 */
[----:B------:R-:W-:-:S03]  /*4550*/  FADD.FTZ R26, R26, -UR7 ;  /* 0x800000071a1a7e21 */ /* 0x000fc60008010000 */
[----:B------:R-:W-:-:S04]  /*4560*/  FMUL.FTZ R18, R18, UR7 ;  /* 0x0000000712127c20 */ /* 0x000fc80008410000 */
[----:B------:R-:W-:-:S05]  /*4570*/  FFMA.FTZ R18, R27, UR8, -R18 ;  /* 0x000000081b127c23 */ /* 0x000fca0008010812 */
[----:B------:R-:W-:-:S13]  /*4580*/  FSETP.GTU.FTZ.AND P1, PT, R18, RZ, PT ;  /* 0x000000ff1200720b */ /* 0x000fda0003f3c000 */
[----:B------:R-:W-:Y:S01]  /*4590*/  VOTEU.ANY UP0, P1 ;  /* 0x00000000003f7886 */ /* 0x000fe20000800100 */
[----:B------:R-:W-:-:S04]  /*45a0*/  PLOP3.LUT P1, PT, PT, PT, UP0, 0x80, 0x0 ;  /* 0x000000000000781c */ /* 0x000fc80003f2f008 */
[----:B------:R-:W-:-:S09]  /*45b0*/  @UP0 ULDC UR8, c[0x0][0x238] ;  /* 0x00008e0000080ab9 */ /* 0x000fd20000000800 */
[----:B------:R-:W-:Y:S01]  /*45c0*/  @P1 FADD.FTZ R18, R18, UR8 ;  /* 0x0000000812121e21 */ /* 0x000fe20008010000 */
[----:B------:R-:W-:-:S05]  /*45d0*/  UMOV UR8, 0x3f800000 ;  /* 0x3f80000000087882 */ /* 0x000fca0000000000 */
[----:B------:R-:W0:Y:S02]  /*45e0*/  @P1 MUFU.RSQ R18, R18 ;  /* 0x0000001200121308 */ /* 0x000e240000001400 */
[----:B0-----:R-:W-:Y:S01]  /*45f0*/  @P1 R2UR UR13, R18 ;  /* 0x00000000120d12ca */ /* 0x001fe200000e0000 */
[--C-:B------:R-:W-:Y:S02]  /*4600*/  HADD2.F32 R18, -RZ, R36.reuse.H0_H0 ;  /* 0x20000024ff127230 */ /* 0x100fe40000004100 */
[----:B------:R-:W-:-:S10]  /*4610*/  HADD2.F32 R36, -RZ, R36.H1_H1 ;  /* 0x30000024ff247230 */ /* 0x000fd40000004100 */
[----:B------:R-:W-:Y:S02]  /*4620*/  @UP0 UMOV UR8, UR13 ;  /* 0x0000000d00080c82 */ /* 0x000fe40008000000 */
[----:B------:R-:W-:Y:S01]  /*4630*/  FMUL.FTZ R25, R24, UR8 ;  /* 0x0000000818197c20 */ /* 0x000fe20008410000 */
[----:B------:R-:W-:-:S03]  /*4640*/  FMUL.FTZ R26, R26, UR8 ;  /* 0x000000081a1a7c20 */ /* 0x000fc60008410000 */
        /* <DEDUP_REMOVED lines=13> */
.L_x_4334:
        /* <DEDUP_REMOVED lines=14> */
.L_x_4336:
[----:B------:R-:W-:Y:S05]  /*4800*/  BSYNC B0 ;  /* 0x0000000000007941 */ /* 0x000fea0003800000 */
.L_x_4335:
[----:B------:R-:W-:Y:S01]  /*4810*/  ULDC.64 UR14, c[0x0][0x278] ;  /* 0x00009e00000e7ab9 */ /* 0x000fe20000000a00 */
[----:B------:R-:W-:Y:S01]  /*4820*/  FADD.FTZ R18, R18, -UR7 ;  /* 0x8000000712127e21 */ /* 0x000fe20008010000 */
[----:B------:R-:W-:Y:S01]  /*4830*/  ISETP.GE.U32.AND P1, PT, R4, UR14, PT ;  /* 0x0000000e04007c0c */ /* 0x000fe2000bf26070 */
[----:B------:R-:W-:Y:S01]  /*4840*/  FADD.FTZ R36, R36, -UR7 ;  /* 0x8000000724247e21 */ /* 0x000fe20008010000 */
[----:B------:R-:W-:Y:S01]  /*4850*/  ISETP.GE.U32.AND P2, PT, R5, UR14, PT ;  /* 0x0000000e05007c0c */ /* 0x000fe2000bf46070 */
[--C-:B------:R-:W-:Y:S01]  /*4860*/  HADD2.F32 R24, -RZ, R38.reuse.H0_H0 ;  /* 0x20000026ff187230 */ /* 0x100fe20000004100 */
[----:B------:R-:W-:Y:S01]  /*4870*/  ISETP.GE.U32.AND P3, PT, R6, UR14, PT ;  /* 0x0000000e06007c0c */ /* 0x000fe2000bf66070 */
[----:B0-----:R-:W-:Y:S01]  /*4880*/  HADD2.F32 R29, -RZ, R38.H1_H1 ;  /* 0x30000026ff1d7230 */ /* 0x001fe20000004100 */
[----:B------:R-:W-:Y:S01]  /*4890*/  ISETP.GE.AND.EX P1, PT, R17, UR15, PT, P1 ;  /* 0x0000000f11007c0c */ /* 0x000fe2000bf26310 */
[----:B------:R-:W-:Y:S01]  /*48a0*/  FMUL.FTZ R25, R18, UR8 ;  /* 0x0000000812197c20 */ /* 0x000fe20008410000 */
[----:B------:R-:W-:Y:S01]  /*48b0*/  ISETP.GE.AND.EX P2, PT, R19, UR15, PT, P2 ;  /* 0x0000000f13007c0c */ /* 0x000fe2000bf46320 */
[----:B------:R-:W-:Y:S01]  /*48c0*/  FMUL.FTZ R36, R36, UR8 ;  /* 0x0000000824247c20 */ /* 0x000fe20008410000 */
[----:B------:R-:W-:Y:S01]  /*48d0*/  ISETP.GE.AND.EX P3, PT, R37, UR15, PT, P3 ;  /* 0x0000000f25007c0c */ /* 0x000fe2000bf66330 */
[--C-:B------:R-:W-:Y:S01]  /*48e0*/  HADD2.F32 R28, -RZ, R40.reuse.H0_H0 ;  /* 0x20000028ff1c7230 */ /* 0x100fe20000004100 */
[C---:B------:R-:W-:Y:S01]  /*48f0*/  ISETP.GT.U32.OR P1, PT, R0.reuse, 0x27f, P1 ;  /* 0x0000027f0000780c */ /* 0x040fe20000f24470 */
[----:B------:R-:W-:Y:S01]  /*4900*/  HADD2.F32 R40, -RZ, R40.H1_H1 ;  /* 0x30000028ff287230 */ /* 0x000fe20000004100 */
[----:B------:R-:W-:Y:S01]  /*4910*/  ISETP.GT.U32.OR P2, PT, R0, 0x27f, P2 ;  /* 0x0000027f0000780c */ /* 0x000fe20001744470 */
[----:B------:R-:W-:Y:S01]  /*4920*/  FADD.FTZ R18, R24, -UR7 ;  /* 0x8000000718127e21 */ /* 0x000fe20008010000 */
[----:B------:R-:W-:Y:S01]  /*4930*/  ISETP.GT.U32.OR P3, PT, R0, 0x27f, P3 ;  /* 0x0000027f0000780c */ /* 0x000fe20001f64470 */
[----:B------:R-:W-:Y:S01]  /*4940*/  FADD.FTZ R29, R29, -UR7 ;  /* 0x800000071d1d7e21 */ /* 0x000fe20008010000 */
[----:B------:R-:W-:Y:S01]  /*4950*/  FFMA.FTZ R30, R20, R25, R22 ;  /* 0x00000019141e7223 */ /* 0x000fe20000010016 */
        /* <DEDUP_REMOVED lines=12> */
.L_x_4337:
        /* <DEDUP_REMOVED lines=14> */
.L_x_4339:
[----:B------:R-:W-:Y:S05]  /*4b00*/  BSYNC B0 ;  /* 0x0000000000007941 */ /* 0x000fea0003800000 */
.L_x_4338:
[----:B------:R-:W-:Y:S01]  /*4b10*/  FMUL.FTZ R17, R18, UR8 ;  /* 0x0000000812117c20 */ /* 0x000fe20008410000 */
[----:B0-----:R-:W-:Y:S01]  /*4b20*/  FMUL.FTZ R26, R29, UR8 ;  /* 0x000000081d1a7c20 */ /* 0x001fe20008410000 */
[----:B------:R-:W-:Y:S01]  /*4b30*/  FADD.FTZ R28, R28, -UR7 ;  /* 0x800000071c1c7e21 */ /* 0x000fe20008010000 */
[----:B------:R-:W-:Y:S01]  /*4b40*/  FADD.FTZ R40, R40, -UR7 ;  /* 0x8000000728287e21 */ /* 0x000fe20008010000 */
        /* <DEDUP_REMOVED lines=13> */
.L_x_4340:
        /* <DEDUP_REMOVED lines=14> */
.L_x_4342:
[----:B------:R-:W-:Y:S05]  /*4d00*/  BSYNC B0 ;  /* 0x0000000000007941 */ /* 0x000fea0003800000 */
.L_x_4341:
[----:B------:R-:W-:Y:S01]  /*4d10*/  FMUL.FTZ R19, R28, UR8 ;  /* 0x000000081c137c20 */ /* 0x000fe20008410000 */
[----:B------:R-:W-:Y:S01]  /*4d20*/  FMUL.FTZ R40, R40, UR8 ;  /* 0x0000000828287c20 */ /* 0x000fe20008410000 */
[--C-:B0-----:R-:W-:Y:S02]  /*4d30*/  HADD2.F32 R17, -RZ, R42.reuse.H0_H0 ;  /* 0x2000002aff117230 */ /* 0x101fe40000004100 */
[----:B------:R-:W-:Y:S02]  /*4d40*/  HADD2.F32 R42, -RZ, R42.H1_H1 ;  /* 0x3000002aff2a7230 */ /* 0x000fe40000004100 */
        /* <DEDUP_REMOVED lines=13> */
.L_x_4343:
        /* <DEDUP_REMOVED lines=14> */
.L_x_4345:
[----:B------:R-:W-:Y:S05]  /*4f00*/  BSYNC B0 ;  /* 0x0000000000007941 */ /* 0x000fea0003800000 */
.L_x_4344:
[----:B------:R-:W-:Y:S01]  /*4f10*/  ISETP.GE.U32.AND P1, PT, R7, UR14, PT ;  /* 0x0000000e07007c0c */ /* 0x000fe2000bf26070 */
[----:B------:R-:W-:Y:S01]  /*4f20*/  FADD.FTZ R17, R17, -UR7 ;  /* 0x8000000711117e21 */ /* 0x000fe20008010000 */
[----:B------:R-:W-:Y:S01]  /*4f30*/  ISETP.GE.U32.AND P2, PT, R8, UR14, PT ;  /* 0x0000000e08007c0c */ /* 0x000fe2000bf46070 */
[----:B------:R-:W-:Y:S01]  /*4f40*/  FADD.FTZ R42, R42, -UR7 ;  /* 0x800000072a2a7e21 */ /* 0x000fe20008010000 */
[----:B------:R-:W-:Y:S01]  /*4f50*/  ISETP.GE.U32.AND P3, PT, R9, UR14, PT ;  /* 0x0000000e09007c0c */ /* 0x000fe2000bf66070 */
[--C-:B0-----:R-:W-:Y:S01]  /*4f60*/  HADD2.F32 R27, -RZ, R44.reuse.H0_H0 ;  /* 0x2000002cff1b7230 */ /* 0x101fe20000004100 */
[----:B------:R-:W-:Y:S01]  /*4f70*/  ISETP.GE.AND.EX P1, PT, R39, UR15, PT, P1 ;  /* 0x0000000f27007c0c */ /* 0x000fe2000bf26310 */
[----:B------:R-:W-:Y:S01]  /*4f80*/  HADD2.F32 R44, -RZ, R44.H1_H1 ;  /* 0x3000002cff2c7230 */ /* 0x000fe20000004100 */
[----:B------:R-:W-:Y:S01]  /*4f90*/  ISETP.GE.AND.EX P2, PT, R41, UR15, PT, P2 ;  /* 0x0000000f29007c0c */ /* 0x000fe2000bf46320 */
[----:B------:R-:W-:Y:S01]  /*4fa0*/  FMUL.FTZ R19, R17, UR8 ;  /* 0x0000000811137c20 */ /* 0x000fe20008410000 */
[----:B------:R-:W-:Y:S01]  /*4fb0*/  ISETP.GE.AND.EX P3, PT, R43, UR15, PT, P3 ;  /* 0x0000000f2b007c0c */ /* 0x000fe2000bf66330 */
[----:B------:R-:W-:Y:S01]  /*4fc0*/  FMUL.FTZ R42, R42, UR8 ;  /* 0x000000082a2a7c20 */ /* 0x000fe20008410000 */
[--C-:B------:R-:W-:Y:S01]  /*4fd0*/  HADD2.F32 R26, -RZ, R46.reuse.H0_H0 ;  /* 0x2000002eff1a7230 */ /* 0x100fe20000004100 */
[C---:B------:R-:W-:Y:S01]  /*4fe0*/  ISETP.GT.U32.OR P1, PT, R0.reuse, 0x27f, P1 ;  /* 0x0000027f0000780c */ /* 0x040fe20000f24470 */
[----:B------:R-:W-:Y:S01]  /*4ff0*/  HADD2.F32 R46, -RZ, R46.H1_H1 ;  /* 0x3000002eff2e7230 */ /* 0x000fe20000004100 */
[C---:B------:R-:W-:Y:S01]  /*5000*/  ISETP.GT.U32.OR P2, PT, R0.reuse, 0x27f, P2 ;  /* 0x0000027f0000780c */ /* 0x040fe20001744470 */
        /* <DEDUP_REMOVED lines=16> */
.L_x_4346:
        /* <DEDUP_REMOVED lines=14> */
.L_x_4348:
[----:B------:R-:W-:Y:S05]  /*51f0*/  BSYNC B0 ;  /* 0x0000000000007941 */ /* 0x000fea0003800000 */
.L_x_4347:
        /* <DEDUP_REMOVED lines=17> */
.L_x_4349:
        /* <DEDUP_REMOVED lines=14> */
.L_x_4351:
[----:B------:R-:W-:Y:S05]  /*53f0*/  BSYNC B0 ;  /* 0x0000000000007941 */ /* 0x000fea0003800000 */
.L_x_4350:
[----:B------:R-:W-:Y:S01]  /*5400*/  FMUL.FTZ R17, R28, UR8 ;  /* 0x000000081c117c20 */ /* 0x000fe20008410000 */
[----:B------:R-:W-:Y:S01]  /*5410*/  FMUL.FTZ R46, R46, UR8 ;  /* 0x000000082e2e7c20 */ /* 0x000fe20008410000 */
[--C-:B------:R-:W-:Y:S02]  /*5420*/  HADD2.F32 R26, -RZ, R48.reuse.H0_H0 ;  /* 0x20000030ff1a7230 */ /* 0x100fe40000004100 */
[----:B------:R-:W-:Y:S02]  /*5430*/  HADD2.F32 R48, -RZ, R48.H1_H1 ;  /* 0x30000030ff307230 */ /* 0x000fe40000004100 */
        /* <DEDUP_REMOVED lines=13> */
.L_x_4352:
        /* <DEDUP_REMOVED lines=14> */
.L_x_4354:
[----:B------:R-:W-:Y:S05]  /*55f0*/  BSYNC B0 ;  /* 0x0000000000007941 */ /* 0x000fea0003800000 */
.L_x_4353:
        /* <DEDUP_REMOVED lines=12> */
[--C-:B--2---:R-:W-:Y:S01]  /*56c0*/  HADD2.F32 R17, -RZ, R52.reuse.H0_H0 ;  /* 0x20000034ff117230 */ /* 0x104fe20000004100 */
[C---:B------:R-:W-:Y:S01]  /*56d0*/  ISETP.GT.U32.OR P1, PT, R0.reuse, 0x27f, P1 ;  /* 0x0000027f0000780c */ /* 0x040fe20000f24470 */
[----:B------:R-:W-:Y:S01]  /*56e0*/  HADD2.F32 R52, -RZ, R52.H1_H1 ;  /* 0x30000034ff347230 */ /* 0x000fe20000004100 */
[C---:B------:R-:W-:Y:S01]  /*56f0*/  ISETP.GT.U32.OR P2, PT, R0.reuse, 0x27f, P2 ;  /* 0x0000027f0000780c */ /* 0x040fe20001744470 */
[----:B------:R-:W-:Y:S01]  /*5700*/  FADD.FTZ R29, R29, -UR7 ;  /* 0x800000071d1d7e21 */ /* 0x000fe20008010000 */
[----:B------:R-:W-:Y:S01]  /*5710*/  ISETP.GT.U32.OR P3, PT, R0, 0x27f, P3 ;  /* 0x0000027f0000780c */ /* 0x000fe20001f64470 */
[----:B------:R-:W-:Y:S01]  /*5720*/  FADD.FTZ R30, R30, -UR7 ;  /* 0x800000071e1e7e21 */ /* 0x000fe20008010000 */
[----:B------:R-:W-:Y:S01]  /*5730*/  FFMA.FTZ R26, R20, R19, R22 ;  /* 0x00000013141a7223 */ /* 0x000fe20000010016 */
[----:B-1----:R-:W-:Y:S01]  /*5740*/  FFMA.FTZ R27, R21, R48, R23 ;  /* 0x00000030151b7223 */ /* 0x002fe20000010017 */
        /* <DEDUP_REMOVED lines=11> */
.L_x_4355:
        /* <DEDUP_REMOVED lines=14> */
.L_x_4357:
[----:B------:R-:W-:Y:S05]  /*58e0*/  BSYNC B0 ;  /* 0x0000000000007941 */ /* 0x000fea0003800000 */
.L_x_4356:
        /* <DEDUP_REMOVED lines=17> */
.L_x_4358:
        /* <DEDUP_REMOVED lines=14> */
.L_x_4360:
[----:B------:R-:W-:Y:S05]  /*5ae0*/  BSYNC B0 ;  /* 0x0000000000007941 */ /* 0x000fea0003800000 */
.L_x_4359:
[----:B------:R-:W-:Y:S01]  /*5af0*/  FMUL.FTZ R17, R26, UR8 ;  /* 0x000000081a117c20 */ /* 0x000fe20008410000 */
[----:B------:R-:W-:Y:S01]  /*5b00*/  FMUL.FTZ R52, R52, UR8 ;  /* 0x0000000834347c20 */ /* 0x000fe20008410000 */
[--C-:B------:R-:W-:Y:S02]  /*5b10*/  HADD2.F32 R28, -RZ, R54.reuse.H0_H0 ;  /* 0x20000036ff1c7230 */ /* 0x100fe40000004100 */
[----:B------:R-:W-:Y:S02]  /*5b20*/  HADD2.F32 R54, -RZ, R54.H1_H1 ;  /* 0x30000036ff367230 */ /* 0x000fe40000004100 */
        /* <DEDUP_REMOVED lines=13> */
.L_x_4361:
        /* <DEDUP_REMOVED lines=14> */
.L_x_4363:
[----:B------:R-:W-:Y:S05]  /*5ce0*/  BSYNC B0 ;  /* 0x0000000000007941 */ /* 0x000fea0003800000 */
.L_x_4362:
[----:B------:R-:W-:Y:S01]  /*5cf0*/  ISETP.GE.U32.AND P1, PT, R13, UR14, PT ;  /* 0x0000000e0d007c0c */ /* 0x000fe2000bf26070 */
[----:B--2---:R-:W-:Y:S01]  /*5d00*/  FADD.FTZ R17, R28, -UR7 ;  /* 0x800000071c117e21 */ /* 0x004fe20008010000 */
[----:B------:R-:W-:Y:S01]  /*5d10*/  ISETP.GE.U32.AND P2, PT, R14, UR14, PT ;  /* 0x0000000e0e007c0c */ /* 0x000fe2000bf46070 */
[----:B------:R-:W-:Y:S01]  /*5d20*/  FADD.FTZ R18, R54, -UR7 ;  /* 0x8000000736127e21 */ /* 0x000fe20008010000 */
[----:B------:R-:W-:Y:S01]  /*5d30*/  ISETP.GE.U32.AND P3, PT, R15, UR14, PT ;  /* 0x0000000e0f007c0c */ /* 0x000fe2000bf66070 */
[--C-:B------:R-:W-:Y:S01]  /*5d40*/  HADD2.F32 R19, -RZ, R56.reuse.H0_H0 ;  /* 0x20000038ff137230 */ /* 0x100fe20000004100 */
[----:B------:R-:W-:Y:S01]  /*5d50*/  ISETP.GE.AND.EX P1, PT, R51, UR15, PT, P1 ;  /* 0x0000000f33007c0c */ /* 0x000fe2000bf26310 */
[----:B-1----:R-:W-:Y:S01]  /*5d60*/  HADD2.F32 R29, -RZ, R56.H1_H1 ;  /* 0x30000038ff1d7230 */ /* 0x002fe20000004100 */
        /* <DEDUP_REMOVED lines=24> */
.L_x_4364:
        /* <DEDUP_REMOVED lines=14> */
.L_x_4366:
[----:B------:R-:W-:Y:S05]  /*5fd0*/  BSYNC B0 ;  /* 0x0000000000007941 */ /* 0x000fea0003800000 */
.L_x_4365:
[----:B-1----:R-:W-:Y:S01]  /*5fe0*/  FMUL.FTZ R17, R28, UR8 ;  /* 0x000000081c117c20 */ /* 0x002fe20008410000 */
        /* <DEDUP_REMOVED lines=16> */
.L_x_4367:
        /* <DEDUP_REMOVED lines=14> */
.L_x_4369:
[----:B------:R-:W-:Y:S05]  /*61d0*/  BSYNC B0 ;  /* 0x0000000000007941 */ /* 0x000fea0003800000 */
.L_x_4368:
[----:B-1----:R-:W-:Y:S01]  /*61e0*/  FMUL.FTZ R17, R28, UR8 ;  /* 0x000000081c117c20 */ /* 0x002fe20008410000 */
[----:B------:R-:W-:Y:S01]  /*61f0*/  FMUL.FTZ R18, R29, UR8 ;  /* 0x000000081d127c20 */ /* 0x000fe20008410000 */
[--C-:B------:R-:W-:Y:S02]  /*6200*/  HADD2.F32 R29, -RZ, R60.reuse.H0_H0 ;  /* 0x2000003cff1d7230 */ /* 0x100fe40000004100 */
[----:B------:R-:W-:Y:S02]  /*6210*/  HADD2.F32 R60, -RZ, R60.H1_H1 ;  /* 0x3000003cff3c7230 */ /* 0x000fe40000004100 */
        /* <DEDUP_REMOVED lines=13> */
.L_x_4370:
        /* <DEDUP_REMOVED lines=14> */
.L_x_4372:
[----:B------:R-:W-:Y:S05]  /*63d0*/  BSYNC B0 ;  /* 0x0000000000007941 */ /* 0x000fea0003800000 */
.L_x_4371:
[C---:B------:R-:W-:Y:S01]  /*63e0*/  IADD3 R35, R58.reuse, 0x68, RZ ;  /* 0x000000683a237810 */ /* 0x040fe20007ffe0ff */
[----:B------:R-:W-:Y:S01]  /*63f0*/  FADD.FTZ R18, R29, -UR7 ;  /* 0x800000071d127e21 */ /* 0x000fe20008010000 */
[----:B0-----:R-:W-:Y:S01]  /*6400*/  IADD3 R27, R58, 0x70, RZ ;  /* 0x000000703a1b7810 */ /* 0x001fe20007ffe0ff */
[----:B-1----:R-:W-:Y:S01]  /*6410*/  FADD.FTZ R24, R60, -UR7 ;  /* 0x800000073c187e21 */ /* 0x002fe20008010000 */
[----:B------:R-:W-:Y:S01]  /*6420*/  IADD3 R17, R58, 0x78, RZ ;  /* 0x000000783a117810 */ /* 0x000fe20007ffe0ff */
[--C-:B------:R-:W-:Y:S01]  /*6430*/  HADD2.F32 R32, -RZ, R61.reuse.H0_H0 ;  /* 0x2000003dff207230 */ /* 0x100fe20000004100 */
[----:B------:R-:W-:Y:S01]  /*6440*/  ISETP.GE.U32.AND P1, PT, R35, UR14, PT ;  /* 0x0000000e23007c0c */ /* 0x000fe2000bf26070 */
[----:B------:R-:W-:Y:S01]  /*6450*/  HADD2.F32 R33, -RZ, R61.H1_H1 ;  /* 0x3000003dff217230 */ /* 0x000fe20000004100 */
[----:B------:R-:W-:Y:S01]  /*6460*/  ISETP.GE.U32.AND P2, PT, R27, UR14, PT ;  /* 0x0000000e1b007c0c */ /* 0x000fe2000bf46070 */
[----:B------:R-:W-:Y:S01]  /*6470*/  FMUL.FTZ R19, R18, UR8 ;  /* 0x0000000812137c20 */ /* 0x000fe20008410000 */
[----:B------:R-:W-:Y:S01]  /*6480*/  SHF.R.S32.HI R36, RZ, 0x1f, R35 ;  /* 0x0000001fff247819 */ /* 0x000fe20000011423 */
[----:B------:R-:W-:Y:S01]  /*6490*/  FMUL.FTZ R24, R24, UR8 ;  /* 0x0000000818187c20 */ /* 0x000fe20008410000 */
[----:B------:R-:W-:Y:S01]  /*64a0*/  SHF.R.S32.HI R28, RZ, 0x1f, R27 ;  /* 0x0000001fff1c7819 */ /* 0x000fe2000001141b */
[--C-:B------:R-:W-:Y:S01]  /*64b0*/  HADD2.F32 R34, -RZ, R63.reuse.H0_H0 ;  /* 0x2000003fff227230 */ /* 0x100fe20000004100 */
[----:B------:R-:W-:Y:S01]  /*64c0*/  ISETP.GE.U32.AND P3, PT, R17, UR14, PT ;  /* 0x0000000e11007c0c */ /* 0x000fe2000bf66070 */
[----:B------:R-:W-:Y:S01]  /*64d0*/  HADD2.F32 R63, -RZ, R63.H1_H1 ;  /* 0x3000003fff3f7230 */ /* 0x000fe20000004100 */
[----:B------:R-:W-:Y:S01]  /*64e0*/  SHF.R.S32.HI R26, RZ, 0x1f, R17 ;  /* 0x0000001fff1a7819 */ /* 0x000fe20000011411 */
[----:B------:R-:W-:Y:S01]  /*64f0*/  FADD.FTZ R32, R32, -UR7 ;  /* 0x8000000720207e21 */ /* 0x000fe20008010000 */
[----:B------:R-:W-:Y:S01]  /*6500*/  ISETP.GE.AND.EX P1, PT, R36, UR15, PT, P1 ;  /* 0x0000000f24007c0c */ /* 0x000fe2000bf26310 */
[----:B------:R-:W-:Y:S01]  /*6510*/  FADD.FTZ R33, R33, -UR7 ;  /* 0x8000000721217e21 */ /* 0x000fe20008010000 */
[----:B------:R-:W-:Y:S01]  /*6520*/  ISETP.GE.AND.EX P2, PT, R28, UR15, PT, P2 ;  /* 0x0000000f1c007c0c */ /* 0x000fe2000bf46320 */
[----:B------:R-:W-:Y:S01]  /*6530*/  FFMA.FTZ R29, R20, R19, R22 ;  /* 0x00000013141d7223 */ /* 0x000fe20000010016 */
[----:B------:R-:W-:Y:S01]  /*6540*/  ISETP.GE.AND.EX P3, PT, R26, UR15, PT, P3 ;  /* 0x0000000f1a007c0c */ /* 0x000fe2000bf66330 */
        /* <DEDUP_REMOVED lines=15> */
.L_x_4373:
        /* <DEDUP_REMOVED lines=14> */
.L_x_4375:
[----:B------:R-:W-:Y:S05]  /*6720*/  BSYNC B0 ;  /* 0x0000000000007941 */ /* 0x000fea0003800000 */
.L_x_4374:
[----:B------:R-:W-:Y:S01]  /*6730*/  FMUL.FTZ R19, R32, UR8 ;  /* 0x0000000820137c20 */ /* 0x000fe20008410000 */
[----:B------:R-:W-:Y:S01]  /*6740*/  FMUL.FTZ R18, R33, UR8 ;  /* 0x0000000821127c20 */ /* 0x000fe20008410000 */
[----:B------:R-:W-:Y:S01]  /*6750*/  FADD.FTZ R32, R34, -UR7 ;  /* 0x8000000722207e21 */ /* 0x000fe20008010000 */
[----:B------:R-:W-:Y:S01]  /*6760*/  FADD.FTZ R33, R63, -UR7 ;  /* 0x800000073f217e21 */ /* 0x000fe20008010000 */
        /* <DEDUP_REMOVED lines=13> */
.L_x_4376:
[----:B------:R-:W-:Y:S04]  /*6840*/  BSSY B0, `(.L_x_4377) ;  /* 0x000000e000007945 */ /* 0x000fe80003800000 */
[----:B------:R-:W-:Y:S05]  /*6850*/  @P2 BRA `(.L_x_4378) ;  /* 0x0000000000302947 */ /* 0x000fea0003800000 */
[----:B------:R-:W-:Y:S01]  /*6860*/  ULDC.64 UR16, c[0x0][0x270] ;  /* 0x00009c0000107ab9 */ /* 0x000fe20000000a00 */
[----:B------:R-:W-:Y:S01]  /*6870*/  MOV R18, R86 ;  /* 0x0000005600127202 */ /* 0x000fe20000000f00 */
[----:B------:R-:W-:Y:S01]  /*6880*/  IMAD R28, R28, UR16, RZ ;  /* 0x000000101c1c7c24 */ /* 0x000fe2000f8e02ff */
[----:B------:R-:W-:Y:S02]  /*6890*/  MOV R19, R89 ;  /* 0x0000005900137202 */ /* 0x000fe40000000f00 */
        /* <DEDUP_REMOVED lines=8> */
.L_x_4378:
[----:B------:R-:W-:Y:S05]  /*6920*/  BSYNC B0 ;  /* 0x0000000000007941 */ /* 0x000fea0003800000 */
.L_x_4377:
[----:B------:R-:W-:Y:S01]  /*6930*/  FMUL.FTZ R19, R32, UR8 ;  /* 0x0000000820137c20 */ /* 0x000fe20008410000 */
        /* <DEDUP_REMOVED lines=16> */
.L_x_4379:
        /* <DEDUP_REMOVED lines=10> */
[----:B0-----:R-:W-:Y:S02]  /*6ae0*/  LEA R24, P1, R18, UR16, 0x1 ;  /* 0x0000001012187c11 */ /* 0x001fe4000f8208ff */
[----:B------:R-:W-:-:S04]  /*6af0*/  IADD3 R17, R19, R17, RZ ;  /* 0x0000001113117210 */ /* 0x000fc80007ffe0ff */
[----:B------:R-:W-:-:S05]  /*6b00*/  LEA.HI.X R25, R18, UR17, R17, 0x1, P1 ;  /* 0x0000001112197c11 */ /* 0x000fca00088f0c11 */
[----:B------:R1:W-:Y:S02]  /*6b10*/  STG.E desc[UR10][R24.64], R27 ;  /* 0x0000001b18007986 */ /* 0x0003e4000c10190a */
.L_x_4381:
[----:B------:R-:W-:Y:S05]  /*6b20*/  BSYNC B0 ;  /* 0x0000000000007941 */ /* 0x000fea0003800000 */
.L_x_4380:
[----:B------:R-:W-:Y:S01]  /*6b30*/  IADD3 R35, R58, 0x80, RZ ;  /* 0x000000803a237810 */ /* 0x000fe20007ffe0ff */
[----:B------:R-:W-:Y:S01]  /*6b40*/  FADD.FTZ R18, R30, -UR7 ;  /* 0x800000071e127e21 */ /* 0x000fe20008010000 */
[----:B-1----:R-:W-:Y:S01]  /*6b50*/  IADD3 R27, R58, 0x88, RZ ;  /* 0x000000883a1b7810 */ /* 0x002fe20007ffe0ff */
[----:B0-----:R-:W-:Y:S01]  /*6b60*/  FADD.FTZ R24, R64, -UR7 ;  /* 0x8000000740187e21 */ /* 0x001fe20008010000 */
        /* <DEDUP_REMOVED lines=34> */
.L_x_4382:
        /* <DEDUP_REMOVED lines=14> */
.L_x_4384:
[----:B------:R-:W-:Y:S05]  /*6e70*/  BSYNC B0 ;  /* 0x0000000000007941 */ /* 0x000fea0003800000 */
.L_x_4383:
        /* <DEDUP_REMOVED lines=17> */
.L_x_4385:
        /* <DEDUP_REMOVED lines=14> */
.L_x_4387:
[----:B------:R-:W-:Y:S05]  /*7070*/  BSYNC B0 ;  /* 0x0000000000007941 */ /* 0x000fea0003800000 */
.L_x_4386:
        /* <DEDUP_REMOVED lines=17> */
.L_x_4388:
        /* <DEDUP_REMOVED lines=14> */
.L_x_4390:
[----:B------:R-:W-:Y:S05]  /*7270*/  BSYNC B0 ;  /* 0x0000000000007941 */ /* 0x000fea0003800000 */
.L_x_4389:
        /* <DEDUP_REMOVED lines=38> */
.L_x_4391:
        /* <DEDUP_REMOVED lines=14> */
.L_x_4393:
[----:B------:R-:W-:Y:S05]  /*75c0*/  BSYNC B0 ;  /* 0x0000000000007941 */ /* 0x000fea0003800000 */
.L_x_4392:
        /* <DEDUP_REMOVED lines=17> */
.L_x_4394:
        /* <DEDUP_REMOVED lines=14> */
.L_x_4396:
[----:B------:R-:W-:Y:S05]  /*77c0*/  BSYNC B0 ;  /* 0x0000000000007941 */ /* 0x000fea0003800000 */
.L_x_4395:
        /* <DEDUP_REMOVED lines=17> */
.L_x_4397:
        /* <DEDUP_REMOVED lines=14> */
.L_x_4399:
[----:B------:R-:W-:Y:S05]  /*79c0*/  BSYNC B0 ;  /* 0x0000000000007941 */ /* 0x000fea0003800000 */
.L_x_4398:
[----:B------:R-:W-:Y:S01]  /*79d0*/  HADD2.F32 R26, -RZ, R78.H0_H0 ;  /* 0x2000004eff1a7230 */ /* 0x000fe20000004100 */
[C---:B------:R-:W-:Y:S01]  /*79e0*/  IADD3 R35, R58.reuse, 0xb8, RZ ;  /* 0x000000b83a237810 */ /* 0x040fe20007ffe0ff */
[----:B------:R-:W-:Y:S01]  /*79f0*/  HADD2.F32 R19, -RZ, R74.H0_H0 ;  /* 0x2000004aff137230 */ /* 0x000fe20000004100 */
[C---:B------:R-:W-:Y:S01]  /*7a00*/  IADD3 R33, R58.reuse, 0xc0, RZ ;  /* 0x000000c03a217810 */ /* 0x040fe20007ffe0ff */
[----:B01----:R-:W-:Y:S01]  /*7a10*/  HADD2.F32 R24, -RZ, R76.H0_H0 ;  /* 0x2000004cff187230 */ /* 0x003fe20000004100 */
[C---:B------:R-:W-:Y:S01]  /*7a20*/  IADD3 R31, R58.reuse, 0xc8, RZ ;  /* 0x000000c83a1f7810 */ /* 0x040fe20007ffe0ff */
[----:B------:R-:W-:Y:S01]  /*7a30*/  HADD2.F32 R28, -RZ, R80.H0_H0 ;  /* 0x20000050ff1c7230 */ /* 0x000fe20000004100 */
[----:B------:R-:W-:Y:S01]  /*7a40*/  IADD3 R29, R58, 0xd0, RZ ;  /* 0x000000d03a1d7810 */ /* 0x000fe20007ffe0ff */
[----:B------:R-:W-:Y:S02]  /*7a50*/  HADD2.F32 R25, -RZ, R82.H0_H0 ;  /* 0x20000052ff197230 */ /* 0x000fe40000004100 */
[----:B------:R-:W-:Y:S01]  /*7a60*/  FADD.FTZ R17, R30, -UR7 ;  /* 0x800000071e117e21 */ /* 0x000fe20008010000 */
[----:B------:R-:W-:-:S02]  /*7a70*/  HADD2.F32 R32, -RZ, R84.H0_H0 ;  /* 0x20000054ff207230 */ /* 0x000fc40000004100 */
[----:B------:R-:W-:Y:S01]  /*7a80*/  FADD.FTZ R26, R26, -UR7 ;  /* 0x800000071a1a7e21 */ /* 0x000fe20008010000 */
[----:B------:R-:W-:Y:S02]  /*7a90*/  HADD2.F32 R34, -RZ, R90.H0_H0 ;  /* 0x2000005aff227230 */ /* 0x000fe40000004100 */
[----:B------:R-:W-:Y:S01]  /*7aa0*/  FADD.FTZ R19, R19, -UR7 ;  /* 0x8000000713137e21 */ /* 0x000fe20008010000 */
[----:B------:R-:W-:Y:S02]  /*7ab0*/  HADD2.F32 R36, -RZ, R91.H0_H0 ;  /* 0x2000005bff247230 */ /* 0x000fe40000004100 */
[----:B------:R-:W-:Y:S01]  /*7ac0*/  FADD.FTZ R24, R24, -UR7 ;  /* 0x8000000718187e21 */ /* 0x000fe20008010000 */
[----:B------:R-:W-:Y:S02]  /*7ad0*/  HADD2.F32 R38, -RZ, R92.H0_H0 ;  /* 0x2000005cff267230 */ /* 0x000fe40000004100 */
[----:B------:R-:W-:Y:S01]  /*7ae0*/  FADD.FTZ R28, R28, -UR7 ;  /* 0x800000071c1c7e21 */ /* 0x000fe20008010000 */
[----:B------:R-:W-:Y:S01]  /*7af0*/  FADD.FTZ R30, R25, -UR7 ;  /* 0x80000007191e7e21 */ /* 0x000fe20008010000 */
[----:B------:R-:W-:Y:S01]  /*7b00*/  FADD.FTZ R32, R32, -UR7 ;  /* 0x8000000720207e21 */ /* 0x000fe20008010000 */
[----:B------:R-:W-:Y:S01]  /*7b10*/  FADD.FTZ R34, R34, -UR7 ;  /* 0x8000000722227e21 */ /* 0x000fe20008010000 */
[----:B------:R-:W-:Y:S01]  /*7b20*/  FADD.FTZ R36, R36, -UR7 ;  /* 0x8000000724247e21 */ /* 0x000fe20008010000 */
[----:B------:R-:W-:Y:S01]  /*7b30*/  ISETP.GE.U32.AND P6, PT, R16, UR14, PT ;  /* 0x0000000e10007c0c */ /* 0x000fe2000bfc6070 */
[----:B------:R-:W-:Y:S01]  /*7b40*/  FADD.FTZ R18, R72, -UR7 ;  /* 0x8000000748127e21 */ /* 0x000fe20008010000 */
[----:B------:R-:W-:Y:S01]  /*7b50*/  ISETP.GE.U32.AND P1, PT, R35, UR14, PT ;  /* 0x0000000e23007c0c */ /* 0x000fe2000bf26070 */
[----:B------:R-:W-:Y:S01]  /*7b60*/  FADD.FTZ R38, R38, -UR7 ;  /* 0x8000000726267e21 */ /* 0x000fe20008010000 */
[----:B------:R-:W-:Y:S01]  /*7b70*/  ISETP.GE.U32.AND P2, PT, R33, UR14, PT ;  /* 0x0000000e21007c0c */ /* 0x000fe2000bf46070 */
[----:B------:R-:W-:Y:S01]  /*7b80*/  FMUL.FTZ R17, R17, UR8 ;  /* 0x0000000811117c20 */ /* 0x000fe20008410000 */
[----:B------:R-:W-:Y:S01]  /*7b90*/  SHF.R.S32.HI R37, RZ, 0x1f, R35 ;  /* 0x0000001fff257819 */ /* 0x000fe20000011423 */
[----:B------:R-:W-:Y:S01]  /*7ba0*/  FMUL.FTZ R27, R26, UR8 ;  /* 0x000000081a1b7c20 */ /* 0x000fe20008410000 */
[----:B------:R-:W-:Y:S01]  /*7bb0*/  ISETP.GE.U32.AND P3, PT, R31, UR14, PT ;  /* 0x0000000e1f007c0c */ /* 0x000fe2000bf66070 */
[----:B------:R-:W-:Y:S01]  /*7bc0*/  HADD2.F32 R74, -RZ, R74.H1_H1 ;  /* 0x3000004aff4a7230 */ /* 0x000fe20000004100 */
[----:B------:R-:W-:Y:S01]  /*7bd0*/  ISETP.GE.U32.AND P4, PT, R29, UR14, PT ;  /* 0x0000000e1d007c0c */ /* 0x000fe2000bf86070 */
[----:B------:R-:W-:Y:S01]  /*7be0*/  FMUL.FTZ R19, R19, UR8 ;  /* 0x0000000813137c20 */ /* 0x000fe20008410000 */
[----:B------:R-:W-:Y:S01]  /*7bf0*/  FMUL.FTZ R25, R24, UR8 ;  /* 0x0000000818197c20 */ /* 0x000fe20008410000 */
[----:B------:R-:W-:Y:S01]  /*7c00*/  FMUL.FTZ R39, R28, UR8 ;  /* 0x000000081c277c20 */ /* 0x000fe20008410000 */
[----:B------:R-:W-:Y:S01]  /*7c10*/  FMUL.FTZ R41, R30, UR8 ;  /* 0x000000081e297c20 */ /* 0x000fe20008410000 */
[----:B------:R-:W-:Y:S01]  /*7c20*/  FMUL.FTZ R43, R32, UR8 ;  /* 0x00000008202b7c20 */ /* 0x000fe20008410000 */
[----:B------:R-:W-:Y:S01]  /*7c30*/  FMUL.FTZ R45, R34, UR8 ;  /* 0x00000008222d7c20 */ /* 0x000fe20008410000 */
[----:B------:R-:W-:Y:S01]  /*7c40*/  FMUL.FTZ R47, R36, UR8 ;  /* 0x00000008242f7c20 */ /* 0x000fe20008410000 */
[----:B------:R-:W-:Y:S01]  /*7c50*/  ISETP.GE.AND.EX P6, PT, R67, UR15, PT, P6 ;  /* 0x0000000f43007c0c */ /* 0x000fe2000bfc6360 */
[----:B------:R-:W-:Y:S01]  /*7c60*/  FMUL.FTZ R49, R38, UR8 ;  /* 0x0000000826317c20 */ /* 0x000fe20008410000 */
[----:B------:R-:W-:Y:S01]  /*7c70*/  ISETP.GE.AND.EX P1, PT, R37, UR15, PT, P1 ;  /* 0x0000000f25007c0c */ /* 0x000fe2000bf26310 */
[----:B------:R-:W-:Y:S01]  /*7c80*/  FMUL.FTZ R18, R18, UR8 ;  /* 0x0000000812127c20 */ /* 0x000fe20008410000 */
        /* <DEDUP_REMOVED lines=11> */
[--C-:B------:R-:W-:Y:S01]  /*7d40*/  FFMA.FTZ R17, R20, R47, R22.reuse ;  /* 0x0000002f14117223 */ /* 0x100fe20000010016 */
[----:B------:R-:W-:Y:S01]  /*7d50*/  ISETP.GT.U32.OR P6, PT, R0, 0x27f, P6 ;  /* 0x0000027f0000780c */ /* 0x000fe200037c4470 */
[----:B------:R-:W-:Y:S01]  /*7d60*/  FFMA.FTZ R20, R20, R49, R22 ;  /* 0x0000003114147223 */ /* 0x000fe20000010016 */
[C---:B------:R-:W-:Y:S01]  /*7d70*/  ISETP.GT.U32.OR P1, PT, R0.reuse, 0x27f, P1 ;  /* 0x0000027f0000780c */ /* 0x040fe20000f24470 */
[----:B------:R-:W-:Y:S01]  /*7d80*/  HADD2.F32 R76, -RZ, R76.H1_H1 ;  /* 0x3000004cff4c7230 */ /* 0x000fe20000004100 */
[C---:B------:R-:W-:Y:S01]  /*7d90*/  ISETP.GT.U32.OR P2, PT, R0.reuse, 0x27f, P2 ;  /* 0x0000027f0000780c */ /* 0x040fe20001744470 */
[----:B------:R-:W-:Y:S01]  /*7da0*/  HADD2.F32 R40, -RZ, R78.H1_H1 ;  /* 0x3000004eff287230 */ /* 0x000fe20000004100 */
[----:B------:R-:W-:Y:S01]  /*7db0*/  ISETP.GT.U32.OR P3, PT, R0, 0x27f, P3 ;  /* 0x0000027f0000780c */ /* 0x000fe20001f64470 */
[----:B------:R-:W-:Y:S01]  /*7dc0*/  FADD.FTZ R74, R74, -UR7 ;  /* 0x800000074a4a7e21 */ /* 0x000fe20008010000 */
[----:B------:R-:W-:Y:S01]  /*7dd0*/  ISETP.GT.U32.OR P4, PT, R0, 0x27f, P4 ;  /* 0x0000027f0000780c */ /* 0x000fe20002784470 */
[----:B------:R-:W-:Y:S01]  /*7de0*/  FFMA.FTZ R39, R21, R18, R23 ;  /* 0x0000001215277223 */ /* 0x000fe20000010017 */
[----:B------:R-:W-:Y:S11]  /*7df0*/  @!P5 BRA `(.L_x_4400) ;  /* 0x000000000028d947 */ /* 0x000ff60003800000 */
        /* <DEDUP_REMOVED lines=10> */
.L_x_4400:
        /* <DEDUP_REMOVED lines=14> */
.L_x_4402:
[----:B------:R-:W-:Y:S05]  /*7f80*/  BSYNC B0 ;  /* 0x0000000000007941 */ /* 0x000fea0003800000 */
.L_x_4401:
[----:B------:R-:W-:Y:S01]  /*7f90*/  FADD.FTZ R18, R76, -UR7 ;  /* 0x800000074c127e21 */ /* 0x000fe20008010000 */
[----:B------:R-:W-:Y:S01]  /*7fa0*/  FMUL.FTZ R74, R74, UR8 ;  /* 0x000000084a4a7c20 */ /* 0x000fe20008410000 */
[----:B------:R-:W-:Y:S02]  /*7fb0*/  HADD2.F32 R80, -RZ, R80.H1_H1 ;  /* 0x30000050ff507230 */ /* 0x000fe40000004100 */
        /* <DEDUP_REMOVED lines=14> */
.L_x_4403:
        /* <DEDUP_REMOVED lines=14> */
.L_x_4405:
[----:B------:R-:W-:Y:S05]  /*8180*/  BSYNC B0 ;  /* 0x0000000000007941 */ /* 0x000fea0003800000 */
.L_x_4404:
[----:B------:R-:W-:Y:S01]  /*8190*/  FADD.FTZ R36, R80, -UR7 ;  /* 0x8000000750247e21 */ /* 0x000fe20008010000 */
[----:B------:R-:W-:Y:S01]  /*81a0*/  FMUL.FTZ R40, R40, UR8 ;  /* 0x0000000828287c20 */ /* 0x000fe20008410000 */
        /* <DEDUP_REMOVED lines=12> */
.L_x_4406:
        /* <DEDUP_REMOVED lines=14> */
.L_x_4408:
[----:B------:R-:W-:Y:S05]  /*8350*/  BSYNC B0 ;  /* 0x0000000000007941 */ /* 0x000fea0003800000 */
.L_x_4407:
[----:B------:R-:W-:Y:S01]  /*8360*/  FMUL.FTZ R36, R36, UR8 ;  /* 0x0000000824247c20 */ /* 0x000fe20008410000 */
[----:B------:R-:W-:Y:S01]  /*8370*/  FFMA.FTZ R33, R21, R40, R23 ;  /* 0x0000002815217223 */ /* 0x000fe20000010017 */
[----:B------:R-:W-:Y:S06]  /*8380*/  @!P5 BRA `(.L_x_4409) ;  /* 0x000000000028d947 */ /* 0x000fec0003800000 */
        /* <DEDUP_REMOVED lines=10> */
.L_x_4409:
        /* <DEDUP_REMOVED lines=10> */
[----:B01----:R-:W-:Y:S02]  /*84d0*/  LEA R24, P1, R18, UR16, 0x1 ;  /* 0x0000001012187c11 */ /* 0x003fe4000f8208ff */
[----:B------:R-:W-:-:S04]  /*84e0*/  IADD3 R31, R19, R31, RZ ;  /* 0x0000001f131f7210 */ /* 0x000fc80007ffe0ff */
[----:B------:R-:W-:-:S05]  /*84f0*/  LEA.HI.X R25, R18, UR17, R31, 0x1, P1 ;  /* 0x0000001112197c11 */ /* 0x000fca00088f0c1f */
[----:B------:R2:W-:Y:S02]  /*8500*/  STG.E desc[UR10][R24.64], R33 ;  /* 0x0000002118007986 */ /* 0x0005e4000c10190a */
.L_x_4411:
[----:B------:R-:W-:Y:S05]  /*8510*/  BSYNC B0 ;  /* 0x0000000000007941 */ /* 0x000fea0003800000 */
.L_x_4410:
[----:B------:R-:W-:Y:S01]  /*8520*/  FFMA.FTZ R31, R21, R36, R23 ;  /* 0x00000024151f7223 */ /* 0x000fe20000010017 */
[----:B------:R-:W-:Y:S06]  /*8530*/  @!P5 BRA `(.L_x_4412) ;  /* 0x000000000028d947 */ /* 0x000fec0003800000 */
        /* <DEDUP_REMOVED lines=10> */
.L_x_4412:
[----:B------:R-:W-:Y:S04]  /*85e0*/  BSSY B0, `(.L_x_4413) ;  /* 0x000000e000007945 */ /* 0x000fe80003800000 */
[----:B------:R-:W-:Y:S05]  /*85f0*/  @P4 BRA `(.L_x_4414) ;  /* 0x0000000000304947 */ /* 0x000fea0003800000 */
[----:B------:R-:W-:Y:S01]  /*8600*/  ULDC.64 UR16, c[0x0][0x270] ;  /* 0x00009c0000107ab9 */ /* 0x000fe20000000a00 */
[----:B------:R-:W-:Y:S01]  /*8610*/  MOV R18, R86 ;  /* 0x0000005600127202 */ /* 0x000fe20000000f00 */
[----:B------:R-:W-:Y:S01]  /*8620*/  IMAD R22, R75, UR16, RZ ;  /* 0x000000104b167c24 */ /* 0x000fe2000f8e02ff */
[----:B------:R-:W-:Y:S02]  /*8630*/  MOV R19, R89 ;  /* 0x0000005900137202 */ /* 0x000fe40000000f00 */
[----:B------:R-:W-:Y:S01]  /*8640*/  F2FP.F16.F32.PACK_AB R31, R31, R30 ;  /* 0x0000001e1f1f723e */ /* 0x000fe200000000ff */
[----:B012---:R-:W-:-:S04]  /*8650*/  IMAD.WIDE.U32 R24, R29, UR16, R18 ;  /* 0x000000101d187c25 */ /* 0x007fc8000f8e0012 */
[----:B------:R-:W-:Y:S01]  /*8660*/  IMAD R29, R29, UR17, R22 ;  /* 0x000000111d1d7c24 */ /* 0x000fe2000f8e0216 */
[----:B------:R-:W-:Y:S02]  /*8670*/  ULDC.64 UR16, c[0x0][0x210] ;  /* 0x0000840000107ab9 */ /* 0x000fe40000000a00 */
[----:B------:R-:W-:Y:S02]  /*8680*/  LEA R18, P1, R24, UR16, 0x1 ;  /* 0x0000001018127c11 */ /* 0x000fe4000f8208ff */
[----:B------:R-:W-:-:S04]  /*8690*/  IADD3 R29, R25, R29, RZ ;  /* 0x0000001d191d7210 */ /* 0x000fc80007ffe0ff */
[----:B------:R-:W-:-:S05]  /*86a0*/  LEA.HI.X R19, R24, UR17, R29, 0x1, P1 ;  /* 0x0000001118137c11 */ /* 0x000fca00088f0c1d */
[----:B------:R3:W-:Y:S02]  /*86b0*/  STG.E desc[UR10][R18.64], R31 ;  /* 0x0000001f12007986 */ /* 0x0007e4000c10190a */
.L_x_4414:
[----:B------:R-:W-:Y:S05]  /*86c0*/  BSYNC B0 ;  /* 0x0000000000007941 */ /* 0x000fea0003800000 */
.L_x_4413:
[----:B012---:R-:W-:Y:S01]  /*86d0*/  HADD2.F32 R24, -RZ, R82.H1_H1 ;  /* 0x30000052ff187230 */ /* 0x007fe20000004100 */
[C---:B------:R-:W-:Y:S01]  /*86e0*/  IADD3 R37, R58.reuse, 0xd8, RZ ;  /* 0x000000d83a257810 */ /* 0x040fe20007ffe0ff */
[----:B------:R-:W-:Y:S01]  /*86f0*/  HADD2.F32 R25, -RZ, R84.H1_H1 ;  /* 0x30000054ff197230 */ /* 0x000fe20000004100 */
[C---:B------:R-:W-:Y:S01]  /*8700*/  IADD3 R30, R58.reuse, 0xe0, RZ ;  /* 0x000000e03a1e7810 */ /* 0x040fe20007ffe0ff */
[----:B------:R-:W-:Y:S01]  /*8710*/  HADD2.F32 R29, -RZ, R90.H1_H1 ;  /* 0x3000005aff1d7230 */ /* 0x000fe20000004100 */
[C---:B------:R-:W-:Y:S01]  /*8720*/  IADD3 R22, R58.reuse, 0xe8, RZ ;  /* 0x000000e83a167810 */ /* 0x040fe20007ffe0ff */
[----:B---3--:R-:W-:Y:S01]  /*8730*/  HADD2.F32 R31, -RZ, R91.H1_H1 ;  /* 0x3000005bff1f7230 */ /* 0x008fe20000004100 */
[C---:B------:R-:W-:Y:S01]  /*8740*/  IADD3 R19, R58.reuse, 0xf0, RZ ;  /* 0x000000f03a137810 */ /* 0x040fe20007ffe0ff */
[----:B------:R-:W-:Y:S01]  /*8750*/  HADD2.F32 R33, -RZ, R92.H1_H1 ;  /* 0x3000005cff217230 */ /* 0x000fe20000004100 */
[----:B------:R-:W-:Y:S01]  /*8760*/  IADD3 R18, R58, 0xf8, RZ ;  /* 0x000000f83a127810 */ /* 0x000fe20007ffe0ff */
[----:B------:R-:W-:Y:S01]  /*8770*/  FADD.FTZ R24, R24, -UR7 ;  /* 0x8000000718187e21 */ /* 0x000fe20008010000 */
[----:B------:R-:W-:Y:S01]  /*8780*/  FADD.FTZ R25, R25, -UR7 ;  /* 0x8000000719197e21 */ /* 0x000fe20008010000 */
[----:B------:R-:W-:Y:S01]  /*8790*/  FADD.FTZ R29, R29, -UR7 ;  /* 0x800000071d1d7e21 */ /* 0x000fe20008010000 */
[----:B------:R-:W-:Y:S01]  /*87a0*/  FADD.FTZ R31, R31, -UR7 ;  /* 0x800000071f1f7e21 */ /* 0x000fe20008010000 */
        /* <DEDUP_REMOVED lines=11> */
[----:B------:R-:W-:Y:S01]  /*8860*/  ISETP.GE.AND.EX P6, PT, R77, UR15, PT, P6 ;  /* 0x0000000f4d007c0c */ /* 0x000fe2000bfc6360 */
        /* <DEDUP_REMOVED lines=25> */
.L_x_4415:
        /* <DEDUP_REMOVED lines=14> */
.L_x_4417:
[----:B------:R-:W-:Y:S05]  /*8ae0*/  BSYNC B0 ;  /* 0x0000000000007941 */ /* 0x000fea0003800000 */
.L_x_4416:
        /* <DEDUP_REMOVED lines=11> */
.L_x_4418:
[----:B------:R-:W-:Y:S04]  /*8ba0*/  BSSY B0, `(.L_x_4419) ;  /* 0x000000e000007945 */ /* 0x000fe80003800000 */
[----:B------:R-:W-:Y:S05]  /*8bb0*/  @P1 BRA `(.L_x_4420) ;  /* 0x0000000000301947 */ /* 0x000fea0003800000 */
[----:B------:R-:W-:Y:S01]  /*8bc0*/  ULDC.64 UR14, c[0x0][0x270] ;  /* 0x00009c00000e7ab9 */ /* 0x000fe20000000a00 */
[----:B0-----:R-:W-:Y:S01]  /*8bd0*/  MOV R32, R86 ;  /* 0x0000005600207202 */ /* 0x001fe20000000f00 */
        /* <DEDUP_REMOVED lines=10> */
.L_x_4420:
[----:B------:R-:W-:Y:S05]  /*8c80*/  BSYNC B0 ;  /* 0x0000000000007941 */ /* 0x000fea0003800000 */
.L_x_4419:
[----:B------:R-:W-:Y:S05]  /*8c90*/  @!P5 BRA `(.L_x_4421) ;  /* 0x000000000028d947 */ /* 0x000fea0003800000 */
[----:B0-----:R-:W-:Y:S01]  /*8ca0*/  FMUL.FTZ R21, R26, -1.4426950216293334961 ;  /* 0xbfb8aa3b1a157820 */ /* 0x001fe20000410000 */
[----:B-1----:R-:W-:-:S05]  /*8cb0*/  FMUL.FTZ R27, R29, -1.4426950216293334961 ;  /* 0xbfb8aa3b1d1b7820 */ /* 0x002fca0000410000 */
        /* <DEDUP_REMOVED lines=8> */
.L_x_4421:
[----:B------:R-:W-:Y:S04]  /*8d40*/  BSSY B0, `(.L_x_4422) ;  /* 0x000000e000007945 */ /* 0x000fe80003800000 */
[----:B------:R-:W-:Y:S05]  /*8d50*/  @P2 BRA `(.L_x_4423) ;  /* 0x0000000000302947 */ /* 0x000fea0003800000 */
[----:B------:R-:W-:Y:S01]  /*8d60*/  ULDC.64 UR14, c[0x0][0x270] ;  /* 0x00009c00000e7ab9 */ /* 0x000fe20000000a00 */
[----:B-1----:R-:W-:Y:S01]  /*8d70*/  MOV R30, R86 ;  /* 0x00000056001e7202 */ /* 0x002fe20000000f00 */
        /* <DEDUP_REMOVED lines=10> */
.L_x_4423:
[----:B------:R-:W-:Y:S05]  /*8e20*/  BSYNC B0 ;  /* 0x0000000000007941 */ /* 0x000fea0003800000 */
.L_x_4422:
[----:B------:R-:W-:Y:S05]  /*8e30*/  @!P5 BRA `(.L_x_4424) ;  /* 0x000000000028d947 */ /* 0x000fea0003800000 */
[----:B0-----:R-:W-:Y:S01]  /*8e40*/  FMUL.FTZ R21, R17, -1.4426950216293334961 ;  /* 0xbfb8aa3b11157820 */ /* 0x001fe20000410000 */
[----:B--2---:R-:W-:-:S05]  /*8e50*/  FMUL.FTZ R23, R24, -1.4426950216293334961 ;  /* 0xbfb8aa3b18177820 */ /* 0x004fca0000410000 */
[----:B------:R-:W0:Y:S08]  /*8e60*/  MUFU.EX2 R21, R21 ;  /* 0x0000001500157308 */ /* 0x000e300000000800 */
[----:B------:R-:W2:Y:S01]  /*8e70*/  MUFU.EX2 R23, R23 ;  /* 0x0000001700177308 */ /* 0x000ea20000000800 */
[----:B0-----:R-:W-:-:S07]  /*8e80*/  FADD.FTZ R22, R21, 1 ;  /* 0x3f80000015167421 */ /* 0x001fce0000010000 */
[----:B------:R-:W0:Y:S01]  /*8e90*/  MUFU.RCP R22, R22 ;  /* 0x0000001600167308 */ /* 0x000e220000001000 */
[----:B--2---:R-:W-:-:S07]  /*8ea0*/  FADD.FTZ R26, R23, 1 ;  /* 0x3f800000171a7421 */ /* 0x004fce0000010000 */
[----:B-1----:R-:W1:Y:S01]  /*8eb0*/  MUFU.RCP R27, R26 ;  /* 0x0000001a001b7308 */ /* 0x002e620000001000 */
[----:B0-----:R-:W-:Y:S01]  /*8ec0*/  FMUL.FTZ R17, R17, R22 ;  /* 0x0000001611117220 */ /* 0x001fe20000410000 */
[----:B-1----:R-:W-:-:S07]  /*8ed0*/  FMUL.FTZ R24, R24, R27 ;  /* 0x0000001b18187220 */ /* 0x002fce0000410000 */
.L_x_4424:
[----:B------:R-:W-:Y:S04]  /*8ee0*/  BSSY B0, `(.L_x_4425) ;  /* 0x000000e000007945 */ /* 0x000fe80003800000 */
[----:B------:R-:W-:Y:S05]  /*8ef0*/  @P3 BRA `(.L_x_4426) ;  /* 0x0000000000303947 */ /* 0x000fea0003800000 */
[----:B------:R-:W-:Y:S01]  /*8f00*/  ULDC.64 UR14, c[0x0][0x270] ;  /* 0x00009c00000e7ab9 */ /* 0x000fe20000000a00 */
[----:B--2---:R-:W-:Y:S01]  /*8f10*/  MOV R22, R86 ;  /* 0x0000005600167202 */ /* 0x004fe20000000f00 */
[----:B------:R-:W-:Y:S01]  /*8f20*/  IMAD R28, R83, UR14, RZ ;  /* 0x0000000e531c7c24 */ /* 0x000fe2000f8e02ff */
[----:B------:R-:W-:Y:S02]  /*8f30*/  MOV R23, R89 ;  /* 0x0000005900177202 */ /* 0x000fe40000000f00 */
[----:B------:R-:W-:Y:S01]  /*8f40*/  F2FP.F16.F32.PACK_AB R17, R24, R17 ;  /* 0x000000111811723e */ /* 0x000fe200000000ff */
[----:B-1----:R-:W-:-:S04]  /*8f50*/  IMAD.WIDE.U32 R26, R19, UR14, R22 ;  /* 0x0000000e131a7c25 */ /* 0x002fc8000f8e0016 */
[----:B------:R-:W-:Y:S01]  /*8f60*/  IMAD R19, R19, UR15, R28 ;  /* 0x0000000f13137c24 */ /* 0x000fe2000f8e021c */
[----:B------:R-:W-:Y:S02]  /*8f70*/  ULDC.64 UR14, c[0x0][0x210] ;  /* 0x00008400000e7ab9 */ /* 0x000fe40000000a00 */
[----:B------:R-:W-:Y:S02]  /*8f80*/  LEA R22, P1, R26, UR14, 0x1 ;  /* 0x0000000e1a167c11 */ /* 0x000fe4000f8208ff */
[----:B------:R-:W-:-:S04]  /*8f90*/  IADD3 R19, R27, R19, RZ ;  /* 0x000000131b137210 */ /* 0x000fc80007ffe0ff */
[----:B------:R-:W-:-:S05]  /*8fa0*/  LEA.HI.X R23, R26, UR15, R19, 0x1, P1 ;  /* 0x0000000f1a177c11 */ /* 0x000fca00088f0c13 */
[----:B------:R3:W-:Y:S02]  /*8fb0*/  STG.E desc[UR10][R22.64], R17 ;  /* 0x0000001116007986 */ /* 0x0007e4000c10190a */
.L_x_4426:
[----:B------:R-:W-:Y:S05]  /*8fc0*/  BSYNC B0 ;  /* 0x0000000000007941 */ /* 0x000fea0003800000 */
.L_x_4425:
[----:B------:R-:W-:Y:S05]  /*8fd0*/  @!P5 BRA `(.L_x_4427) ;  /* 0x000000000028d947 */ /* 0x000fea0003800000 */
[----:B---3--:R-:W-:Y:S01]  /*8fe0*/  FMUL.FTZ R17, R20, -1.4426950216293334961 ;  /* 0xbfb8aa3b14117820 */ /* 0x008fe20000410000 */
[----:B0-----:R-:W-:-:S05]  /*8ff0*/  FMUL.FTZ R21, R25, -1.4426950216293334961 ;  /* 0xbfb8aa3b19157820 */ /* 0x001fca0000410000 */
[----:B------:R-:W0:Y:S08]  /*9000*/  MUFU.EX2 R17, R17 ;  /* 0x0000001100117308 */ /* 0x000e300000000800 */
[----:B------:R-:W2:Y:S01]  /*9010*/  MUFU.EX2 R21, R21 ;  /* 0x0000001500157308 */ /* 0x000ea20000000800 */
[----:B0-----:R-:W-:-:S07]  /*9020*/  FADD.FTZ R19, R17, 1 ;  /* 0x3f80000011137421 */ /* 0x001fce0000010000 */
[----:B------:R-:W0:Y:S01]  /*9030*/  MUFU.RCP R19, R19 ;  /* 0x0000001300137308 */ /* 0x000e220000001000 */
[----:B--2---:R-:W-:-:S07]  /*9040*/  FADD.FTZ R22, R21, 1 ;  /* 0x3f80000015167421 */ /* 0x004fce0000010000 */
[----:B------:R-:W2:Y:S01]  /*9050*/  MUFU.RCP R22, R22 ;  /* 0x0000001600167308 */ /* 0x000ea20000001000 */
[----:B0-----:R-:W-:Y:S01]  /*9060*/  FMUL.FTZ R20, R20, R19 ;  /* 0x0000001314147220 */ /* 0x001fe20000410000 */
[----:B--2---:R-:W-:-:S07]  /*9070*/  FMUL.FTZ R25, R25, R22 ;  /* 0x0000001619197220 */ /* 0x004fce0000410000 */
.L_x_4427:
        /* <DEDUP_REMOVED lines=13> */
.L_x_4429:
[----:B------:R-:W-:Y:S05]  /*9150*/  BSYNC B0 ;  /* 0x0000000000007941 */ /* 0x000fea0003800000 */
.L_x_4428:
[----:B------:R-:W-:Y:S01]  /*9160*/  ULDC UR7, c[0x0][0x10] ;  /* 0x0000040000077ab9 */ /* 0x000fe20000000800 */
[----:B------:R-:W-:Y:S02]  /*9170*/  UIADD3 UR4, UR4, 0x1, URZ ;  /* 0x0000000104047890 */ /* 0x000fe4000fffe03f */
[----:B------:R-:W-:-:S04]  /*9180*/  UIADD3 UR6, UR7, UR6, URZ ;  /* 0x0000000607067290 */ /* 0x000fc8000fffe03f */
[----:B------:R-:W-:-:S06]  /*9190*/  UISETP.GE.AND UP0, UPT, UR6, UR5, UPT ;  /* 0x000000050600728c */ /* 0x000fcc000bf06270 */
[----:B------:R-:W-:-:S13]  /*91a0*/  PLOP3.LUT P1, PT, PT, PT, UP0, 0x80, 0x0 ;  /* 0x000000000000781c */ /* 0x000fda0003f2f008 */
[----:B------:R-:W-:Y:S05]  /*91b0*/  @!P1 BRA `(.L_x_4430) ;  /* 0xffffff7000289947 */ /* 0x000fea000383ffff */
[----:B------:R-:W-:Y:S05]  /*91c0*/  EXIT ;  /* 0x000000000000794d */ /* 0x000fea0003800000 */
.L_x_4431:
        /* <DEDUP_REMOVED lines=11> */
.L_x_5620:


//--------------------- .text._Z35group_norm_nhwc_fwd_one_pass_kernelI11Fp16IOFp32WLi512ELi160ELi640EEv26Group_norm_nhwc_fwd_params --------------------------
	.section	.text._Z35group_norm_nhwc_fwd_one_pass_kernelI11Fp16IOFp32WLi512ELi160ELi640EEv26Group_norm_nhwc_fwd_params,"ax",@progbits
	.align	128
        .global         _Z35group_norm_nhwc_fwd_one_pass_kernelI11Fp16IOFp32WLi512ELi160ELi640EEv26Group_norm_nhwc_fwd_params
        .type           _Z35group_norm_nhwc_fwd_one_pass_kernelI11Fp16IOFp32WLi512ELi160ELi640EEv26Group_norm_nhwc_fwd_params,@function
        .size           _Z35group_norm_nhwc_fwd_one_pass_kernelI11Fp16IOFp32WLi512ELi160ELi640EEv26Group_norm_nhwc_fwd_params,(.L_x_5621 - _Z35group_norm_nhwc_fwd_one_pass_kernelI11Fp16IOFp32WLi512ELi160ELi640EEv26Group_norm_nhwc_fwd_params)
        .other          _Z35group_norm_nhwc_fwd_one_pass_kernelI11Fp16IOFp32WLi512ELi160ELi640EEv26Group_norm_nhwc_fwd_params,@"STO_CUDA_ENTRY STV_DEFAULT"
_Z35group_norm_nhwc_fwd_one_pass_kernelI11Fp16IOFp32WLi512ELi160ELi640EEv26Group_norm_nhwc_fwd_params:
.text._Z35group_norm_nhwc_fwd_one_pass_kernelI11Fp16IOFp32WLi512ELi160ELi640EEv26Group_norm_nhwc_fwd_params:
        /* <DEDUP_REMOVED lines=19> */
.L_x_4448:
        /* <DEDUP_REMOVED lines=10> */
[----:B------:R-:W-:Y:S01]  /*01d0*/  VIADD R9, R78, 0x18 ;  /* 0x000000184e097836 */ /* 0x000fe20000000000 */
[----:B------:R-:W-:Y:S01]  /*01e0*/  R2UR UR15, R0 ;  /* 0x00000000000f72ca */ /* 0x000fe200000e0000 */
[C---:B0-----:R-:W-:Y:S01]  /*01f0*/  VIADD R15, R78.reuse, 0x20 ;  /* 0x000000204e0f7836 */ /* 0x041fe20000000000 */
[C---:B------:R-:W-:Y:S01]  /*0200*/  ISETP.GE.U32.AND P1, PT, R78.reuse, UR16, PT ;  /* 0x000000104e007c0c */ /* 0x040fe2000bf26070 */
[----:B------:R-:W-:Y:S01]  /*0210*/  VIADD R87, R78, 0x128 ;  /* 0x000001284e577836 */ /* 0x000fe20000000000 */
[----:B------:R-:W-:Y:S01]  /*0220*/  SHF.R.S32.HI R17, RZ, 0x1f, R5 ;  /* 0x0000001fff117819 */ /* 0x000fe20000011405 */
[----:B------:R-:W-:Y:S01]  /*0230*/  STL [R1+0x1d0], R93 ;  /* 0x0001d05d01007387 */ /* 0x000fe20000100800 */
[----:B------:R-:W-:-:S02]  /*0240*/  LOP3.LUT R81, R81, 0xfdffffff, RZ, 0xc0, !PT ;  /* 0xfdffffff51517812 */ /* 0x000fc400078ec0ff */
[----:B------:R-:W-:Y:S02]  /*0250*/  ISETP.GE.U32.AND P2, PT, R7, UR16, PT ;  /* 0x0000001007007c0c */ /* 0x000fe4000bf46070 */
[----:B------:R-:W-:Y:S02]  /*0260*/  SHF.R.S32.HI R19, RZ, 0x1f, R7 ;  /* 0x0000001fff137819 */ /* 0x000fe40000011407 */
[----:B------:R-:W-:Y:S01]  /*0270*/  SHF.R.S32.HI R21, RZ, 0x1f, R9 ;  /* 0x0000001fff157819 */ /* 0x000fe20000011409 */
[----:B------:R-:W0:Y:S01]  /*0280*/  I2F.RP R0, UR15 ;  /* 0x0000000f00007d06 */ /* 0x000e220008209400 */
[----:B------:R-:W-:Y:S02]  /*0290*/  SHF.R.S32.HI R23, RZ, 0x1f, R15 ;  /* 0x0000001fff177819 */ /* 0x000fe4000001140f */
[----:B------:R-:W-:Y:S02]  /*02a0*/  LOP3.LUT R79, R79, 0xffdfffff, RZ, 0xc0, !PT ;  /* 0xffdfffff4f4f7812 */ /* 0x000fe400078ec0ff */
[----:B------:R-:W-:-:S03]  /*02b0*/  LOP3.LUT R80, R80, 0x7fffffff, RZ, 0xc0, !PT ;  /* 0x7fffffff50507812 */ /* 0x000fc600078ec0ff */
        /* <DEDUP_REMOVED lines=17> */
[----:B------:R-:W-:Y:S02]  /*03d0*/  ISETP.GE.OR.EX P6, PT, R17, UR17, P0, P1 ;  /* 0x0000001111007c0c */ /* 0x000fe400087c6710 */
[----:B------:R-:W-:Y:S01]  /*03e0*/  SHF.L.U32 R3, R3, 0x1, RZ ;  /* 0x0000000103037819 */ /* 0x000fe200000006ff */
[----:B------:R-:W-:Y:S01]  /*03f0*/  UIMAD UR6, UR15, UR6, UR10 ;  /* 0x000000060f0672a4 */ /* 0x000fe2000f8e020a */
[----:B------:R-:W-:Y:S01]  /*0400*/  ISETP.GE.U32.AND P2, PT, R15, UR16, PT ;  /* 0x000000100f007c0c */ /* 0x000fe2000bf46070 */
[----:B------:R-:W0:Y:S01]  /*0410*/  @!P3 LDC.64 R24, c[0x0][0x270] ;  /* 0x00009c00ff18bb82 */ /* 0x000e220000000a00 */
[----:B------:R-:W-:Y:S01]  /*0420*/  @P3 LOP3.LUT R81, R81, 0x2000000, RZ, 0xfc, !PT ;  /* 0x0200000051513812 */ /* 0x000fe200078efcff */
[----:B------:R-:W-:Y:S01]  /*0430*/  UISETP.GT.U32.AND UP0, UPT, UR15, UR6, UPT ;  /* 0x000000060f00728c */ /* 0x000fe2000bf04070 */
[----:B------:R-:W-:-:S02]  /*0440*/  SHF.R.S32.HI R0, RZ, 0x1f, R3 ;  /* 0x0000001fff007819 */ /* 0x000fc40000011403 */
[----:B------:R-:W-:-:S03]  /*0450*/  LOP3.LUT R81, R81, 0xfeffffff, RZ, 0xc0, !PT ;  /* 0xfeffffff51517812 */ /* 0x000fc600078ec0ff */
[----:B------:R-:W1:Y:S01]  /*0460*/  @!P3 LDC.64 R34, c[0x0][0x220] ;  /* 0x00008800ff22bb82 */ /* 0x000e620000000a00 */
[----:B------:R-:W-:Y:S02]  /*0470*/  @P6 LOP3.LUT R81, R81, 0x1000000, RZ, 0xfc, !PT ;  /* 0x0100000051516812 */ /* 0x000fe400078efcff */
[----:B------:R-:W-:Y:S02]  /*0480*/  ISETP.GE.OR.EX P3, PT, R23, UR17, P0, P2 ;  /* 0x0000001117007c0c */ /* 0x000fe40008766720 */
[----:B------:R-:W-:Y:S01]  /*0490*/  @!UP0 UIADD3 UR6, UR6, -UR15, URZ ;  /* 0x8000000f06068290 */ /* 0x000fe2000fffe03f */
[----:B------:R-:W-:Y:S01]  /*04a0*/  LOP3.LUT R81, R81, 0xff7fffff, RZ, 0xc0, !PT ;  /* 0xff7fffff51517812 */ /* 0x000fe200078ec0ff */
[----:B------:R-:W-:Y:S01]  /*04b0*/  @!UP0 UIADD3 UR7, UR7, 0x1, URZ ;  /* 0x0000000107078890 */ /* 0x000fe2000fffe03f */
[----:B------:R-:W2:Y:S01]  /*04c0*/  @!P6 LDC.64 R26, c[0x0][0x270] ;  /* 0x00009c00ff1aeb82 */ /* 0x000ea20000000a00 */
[----:B------:R-:W-:Y:S01]  /*04d0*/  UISETP.GE.U32.AND UP1, UPT, UR6, UR15, UPT ;  /* 0x0000000f0600728c */ /* 0x000fe2000bf26070 */
[----:B------:R-:W-:Y:S01]  /*04e0*/  @P5 LOP3.LUT R81, R81, 0x800000, RZ, 0xfc, !PT ;  /* 0x0080000051515812 */ /* 0x000fe200078efcff */
[----:B------:R-:W-:-:S03]  /*04f0*/  ULOP3.LUT UR6, UR8, UR11, URZ, 0x3c, !UPT ;  /* 0x0000000b08067292 */ /* 0x000fc6000f8e3c3f */
[----:B------:R-:W-:Y:S01]  /*0500*/  LOP3.LUT R81, R81, 0xffbfffff, RZ, 0xc0, !PT ;  /* 0xffbfffff51517812 */ /* 0x000fe200078ec0ff */
[----:B------:R-:W-:Y:S01]  /*0510*/  UISETP.GE.AND UP0, UPT, UR6, URZ, UPT ;  /* 0x0000003f0600728c */ /* 0x000fe2000bf06270 */
[----:B------:R-:W3:Y:S04]  /*0520*/  @!P5 LDC.64 R30, c[0x0][0x270] ;  /* 0x00009c00ff1edb82 */ /* 0x000ee80000000a00 */
[----:B------:R-:W-:Y:S02]  /*0530*/  @UP1 UIADD3 UR7, UR7, 0x1, URZ ;  /* 0x0000000107071890 */ /* 0x000fe4000fffe03f */
[----:B------:R-:W-:Y:S02]  /*0540*/  UISETP.NE.AND UP1, UPT, UR11, URZ, UPT ;  /* 0x0000003f0b00728c */ /* 0x000fe4000bf25270 */
[----:B------:R-:W4:Y:S03]  /*0550*/  @!P6 LDC.64 R28, c[0x0][0x220] ;  /* 0x00008800ff1ceb82 */ /* 0x000f260000000a00 */
[----:B------:R-:W-:-:S02]  /*0560*/  UMOV UR9, UR7 ;  /* 0x0000000700097c82 */ /* 0x000fc40008000000 */
[----:B------:R-:W-:-:S03]  /*0570*/  @!UP0 UIADD3 UR9, -UR9, URZ, URZ ;  /* 0x0000003f09098290 */ /* 0x000fc6000fffe13f */
[----:B------:R-:W4:Y:S01]  /*0580*/  @!P5 LDC.64 R84, c[0x0][0x220] ;  /* 0x00008800ff54db82 */ /* 0x000f220000000a00 */
[----:B------:R-:W-:Y:S01]  /*0590*/  @!UP1 ULOP3.LUT UR9, URZ, UR11, URZ, 0x33, !UPT ;  /* 0x0000000b3f099292 */ /* 0x000fe2000f8e333f */
[----:B--2---:R-:W-:-:S03]  /*05a0*/  @!P6 IMAD R4, R17, R26, RZ ;  /* 0x0000001a1104e224 */ /* 0x004fc600078e02ff */
[----:B------:R-:W-:Y:S01]  /*05b0*/  UIADD3 UR6, -UR9, URZ, URZ ;  /* 0x0000003f09067290 */ /* 0x000fe2000fffe13f */
[----:B------:R-:W-:Y:S01]  /*05c0*/  @!P6 IMAD R17, R5, R27, R4 ;  /* 0x0000001b0511e224 */ /* 0x000fe200078e0204 */
[----:B------:R-:W-:Y:S01]  /*05d0*/  USHF.R.S32.HI UR7, URZ, 0x1f, UR9 ;  /* 0x0000001f3f077899 */ /* 0x000fe20008011409 */
[----:B------:R-:W2:Y:S01]  /*05e0*/  @!P3 LDC.64 R36, c[0x0][0x270] ;  /* 0x00009c00ff24bb82 */ /* 0x000ea20000000a00 */
[----:B------:R-:W-:-:S03]  /*05f0*/  UIMAD UR6, UR11, UR6, UR8 ;  /* 0x000000060b0672a4 */ /* 0x000fc6000f8e0208 */
[----:B------:R-:W-:Y:S01]  /*0600*/  ULDC.64 UR10, c[0x0][0x280] ;  /* 0x0000a000000a7ab9 */ /* 0x000fe20000000a00 */
[----:B------:R-:W-:Y:S02]  /*0610*/  UIMAD UR6, UR6, 0xa0, URZ ;  /* 0x000000a0060678a4 */ /* 0x000fe4000f8e023f */
[----:B------:R-:W-:-:S04]  /*0620*/  UIMAD UR7, UR7, UR10, URZ ;  /* 0x0000000a070772a4 */ /* 0x000fc8000f8e023f */
[----:B------:R-:W-:Y:S01]  /*0630*/  IADD3 R10, P1, R3, UR6, RZ ;  /* 0x00000006030a7c10 */ /* 0x000fe2000ff3e0ff */
[----:B------:R-:W-:Y:S01]  /*0640*/  IMAD.U32 R3, RZ, RZ, UR6 ;  /* 0x00000006ff037e24 */ /* 0x000fe2000f8e00ff */
[----:B------:R-:W-:-:S04]  /*0650*/  UIMAD UR7, UR9, UR11, UR7 ;  /* 0x0000000b090772a4 */ /* 0x000fc8000f8e0207 */
[----:B------:R-:W-:Y:S02]  /*0660*/  LEA.HI.X.SX32 R11, R3, R0, 0x1, P1 ;  /* 0x00000000030b7211 */ /* 0x000fe400008f0eff */
[----:B------:R-:W-:Y:S02]  /*0670*/  ISETP.GE.U32.AND P1, PT, R9, UR16, PT ;  /* 0x0000001009007c0c */ /* 0x000fe4000bf26070 */
[----:B------:R-:W-:Y:S02]  /*0680*/  MOV R3, UR10 ;  /* 0x0000000a00037c02 */ /* 0x000fe40008000f00 */
[----:B------:R-:W-:-:S03]  /*0690*/  ISETP.GE.OR.EX P4, PT, R21, UR17, P0, P1 ;  /* 0x0000001115007c0c */ /* 0x000fc60008786710 */
[----:B------:R-:W-:-:S04]  /*06a0*/  IMAD.WIDE.U32 R10, R3, UR9, R10 ;  /* 0x00000009030a7c25 */ /* 0x000fc8000f8e000a */
[----:B------:R-:W-:-:S06]  /*06b0*/  @!P5 IMAD.MOV.U32 R4, RZ, RZ, R10 ;  /* 0x000000ffff04d224 */ /* 0x000fcc00078e000a */
[----:B------:R-:W-:Y:S01]  /*06c0*/  @P4 LOP3.LUT R81, R81, 0x400000, RZ, 0xfc, !PT ;  /* 0x0040000051514812 */ /* 0x000fe200078efcff */
[----:B------:R-:W3:Y:S03]  /*06d0*/  @!P4 LDC.64 R32, c[0x0][0x270] ;  /* 0x00009c00ff20cb82 */ /* 0x000ee60000000a00 */
[C---:B------:R-:W-:Y:S02]  /*06e0*/  LOP3.LUT P2, RZ, R81.reuse, 0x2000000, RZ, 0xc0, !PT ;  /* 0x0200000051ff7812 */ /* 0x040fe4000784c0ff */
[----:B------:R-:W-:-:S03]  /*06f0*/  LOP3.LUT R81, R81, 0xffdfffff, RZ, 0xc0, !PT ;  /* 0xffdfffff51517812 */ /* 0x000fc600078ec0ff */
[----:B------:R-:W2:Y:S01]  /*0700*/  @!P4 LDC.64 R82, c[0x0][0x220] ;  /* 0x00008800ff52cb82 */ /* 0x000ea20000000a00 */
[----:B------:R-:W-:-:S04]  /*0710*/  @P3 LOP3.LUT R81, R81, 0x200000, RZ, 0xfc, !PT ;  /* 0x0020000051513812 */ /* 0x000fc800078efcff */
[----:B------:R-:W-:-:S03]  /*0720*/  LOP3.LUT R81, R81, 0xffefffff, RZ, 0xc0, !PT ;  /* 0xffefffff51517812 */ /* 0x000fc600078ec0ff */
[----:B0-----:R-:W-:Y:S01]  /*0730*/  @!P2 IMAD R0, R13, R24, RZ ;  /* 0x000000180d00a224 */ /* 0x001fe200078e02ff */
[----:B------:R-:W-:Y:S01]  /*0740*/  @!P2 MOV R12, R10 ;  /* 0x0000000a000ca202 */ /* 0x000fe20000000f00 */
[----:B------:R-:W-:Y:S01]  /*0750*/  VIADD R13, R11, UR7 ;  /* 0x000000070b0d7c36 */ /* 0x000fe20008000000 */
[----:B------:R-:W-:Y:S01]  /*0760*/  ULDC.64 UR6, c[0x0][0x278] ;  /* 0x00009e0000067ab9 */ /* 0x000fe20000000a00 */
[C---:B------:R-:W-:Y:S02]  /*0770*/  @!P2 IMAD R25, R78.reuse, R25, R0 ;  /* 0x000000194e19a224 */ /* 0x040fe400078e0200 */
[----:B------:R-:W-:-:S04]  /*0780*/  @!P2 IMAD.WIDE.U32 R2, R78, R24, R12 ;  /* 0x000000184e02a225 */ /* 0x000fc800078e000c */
[----:B------:R-:W-:Y:S01]  /*0790*/  @!P2 IMAD.IADD R0, R3, 0x1, R25 ;  /* 0x000000010300a824 */ /* 0x000fe200078e0219 */
[C---:B-1----:R-:W-:Y:S01]  /*07a0*/  @!P2 LEA R34, P1, R2.reuse, R34, 0x1 ;  /* 0x000000220222a211 */ /* 0x042fe200078208ff */
[----:B------:R-:W0:Y:S01]  /*07b0*/  @!P3 LDC.64 R24, c[0x0][0x220] ;  /* 0x00008800ff18bb82 */ /* 0x000e220000000a00 */
[----:B------:R-:W-:Y:S01]  /*07c0*/  @!P6 MOV R3, R13 ;  /* 0x0000000d0003e202 */ /* 0x000fe20000000f00 */
[----:B---3--:R-:W-:Y:S01]  /*07d0*/  @!P4 IMAD R6, R21, R32, RZ ;  /* 0x000000201506c224 */ /* 0x008fe200078e02ff */
[----:B------:R-:W-:Y:S01]  /*07e0*/  @!P2 LEA.HI.X R35, R2, R35, R0, 0x1, P1 ;  /* 0x000000230223a211 */ /* 0x000fe200008f0c00 */
[----:B------:R-:W-:Y:S02]  /*07f0*/  @!P6 IMAD.MOV.U32 R2, RZ, RZ, R10 ;  /* 0x000000ffff02e224 */ /* 0x000fe400078e000a */
[----:B------:R-:W-:Y:S02]  /*0800*/  @!P5 IMAD R0, R19, R30, RZ ;  /* 0x0000001e1300d224 */ /* 0x000fe400078e02ff */
[----:B------:R-:W-:-:S04]  /*0810*/  @!P6 IMAD.WIDE.U32 R2, R5, R26, R2 ;  /* 0x0000001a0502e225 */ /* 0x000fc800078e0002 */
[----:B------:R-:W-:Y:S01]  /*0820*/  @!P5 IMAD.MOV.U32 R5, RZ, RZ, R13 ;  /* 0x000000ffff05d224 */ /* 0x000fe200078e000d */
[C---:B----4-:R-:W-:Y:S01]  /*0830*/  @!P6 LEA R28, P1, R2.reuse, R28, 0x1 ;  /* 0x0000001c021ce211 */ /* 0x050fe200078208ff */
[----:B------:R-:W-:Y:S01]  /*0840*/  @!P5 IMAD R19, R7, R31, R0 ;  /* 0x0000001f0713d224 */ /* 0x000fe200078e0200 */
[----:B------:R-:W-:Y:S01]  /*0850*/  @!P6 IADD3 R0, R3, R17, RZ ;  /* 0x000000110300e210 */ /* 0x000fe20007ffe0ff */
[----:B------:R-:W-:Y:S01]  /*0860*/  @!P5 IMAD.WIDE.U32 R4, R7, R30, R4 ;  /* 0x0000001e0704d225 */ /* 0x000fe200078e0004 */
[----:B------:R-:W-:Y:S02]  /*0870*/  @!P4 MOV R3, R13 ;  /* 0x0000000d0003c202 */ /* 0x000fe40000000f00 */
[----:B------:R-:W-:Y:S01]  /*0880*/  @!P6 LEA.HI.X R29, R2, R29, R0, 0x1, P1 ;  /* 0x0000001d021de211 */ /* 0x000fe200008f0c00 */
[----:B------:R-:W-:Y:S01]  /*0890*/  @!P5 IMAD.IADD R0, R5, 0x1, R19 ;  /* 0x000000010500d824 */ /* 0x000fe200078e0213 */
[----:B------:R-:W-:Y:S01]  /*08a0*/  @!P5 LEA R84, P1, R4, R84, 0x1 ;  /* 0x000000540454d211 */ /* 0x000fe200078208ff */
[----:B------:R-:W-:-:S02]  /*08b0*/  @!P4 IMAD.MOV.U32 R2, RZ, RZ, R10 ;  /* 0x000000ffff02c224 */ /* 0x000fc400078e000a */
[C---:B------:R-:W-:Y:S01]  /*08c0*/  @!P4 IMAD R7, R9.reuse, R33, R6 ;  /* 0x000000210907c224 */ /* 0x040fe200078e0206 */
[----:B------:R-:W-:Y:S01]  /*08d0*/  @!P5 LEA.HI.X R85, R4, R85, R0, 0x1, P1 ;  /* 0x000000550455d211 */ /* 0x000fe200008f0c00 */
[----:B------:R-:W-:Y:S01]  /*08e0*/  @!P4 IMAD.WIDE.U32 R2, R9, R32, R2 ;  /* 0x000000200902c225 */ /* 0x000fe200078e0002 */
[----:B------:R-:W-:Y:S03]  /*08f0*/  STL.64 [R1+0x1c8], R28 ;  /* 0x0001c81c01007387 */ /* 0x000fe60000100a00 */
[----:B--2---:R-:W-:Y:S01]  /*0900*/  @!P3 IMAD R6, R23, R36, RZ ;  /* 0x000000241706b224 */ /* 0x004fe200078e02ff */
[----:B------:R-:W-:Y:S01]  /*0910*/  @!P4 IADD3 R0, R3, R7, RZ ;  /* 0x000000070300c210 */ /* 0x000fe20007ffe0ff */
[----:B------:R-:W-:Y:S01]  /*0920*/  @!P3 IMAD.MOV.U32 R4, RZ, RZ, R10 ;  /* 0x000000ffff04b224 */ /* 0x000fe200078e000a */
[----:B------:R-:W-:Y:S01]  /*0930*/  @!P4 LEA R82, P1, R2, R82, 0x1 ;  /* 0x000000520252c211 */ /* 0x000fe200078208ff */
[----:B------:R-:W-:-:S02]  /*0940*/  @!P3 IMAD.MOV.U32 R5, RZ, RZ, R13 ;  /* 0x000000ffff05b224 */ /* 0x000fc400078e000d */
[C---:B------:R-:W-:Y:S01]  /*0950*/  @!P3 IMAD R9, R15.reuse, R37, R6 ;  /* 0x000000250f09b224 */ /* 0x040fe200078e0206 */
[----:B------:R-:W-:Y:S01]  /*0960*/  @!P4 LEA.HI.X R83, R2, R83, R0, 0x1, P1 ;  /* 0x000000530253c211 */ /* 0x000fe200008f0c00 */
[----:B------:R-:W-:-:S04]  /*0970*/  @!P3 IMAD.WIDE.U32 R4, R15, R36, R4 ;  /* 0x000000240f04b225 */ /* 0x000fc800078e0004 */
[----:B------:R-:W-:Y:S01]  /*0980*/  @!P3 IMAD.IADD R0, R5, 0x1, R9 ;  /* 0x000000010500b824 */ /* 0x000fe200078e0209 */
[----:B0-----:R-:W-:Y:S01]  /*0990*/  @!P3 LEA R18, P1, R4, R24, 0x1 ;  /* 0x000000180412b211 */ /* 0x001fe200078208ff */
[----:B------:R-:W-:-:S03]  /*09a0*/  VIADD R5, R78, 0x28 ;  /* 0x000000284e057836 */ /* 0x000fc60000000000 */
[----:B------:R-:W-:Y:S02]  /*09b0*/  @!P3 LEA.HI.X R19, R4, R25, R0, 0x1, P1 ;  /* 0x000000190413b211 */ /* 0x000fe400008f0c00 */
[----:B------:R-:W-:Y:S02]  /*09c0*/  ISETP.GE.U32.AND P1, PT, R5, UR16, PT ;  /* 0x0000001005007c0c */ /* 0x000fe4000bf26070 */
[----:B------:R-:W-:-:S04]  /*09d0*/  SHF.R.S32.HI R3, RZ, 0x1f, R5 ;  /* 0x0000001fff037819 */ /* 0x000fc80000011405 */
[----:B------:R-:W-:-:S13]  /*09e0*/  ISETP.GE.OR.EX P2, PT, R3, UR17, P0, P1 ;  /* 0x0000001103007c0c */ /* 0x000fda0008746710 */
[----:B------:R-:W0:Y:S01]  /*09f0*/  @!P2 LDC.64 R6, c[0x0][0x270] ;  /* 0x00009c00ff06ab82 */ /* 0x000e220000000a00 */
[----:B------:R-:W-:Y:S02]  /*0a00*/  @!P2 MOV R2, R10 ;  /* 0x0000000a0002a202 */ /* 0x000fe40000000f00 */
[----:B------:R-:W-:-:S04]  /*0a10*/  @P2 LOP3.LUT R81, R81, 0x100000, RZ, 0xfc, !PT ;  /* 0x0010000051512812 */ /* 0x000fc800078efcff */
[----:B------:R-:W-:Y:S01]  /*0a20*/  LOP3.LUT R81, R81, 0xfff7ffff, RZ, 0xc0, !PT ;  /* 0xfff7ffff51517812 */ /* 0x000fe200078ec0ff */
[----:B------:R-:W1:Y:S01]  /*0a30*/  @!P2 LDC.64 R20, c[0x0][0x220] ;  /* 0x00008800ff14ab82 */ /* 0x000e620000000a00 */
[-C--:B0-----:R-:W-:Y:S02]  /*0a40*/  @!P2 IMAD R0, R3, R6.reuse, RZ ;  /* 0x000000060300a224 */ /* 0x081fe400078e02ff */
[----:B------:R-:W-:Y:S02]  /*0a50*/  @!P2 IMAD.MOV.U32 R3, RZ, RZ, R13 ;  /* 0x000000ffff03a224 */ /* 0x000fe400078e000d */
[C---:B------:R-:W-:Y:S02]  /*0a60*/  @!P2 IMAD R7, R5.reuse, R7, R0 ;  /* 0x000000070507a224 */ /* 0x040fe400078e0200 */
[----:B------:R-:W-:Y:S01]  /*0a70*/  @!P2 IMAD.WIDE.U32 R2, R5, R6, R2 ;  /* 0x000000060502a225 */ /* 0x000fe200078e0002 */
[----:B------:R-:W-:-:S03]  /*0a80*/  IADD3 R5, R78, 0x30, RZ ;  /* 0x000000304e057810 */ /* 0x000fc60007ffe0ff */
[----:B------:R-:W-:Y:S01]  /*0a90*/  @!P2 IMAD.IADD R0, R3, 0x1, R7 ;  /* 0x000000010300a824 */ /* 0x000fe200078e0207 */
[C---:B-1----:R-:W-:Y:S02]  /*0aa0*/  @!P2 LEA R20, P1, R2.reuse, R20, 0x1 ;  /* 0x000000140214a211 */ /* 0x042fe400078208ff */
[----:B------:R-:W-:Y:S02]  /*0ab0*/  SHF.R.S32.HI R3, RZ, 0x1f, R5 ;  /* 0x0000001fff037819 */ /* 0x000fe40000011405 */
[----:B------:R-:W-:Y:S02]  /*0ac0*/  @!P2 LEA.HI.X R21, R2, R21, R0, 0x1, P1 ;  /* 0x000000150215a211 */ /* 0x000fe400008f0c00 */
[----:B------:R-:W-:-:S04]  /*0ad0*/  ISETP.GE.U32.AND P1, PT, R5, UR16, PT ;  /* 0x0000001005007c0c */ /* 0x000fc8000bf26070 */
[----:B------:R-:W-:-:S13]  /*0ae0*/  ISETP.GE.OR.EX P2, PT, R3, UR17, P0, P1 ;  /* 0x0000001103007c0c */ /* 0x000fda0008746710 */
[----:B------:R-:W0:Y:S01]  /*0af0*/  @!P2 LDC.64 R6, c[0x0][0x270] ;  /* 0x00009c00ff06ab82 */ /* 0x000e220000000a00 */
[----:B------:R-:W-:Y:S01]  /*0b00*/  @!P2 IMAD.MOV.U32 R2, RZ, RZ, R10 ;  /* 0x000000ffff02a224 */ /* 0x000fe200078e000a */
[----:B------:R-:W-:-:S04]  /*0b10*/  @P2 LOP3.LUT R81, R81, 0x80000, RZ, 0xfc, !PT ;  /* 0x0008000051512812 */ /* 0x000fc800078efcff */
[----:B------:R-:W-:Y:S02]  /*0b20*/  LOP3.LUT R81, R81, 0xfffbffff, RZ, 0xc0, !PT ;  /* 0xfffbffff51517812 */ /* 0x000fe400078ec0ff */
[----:B------:R-:W1:Y:S01]  /*0b30*/  @!P2 LDC.64 R8, c[0x0][0x220] ;  /* 0x00008800ff08ab82 */ /* 0x000e620000000a00 */
[-C--:B0-----:R-:W-:Y:S02]  /*0b40*/  @!P2 IMAD R0, R3, R6.reuse, RZ ;  /* 0x000000060300a224 */ /* 0x081fe400078e02ff */
[----:B------:R-:W-:Y:S02]  /*0b50*/  @!P2 IMAD.MOV.U32 R3, RZ, RZ, R13 ;  /* 0x000000ffff03a224 */ /* 0x000fe400078e000d */
[C---:B------:R-:W-:Y:S02]  /*0b60*/  @!P2 IMAD R7, R5.reuse, R7, R0 ;  /* 0x000000070507a224 */ /* 0x040fe400078e0200 */
[----:B------:R-:W-:-:S05]  /*0b70*/  @!P2 IMAD.WIDE.U32 R2, R5, R6, R2 ;  /* 0x000000060502a225 */ /* 0x000fca00078e0002 */
[----:B------:R-:W-:Y:S01]  /*0b80*/  @!P2 IADD3 R0, R3, R7, RZ ;  /* 0x000000070300a210 */ /* 0x000fe20007ffe0ff */
[----:B------:R-:W-:Y:S01]  /*0b90*/  VIADD R7, R78, 0x38 ;  /* 0x000000384e077836 */ /* 0x000fe20000000000 */
[----:B-1----:R-:W-:-:S04]  /*0ba0*/  @!P2 LEA R4, P1, R2, R8, 0x1 ;  /* 0x000000080204a211 */ /* 0x002fc800078208ff */
[----:B------:R-:W-:Y:S02]  /*0bb0*/  @!P2 LEA.HI.X R5, R2, R9, R0, 0x1, P1 ;  /* 0x000000090205a211 */ /* 0x000fe400008f0c00 */
[----:B------:R-:W-:Y:S02]  /*0bc0*/  SHF.R.S32.HI R3, RZ, 0x1f, R7 ;  /* 0x0000001fff037819 */ /* 0x000fe40000011407 */
[----:B------:R-:W-:-:S04]  /*0bd0*/  ISETP.GE.U32.AND P1, PT, R7, UR16, PT ;  /* 0x0000001007007c0c */ /* 0x000fc8000bf26070 */
[----:B------:R-:W-:-:S13]  /*0be0*/  ISETP.GE.OR.EX P2, PT, R3, UR17, P0, P1 ;  /* 0x0000001103007c0c */ /* 0x000fda0008746710 */
[----:B------:R-:W0:Y:S01]  /*0bf0*/  @!P2 LDC.64 R8, c[0x0][0x270] ;  /* 0x00009c00ff08ab82 */ /* 0x000e220000000a00 */
[----:B------:R-:W-:Y:S01]  /*0c00*/  @!P2 IMAD.MOV.U32 R2, RZ, RZ, R10 ;  /* 0x000000ffff02a224 */ /* 0x000fe200078e000a */
[----:B------:R-:W-:-:S04]  /*0c10*/  @P2 LOP3.LUT R81, R81, 0x40000, RZ, 0xfc, !PT ;  /* 0x0004000051512812 */ /* 0x000fc800078efcff */
[----:B------:R-:W-:Y:S02]  /*0c20*/  LOP3.LUT R81, R81, 0xfffdffff, RZ, 0xc0, !PT ;  /* 0xfffdffff51517812 */ /* 0x000fe400078ec0ff */
[----:B------:R-:W1:Y:S01]  /*0c30*/  @!P2 LDC.64 R14, c[0x0][0x220] ;  /* 0x00008800ff0eab82 */ /* 0x000e620000000a00 */
[----:B0-----:R-:W-:Y:S01]  /*0c40*/  @!P2 IMAD R0, R3, R8, RZ ;  /* 0x000000080300a224 */ /* 0x001fe200078e02ff */
[----:B------:R-:W-:-:S03]  /*0c50*/  @!P2 MOV R3, R13 ;  /* 0x0000000d0003a202 */ /* 0x000fc60000000f00 */
[C---:B------:R-:W-:Y:S02]  /*0c60*/  @!P2 IMAD R9, R7.reuse, R9, R0 ;  /* 0x000000090709a224 */ /* 0x040fe400078e0200 */
[----:B------:R-:W-:-:S04]  /*0c70*/  @!P2 IMAD.WIDE.U32 R2, R7, R8, R2 ;  /* 0x000000080702a225 */ /* 0x000fc800078e0002 */
[----:B------:R-:W-:Y:S01]  /*0c80*/  @!P2 IMAD.IADD R0, R3, 0x1, R9 ;  /* 0x000000010300a824 */ /* 0x000fe200078e0209 */
[----:B-1----:R-:W-:Y:S01]  /*0c90*/  @!P2 LEA R6, P1, R2, R14, 0x1 ;  /* 0x0000000e0206a211 */ /* 0x002fe200078208ff */
[----:B------:R-:W-:-:S03]  /*0ca0*/  VIADD R9, R78, 0x40 ;  /* 0x000000404e097836 */ /* 0x000fc60000000000 */
[----:B------:R-:W-:Y:S02]  /*0cb0*/  @!P2 LEA.HI.X R7, R2, R15, R0, 0x1, P1 ;  /* 0x0000000f0207a211 */ /* 0x000fe400008f0c00 */
        /* <DEDUP_REMOVED lines=37> */
[----:B------:R-:W-:Y:S02]  /*0f10*/  @P2 LOP3.LUT R81, R81, 0x8000, RZ, 0xfc, !PT ;  /* 0x0000800051512812 */ /* 0x000fe400078efcff */
[----:B------:R-:W-:Y:S02]  /*0f20*/  @P2 LOP3.LUT R79, R79, 0x200000, RZ, 0xfc, !PT ;  /* 0x002000004f4f2812 */ /* 0x000fe400078efcff */
[----:B------:R-:W-:Y:S02]  /*0f30*/  LOP3.LUT R81, R81, 0xffffbfff, RZ, 0xc0, !PT ;  /* 0xffffbfff51517812 */ /* 0x000fe400078ec0ff */
[----:B------:R-:W1:Y:S01]  /*0f40*/  @!P2 LDC.64 R24, c[0x0][0x220] ;  /* 0x00008800ff18ab82 */ /* 0x000e620000000a00 */
[----:B------:R-:W-:Y:S01]  /*0f50*/  LOP3.LUT R79, R79, 0xffbfffff, RZ, 0xc0, !PT ;  /* 0xffbfffff4f4f7812 */ /* 0x000fe200078ec0ff */
        /* <DEDUP_REMOVED lines=19> */
[----:B------:R-:W-:-:S04]  /*1090*/  @!P3 IMAD.WIDE.U32 R2, R17, R24, R2 ;  /* 0x000000181102b225 */ /* 0x000fc800078e0002 */
[----:B------:R-:W-:Y:S01]  /*10a0*/  @!P3 IMAD.IADD R0, R3, 0x1, R25 ;  /* 0x000000010300b824 */ /* 0x000fe200078e0219 */
[----:B-1----:R-:W-:Y:S02]  /*10b0*/  @!P3 LEA R16, P1, R2, R26, 0x1 ;  /* 0x0000001a0210b211 */ /* 0x002fe400078208ff */
[----:B------:R-:W-:Y:S02]  /*10c0*/  IADD3 R3, R78, 0x60, RZ ;  /* 0x000000604e037810 */ /* 0x000fe40007ffe0ff */
        /* <DEDUP_REMOVED lines=11> */
[----:B0-----:R-:W-:-:S02]  /*1180*/  @!P3 IMAD R0, R25, R26, RZ ;  /* 0x0000001a1900b224 */ /* 0x001fc400078e02ff */
        /* <DEDUP_REMOVED lines=28> */
[----:B------:R-:W-:Y:S02]  /*1350*/  @P4 LOP3.LUT R81, R81, 0x800, RZ, 0xfc, !PT ;  /* 0x0000080051514812 */ /* 0x000fe400078efcff */
[----:B------:R-:W-:Y:S02]  /*1360*/  @P4 LOP3.LUT R79, R79, 0x800000, RZ, 0xfc, !PT ;  /* 0x008000004f4f4812 */ /* 0x000fe400078efcff */
[----:B------:R-:W-:Y:S01]  /*1370*/  LOP3.LUT R81, R81, 0xfffffbff, RZ, 0xc0, !PT ;  /* 0xfffffbff51517812 */ /* 0x000fe200078ec0ff */
[----:B------:R-:W1:Y:S01]  /*1380*/  @!P4 LDC.64 R32, c[0x0][0x220] ;  /* 0x00008800ff20cb82 */ /* 0x000e620000000a00 */
[----:B------:R-:W-:Y:S01]  /*1390*/  LOP3.LUT R79, R79, 0xfeffffff, RZ, 0xc0, !PT ;  /* 0xfeffffff4f4f7812 */ /* 0x000fe200078ec0ff */
[----:B0-----:R-:W-:-:S02]  /*13a0*/  @!P4 IMAD R0, R25, R30, RZ ;  /* 0x0000001e1900c224 */ /* 0x001fc400078e02ff */
        /* <DEDUP_REMOVED lines=20> */
[----:B------:R-:W-:-:S04]  /*14f0*/  @!P5 IMAD.WIDE.U32 R24, R31, R32, R24 ;  /* 0x000000201f18d225 */ /* 0x000fc800078e0018 */
[----:B------:R-:W-:Y:S01]  /*1500*/  VIADD R31, R78, 0x80 ;  /* 0x000000804e1f7836 */ /* 0x000fe20000000000 */
[----:B------:R-:W-:Y:S02]  /*1510*/  @!P5 IADD3 R0, R25, R33, RZ ;  /* 0x000000211900d210 */ /* 0x000fe40007ffe0ff */
        /* <DEDUP_REMOVED lines=43> */
[----:B0-----:R-:W-:Y:S02]  /*17d0*/  @!P6 IMAD R0, R25, R32, RZ ;  /* 0x000000201900e224 */ /* 0x001fe400078e02ff */
[----:B------:R-:W-:-:S02]  /*17e0*/  @!P6 IMAD.MOV.U32 R25, RZ, RZ, R13 ;  /* 0x000000ffff19e224 */ /* 0x000fc400078e000d */
        /* <DEDUP_REMOVED lines=55> */
[----:B------:R-:W-:-:S03]  /*1b60*/  ISETP.GE.U32.AND P1, PT, R33, UR16, PT ;  /* 0x0000001021007c0c */ /* 0x000fc6000bf26070 */
[----:B------:R0:W-:Y:S01]  /*1b70*/  @!P2 STL.64 [R1+0x110], R44 ;  /* 0x0001102c0100a387 */ /* 0x0001e20000100a00 */
[----:B------:R-:W-:-:S13]  /*1b80*/  ISETP.GE.OR.EX P2, PT, R31, UR17, P0, P1 ;  /* 0x000000111f007c0c */ /* 0x000fda0008746710 */
[----:B------:R-:W1:Y:S01]  /*1b90*/  @!P2 LDC.64 R36, c[0x0][0x270] ;  /* 0x00009c00ff24ab82 */ /* 0x000e620000000a00 */
[----:B------:R-:W-:Y:S01]  /*1ba0*/  @!P2 IMAD.MOV.U32 R30, RZ, RZ, R10 ;  /* 0x000000ffff1ea224 */ /* 0x000fe200078e000a */
[----:B------:R-:W-:-:S04]  /*1bb0*/  @P2 LOP3.LUT R81, R81, 0x8, RZ, 0xfc, !PT ;  /* 0x0000000851512812 */ /* 0x000fc800078efcff */
[----:B------:R-:W-:Y:S02]  /*1bc0*/  LOP3.LUT R81, R81, 0xfffffffb, RZ, 0xc0, !PT ;  /* 0xfffffffb51517812 */ /* 0x000fe400078ec0ff */
[----:B------:R-:W2:Y:S01]  /*1bd0*/  @!P2 LDC.64 R88, c[0x0][0x220] ;  /* 0x00008800ff58ab82 */ /* 0x000ea20000000a00 */
[----:B-1----:R-:W-:Y:S01]  /*1be0*/  @!P2 IMAD R0, R31, R36, RZ ;  /* 0x000000241f00a224 */ /* 0x002fe200078e02ff */
[----:B------:R-:W-:-:S03]  /*1bf0*/  @!P2 MOV R31, R13 ;  /* 0x0000000d001fa202 */ /* 0x000fc60000000f00 */
[C---:B------:R-:W-:Y:S02]  /*1c00*/  @!P2 IMAD R37, R33.reuse, R37, R0 ;  /* 0x000000252125a224 */ /* 0x040fe400078e0200 */
[----:B------:R-:W-:-:S04]  /*1c10*/  @!P2 IMAD.WIDE.U32 R30, R33, R36, R30 ;  /* 0x00000024211ea225 */ /* 0x000fc800078e001e */
[----:B------:R-:W-:Y:S01]  /*1c20*/  @!P2 IMAD.IADD R0, R31, 0x1, R37 ;  /* 0x000000011f00a824 */ /* 0x000fe200078e0225 */
[----:B--2---:R-:W-:Y:S01]  /*1c30*/  @!P2 LEA R88, P1, R30, R88, 0x1 ;  /* 0x000000581e58a211 */ /* 0x004fe200078208ff */
[----:B------:R-:W-:-:S03]  /*1c40*/  VIADD R33, R78, 0xb8 ;  /* 0x000000b84e217836 */ /* 0x000fc60000000000 */
[----:B------:R-:W-:Y:S02]  /*1c50*/  @!P2 LEA.HI.X R89, R30, R89, R0, 0x1, P1 ;  /* 0x000000591e59a211 */ /* 0x000fe400008f0c00 */
[----:B------:R-:W-:Y:S02]  /*1c60*/  SHF.R.S32.HI R31, RZ, 0x1f, R33 ;  /* 0x0000001fff1f7819 */ /* 0x000fe40000011421 */
[----:B------:R-:W-:-:S04]  /*1c70*/  ISETP.GE.U32.AND P1, PT, R33, UR16, PT ;  /* 0x0000001021007c0c */ /* 0x000fc8000bf26070 */
[----:B------:R-:W-:-:S13]  /*1c80*/  ISETP.GE.OR.EX P2, PT, R31, UR17, P0, P1 ;  /* 0x000000111f007c0c */ /* 0x000fda0008746710 */
[----:B------:R-:W1:Y:S01]  /*1c90*/  @!P2 LDC.64 R36, c[0x0][0x270] ;  /* 0x00009c00ff24ab82 */ /* 0x000e620000000a00 */
[----:B------:R-:W-:Y:S02]  /*1ca0*/  @!P2 MOV R30, R10 ;  /* 0x0000000a001ea202 */ /* 0x000fe40000000f00 */
[----:B------:R-:W-:-:S04]  /*1cb0*/  @P2 LOP3.LUT R81, R81, 0x4, RZ, 0xfc, !PT ;  /* 0x0000000451512812 */ /* 0x000fc800078efcff */
[----:B------:R-:W-:Y:S01]  /*1cc0*/  LOP3.LUT R81, R81, 0xfffffffd, RZ, 0xc0, !PT ;  /* 0xfffffffd51517812 */ /* 0x000fe200078ec0ff */
[----:B------:R-:W2:Y:S01]  /*1cd0*/  @!P2 LDC.64 R38, c[0x0][0x220] ;  /* 0x00008800ff26ab82 */ /* 0x000ea20000000a00 */
[-C--:B-1----:R-:W-:Y:S02]  /*1ce0*/  @!P2 IMAD R0, R31, R36.reuse, RZ ;  /* 0x000000241f00a224 */ /* 0x082fe400078e02ff */
[----:B------:R-:W-:Y:S02]  /*1cf0*/  @!P2 IMAD.MOV.U32 R31, RZ, RZ, R13 ;  /* 0x000000ffff1fa224 */ /* 0x000fe400078e000d */
[C---:B------:R-:W-:Y:S02]  /*1d00*/  @!P2 IMAD R37, R33.reuse, R37, R0 ;  /* 0x000000252125a224 */ /* 0x040fe400078e0200 */
[----:B------:R-:W-:-:S04]  /*1d10*/  @!P2 IMAD.WIDE.U32 R30, R33, R36, R30 ;  /* 0x00000024211ea225 */ /* 0x000fc800078e001e */
[----:B------:R-:W-:Y:S01]  /*1d20*/  @!P2 IMAD.IADD R0, R31, 0x1, R37 ;  /* 0x000000011f00a824 */ /* 0x000fe200078e0225 */
[----:B--2---:R-:W-:Y:S02]  /*1d30*/  @!P2 LEA R32, P1, R30, R38, 0x1 ;  /* 0x000000261e20a211 */ /* 0x004fe400078208ff */
[----:B------:R-:W-:Y:S02]  /*1d40*/  IADD3 R37, R78, 0xc0, RZ ;  /* 0x000000c04e257810 */ /* 0x000fe40007ffe0ff */
[----:B------:R-:W-:Y:S02]  /*1d50*/  @!P2 LEA.HI.X R33, R30, R39, R0, 0x1, P1 ;  /* 0x000000271e21a211 */ /* 0x000fe400008f0c00 */
[----:B------:R-:W-:Y:S02]  /*1d60*/  SHF.R.S32.HI R31, RZ, 0x1f, R37 ;  /* 0x0000001fff1f7819 */ /* 0x000fe40000011425 */
[----:B------:R-:W-:-:S04]  /*1d70*/  ISETP.GE.U32.AND P1, PT, R37, UR16, PT ;  /* 0x0000001025007c0c */ /* 0x000fc8000bf26070 */
[----:B------:R-:W-:-:S13]  /*1d80*/  ISETP.GE.OR.EX P2, PT, R31, UR17, P0, P1 ;  /* 0x000000111f007c0c */ /* 0x000fda0008746710 */
[----:B------:R-:W1:Y:S01]  /*1d90*/  @!P2 LDC.64 R38, c[0x0][0x270] ;  /* 0x00009c00ff26ab82 */ /* 0x000e620000000a00 */
[----:B------:R-:W-:Y:S01]  /*1da0*/  @!P2 IMAD.MOV.U32 R30, RZ, RZ, R10 ;  /* 0x000000ffff1ea224 */ /* 0x000fe200078e000a */
[----:B------:R-:W-:-:S04]  /*1db0*/  @P2 LOP3.LUT R81, R81, 0x2, RZ, 0xfc, !PT ;  /* 0x0000000251512812 */ /* 0x000fc800078efcff */
[----:B------:R-:W-:Y:S02]  /*1dc0*/  LOP3.LUT R81, R81, 0xfffffffe, RZ, 0xc0, !PT ;  /* 0xfffffffe51517812 */ /* 0x000fe400078ec0ff */
[----:B------:R-:W2:Y:S01]  /*1dd0*/  @!P2 LDC.64 R70, c[0x0][0x220] ;  /* 0x00008800ff46ab82 */ /* 0x000ea20000000a00 */
[-C--:B-1----:R-:W-:Y:S02]  /*1de0*/  @!P2 IMAD R0, R31, R38.reuse, RZ ;  /* 0x000000261f00a224 */ /* 0x082fe400078e02ff */
[----:B------:R-:W-:Y:S02]  /*1df0*/  @!P2 IMAD.MOV.U32 R31, RZ, RZ, R13 ;  /* 0x000000ffff1fa224 */ /* 0x000fe400078e000d */
[C---:B------:R-:W-:Y:S02]  /*1e00*/  @!P2 IMAD R39, R37.reuse, R39, R0 ;  /* 0x000000272527a224 */ /* 0x040fe400078e0200 */
[----:B------:R-:W-:-:S04]  /*1e10*/  @!P2 IMAD.WIDE.U32 R30, R37, R38, R30 ;  /* 0x00000026251ea225 */ /* 0x000fc800078e001e */
[----:B------:R-:W-:Y:S01]  /*1e20*/  VIADD R37, R78, 0xc8 ;  /* 0x000000c84e257836 */ /* 0x000fe20000000000 */
[----:B------:R-:W-:Y:S02]  /*1e30*/  @!P2 IADD3 R0, R31, R39, RZ ;  /* 0x000000271f00a210 */ /* 0x000fe40007ffe0ff */
[C---:B--2---:R-:W-:Y:S02]  /*1e40*/  @!P2 LEA R70, P1, R30.reuse, R70, 0x1 ;  /* 0x000000461e46a211 */ /* 0x044fe400078208ff */
[----:B------:R-:W-:Y:S02]  /*1e50*/  SHF.R.S32.HI R31, RZ, 0x1f, R37 ;  /* 0x0000001fff1f7819 */ /* 0x000fe40000011425 */
[----:B------:R-:W-:Y:S02]  /*1e60*/  @!P2 LEA.HI.X R71, R30, R71, R0, 0x1, P1 ;  /* 0x000000471e47a211 */ /* 0x000fe400008f0c00 */
[----:B------:R-:W-:-:S04]  /*1e70*/  ISETP.GE.U32.AND P1, PT, R37, UR16, PT ;  /* 0x0000001025007c0c */ /* 0x000fc8000bf26070 */
[----:B------:R-:W-:-:S13]  /*1e80*/  ISETP.GE.OR.EX P2, PT, R31, UR17, P0, P1 ;  /* 0x000000111f007c0c */ /* 0x000fda0008746710 */
[----:B------:R-:W1:Y:S01]  /*1e90*/  @!P2 LDC.64 R38, c[0x0][0x270] ;  /* 0x00009c00ff26ab82 */ /* 0x000e620000000a00 */
[----:B------:R-:W-:Y:S01]  /*1ea0*/  @!P2 IMAD.MOV.U32 R30, RZ, RZ, R10 ;  /* 0x000000ffff1ea224 */ /* 0x000fe200078e000a */
[----:B------:R-:W-:-:S06]  /*1eb0*/  @P2 LOP3.LUT R81, R81, 0x1, RZ, 0xfc, !PT ;  /* 0x0000000151512812 */ /* 0x000fcc00078efcff */
        /* <DEDUP_REMOVED lines=20> */
[----:B------:R-:W-:Y:S01]  /*2000*/  @!P2 IMAD.WIDE.U32 R30, R37, R38, R30 ;  /* 0x00000026251ea225 */ /* 0x000fe200078e001e */
[----:B------:R-:W-:-:S03]  /*2010*/  IADD3 R37, R78, 0xd8, RZ ;  /* 0x000000d84e257810 */ /* 0x000fc60007ffe0ff */
[----:B------:R-:W-:Y:S01]  /*2020*/  @!P2 IMAD.IADD R0, R31, 0x1, R39 ;  /* 0x000000011f00a824 */ /* 0x000fe200078e0227 */
[C---:B--2---:R-:W-:Y:S02]  /*2030*/  @!P2 LEA R68, P1, R30.reuse, R68, 0x1 ;  /* 0x000000441e44a211 */ /* 0x044fe400078208ff */
[----:B------:R-:W-:Y:S02]  /*2040*/  SHF.R.S32.HI R31, RZ, 0x1f, R37 ;  /* 0x0000001fff1f7819 */ /* 0x000fe40000011425 */
[----:B------:R-:W-:Y:S02]  /*2050*/  @!P2 LEA.HI.X R69, R30, R69, R0, 0x1, P1 ;  /* 0x000000451e45a211 */ /* 0x000fe400008f0c00 */
        /* <DEDUP_REMOVED lines=106> */
[----:B------:R-:W-:-:S05]  /*2700*/  @!P2 IMAD.WIDE.U32 R30, R37, R38, R30 ;  /* 0x00000026251ea225 */ /* 0x000fca00078e001e */
[----:B------:R-:W-:Y:S01]  /*2710*/  @!P2 IADD3 R0, R31, R39, RZ ;  /* 0x000000271f00a210 */ /* 0x000fe20007ffe0ff */
[----:B------:R-:W-:Y:S01]  /*2720*/  VIADD R39, R78, 0x110 ;  /* 0x000001104e277836 */ /* 0x000fe20000000000 */
[----:B--2---:R-:W-:-:S04]  /*2730*/  @!P2 LEA R54, P1, R30, R54, 0x1 ;  /* 0x000000361e36a211 */ /* 0x004fc800078208ff */
        /* <DEDUP_REMOVED lines=11> */
[C---:B0-----:R-:W-:Y:S02]  /*27f0*/  @!P2 IMAD R45, R39.reuse, R31, R0 ;  /* 0x0000001f272da224 */ /* 0x041fe400078e0200 */
        /* <DEDUP_REMOVED lines=32> */
[----:B------:R-:W-:Y:S01]  /*2a00*/  @!P2 IMAD.WIDE.U32 R36, R39, R30, R36 ;  /* 0x0000001e2724a225 */ /* 0x000fe200078e0024 */
[----:B------:R-:W-:-:S04]  /*2a10*/  SHF.R.S32.HI R39, RZ, 0x1f, R87 ;  /* 0x0000001fff277819 */ /* 0x000fc80000011457 */
[----:B------:R-:W-:Y:S02]  /*2a20*/  @!P2 IADD3 R0, R37, R31, RZ ;  /* 0x0000001f2500a210 */ /* 0x000fe40007ffe0ff */
[----:B-1----:R-:W-:-:S04]  /*2a30*/  @!P2 LEA R48, P1, R36, R48, 0x1 ;  /* 0x000000302430a211 */ /* 0x002fc800078208ff */
        /* <DEDUP_REMOVED lines=25> */
[-C--:B-1----:R-:W-:Y:S02]  /*2bd0*/  @!P2 IMAD R0, R39, R30.reuse, RZ ;  /* 0x0000001e2700a224 */ /* 0x082fe400078e02ff */
[----:B------:R-:W-:Y:S02]  /*2be0*/  @!P2 IMAD.MOV.U32 R39, RZ, RZ, R13 ;  /* 0x000000ffff27a224 */ /* 0x000fe400078e000d */
[C---:B------:R-:W-:Y:S02]  /*2bf0*/  @!P2 IMAD R31, R87.reuse, R31, R0 ;  /* 0x0000001f571fa224 */ /* 0x040fe400078e0200 */
[----:B------:R-:W-:-:S04]  /*2c00*/  @!P2 IMAD.WIDE.U32 R38, R87, R30, R38 ;  /* 0x0000001e5726a225 */ /* 0x000fc800078e0026 */
[----:B------:R-:W-:Y:S01]  /*2c10*/  @!P2 IMAD.IADD R0, R39, 0x1, R31 ;  /* 0x000000012700a824 */ /* 0x000fe200078e021f */
[----:B0-----:R-:W-:-:S04]  /*2c20*/  @!P2 LEA R28, P1, R38, R36, 0x1 ;  /* 0x00000024261ca211 */ /* 0x001fc800078208ff */
[----:B------:R-:W-:Y:S02]  /*2c30*/  @!P2 LEA.HI.X R29, R38, R37, R0, 0x1, P1 ;  /* 0x00000025261da211 */ /* 0x000fe400008f0c00 */
[----:B------:R-:W-:-:S03]  /*2c40*/  IADD3 R0, R78, 0x138, RZ ;  /* 0x000001384e007810 */ /* 0x000fc60007ffe0ff */
[----:B------:R0:W-:Y:S01]  /*2c50*/  @!P2 STL.64 [R1+0x160], R28 ;  /* 0x0001601c0100a387 */ /* 0x0001e20000100a00 */
[----:B------:R-:W-:Y:S02]  /*2c60*/  SHF.R.S32.HI R39, RZ, 0x1f, R0 ;  /* 0x0000001fff277819 */ /* 0x000fe40000011400 */
[----:B------:R-:W-:-:S04]  /*2c70*/  ISETP.GE.U32.AND P1, PT, R0, UR16, PT ;  /* 0x0000001000007c0c */ /* 0x000fc8000bf26070 */
[----:B------:R-:W-:-:S13]  /*2c80*/  ISETP.GE.OR.EX P2, PT, R39, UR17, P0, P1 ;  /* 0x0000001127007c0c */ /* 0x000fda0008746710 */
[----:B------:R-:W1:Y:S01]  /*2c90*/  @!P2 LDC.64 R30, c[0x0][0x270] ;  /* 0x00009c00ff1eab82 */ /* 0x000e620000000a00 */
[----:B------:R-:W-:Y:S01]  /*2ca0*/  @!P2 IMAD.MOV.U32 R38, RZ, RZ, R10 ;  /* 0x000000ffff26a224 */ /* 0x000fe200078e000a */
[----:B------:R-:W-:-:S04]  /*2cb0*/  @P2 LOP3.LUT R80, R80, 0x40000, RZ, 0xfc, !PT ;  /* 0x0004000050502812 */ /* 0x000fc800078efcff */
[----:B------:R-:W-:Y:S02]  /*2cc0*/  LOP3.LUT R80, R80, 0xfffdffff, RZ, 0xc0, !PT ;  /* 0xfffdffff50507812 */ /* 0x000fe400078ec0ff */
[----:B------:R-:W0:Y:S01]  /*2cd0*/  @!P2 LDC.64 R36, c[0x0][0x220] ;  /* 0x00008800ff24ab82 */ /* 0x000e220000000a00 */
[----:B-1----:R-:W-:-:S04]  /*2ce0*/  @!P2 IMAD R39, R39, R30, RZ ;  /* 0x0000001e2727a224 */ /* 0x002fc800078e02ff */
[C---:B------:R-:W-:Y:S02]  /*2cf0*/  @!P2 IMAD R31, R0.reuse, R31, R39 ;  /* 0x0000001f001fa224 */ /* 0x040fe400078e0227 */
[----:B------:R-:W-:Y:S02]  /*2d00*/  @!P2 IMAD.MOV.U32 R39, RZ, RZ, R13 ;  /* 0x000000ffff27a224 */ /* 0x000fe400078e000d */
        /* <DEDUP_REMOVED lines=81> */
[----:B------:R-:W2:Y:S01]  /*3220*/  @!P2 LDC.64 R30, c[0x0][0x220] ;  /* 0x00008800ff1eab82 */ /* 0x000ea20000000a00 */
[----:B-1----:R-:W-:-:S04]  /*3230*/  @!P2 IMAD R38, R38, R36, RZ ;  /* 0x000000242626a224 */ /* 0x002fc800078e02ff */
[----:B------:R-:W-:Y:S01]  /*3240*/  @!P2 IMAD R37, R0, R37, R38 ;  /* 0x000000250025a224 */ /* 0x000fe200078e0226 */
[----:B------:R-:W-:-:S05]  /*3250*/  @!P2 MOV R38, R10 ;  /* 0x0000000a0026a202 */ /* 0x000fca0000000f00 */
[----:B------:R-:W-:Y:S01]  /*3260*/  @!P2 IMAD.WIDE.U32 R38, R0, R36, R38 ;  /* 0x000000240026a225 */ /* 0x000fe200078e0026 */
[----:B------:R-:W-:-:S03]  /*3270*/  IADD3 R0, R78, 0x168, RZ ;  /* 0x000001684e007810 */ /* 0x000fc60007ffe0ff */
[----:B------:R-:W-:Y:S01]  /*3280*/  @!P2 IMAD.IADD R37, R39, 0x1, R37 ;  /* 0x000000012725a824 */ /* 0x000fe200078e0225 */
[C---:B--2---:R-:W-:Y:S02]  /*3290*/  @!P2 LEA R30, P1, R38.reuse, R30, 0x1 ;  /* 0x0000001e261ea211 */ /* 0x044fe400078208ff */
[----:B------:R-:W-:Y:S02]  /*32a0*/  SHF.R.S32.HI R86, RZ, 0x1f, R0 ;  /* 0x0000001fff567819 */ /* 0x000fe40000011400 */
[----:B------:R-:W-:Y:S02]  /*32b0*/  @!P2 LEA.HI.X R31, R38, R31, R37, 0x1, P1 ;  /* 0x0000001f261fa211 */ /* 0x000fe400008f0c25 */
[----:B------:R-:W-:-:S03]  /*32c0*/  ISETP.GE.U32.AND P1, PT, R0, UR6, PT ;  /* 0x0000000600007c0c */ /* 0x000fc6000bf26070 */
[----:B------:R-:W-:Y:S01]  /*32d0*/  STL.64 [R1+0x1a0], R30 ;  /* 0x0001a01e01007387 */ /* 0x000fe20000100a00 */
[----:B------:R-:W-:-:S03]  /*32e0*/  ISETP.GE.OR.EX P2, PT, R86, UR7, P0, P1 ;  /* 0x0000000756007c0c */ /* 0x000fc60008746710 */
[----:B------:R1:W-:Y:S10]  /*32f0*/  STL.64 [R1+0x1b8], R30 ;  /* 0x0001b81e01007387 */ /* 0x0003f40000100a00 */
[----:B------:R-:W2:Y:S01]  /*3300*/  @!P2 LDC.64 R36, c[0x0][0x270] ;  /* 0x00009c00ff24ab82 */ /* 0x000ea20000000a00 */
[----:B------:R-:W-:Y:S01]  /*3310*/  @!P2 IMAD.MOV.U32 R87, RZ, RZ, R13 ;  /* 0x000000ffff57a224 */ /* 0x000fe200078e000d */
[----:B------:R-:W-:-:S04]  /*3320*/  @P2 LOP3.LUT R80, R80, 0x1000, RZ, 0xfc, !PT ;  /* 0x0000100050502812 */ /* 0x000fc800078efcff */
[----:B------:R-:W-:Y:S02]  /*3330*/  LOP3.LUT R80, R80, 0xfffff7ff, RZ, 0xc0, !PT ;  /* 0xfffff7ff50507812 */ /* 0x000fe400078ec0ff */
[----:B------:R-:W0:Y:S01]  /*3340*/  @!P2 LDC.64 R38, c[0x0][0x220] ;  /* 0x00008800ff26ab82 */ /* 0x000e220000000a00 */
[----:B--2---:R-:W-:-:S04]  /*3350*/  @!P2 IMAD R86, R86, R36, RZ ;  /* 0x000000245656a224 */ /* 0x004fc800078e02ff */
        /* <DEDUP_REMOVED lines=14> */
[----:B------:R-:W2:Y:S01]  /*3440*/  @!P2 LDC.64 R38, c[0x0][0x220] ;  /* 0x00008800ff26ab82 */ /* 0x000ea20000000a00 */
[----:B0-----:R-:W-:-:S04]  /*3450*/  @!P2 IMAD R86, R86, R36, RZ ;  /* 0x000000245656a224 */ /* 0x001fc800078e02ff */
[----:B------:R-:W-:Y:S02]  /*3460*/  @!P2 IMAD R37, R0, R37, R86 ;  /* 0x000000250025a224 */ /* 0x000fe400078e0256 */
[----:B------:R-:W-:-:S04]  /*3470*/  @!P2 IMAD.MOV.U32 R86, RZ, RZ, R10 ;  /* 0x000000ffff56a224 */ /* 0x000fc800078e000a */
        /* <DEDUP_REMOVED lines=13> */
[----:B0-----:R-:W-:-:S04]  /*3550*/  @!P2 IMAD R86, R86, R36, RZ ;  /* 0x000000245656a224 */ /* 0x001fc800078e02ff */
[----:B------:R-:W-:Y:S01]  /*3560*/  @!P2 IMAD R37, R0, R37, R86 ;  /* 0x000000250025a224 */ /* 0x000fe200078e0256 */
[----:B------:R-:W-:-:S05]  /*3570*/  @!P2 MOV R86, R10 ;  /* 0x0000000a0056a202 */ /* 0x000fca0000000f00 */
[----:B------:R-:W-:Y:S01]  /*3580*/  @!P2 IMAD.WIDE.U32 R86, R0, R36, R86 ;  /* 0x000000240056a225 */ /* 0x000fe200078e0056 */
[----:B------:R-:W-:-:S03]  /*3590*/  IADD3 R0, R78, 0x180, RZ ;  /* 0x000001804e007810 */ /* 0x000fc60007ffe0ff */
[----:B------:R-:W-:Y:S01]  /*35a0*/  @!P2 IMAD.IADD R37, R87, 0x1, R37 ;  /* 0x000000015725a824 */ /* 0x000fe200078e0225 */
        /* <DEDUP_REMOVED lines=41> */
[----:B------:R-:W-:Y:S01]  /*3840*/  @!P3 IMAD.MOV.U32 R87, RZ, RZ, R13 ;  /* 0x000000ffff57b224 */ /* 0x000fe200078e000d */
[----:B------:R-:W-:-:S06]  /*3850*/  @P3 LOP3.LUT R80, R80, 0x80, RZ, 0xfc, !PT ;  /* 0x0000008050503812 */ /* 0x000fcc00078efcff */
[----:B------:R-:W0:Y:S01]  /*3860*/  @!P3 LDC.64 R38, c[0x0][0x220] ;  /* 0x00008800ff26bb82 */ /* 0x000e220000000a00 */
[----:B-1----:R-:W-:-:S04]  /*3870*/  @!P3 IMAD R86, R86, R36, RZ ;  /* 0x000000245656b224 */ /* 0x002fc800078e02ff */
[----:B------:R-:W-:Y:S01]  /*3880*/  @!P3 IMAD R37, R0, R37, R86 ;  /* 0x000000250025b224 */ /* 0x000fe200078e0256 */
[----:B------:R-:W-:-:S05]  /*3890*/  @!P3 MOV R86, R10 ;  /* 0x0000000a0056b202 */ /* 0x000fca0000000f00 */
        /* <DEDUP_REMOVED lines=8> */
[----:B------:R-:W-:Y:S02]  /*3920*/  ISETP.GE.OR.EX P3, PT, R0, UR7, P0, P1 ;  /* 0x0000000700007c0c */ /* 0x000fe40008766710 */
[----:B------:R-:W-:Y:S02]  /*3930*/  LOP3.LUT P5, RZ, R81, 0x1000000, RZ, 0xc0, !PT ;  /* 0x0100000051ff7812 */ /* 0x000fe400078ac0ff */
[----:B------:R-:W-:Y:S01]  /*3940*/  LOP3.LUT R80, R80, 0xffffffbf, RZ, 0xc0, !PT ;  /* 0xffffffbf50507812 */ /* 0x000fe200078ec0ff */
[----:B------:R-:W-:Y:S04]  /*3950*/  STL.64 [R1+0x170], R12 ;  /* 0x0001700c01007387 */ /* 0x000fe80000100a00 */
[----:B0-----:R-:W2:Y:S04]  /*3960*/  LDL.LU R93, [R1+0x1d0] ;  /* 0x0001d000015d7983 */ /* 0x001ea80000300800 */
[----:B------:R-:W0:Y:S01]  /*3970*/  @!P3 LDC.64 R36, c[0x0][0x270] ;  /* 0x00009c00ff24bb82 */ /* 0x000e220000000a00 */
[----:B------:R-:W-:Y:S01]  /*3980*/  @!P3 IMAD.MOV.U32 R38, RZ, RZ, R10 ;  /* 0x000000ffff26b224 */ /* 0x000fe200078e000a */
[----:B------:R-:W-:Y:S01]  /*3990*/  @P3 LOP3.LUT R80, R80, 0x40, RZ, 0xfc, !PT ;  /* 0x0000004050503812 */ /* 0x000fe200078efcff */
[----:B------:R-:W-:-:S02]  /*39a0*/  @!P3 IMAD.MOV.U32 R39, RZ, RZ, R13 ;  /* 0x000000ffff27b224 */ /* 0x000fc400078e000d */
[----:B------:R-:W-:Y:S01]  /*39b0*/  IMAD.MOV.U32 R92, RZ, RZ, RZ ;  /* 0x000000ffff5c7224 */ /* 0x000fe200078e00ff */
[----:B------:R-:W-:-:S05]  /*39c0*/  LOP3.LUT R80, R80, 0xffffffdf, RZ, 0xc0, !PT ;  /* 0xffffffdf50507812 */ /* 0x000fca00078ec0ff */
[----:B------:R1:W3:Y:S01]  /*39d0*/  @!P2 LDG.E R92, desc[UR12][R34.64] ;  /* 0x0000000c225ca981 */ /* 0x0002e2000c1e1900 */
[----:B0-----:R-:W-:-:S04]  /*39e0*/  @!P3 IMAD R0, R0, R36, RZ ;  /* 0x000000240000b224 */ /* 0x001fc800078e02ff */
[C---:B------:R-:W-:Y:S02]  /*39f0*/  @!P3 IMAD R0, R86.reuse, R37, R0 ;  /* 0x000000255600b224 */ /* 0x040fe400078e0200 */
[----:B------:R-:W-:Y:S02]  /*3a00*/  @!P3 IMAD.WIDE.U32 R36, R86, R36, R38 ;  /* 0x000000245624b225 */ /* 0x000fe400078e0026 */
[----:B------:R-:W0:Y:S03]  /*3a10*/  @!P3 LDC.64 R38, c[0x0][0x220] ;  /* 0x00008800ff26bb82 */ /* 0x000e260000000a00 */
[----:B------:R-:W-:Y:S02]  /*3a20*/  @!P3 IADD3 R0, R37, R0, RZ ;  /* 0x000000002500b210 */ /* 0x000fe40007ffe0ff */
[----:B0-----:R-:W-:-:S04]  /*3a30*/  @!P3 LEA R38, P1, R36, R38, 0x1 ;  /* 0x000000262426b211 */ /* 0x001fc800078208ff */
[----:B------:R-:W-:Y:S02]  /*3a40*/  @!P3 LEA.HI.X R39, R36, R39, R0, 0x1, P1 ;  /* 0x000000272427b211 */ /* 0x000fe400008f0c00 */
[----:B------:R-:W-:Y:S02]  /*3a50*/  IADD3 R0, R78, 0x1a0, RZ ;  /* 0x000001a04e007810 */ /* 0x000fe40007ffe0ff */
[----:B------:R-:W-:Y:S01]  /*3a60*/  LOP3.LUT P3, RZ, R81, 0x800000, RZ, 0xc0, !PT ;  /* 0x0080000051ff7812 */ /* 0x000fe2000786c0ff */
[----:B------:R0:W-:Y:S01]  /*3a70*/  STL.64 [R1+0x188], R38 ;  /* 0x0001882601007387 */ /* 0x0001e20000100a00 */
[----:B------:R-:W-:Y:S01]  /*3a80*/  ISETP.GE.U32.AND P1, PT, R0, UR6, PT ;  /* 0x0000000600007c0c */ /* 0x000fe2000bf26070 */
[----:B0-----:R-:W-:Y:S01]  /*3a90*/  IMAD.MOV.U32 R38, RZ, RZ, R90 ;  /* 0x000000ffff267224 */ /* 0x001fe200078e005a */
[----:B------:R-:W-:Y:S01]  /*3aa0*/  SHF.R.S32.HI R90, RZ, 0x1f, R0 ;  /* 0x0000001fff5a7819 */ /* 0x000fe20000011400 */
[----:B------:R-:W-:Y:S02]  /*3ab0*/  IMAD.MOV.U32 R39, RZ, RZ, R91 ;  /* 0x000000ffff277224 */ /* 0x000fe400078e005b */
[----:B------:R-:W-:Y:S01]  /*3ac0*/  IMAD.MOV.U32 R91, RZ, RZ, R29 ;  /* 0x000000ffff5b7224 */ /* 0x000fe200078e001d */
[----:B------:R-:W-:-:S13]  /*3ad0*/  ISETP.GE.OR.EX P4, PT, R90, UR7, P0, P1 ;  /* 0x000000075a007c0c */ /* 0x000fda0008786710 */
[----:B------:R-:W0:Y:S01]  /*3ae0*/  @!P4 LDC.64 R36, c[0x0][0x270] ;  /* 0x00009c00ff24cb82 */ /* 0x000e220000000a00 */
[----:B------:R-:W-:Y:S01]  /*3af0*/  @!P4 IMAD.MOV.U32 R86, RZ, RZ, R10 ;  /* 0x000000ffff56c224 */ /* 0x000fe200078e000a */
[----:B------:R-:W-:Y:S01]  /*3b00*/  @P4 LOP3.LUT R80, R80, 0x20, RZ, 0xfc, !PT ;  /* 0x0000002050504812 */ /* 0x000fe200078efcff */
[----:B------:R-:W-:Y:S02]  /*3b10*/  @!P4 IMAD.MOV.U32 R87, RZ, RZ, R13 ;  /* 0x000000ffff57c224 */ /* 0x000fe400078e000d */
[-C--:B0-----:R-:W-:Y:S02]  /*3b20*/  @!P4 IMAD R90, R90, R36.reuse, RZ ;  /* 0x000000245a5ac224 */ /* 0x081fe400078e02ff */
[----:B------:R-:W-:-:S04]  /*3b30*/  @!P4 IMAD.WIDE.U32 R86, R0, R36, R86 ;  /* 0x000000240056c225 */ /* 0x000fc800078e0056 */
[----:B------:R-:W-:Y:S01]  /*3b40*/  @!P4 IMAD R0, R0, R37, R90 ;  /* 0x000000250000c224 */ /* 0x000fe200078e025a */
[----:B------:R-:W-:Y:S01]  /*3b50*/  MOV R90, R28 ;  /* 0x0000001c005a7202 */ /* 0x000fe20000000f00 */
[----:B------:R-:W0:Y:S01]  /*3b60*/  @!P4 LDC.64 R36, c[0x0][0x220] ;  /* 0x00008800ff24cb82 */ /* 0x000e220000000a00 */
[----:B------:R-:W4:Y:S01]  /*3b70*/  LDL.LU.64 R28, [R1+0x1c8] ;  /* 0x0001c800011c7983 */ /* 0x000f220000300a00 */
[----:B------:R-:W-:Y:S01]  /*3b80*/  @!P4 IMAD.IADD R0, R87, 0x1, R0 ;  /* 0x000000015700c824 */ /* 0x000fe200078e0200 */
[----:B0-----:R-:W-:-:S04]  /*3b90*/  @!P4 LEA R36, P1, R86, R36, 0x1 ;  /* 0x000000245624c211 */ /* 0x001fc800078208ff */
[----:B------:R-:W-:Y:S02]  /*3ba0*/  @!P4 LEA.HI.X R37, R86, R37, R0, 0x1, P1 ;  /* 0x000000255625c211 */ /* 0x000fe400008f0c00 */
[----:B------:R-:W-:-:S03]  /*3bb0*/  IADD3 R0, R78, 0x1a8, RZ ;  /* 0x000001a84e007810 */ /* 0x000fc60007ffe0ff */
[----:B------:R0:W-:Y:S01]  /*3bc0*/  STL.64 [R1+0x190], R36 ;  /* 0x0001902401007387 */ /* 0x0001e20000100a00 */
[----:B------:R-:W-:Y:S02]  /*3bd0*/  ISETP.GE.U32.AND P1, PT, R0, UR6, PT ;  /* 0x0000000600007c0c */ /* 0x000fe4000bf26070 */
[----:B0-----:R-:W-:Y:S01]  /*3be0*/  MOV R36, R90 ;  /* 0x0000005a00247202 */ /* 0x001fe20000000f00 */
[----:B------:R-:W-:Y:S01]  /*3bf0*/  IMAD.MOV.U32 R37, RZ, RZ, R91 ;  /* 0x000000ffff257224 */ /* 0x000fe200078e005b */
[----:B------:R-:W-:-:S04]  /*3c00*/  SHF.R.S32.HI R90, RZ, 0x1f, R0 ;  /* 0x0000001fff5a7819 */ /* 0x000fc80000011400 */
[----:B------:R-:W-:-:S13]  /*3c10*/  ISETP.GE.OR.EX P6, PT, R90, UR7, P0, P1 ;  /* 0x000000075a007c0c */ /* 0x000fda00087c6710 */
[----:B-1----:R-:W0:Y:S01]  /*3c20*/  @!P6 LDC.64 R34, c[0x0][0x270] ;  /* 0x00009c00ff22eb82 */ /* 0x002e220000000a00 */
[----:B------:R-:W-:Y:S02]  /*3c30*/  @!P6 IMAD.MOV.U32 R86, RZ, RZ, R10 ;  /* 0x000000ffff56e224 */ /* 0x000fe400078e000a */
[----:B------:R-:W-:Y:S02]  /*3c40*/  @!P6 IMAD.MOV.U32 R87, RZ, RZ, R13 ;  /* 0x000000ffff57e224 */ /* 0x000fe400078e000d */
[-C--:B0-----:R-:W-:Y:S02]  /*3c50*/  @!P6 IMAD R90, R90, R34.reuse, RZ ;  /* 0x000000225a5ae224 */ /* 0x081fe400078e02ff */
[----:B------:R-:W-:-:S04]  /*3c60*/  @!P6 IMAD.WIDE.U32 R86, R0, R34, R86 ;  /* 0x000000220056e225 */ /* 0x000fc800078e0056 */
[----:B------:R-:W-:Y:S02]  /*3c70*/  @!P6 IMAD R0, R0, R35, R90 ;  /* 0x000000230000e224 */ /* 0x000fe400078e025a */
[----:B------:R-:W0:Y:S03]  /*3c80*/  @!P6 LDC.64 R34, c[0x0][0x220] ;  /* 0x00008800ff22eb82 */ /* 0x000e260000000a00 */
[----:B------:R-:W-:Y:S02]  /*3c90*/  @!P6 IADD3 R0, R87, R0, RZ ;  /* 0x000000005700e210 */ /* 0x000fe40007ffe0ff */
[----:B------:R-:W-:-:S06]  /*3ca0*/  CS2R R90, SRZ ;  /* 0x00000000005a7805 */ /* 0x000fcc000001ff00 */
[----:B------:R-:W2:Y:S01]  /*3cb0*/  @!P3 LDG.E R90, desc[UR12][R84.64] ;  /* 0x0000000c545ab981 */ /* 0x000ea2000c1e1900 */
[----:B0-----:R-:W-:-:S04]  /*3cc0*/  @!P6 LEA R34, P1, R86, R34, 0x1 ;  /* 0x000000225622e211 */ /* 0x001fc800078208ff */
[----:B------:R-:W-:Y:S01]  /*3cd0*/  @!P6 LEA.HI.X R35, R86, R35, R0, 0x1, P1 ;  /* 0x000000235623e211 */ /* 0x000fe200008f0c00 */
[----:B------:R-:W-:-:S05]  /*3ce0*/  VIADD R0, R78, 0x1b0 ;  /* 0x000001b04e007836 */ /* 0x000fca0000000000 */
[----:B------:R-:W-:Y:S02]  /*3cf0*/  SHF.R.S32.HI R86, RZ, 0x1f, R0 ;  /* 0x0000001fff567819 */ /* 0x000fe40000011400 */
[----:B------:R-:W-:Y:S02]  /*3d00*/  ISETP.GE.U32.AND P1, PT, R0, UR6, PT ;  /* 0x0000000600007c0c */ /* 0x000fe4000bf26070 */
[C---:B------:R-:W-:Y:S02]  /*3d10*/  LOP3.LUT P4, RZ, R81.reuse, 0x400000, RZ, 0xc0, !PT ;  /* 0x0040000051ff7812 */ /* 0x040fe4000788c0ff */
[C---:B------:R-:W-:Y:S02]  /*3d20*/  LOP3.LUT P2, RZ, R81.reuse, 0x200000, RZ, 0xc0, !PT ;  /* 0x0020000051ff7812 */ /* 0x040fe4000784c0ff */
[----:B------:R-:W-:Y:S01]  /*3d30*/  LOP3.LUT P3, RZ, R81, 0x80000, RZ, 0xc0, !PT ;  /* 0x0008000051ff7812 */ /* 0x000fe2000786c0ff */
[----:B----4-:R0:W4:Y:S01]  /*3d40*/  @!P5 LDG.E R91, desc[UR12][R28.64] ;  /* 0x0000000c1c5bd981 */ /* 0x010122000c1e1900 */
[----:B------:R-:W-:-:S13]  /*3d50*/  ISETP.GE.OR.EX P5, PT, R86, UR7, P0, P1 ;  /* 0x0000000756007c0c */ /* 0x000fda00087a6710 */
[----:B0-----:R-:W0:Y:S01]  /*3d60*/  @!P5 LDC.64 R28, c[0x0][0x270] ;  /* 0x00009c00ff1cdb82 */ /* 0x001e220000000a00 */
[----:B------:R-:W-:Y:S01]  /*3d70*/  @!P5 MOV R85, R13 ;  /* 0x0000000d0055d202 */ /* 0x000fe20000000f00 */
[----:B------:R-:W-:Y:S02]  /*3d80*/  @!P5 IMAD.MOV.U32 R84, RZ, RZ, R10 ;  /* 0x000000ffff54d224 */ /* 0x000fe400078e000a */
[-C--:B0-----:R-:W-:Y:S02]  /*3d90*/  @!P5 IMAD R86, R86, R28.reuse, RZ ;  /* 0x0000001c5656d224 */ /* 0x081fe400078e02ff */
[----:B------:R-:W-:-:S04]  /*3da0*/  @!P5 IMAD.WIDE.U32 R84, R0, R28, R84 ;  /* 0x0000001c0054d225 */ /* 0x000fc800078e0054 */
[----:B------:R-:W-:Y:S02]  /*3db0*/  @!P5 IMAD R0, R0, R29, R86 ;  /* 0x0000001d0000d224 */ /* 0x000fe400078e0256 */
[----:B------:R-:W0:Y:S02]  /*3dc0*/  @!P5 LDC.64 R28, c[0x0][0x220] ;  /* 0x00008800ff1cdb82 */ /* 0x000e240000000a00 */
[----:B------:R-:W-:Y:S01]  /*3dd0*/  @!P5 IMAD.IADD R0, R85, 0x1, R0 ;  /* 0x000000015500d824 */ /* 0x000fe200078e0200 */
[----:B------:R-:W-:-:S06]  /*3de0*/  CS2R R86, SRZ ;  /* 0x0000000000567805 */ /* 0x000fcc000001ff00 */
[----:B------:R-:W4:Y:S04]  /*3df0*/  @!P4 LDG.E R87, desc[UR12][R82.64] ;  /* 0x0000000c5257c981 */ /* 0x000f28000c1e1900 */
[----:B------:R1:W4:Y:S01]  /*3e00*/  @!P2 LDG.E R86, desc[UR12][R18.64] ;  /* 0x0000000c1256a981 */ /* 0x000322000c1e1900 */
[----:B0-----:R-:W-:-:S04]  /*3e10*/  @!P5 LEA R28, P1, R84, R28, 0x1 ;  /* 0x0000001c541cd211 */ /* 0x001fc800078208ff */
[----:B------:R-:W-:Y:S01]  /*3e20*/  @!P5 LEA.HI.X R29, R84, R29, R0, 0x1, P1 ;  /* 0x0000001d541dd211 */ /* 0x000fe200008f0c00 */
[----:B------:R-:W-:-:S05]  /*3e30*/  VIADD R0, R78, 0x1b8 ;  /* 0x000001b84e007836 */ /* 0x000fca0000000000 */
[----:B------:R-:W-:Y:S02]  /*3e40*/  SHF.R.S32.HI R84, RZ, 0x1f, R0 ;  /* 0x0000001fff547819 */ /* 0x000fe40000011400 */
[----:B------:R-:W-:-:S04]  /*3e50*/  ISETP.GE.U32.AND P1, PT, R0, UR6, PT ;  /* 0x0000000600007c0c */ /* 0x000fc8000bf26070 */
[----:B------:R-:W-:-:S13]  /*3e60*/  ISETP.GE.OR.EX P4, PT, R84, UR7, P0, P1 ;  /* 0x0000000754007c0c */ /* 0x000fda0008786710 */
[----:B-1----:R-:W0:Y:S01]  /*3e70*/  @!P4 LDC.64 R18, c[0x0][0x270] ;  /* 0x00009c00ff12cb82 */ /* 0x002e220000000a00 */
[----:B------:R-:W-:Y:S01]  /*3e80*/  @!P4 MOV R82, R10 ;  /* 0x0000000a0052c202 */ /* 0x000fe20000000f00 */
[----:B------:R-:W-:Y:S02]  /*3e90*/  @!P4 IMAD.MOV.U32 R83, RZ, RZ, R13 ;  /* 0x000000ffff53c224 */ /* 0x000fe400078e000d */
[-C--:B0-----:R-:W-:Y:S02]  /*3ea0*/  @!P4 IMAD R84, R84, R18.reuse, RZ ;  /* 0x000000125454c224 */ /* 0x081fe400078e02ff */
[----:B------:R-:W-:-:S04]  /*3eb0*/  @!P4 IMAD.WIDE.U32 R82, R0, R18, R82 ;  /* 0x000000120052c225 */ /* 0x000fc800078e0052 */
[----:B------:R-:W-:Y:S02]  /*3ec0*/  @!P4 IMAD R0, R0, R19, R84 ;  /* 0x000000130000c224 */ /* 0x000fe400078e0254 */
[----:B------:R-:W0:Y:S02]  /*3ed0*/  @!P4 LDC.64 R18, c[0x0][0x220] ;  /* 0x00008800ff12cb82 */ /* 0x000e240000000a00 */
[----:B------:R-:W-:Y:S01]  /*3ee0*/  @!P4 IMAD.IADD R0, R83, 0x1, R0 ;  /* 0x000000015300c824 */ /* 0x000fe200078e0200 */
[----:B0-----:R-:W-:-:S04]  /*3ef0*/  @!P4 LEA R18, P1, R82, R18, 0x1 ;  /* 0x000000125212c211 */ /* 0x001fc800078208ff */
[----:B------:R-:W-:Y:S02]  /*3f00*/  @!P4 LEA.HI.X R19, R82, R19, R0, 0x1, P1 ;  /* 0x000000135213c211 */ /* 0x000fe400008f0c00 */
[----:B------:R-:W-:Y:S02]  /*3f10*/  LOP3.LUT P1, RZ, R81, 0x100000, RZ, 0xc0, !PT ;  /* 0x0010000051ff7812 */ /* 0x000fe4000782c0ff */
[----:B------:R-:W-:Y:S02]  /*3f20*/  CS2R R82, SRZ ;  /* 0x0000000000527805 */ /* 0x000fe4000001ff00 */
[----:B------:R-:W-:-:S04]  /*3f30*/  IADD3 R0, R78, 0x1c0, RZ ;  /* 0x000001c04e007810 */ /* 0x000fc80007ffe0ff */
[----:B------:R-:W-:Y:S01]  /*3f40*/  SHF.R.S32.HI R84, RZ, 0x1f, R0 ;  /* 0x0000001fff547819 */ /* 0x000fe20000011400 */
[----:B------:R-:W4:Y:S04]  /*3f50*/  @!P3 LDG.E R82, desc[UR12][R4.64] ;  /* 0x0000000c0452b981 */ /* 0x000f28000c1e1900 */
[----:B------:R0:W4:Y:S01]  /*3f60*/  @!P1 LDG.E R83, desc[UR12][R20.64] ;  /* 0x0000000c14539981 */ /* 0x000122000c1e1900 */
[----:B------:R-:W-:-:S04]  /*3f70*/  ISETP.GE.U32.AND P1, PT, R0, UR6, PT ;  /* 0x0000000600007c0c */ /* 0x000fc8000bf26070 */
[----:B------:R-:W-:-:S13]  /*3f80*/  ISETP.GE.OR.EX P3, PT, R84, UR7, P0, P1 ;  /* 0x0000000754007c0c */ /* 0x000fda0008766710 */
[----:B0-----:R-:W0:Y:S01]  /*3f90*/  @!P3 LDC.64 R20, c[0x0][0x270] ;  /* 0x00009c00ff14bb82 */ /* 0x001e220000000a00 */
[----:B------:R-:W-:Y:S02]  /*3fa0*/  @!P3 IMAD.MOV.U32 R4, RZ, RZ, R10 ;  /* 0x000000ffff04b224 */ /* 0x000fe400078e000a */
[----:B------:R-:W-:Y:S02]  /*3fb0*/  @!P3 IMAD.MOV.U32 R5, RZ, RZ, R13 ;  /* 0x000000ffff05b224 */ /* 0x000fe400078e000d */
[-C--:B0-----:R-:W-:Y:S02]  /*3fc0*/  @!P3 IMAD R84, R84, R20.reuse, RZ ;  /* 0x000000145454b224 */ /* 0x081fe400078e02ff */
[----:B------:R-:W-:-:S04]  /*3fd0*/  @!P3 IMAD.WIDE.U32 R4, R0, R20, R4 ;  /* 0x000000140004b225 */ /* 0x000fc800078e0004 */
[----:B------:R-:W-:Y:S02]  /*3fe0*/  @!P3 IMAD R0, R0, R21, R84 ;  /* 0x000000150000b224 */ /* 0x000fe400078e0254 */
[----:B------:R-:W0:Y:S03]  /*3ff0*/  @!P3 LDC.64 R20, c[0x0][0x220] ;  /* 0x00008800ff14bb82 */ /* 0x000e260000000a00 */
[----:B------:R-:W-:Y:S01]  /*4000*/  @!P3 IADD3 R0, R5, R0, RZ ;  /* 0x000000000500b210 */ /* 0x000fe20007ffe0ff */
[----:B------:R-:W-:Y:S01]  /*4010*/  IMAD.MOV.U32 R5, RZ, RZ, RZ ;  /* 0x000000ffff057224 */ /* 0x000fe200078e00ff */
[----:B------:R-:W-:Y:S02]  /*4020*/  LOP3.LUT P2, RZ, R81, 0x20000, RZ, 0xc0, !PT ;  /* 0x0002000051ff7812 */ /* 0x000fe4000784c0ff */
[----:B0-----:R-:W-:-:S04]  /*4030*/  @!P3 LEA R20, P1, R4, R20, 0x1 ;  /* 0x000000140414b211 */ /* 0x001fc800078208ff */
[----:B------:R-:W-:Y:S02]  /*4040*/  @!P3 LEA.HI.X R21, R4, R21, R0, 0x1, P1 ;  /* 0x000000150415b211 */ /* 0x000fe400008f0c00 */
[----:B------:R-:W-:Y:S02]  /*4050*/  LOP3.LUT P1, RZ, R81, 0x40000, RZ, 0xc0, !PT ;  /* 0x0004000051ff7812 */ /* 0x000fe4000782c0ff */
[----:B------:R-:W-:-:S04]  /*4060*/  IADD3 R0, R78, 0x1c8, RZ ;  /* 0x000001c84e007810 */ /* 0x000fc80007ffe0ff */
[----:B------:R-:W-:-:S07]  /*4070*/  SHF.R.S32.HI R4, RZ, 0x1f, R0 ;  /* 0x0000001fff047819 */ /* 0x000fce0000011400 */
[----:B------:R0:W4:Y:S01]  /*4080*/  @!P1 LDG.E R5, desc[UR12][R6.64] ;  /* 0x0000000c06059981 */ /* 0x000122000c1e1900 */
[----:B------:R-:W-:Y:S01]  /*4090*/  ISETP.GE.U32.AND P1, PT, R0, UR6, PT ;  /* 0x0000000600007c0c */ /* 0x000fe2000bf26070 */
[----:B0-----:R-:W-:-:S06]  /*40a0*/  IMAD.MOV.U32 R6, RZ, RZ, RZ ;  /* 0x000000ffff067224 */ /* 0x001fcc00078e00ff */
[----:B------:R0:W4:Y:S01]  /*40b0*/  @!P2 LDG.E R6, desc[UR12][R22.64] ;  /* 0x0000000c1606a981 */ /* 0x000122000c1e1900 */
[----:B------:R-:W-:-:S13]  /*40c0*/  ISETP.GE.OR.EX P2, PT, R4, UR7, P0, P1 ;  /* 0x0000000704007c0c */ /* 0x000fda0008746710 */
[----:B0-----:R-:W0:Y:S01]  /*40d0*/  @!P2 LDC.64 R22, c[0x0][0x270] ;  /* 0x00009c00ff16ab82 */ /* 0x001e220000000a00 */
[----:B------:R-:W-:Y:S02]  /*40e0*/  @!P2 IMAD.MOV.U32 R84, RZ, RZ, R10 ;  /* 0x000000ffff54a224 */ /* 0x000fe400078e000a */
[----:B------:R-:W-:Y:S01]  /*40f0*/  @!P2 IMAD.MOV.U32 R85, RZ, RZ, R13 ;  /* 0x000000ffff55a224 */ /* 0x000fe200078e000d */
[----:B------:R-:W-:Y:S01]  /*4100*/  LOP3.LUT R80, R80, 0xffffffef, RZ, 0xc0, !PT ;  /* 0xffffffef50507812 */ /* 0x000fe200078ec0ff */
[-C--:B0-----:R-:W-:Y:S02]  /*4110*/  @!P2 IMAD R4, R4, R22.reuse, RZ ;  /* 0x000000160404a224 */ /* 0x081fe400078e02ff */
[----:B------:R-:W-:-:S04]  /*4120*/  @!P2 IMAD.WIDE.U32 R84, R0, R22, R84 ;  /* 0x000000160054a225 */ /* 0x000fc800078e0054 */
[----:B------:R-:W-:Y:S02]  /*4130*/  @!P2 IMAD R0, R0, R23, R4 ;  /* 0x000000170000a224 */ /* 0x000fe400078e0204 */
[----:B------:R-:W0:Y:S01]  /*4140*/  @!P2 LDC.64 R22, c[0x0][0x220] ;  /* 0x00008800ff16ab82 */ /* 0x000e220000000a00 */
[----:B------:R-:W-:-:S04]  /*4150*/  @P6 LOP3.LUT R80, R80, 0x10, RZ, 0xfc, !PT ;  /* 0x0000001050506812 */ /* 0x000fc800078efcff */
[----:B------:R-:W-:-:S04]  /*4160*/  LOP3.LUT R80, R80, 0xfffffff7, RZ, 0xc0, !PT ;  /* 0xfffffff750507812 */ /* 0x000fc800078ec0ff */
[----:B------:R-:W-:Y:S02]  /*4170*/  @P5 LOP3.LUT R80, R80, 0x8, RZ, 0xfc, !PT ;  /* 0x0000000850505812 */ /* 0x000fe400078efcff */
[----:B------:R-:W-:Y:S02]  /*4180*/  @!P2 IADD3 R0, R85, R0, RZ ;  /* 0x000000005500a210 */ /* 0x000fe40007ffe0ff */
[----:B------:R-:W-:-:S04]  /*4190*/  LOP3.LUT R80, R80, 0xfffffffb, RZ, 0xc0, !PT ;  /* 0xfffffffb50507812 */ /* 0x000fc800078ec0ff */
[----:B------:R-:W-:Y:S02]  /*41a0*/  @P4 LOP3.LUT R80, R80, 0x4, RZ, 0xfc, !PT ;  /* 0x0000000450504812 */ /* 0x000fe400078efcff */
[----:B0-----:R-:W-:-:S04]  /*41b0*/  @!P2 LEA R22, P1, R84, R22, 0x1 ;  /* 0x000000165416a211 */ /* 0x001fc800078208ff */
[----:B------:R-:W-:Y:S02]  /*41c0*/  @!P2 LEA.HI.X R23, R84, R23, R0, 0x1, P1 ;  /* 0x000000175417a211 */ /* 0x000fe400008f0c00 */
[----:B------:R-:W-:Y:S02]  /*41d0*/  LOP3.LUT P1, RZ, R81, 0x10000, RZ, 0xc0, !PT ;  /* 0x0001000051ff7812 */ /* 0x000fe4000782c0ff */
[----:B------:R-:W-:Y:S01]  /*41e0*/  LOP3.LUT R80, R80, 0xfffffffd, RZ, 0xc0, !PT ;  /* 0xfffffffd50507812 */ /* 0x000fe200078ec0ff */
[----:B------:R-:W-:Y:S01]  /*41f0*/  IMAD.MOV.U32 R0, RZ, RZ, RZ ;  /* 0x000000ffff007224 */ /* 0x000fe200078e00ff */
[----:B------:R-:W-:Y:S02]  /*4200*/  IADD3 R4, R78, 0x1d0, RZ ;  /* 0x000001d04e047810 */ /* 0x000fe40007ffe0ff */
[----:B------:R-:W-:Y:S02]  /*4210*/  @P3 LOP3.LUT R80, R80, 0x2, RZ, 0xfc, !PT ;  /* 0x0000000250503812 */ /* 0x000fe400078efcff */
[----:B------:R-:W-:-:S02]  /*4220*/  SHF.R.S32.HI R7, RZ, 0x1f, R4 ;  /* 0x0000001fff077819 */ /* 0x000fc40000011404 */
[----:B------:R-:W-:-:S03]  /*4230*/  LOP3.LUT R80, R80, 0xfffffffe, RZ, 0xc0, !PT ;  /* 0xfffffffe50507812 */ /* 0x000fc600078ec0ff */
[----:B------:R0:W4:Y:S01]  /*4240*/  @!P1 LDG.E R0, desc[UR12][R8.64] ;  /* 0x0000000c08009981 */ /* 0x000122000c1e1900 */
[----:B------:R-:W-:Y:S02]  /*4250*/  ISETP.GE.U32.AND P1, PT, R4, UR6, PT ;  /* 0x0000000604007c0c */ /* 0x000fe4000bf26070 */
[----:B------:R-:W-:Y:S02]  /*4260*/  @P2 LOP3.LUT R80, R80, 0x1, RZ, 0xfc, !PT ;  /* 0x0000000150502812 */ /* 0x000fe400078efcff */
[----:B------:R-:W-:Y:S02]  /*4270*/  LOP3.LUT P2, RZ, R79, 0x200000, RZ, 0xc0, !PT ;  /* 0x002000004fff7812 */ /* 0x000fe4000784c0ff */
[----:B------:R-:W-:Y:S01]  /*4280*/  ISETP.GE.OR.EX P1, PT, R7, UR7, P0, P1 ;  /* 0x0000000707007c0c */ /* 0x000fe20008726710 */
[----:B0-----:R-:W-:-:S10]  /*4290*/  IMAD.MOV.U32 R8, RZ, RZ, RZ ;  /* 0x000000ffff087224 */ /* 0x001fd400078e00ff */
[----:B------:R0:W4:Y:S02]  /*42a0*/  @!P2 LDG.E R8, desc[UR12][R14.64] ;  /* 0x0000000c0e08a981 */ /* 0x000124000c1e1900 */
        /* <DEDUP_REMOVED lines=9> */
[----:B------:R-:W-:Y:S02]  /*4340*/  IADD3 R9, R78, 0x1d8, RZ ;  /* 0x000001d84e097810 */ /* 0x000fe40007ffe0ff */
[----:B0-----:R-:W-:-:S04]  /*4350*/  @!P1 LEA R14, P2, R84, R14, 0x1 ;  /* 0x0000000e540e9211 */ /* 0x001fc800078408ff */
[----:B------:R-:W-:Y:S02]  /*4360*/  @!P1 LEA.HI.X R15, R84, R15, R4, 0x1, P2 ;  /* 0x0000000f540f9211 */ /* 0x000fe400010f0c04 */
[----:B------:R-:W-:Y:S02]  /*4370*/  LOP3.LUT P2, RZ, R81, 0x4000, RZ, 0xc0, !PT ;  /* 0x0000400051ff7812 */ /* 0x000fe4000784c0ff */
[----:B------:R-:W-:-:S11]  /*4380*/  SHF.R.S32.HI R84, RZ, 0x1f, R9 ;  /* 0x0000001fff547819 */ /* 0x000fd60000011409 */
[----:B------:R0:W4:Y:S01]  /*4390*/  @!P2 LDG.E R7, desc[UR12][R16.64] ;  /* 0x0000000c1007a981 */ /* 0x000122000c1e1900 */
[----:B------:R-:W-:-:S04]  /*43a0*/  ISETP.GE.U32.AND P2, PT, R9, UR6, PT ;  /* 0x0000000609007c0c */ /* 0x000fc8000bf46070 */
[----:B------:R-:W-:Y:S02]  /*43b0*/  ISETP.GE.OR.EX P2, PT, R84, UR7, P0, P2 ;  /* 0x0000000754007c0c */ /* 0x000fe40008746720 */
[----:B------:R-:W-:-:S11]  /*43c0*/  LOP3.LUT P3, RZ, R79, 0x400000, RZ, 0xc0, !PT ;  /* 0x004000004fff7812 */ /* 0x000fd6000786c0ff */
[----:B0-----:R-:W0:Y:S01]  /*43d0*/  @!P2 LDC.64 R16, c[0x0][0x270] ;  /* 0x00009c00ff10ab82 */ /* 0x001e220000000a00 */
[----:B------:R-:W-:-:S06]  /*43e0*/  IMAD.MOV.U32 R4, RZ, RZ, RZ ;  /* 0x000000ffff047224 */ /* 0x000fcc00078e00ff */
[----:B------:R1:W4:Y:S02]  /*43f0*/  @!P3 LDG.E R4, desc[UR12][R2.64] ;  /* 0x0000000c0204b981 */ /* 0x000324000c1e1900 */
[----:B-1----:R-:W-:Y:S02]  /*4400*/  @!P2 IMAD.MOV.U32 R2, RZ, RZ, R10 ;  /* 0x000000ffff02a224 */ /* 0x002fe400078e000a */
[----:B------:R-:W-:Y:S02]  /*4410*/  @!P2 IMAD.MOV.U32 R3, RZ, RZ, R13 ;  /* 0x000000ffff03a224 */ /* 0x000fe400078e000d */
[-C--:B0-----:R-:W-:Y:S02]  /*4420*/  @!P2 IMAD R84, R84, R16.reuse, RZ ;  /* 0x000000105454a224 */ /* 0x081fe400078e02ff */
[----:B------:R-:W-:-:S04]  /*4430*/  @!P2 IMAD.WIDE.U32 R2, R9, R16, R2 ;  /* 0x000000100902a225 */ /* 0x000fc800078e0002 */
[----:B------:R-:W-:Y:S02]  /*4440*/  @!P2 IMAD R84, R9, R17, R84 ;  /* 0x000000110954a224 */ /* 0x000fe400078e0254 */
[----:B------:R-:W0:Y:S01]  /*4450*/  @!P2 LDC.64 R16, c[0x0][0x220] ;  /* 0x00008800ff10ab82 */ /* 0x000e220000000a00 */
[----:B------:R-:W-:Y:S02]  /*4460*/  VIADD R9, R78, 0x1e0 ;  /* 0x000001e04e097836 */ /* 0x000fe40000000000 */
[----:B------:R-:W-:-:S03]  /*4470*/  @!P2 IADD3 R3, R3, R84, RZ ;  /* 0x000000540303a210 */ /* 0x000fc60007ffe0ff */
[----:B------:R-:W-:Y:S02]  /*4480*/  SHF.R.S32.HI R84, RZ, 0x1f, R9 ;  /* 0x0000001fff547819 */ /* 0x000fe40000011409 */
[----:B------:R-:W-:Y:S02]  /*4490*/  LOP3.LUT P4, RZ, R79, 0x800000, RZ, 0xc0, !PT ;  /* 0x008000004fff7812 */ /* 0x000fe4000788c0ff */
[----:B0-----:R-:W-:-:S04]  /*44a0*/  @!P2 LEA R16, P3, R2, R16, 0x1 ;  /* 0x000000100210a211 */ /* 0x001fc800078608ff */
[----:B------:R-:W-:Y:S02]  /*44b0*/  @!P2 LEA.HI.X R17, R2, R17, R3, 0x1, P3 ;  /* 0x000000110211a211 */ /* 0x000fe400018f0c03 */
[----:B------:R-:W-:-:S04]  /*44c0*/  ISETP.GE.U32.AND P3, PT, R9, UR6, PT ;  /* 0x0000000609007c0c */ /* 0x000fc8000bf66070 */
[----:B------:R-:W-:Y:S02]  /*44d0*/  ISETP.GE.OR.EX P3, PT, R84, UR7, P0, P3 ;  /* 0x0000000754007c0c */ /* 0x000fe40008766730 */
[----:B------:R-:W-:Y:S02]  /*44e0*/  CS2R R2, SRZ ;  /* 0x0000000000027805 */ /* 0x000fe4000001ff00 */
[----:B------:R-:W-:Y:S01]  /*44f0*/  LOP3.LUT R81, R81, 0x7fffffff, RZ, 0xc0, !PT ;  /* 0x7fffffff51517812 */ /* 0x000fe200078ec0ff */
[----:B------:R0:W-:Y:S04]  /*4500*/  STL.64 [R1+0x198], R34 ;  /* 0x0001982201007387 */ /* 0x0001e80000100a00 */
[----:B------:R1:W4:Y:S01]  /*4510*/  @!P4 LDG.E R3, desc[UR12][R26.64] ;  /* 0x0000000c1a03c981 */ /* 0x000322000c1e1900 */
[----:B------:R-:W-:-:S03]  /*4520*/  @P1 LOP3.LUT R81, R81, 0x80000000, RZ, 0xfc, !PT ;  /* 0x8000000051511812 */ /* 0x000fc600078efcff */
[----:B0-----:R-:W3:Y:S01]  /*4530*/  LDL.LU.64 R34, [R1+0x110] ;  /* 0x0001100001227983 */ /* 0x001ee20000300a00 */
[----:B-1----:R-:W0:Y:S01]  /*4540*/  @!P3 LDC.64 R26, c[0x0][0x270] ;  /* 0x00009c00ff1abb82 */ /* 0x002e220000000a00 */
[----:B------:R-:W-:-:S13]  /*4550*/  LOP3.LUT P1, RZ, R81, 0x1000, RZ, 0xc0, !PT ;  /* 0x0000100051ff7812 */ /* 0x000fda000782c0ff */
[----:B------:R1:W4:Y:S02]  /*4560*/  @!P1 LDG.E R2, desc[UR12][R76.64] ;  /* 0x0000000c4c029981 */ /* 0x000324000c1e1900 */
[----:B-1----:R-:W-:Y:S01]  /*4570*/  @!P3 MOV R77, R13 ;  /* 0x0000000d004db202 */ /* 0x002fe20000000f00 */
[----:B------:R-:W-:Y:S02]  /*4580*/  @!P3 IMAD.MOV.U32 R76, RZ, RZ, R10 ;  /* 0x000000ffff4cb224 */ /* 0x000fe400078e000a */
[-C--:B0-----:R-:W-:Y:S02]  /*4590*/  @!P3 IMAD R84, R84, R26.reuse, RZ ;  /* 0x0000001a5454b224 */ /* 0x081fe400078e02ff */
[----:B------:R-:W-:-:S04]  /*45a0*/  @!P3 IMAD.WIDE.U32 R76, R9, R26, R76 ;  /* 0x0000001a094cb225 */ /* 0x000fc800078e004c */
[----:B------:R-:W-:Y:S02]  /*45b0*/  @!P3 IMAD R9, R9, R27, R84 ;  /* 0x0000001b0909b224 */ /* 0x000fe400078e0254 */
[----:B------:R-:W0:Y:S01]  /*45c0*/  @!P3 LDC.64 R26, c[0x0][0x220] ;  /* 0x00008800ff1abb82 */ /* 0x000e220000000a00 */
[----:B------:R-:W-:Y:S01]  /*45d0*/  LOP3.LUT R81, R81, 0xdfffffff, RZ, 0xc0, !PT ;  /* 0xdfffffff51517812 */ /* 0x000fe200078ec0ff */
[----:B------:R-:W-:Y:S02]  /*45e0*/  @!P3 IMAD.IADD R9, R77, 0x1, R9 ;  /* 0x000000014d09b824 */ /* 0x000fe400078e0209 */
[----:B------:R-:W-:Y:S01]  /*45f0*/  VIADD R77, R78, 0x1e8 ;  /* 0x000001e84e4d7836 */ /* 0x000fe20000000000 */
[----:B------:R-:W-:-:S04]  /*4600*/  @P2 LOP3.LUT R81, R81, 0x20000000, RZ, 0xfc, !PT ;  /* 0x2000000051512812 */ /* 0x000fc800078efcff */
[----:B------:R-:W-:Y:S02]  /*4610*/  SHF.R.S32.HI R84, RZ, 0x1f, R77 ;  /* 0x0000001fff547819 */ /* 0x000fe4000001144d */
[----:B------:R-:W-:Y:S02]  /*4620*/  LOP3.LUT P2, RZ, R81, 0x200, RZ, 0xc0, !PT ;  /* 0x0000020051ff7812 */ /* 0x000fe4000784c0ff */
[----:B0-----:R-:W-:-:S04]  /*4630*/  @!P3 LEA R26, P4, R76, R26, 0x1 ;  /* 0x0000001a4c1ab211 */ /* 0x001fc800078808ff */
[----:B------:R-:W-:Y:S02]  /*4640*/  @!P3 LEA.HI.X R27, R76, R27, R9, 0x1, P4 ;  /* 0x0000001b4c1bb211 */ /* 0x000fe400020f0c09 */
[----:B------:R-:W-:Y:S01]  /*4650*/  ISETP.GE.U32.AND P4, PT, R77, UR6, PT ;  /* 0x000000064d007c0c */ /* 0x000fe2000bf86070 */
[----:B------:R-:W-:-:S03]  /*4660*/  HFMA2.MMA R76, -RZ, RZ, 0, 0 ;  /* 0x00000000ff4c7435 */ /* 0x000fc600000001ff */
[----:B------:R-:W-:-:S07]  /*4670*/  ISETP.GE.OR.EX P4, PT, R84, UR7, P0, P4 ;  /* 0x0000000754007c0c */ /* 0x000fce0008786740 */
[----:B------:R0:W4:Y:S01]  /*4680*/  @!P2 LDG.E R76, desc[UR12][R74.64] ;  /* 0x0000000c4a4ca981 */ /* 0x000122000c1e1900 */
[----:B------:R-:W-:-:S05]  /*4690*/  LOP3.LUT P5, RZ, R79, 0x1000000, RZ, 0xc0, !PT ;  /* 0x010000004fff7812 */ /* 0x000fca00078ac0ff */
[----:B0-----:R-:W0:Y:S01]  /*46a0*/  @!P4 LDC.64 R74, c[0x0][0x270] ;  /* 0x00009c00ff4acb82 */ /* 0x001e220000000a00 */
[----:B------:R-:W-:-:S07]  /*46b0*/  IMAD.MOV.U32 R9, RZ, RZ, RZ ;  /* 0x000000ffff097224 */ /* 0x000fce00078e00ff */
[----:B------:R1:W4:Y:S02]  /*46c0*/  @!P5 LDG.E R9, desc[UR12][R72.64] ;  /* 0x0000000c4809d981 */ /* 0x000324000c1e1900 */
[----:B-1----:R-:W-:Y:S01]  /*46d0*/  @!P4 MOV R73, R13 ;  /* 0x0000000d0049c202 */ /* 0x002fe20000000f00 */
[----:B------:R-:W-:Y:S02]  /*46e0*/  @!P4 IMAD.MOV.U32 R72, RZ, RZ, R10 ;  /* 0x000000ffff48c224 */ /* 0x000fe400078e000a */
[-C--:B0-----:R-:W-:Y:S02]  /*46f0*/  @!P4 IMAD R84, R84, R74.reuse, RZ ;  /* 0x0000004a5454c224 */ /* 0x081fe400078e02ff */
[----:B------:R-:W-:-:S04]  /*4700*/  @!P4 IMAD.WIDE.U32 R72, R77, R74, R72 ;  /* 0x0000004a4d48c225 */ /* 0x000fc800078e0048 */
[----:B------:R-:W-:Y:S02]  /*4710*/  @!P4 IMAD R84, R77, R75, R84 ;  /* 0x0000004b4d54c224 */ /* 0x000fe400078e0254 */
[----:B------:R-:W0:Y:S01]  /*4720*/  @!P4 LDC.64 R74, c[0x0][0x220] ;  /* 0x00008800ff4acb82 */ /* 0x000e220000000a00 */
[----:B------:R-:W-:-:S04]  /*4730*/  LOP3.LUT R81, R81, 0xf7ffffff, RZ, 0xc0, !PT ;  /* 0xf7ffffff51517812 */ /* 0x000fc800078ec0ff */
[----:B------:R-:W-:-:S04]  /*4740*/  @P3 LOP3.LUT R81, R81, 0x8000000, RZ, 0xfc, !PT ;  /* 0x0800000051513812 */ /* 0x000fc800078efcff */
[----:B------:R-:W-:Y:S01]  /*4750*/  LOP3.LUT P3, RZ, R81, 0x2, RZ, 0xc0, !PT ;  /* 0x0000000251ff7812 */ /* 0x000fe2000786c0ff */
[----:B------:R-:W-:Y:S02]  /*4760*/  @!P4 IMAD.IADD R73, R73, 0x1, R84 ;  /* 0x000000014949c824 */ /* 0x000fe400078e0254 */
[----:B------:R-:W-:Y:S01]  /*4770*/  VIADD R77, R78, 0x1f0 ;  /* 0x000001f04e4d7836 */ /* 0x000fe20000000000 */
[C---:B------:R-:W-:Y:S02]  /*4780*/  LOP3.LUT P6, RZ, R79.reuse, 0x2000000, RZ, 0xc0, !PT ;  /* 0x020000004fff7812 */ /* 0x040fe400078cc0ff */
[----:B------:R-:W-:Y:S02]  /*4790*/  LOP3.LUT R79, R79, 0xffefffff, RZ, 0xc0, !PT ;  /* 0xffefffff4f4f7812 */ /* 0x000fe400078ec0ff */
[----:B------:R-:W-:Y:S02]  /*47a0*/  SHF.R.S32.HI R84, RZ, 0x1f, R77 ;  /* 0x0000001fff547819 */ /* 0x000fe4000001144d */
[----:B0-----:R-:W-:-:S04]  /*47b0*/  @!P4 LEA R74, P5, R72, R74, 0x1 ;  /* 0x0000004a484ac211 */ /* 0x001fc800078a08ff */
[----:B------:R-:W-:Y:S02]  /*47c0*/  @!P4 LEA.HI.X R75, R72, R75, R73, 0x1, P5 ;  /* 0x0000004b484bc211 */ /* 0x000fe400028f0c49 */
[----:B------:R-:W-:Y:S02]  /*47d0*/  ISETP.GE.U32.AND P5, PT, R77, UR6, PT ;  /* 0x000000064d007c0c */ /* 0x000fe4000bfa6070 */
[----:B------:R-:W-:Y:S02]  /*47e0*/  @P3 LOP3.LUT R79, R79, 0x100000, RZ, 0xfc, !PT ;  /* 0x001000004f4f3812 */ /* 0x000fe400078efcff */
[----:B------:R-:W-:Y:S02]  /*47f0*/  LOP3.LUT P3, RZ, R81, 0x100, RZ, 0xc0, !PT ;  /* 0x0000010051ff7812 */ /* 0x000fe4000786c0ff */
[----:B------:R-:W-:Y:S02]  /*4800*/  ISETP.GE.OR.EX P5, PT, R84, UR7, P0, P5 ;  /* 0x0000000754007c0c */ /* 0x000fe400087a6750 */
[----:B------:R-:W-:-:S06]  /*4810*/  CS2R R72, SRZ ;  /* 0x0000000000487805 */ /* 0x000fcc000001ff00 */
[----:B------:R-:W4:Y:S04]  /*4820*/  @!P6 LDG.E R73, desc[UR12][R42.64] ;  /* 0x0000000c2a49e981 */ /* 0x000f28000c1e1900 */
[----:B------:R0:W4:Y:S02]  /*4830*/  @!P3 LDG.E R72, desc[UR12][R46.64] ;  /* 0x0000000c2e48b981 */ /* 0x000124000c1e1900 */
[----:B0-----:R-:W0:Y:S01]  /*4840*/  @!P5 LDC.64 R46, c[0x0][0x270] ;  /* 0x00009c00ff2edb82 */ /* 0x001e220000000a00 */
[----:B------:R-:W-:Y:S01]  /*4850*/  @!P5 MOV R42, R10 ;  /* 0x0000000a002ad202 */ /* 0x000fe20000000f00 */
[----:B------:R-:W-:Y:S02]  /*4860*/  @!P5 IMAD.MOV.U32 R43, RZ, RZ, R13 ;  /* 0x000000ffff2bd224 */ /* 0x000fe400078e000d */
[----:B0-----:R-:W-:-:S02]  /*4870*/  @!P5 IMAD R84, R84, R46, RZ ;  /* 0x0000002e5454d224 */ /* 0x001fc400078e02ff */
[----:B------:R-:W-:-:S04]  /*4880*/  @!P5 IMAD.WIDE.U32 R42, R77, R46, R42 ;  /* 0x0000002e4d2ad225 */ /* 0x000fc800078e002a */
[----:B------:R-:W-:Y:S02]  /*4890*/  @!P5 IMAD R84, R77, R47, R84 ;  /* 0x0000002f4d54d224 */ /* 0x000fe400078e0254 */
[----:B------:R-:W0:Y:S01]  /*48a0*/  @!P5 LDC.64 R46, c[0x0][0x220] ;  /* 0x00008800ff2edb82 */ /* 0x000e220000000a00 */
[----:B------:R-:W-:Y:S01]  /*48b0*/  LOP3.LUT P1, RZ, R81, 0x40, RZ, 0xc0, !PT ;  /* 0x0000004051ff7812 */ /* 0x000fe2000782c0ff */
[----:B------:R-:W-:Y:S01]  /*48c0*/  @!P5 IMAD.IADD R43, R43, 0x1, R84 ;  /* 0x000000012b2bd824 */ /* 0x000fe200078e0254 */
[----:B------:R-:W-:Y:S02]  /*48d0*/  LOP3.LUT R81, R81, 0xefffffff, RZ, 0xc0, !PT ;  /* 0xefffffff51517812 */ /* 0x000fe400078ec0ff */
[----:B------:R-:W-:Y:S02]  /*48e0*/  IADD3 R77, R78, 0x1f8, RZ ;  /* 0x000001f84e4d7810 */ /* 0x000fe40007ffe0ff */
[----:B------:R-:W-:Y:S02]  /*48f0*/  @P4 LOP3.LUT R81, R81, 0x10000000, RZ, 0xfc, !PT ;  /* 0x1000000051514812 */ /* 0x000fe400078efcff */
[----:B------:R-:W-:-:S02]  /*4900*/  SHF.R.S32.HI R84, RZ, 0x1f, R77 ;  /* 0x0000001fff547819 */ /* 0x000fc4000001144d */
[----:B------:R-:W-:Y:S02]  /*4910*/  LOP3.LUT P4, RZ, R81, 0x20, RZ, 0xc0, !PT ;  /* 0x0000002051ff7812 */ /* 0x000fe4000788c0ff */
[----:B0-----:R-:W-:-:S04]  /*4920*/  @!P5 LEA R46, P6, R42, R46, 0x1 ;  /* 0x0000002e2a2ed211 */ /* 0x001fc800078c08ff */
[----:B------:R-:W-:Y:S02]  /*4930*/  @!P5 LEA.HI.X R47, R42, R47, R43, 0x1, P6 ;  /* 0x0000002f2a2fd211 */ /* 0x000fe400030f0c2b */
[----:B------:R-:W-:-:S04]  /*4940*/  ISETP.GE.U32.AND P6, PT, R77, UR6, PT ;  /* 0x000000064d007c0c */ /* 0x000fc8000bfc6070 */
[----:B------:R-:W-:Y:S02]  /*4950*/  ISETP.GE.OR.EX P6, PT, R84, UR7, P0, P6 ;  /* 0x0000000754007c0c */ /* 0x000fe400087c6760 */
[----:B------:R-:W-:-:S06]  /*4960*/  CS2R R42, SRZ ;  /* 0x00000000002a7805 */ /* 0x000fcc000001ff00 */
[----:B------:R0:W4:Y:S04]  /*4970*/  @!P4 LDG.E R43, desc[UR12][R40.64] ;  /* 0x0000000c282bc981 */ /* 0x000128000c1e1900 */
[----:B------:R1:W4:Y:S01]  /*4980*/  @!P1 LDG.E R42, desc[UR12][R24.64] ;  /* 0x0000000c182a9981 */ /* 0x000322000c1e1900 */
[----:B0-----:R-:W0:Y:S01]  /*4990*/  @!P6 LDC.64 R40, c[0x0][0x270] ;  /* 0x00009c00ff28eb82 */ /* 0x001e220000000a00 */
[----:B-1----:R-:W-:Y:S02]  /*49a0*/  @!P6 IMAD.MOV.U32 R24, RZ, RZ, R10 ;  /* 0x000000ffff18e224 */ /* 0x002fe400078e000a */
[----:B------:R-:W-:Y:S01]  /*49b0*/  @!P6 IMAD.MOV.U32 R25, RZ, RZ, R13 ;  /* 0x000000ffff19e224 */ /* 0x000fe200078e000d */
[----:B------:R-:W-:Y:S01]  /*49c0*/  LOP3.LUT R79, R79, 0xffffbfff, RZ, 0xc0, !PT ;  /* 0xffffbfff4f4f7812 */ /* 0x000fe200078ec0ff */
[----:B0-----:R-:W-:-:S02]  /*49d0*/  @!P6 IMAD R84, R84, R40, RZ ;  /* 0x000000285454e224 */ /* 0x001fc400078e02ff */
[----:B------:R-:W-:-:S04]  /*49e0*/  @!P6 IMAD.WIDE.U32 R24, R77, R40, R24 ;  /* 0x000000284d18e225 */ /* 0x000fc800078e0018 */
[----:B------:R-:W-:Y:S02]  /*49f0*/  @!P6 IMAD R84, R77, R41, R84 ;  /* 0x000000294d54e224 */ /* 0x000fe400078e0254 */
[----:B------:R-:W0:Y:S01]  /*4a00*/  @!P6 LDC.64 R40, c[0x0][0x220] ;  /* 0x00008800ff28eb82 */ /* 0x000e220000000a00 */
[----:B------:R-:W-:-:S04]  /*4a10*/  @P2 LOP3.LUT R79, R79, 0x4000, RZ, 0xfc, !PT ;  /* 0x000040004f4f2812 */ /* 0x000fc800078efcff */
[----:B------:R-:W-:-:S04]  /*4a20*/  LOP3.LUT R79, R79, 0xffffdfff, RZ, 0xc0, !PT ;  /* 0xffffdfff4f4f7812 */ /* 0x000fc800078ec0ff */
[----:B------:R-:W-:-:S04]  /*4a30*/  @P4 LOP3.LUT R79, R79, 0x2000, RZ, 0xfc, !PT ;  /* 0x000020004f4f4812 */ /* 0x000fc800078efcff */
[----:B------:R-:W-:Y:S02]  /*4a40*/  LOP3.LUT R79, R79, 0xfffffffe, RZ, 0xc0, !PT ;  /* 0xfffffffe4f4f7812 */ /* 0x000fe400078ec0ff */
[----:B------:R-:W-:Y:S02]  /*4a50*/  @!P6 IADD3 R84, R25, R84, RZ ;  /* 0x000000541954e210 */ /* 0x000fe40007ffe0ff */
[----:B------:R-:W-:Y:S02]  /*4a60*/  @P0 LOP3.LUT R79, R79, 0x1, RZ, 0xfc, !PT ;  /* 0x000000014f4f0812 */ /* 0x000fe400078efcff */
[----:B------:R-:W-:Y:S02]  /*4a70*/  LOP3.LUT R81, R81, 0xbfffffff, RZ, 0xc0, !PT ;  /* 0xbfffffff51517812 */ /* 0x000fe400078ec0ff */
[----:B0-----:R-:W-:-:S04]  /*4a80*/  @!P6 LEA R12, P3, R24, R40, 0x1 ;  /* 0x00000028180ce211 */ /* 0x001fc800078608ff */
[----:B------:R-:W-:Y:S02]  /*4a90*/  @!P6 LEA.HI.X R13, R24, R41, R84, 0x1, P3 ;  /* 0x00000029180de211 */ /* 0x000fe400018f0c54 */
[C---:B------:R-:W-:Y:S02]  /*4aa0*/  LOP3.LUT P3, RZ, R79.reuse, 0x100000, RZ, 0xc0, !PT ;  /* 0x001000004fff7812 */ /* 0x040fe4000786c0ff */
[----:B------:R-:W-:Y:S02]  /*4ab0*/  LOP3.LUT R79, R79, 0xfffffffd, RZ, 0xc0, !PT ;  /* 0xfffffffd4f4f7812 */ /* 0x000fe400078ec0ff */
[----:B------:R-:W-:Y:S02]  /*4ac0*/  @P5 LOP3.LUT R81, R81, 0x40000000, RZ, 0xfc, !PT ;  /* 0x4000000051515812 */ /* 0x000fe400078efcff */
[----:B------:R-:W-:Y:S02]  /*4ad0*/  @P6 LOP3.LUT R79, R79, 0x2, RZ, 0xfc, !PT ;  /* 0x000000024f4f6812 */ /* 0x000fe400078efcff */
[----:B------:R-:W-:-:S02]  /*4ae0*/  LOP3.LUT P6, RZ, R81, 0x10, RZ, 0xc0, !PT ;  /* 0x0000001051ff7812 */ /* 0x000fc400078cc0ff */
[----:B------:R-:W-:-:S11]  /*4af0*/  CS2R R24, SRZ ;  /* 0x0000000000187805 */ /* 0x000fd6000001ff00 */
[----:B---3--:R-:W3:Y:S04]  /*4b00*/  @!P6 LDG.E R24, desc[UR12][R34.64] ;  /* 0x0000000c2218e981 */ /* 0x008ee8000c1e1900 */
[----:B------:R-:W3:Y:S01]  /*4b10*/  LDL.LU.64 R34, [R1+0x130] ;  /* 0x0001300001227983 */ /* 0x000ee20000300a00 */
[C---:B------:R-:W-:Y:S02]  /*4b20*/  LOP3.LUT P5, RZ, R81.reuse, 0x4, RZ, 0xc0, !PT ;  /* 0x0000000451ff7812 */ /* 0x040fe400078ac0ff */
[----:B------:R-:W-:Y:S02]  /*4b30*/  CS2R R40, SRZ ;  /* 0x0000000000287805 */ /* 0x000fe4000001ff00 */
[----:B------:R-:W-:Y:S02]  /*4b40*/  LOP3.LUT P4, RZ, R81, 0x8, RZ, 0xc0, !PT ;  /* 0x0000000851ff7812 */ /* 0x000fe4000788c0ff */
[----:B------:R-:W-:-:S02]  /*4b50*/  LOP3.LUT R79, R79, 0xffff7fff, RZ, 0xc0, !PT ;  /* 0xffff7fff4f4f7812 */ /* 0x000fc400078ec0ff */
[----:B------:R-:W-:-:S05]  /*4b60*/  LOP3.LUT P1, RZ, R81, 0x1, RZ, 0xc0, !PT ;  /* 0x0000000151ff7812 */ /* 0x000fca000782c0ff */
[----:B------:R0:W3:Y:S01]  /*4b70*/  @!P5 LDG.E R40, desc[UR12][R32.64] ;  /* 0x0000000c2028d981 */ /* 0x0000e2000c1e1900 */
[----:B------:R-:W-:Y:S02]  /*4b80*/  @P3 LOP3.LUT R79, R79, 0x8000, RZ, 0xfc, !PT ;  /* 0x000080004f4f3812 */ /* 0x000fe400078efcff */
[----:B------:R-:W-:Y:S01]  /*4b90*/  LOP3.LUT P0, RZ, R81, 0x2000000, RZ, 0xc0, !PT ;  /* 0x0200000051ff7812 */ /* 0x000fe2000780c0ff */
[----:B------:R-:W3:Y:S01]  /*4ba0*/  @!P4 LDG.E R25, desc[UR12][R88.64] ;  /* 0x0000000c5819c981 */ /* 0x000ee2000c1e1900 */
[----:B0-----:R-:W-:-:S06]  /*4bb0*/  CS2R R32, SRZ ;  /* 0x0000000000207805 */ /* 0x001fcc000001ff00 */
[----:B------:R-:W3:Y:S01]  /*4bc0*/  @!P3 LDG.E R32, desc[UR12][R70.64] ;  /* 0x0000000c4620b981 */ /* 0x000ee2000c1e1900 */
[C---:B------:R-:W-:Y:S02]  /*4bd0*/  LOP3.LUT P3, RZ, R81.reuse, 0x800000, RZ, 0xc0, !PT ;  /* 0x0080000051ff7812 */ /* 0x040fe4000786c0ff */
[----:B------:R-:W-:Y:S01]  /*4be0*/  LOP3.LUT P6, RZ, R80, 0x80000000, RZ, 0xc0, !PT ;  /* 0x8000000050ff7812 */ /* 0x000fe200078cc0ff */
[----:B------:R0:W3:Y:S01]  /*4bf0*/  @!P1 LDG.E R33, desc[UR12][R66.64] ;  /* 0x0000000c42219981 */ /* 0x0000e2000c1e1900 */
[----:B------:R-:W-:Y:S02]  /*4c00*/  LOP3.LUT P4, RZ, R81, 0x400000, RZ, 0xc0, !PT ;  /* 0x0040000051ff7812 */ /* 0x000fe4000788c0ff */
[----:B------:R-:W-:Y:S02]  /*4c10*/  PRMT R85, RZ, 0x7610, R85 ;  /* 0x00007610ff557816 */ /* 0x000fe40000000055 */
[----:B------:R-:W-:Y:S02]  /*4c20*/  PRMT R77, RZ, 0x7610, R77 ;  /* 0x00007610ff4d7816 */ /* 0x000fe4000000004d */
[----:B------:R-:W-:-:S02]  /*4c30*/  @!P0 SHF.R.U32.HI R77, RZ, 0x10, R92 ;  /* 0x00000010ff4d8819 */ /* 0x000fc4000001165c */
[----:B------:R-:W-:Y:S02]  /*4c40*/  @!P0 PRMT R85, R92, 0x7610, R85 ;  /* 0x000076105c558816 */ /* 0x000fe40000000055 */
[----:B0-----:R-:W-:Y:S01]  /*4c50*/  PRMT R67, RZ, 0x7610, R67 ;  /* 0x00007610ff437816 */ /* 0x001fe20000000043 */
[----:B------:R0:W3:Y:S01]  /*4c60*/  @!P6 LDG.E R41, desc[UR12][R68.64] ;  /* 0x0000000c4429e981 */ /* 0x0000e2000c1e1900 */
[----:B--2---:R-:W-:Y:S02]  /*4c70*/  @!P3 SHF.R.U32.HI R67, RZ, 0x10, R90 ;  /* 0x00000010ff43b819 */ /* 0x004fe4000001165a */
[----:B------:R-:W-:Y:S02]  /*4c80*/  LOP3.LUT P0, RZ, R80, 0x10000000, RZ, 0xc0, !PT ;  /* 0x1000000050ff7812 */ /* 0x000fe4000780c0ff */
[----:B------:R-:W-:Y:S02]  /*4c90*/  PRMT R67, R67, 0x5410, RZ ;  /* 0x0000541043437816 */ /* 0x000fe400000000ff */
[----:B------:R-:W-:-:S02]  /*4ca0*/  LOP3.LUT P2, RZ, R81, 0x1000000, RZ, 0xc0, !PT ;  /* 0x0100000051ff7812 */ /* 0x000fc4000784c0ff */
[--C-:B----4-:R-:W-:Y:S02]  /*4cb0*/  @!P4 PRMT R67, R67, 0x5410, R87.reuse ;  /* 0x000054104343c816 */ /* 0x110fe40000000057 */
[----:B0-----:R-:W-:Y:S02]  /*4cc0*/  PRMT R68, RZ, 0x7610, R68 ;  /* 0x00007610ff447816 */ /* 0x001fe40000000044 */
[----:B------:R-:W-:Y:S02]  /*4cd0*/  @!P4 SHF.R.U32.HI R68, RZ, 0x10, R87 ;  /* 0x00000010ff44c819 */ /* 0x000fe40000011657 */
[C---:B------:R-:W-:Y:S02]  /*4ce0*/  LOP3.LUT P4, RZ, R80.reuse, 0x2000000, RZ, 0xc0, !PT ;  /* 0x0200000050ff7812 */ /* 0x040fe4000788c0ff */
[----:B------:R-:W-:Y:S02]  /*4cf0*/  LOP3.LUT R79, R79, 0xfff7ffff, RZ, 0xc0, !PT ;  /* 0xfff7ffff4f4f7812 */ /* 0x000fe400078ec0ff */
[----:B------:R-:W-:-:S02]  /*4d00*/  LOP3.LUT P5, RZ, R80, 0x40000000, RZ, 0xc0, !PT ;  /* 0x4000000050ff7812 */ /* 0x000fc400078ac0ff */
[----:B------:R-:W-:Y:S01]  /*4d10*/  @P0 LOP3.LUT R79, R79, 0x80000, RZ, 0xfc, !PT ;  /* 0x000800004f4f0812 */ /* 0x000fe200078efcff */
[----:B------:R-:W-:Y:S01]  /*4d20*/  IMAD.MOV.U32 R66, RZ, RZ, RZ ;  /* 0x000000ffff427224 */ /* 0x000fe200078e00ff */
[----:B------:R-:W-:Y:S02]  /*4d30*/  PRMT R77, R77, 0x5410, RZ ;  /* 0x000054104d4d7816 */ /* 0x000fe400000000ff */
[----:B------:R-:W-:Y:S02]  /*4d40*/  LOP3.LUT R79, R79, 0xfffdffff, RZ, 0xc0, !PT ;  /* 0xfffdffff4f4f7812 */ /* 0x000fe400078ec0ff */
[----:B------:R-:W-:Y:S02]  /*4d50*/  PRMT R84, RZ, 0x7610, R84 ;  /* 0x00007610ff547816 */ /* 0x000fe40000000054 */
[----:B------:R-:W-:Y:S02]  /*4d60*/  @P4 LOP3.LUT R79, R79, 0x20000, RZ, 0xfc, !PT ;  /* 0x000200004f4f4812 */ /* 0x000fe400078efcff */
[--C-:B------:R-:W-:Y:S01]  /*4d70*/  @!P2 SHF.R.U32.HI R84, RZ, 0x10, R91.reuse ;  /* 0x00000010ff54a819 */ /* 0x100fe2000001165b */
[----:B------:R0:W2:Y:S01]  /*4d80*/  @!P5 LDG.E R66, desc[UR12][R64.64] ;  /* 0x0000000c4042d981 */ /* 0x0000a2000c1e1900 */
[----:B------:R-:W-:-:S02]  /*4d90*/  @!P2 PRMT R77, R77, 0x5410, R91 ;  /* 0x000054104d4da816 */ /* 0x000fc4000000005b */
[C---:B------:R-:W-:Y:S02]  /*4da0*/  LOP3.LUT P4, RZ, R81.reuse, 0x80000, RZ, 0xc0, !PT ;  /* 0x0008000051ff7812 */ /* 0x040fe4000788c0ff */
[----:B------:R-:W-:Y:S02]  /*4db0*/  LOP3.LUT P2, RZ, R80, 0x20000000, RZ, 0xc0, !PT ;  /* 0x2000000050ff7812 */ /* 0x000fe4000784c0ff */
[----:B------:R-:W-:Y:S01]  /*4dc0*/  LOP3.LUT P0, RZ, R81, 0x200000, RZ, 0xc0, !PT ;  /* 0x0020000051ff7812 */ /* 0x000fe2000780c0ff */
[----:B0-----:R-:W-:Y:S01]  /*4dd0*/  HFMA2.MMA R64, -RZ, RZ, 0, 0 ;  /* 0x00000000ff407435 */ /* 0x001fe200000001ff */
[----:B------:R-:W-:Y:S02]  /*4de0*/  LOP3.LUT R79, R79, 0xfffbffff, RZ, 0xc0, !PT ;  /* 0xfffbffff4f4f7812 */ /* 0x000fe400078ec0ff */
[----:B------:R-:W-:-:S05]  /*4df0*/  PRMT R68, R68, 0x5410, RZ ;  /* 0x0000541044447816 */ /* 0x000fca00000000ff */
[----:B------:R-:W-:Y:S02]  /*4e00*/  @P4 LOP3.LUT R79, R79, 0x40000, RZ, 0xfc, !PT ;  /* 0x000400004f4f4812 */ /* 0x000fe400078efcff */
[----:B------:R0:W4:Y:S02]  /*4e10*/  @!P2 LDG.E R64, desc[UR12][R62.64] ;  /* 0x0000000c3e40a981 */ /* 0x000124000c1e1900 */
[--C-:B------:R-:W-:Y:S02]  /*4e20*/  @!P0 PRMT R68, R68, 0x5410, R86.reuse ;  /* 0x0000541044448816 */ /* 0x100fe40000000056 */
[----:B------:R-:W-:Y:S02]  /*4e30*/  PRMT R84, R84, 0x5410, RZ ;  /* 0x0000541054547816 */ /* 0x000fe400000000ff */
[----:B0-----:R-:W-:Y:S02]  /*4e40*/  PRMT R63, RZ, 0x7610, R63 ;  /* 0x00007610ff3f7816 */ /* 0x001fe4000000003f */
[----:B------:R-:W-:-:S02]  /*4e50*/  @!P0 SHF.R.U32.HI R63, RZ, 0x10, R86 ;  /* 0x00000010ff3f8819 */ /* 0x000fc40000011656 */
[----:B------:R-:W-:Y:S01]  /*4e60*/  LOP3.LUT P0, RZ, R79, 0x80000, RZ, 0xc0, !PT ;  /* 0x000800004fff7812 */ /* 0x000fe2000780c0ff */
[----:B------:R-:W-:Y:S01]  /*4e70*/  IMAD.MOV.U32 R62, RZ, RZ, RZ ;  /* 0x000000ffff3e7224 */ /* 0x000fe200078e00ff */
[----:B------:R-:W-:Y:S02]  /*4e80*/  @!P3 PRMT R84, R84, 0x5410, R90 ;  /* 0x000054105454b816 */ /* 0x000fe4000000005a */
[C---:B------:R-:W-:Y:S02]  /*4e90*/  LOP3.LUT P3, RZ, R80.reuse, 0x8000000, RZ, 0xc0, !PT ;  /* 0x0800000050ff7812 */ /* 0x040fe4000786c0ff */
[----:B------:R-:W-:-:S07]  /*4ea0*/  LOP3.LUT P4, RZ, R80, 0x4000000, RZ, 0xc0, !PT ;  /* 0x0400000050ff7812 */ /* 0x000fce000788c0ff */
[----:B------:R0:W4:Y:S01]  /*4eb0*/  @!P0 LDG.E R62, desc[UR12][R60.64] ;  /* 0x0000000c3c3e8981 */ /* 0x000122000c1e1900 */
[----:B------:R-:W-:Y:S02]  /*4ec0*/  LOP3.LUT P0, RZ, R80, 0x200000, RZ, 0xc0, !PT ;  /* 0x0020000050ff7812 */ /* 0x000fe4000780c0ff */
[----:B------:R-:W-:Y:S02]  /*4ed0*/  LOP3.LUT P1, RZ, R81, 0x100000, RZ, 0xc0, !PT ;  /* 0x0010000051ff7812 */ /* 0x000fe4000782c0ff */
[----:B0-----:R-:W-:Y:S02]  /*4ee0*/  MOV R60, RZ ;  /* 0x000000ff003c7202 */ /* 0x001fe40000000f00 */
[----:B------:R-:W-:-:S04]  /*4ef0*/  LOP3.LUT R79, R79, 0xfffeffff, RZ, 0xc0, !PT ;  /* 0xfffeffff4f4f7812 */ /* 0x000fc800078ec0ff */
[----:B------:R0:W4:Y:S03]  /*4f00*/  @!P3 LDG.E R60, desc[UR12][R56.64] ;  /* 0x0000000c383cb981 */ /* 0x000126000c1e1900 */
[----:B------:R-:W-:Y:S02]  /*4f10*/  @P0 LOP3.LUT R79, R79, 0x10000, RZ, 0xfc, !PT ;  /* 0x000100004f4f0812 */ /* 0x000fe400078efcff */
[----:B0-----:R-:W-:Y:S02]  /*4f20*/  CS2R R56, SRZ ;  /* 0x0000000000387805 */ /* 0x001fe4000001ff00 */
[----:B------:R-:W-:-:S04]  /*4f30*/  PRMT R61, RZ, 0x7610, R61 ;  /* 0x00007610ff3d7816 */ /* 0x000fc8000000003d */
[----:B------:R0:W4:Y:S01]  /*4f40*/  @!P4 LDG.E R56, desc[UR12][R58.64] ;  /* 0x0000000c3a38c981 */ /* 0x000122000c1e1900 */
[----:B------:R-:W-:Y:S02]  /*4f50*/  LOP3.LUT P4, RZ, R79, 0x40000, RZ, 0xc0, !PT ;  /* 0x000400004fff7812 */ /* 0x000fe4000788c0ff */
[----:B------:R-:W-:-:S04]  /*4f60*/  @!P1 SHF.R.U32.HI R61, RZ, 0x10, R83 ;  /* 0x00000010ff3d9819 */ /* 0x000fc80000011653 */
[----:B------:R-:W-:Y:S02]  /*4f70*/  PRMT R61, R61, 0x5410, RZ ;  /* 0x000054103d3d7816 */ /* 0x000fe400000000ff */
[----:B0-----:R-:W-:-:S05]  /*4f80*/  PRMT R58, RZ, 0x7610, R58 ;  /* 0x00007610ff3a7816 */ /* 0x001fca000000003a */
[--C-:B------:R-:W-:Y:S02]  /*4f90*/  @!P4 SHF.R.U32.HI R58, RZ, 0x10, R82.reuse ;  /* 0x00000010ff3ac819 */ /* 0x100fe40000011652 */
[----:B------:R-:W-:Y:S02]  /*4fa0*/  @!P4 PRMT R61, R61, 0x5410, R82 ;  /* 0x000054103d3dc816 */ /* 0x000fe40000000052 */
[C---:B------:R-:W-:Y:S02]  /*4fb0*/  LOP3.LUT P4, RZ, R79.reuse, 0x20000, RZ, 0xc0, !PT ;  /* 0x000200004fff7812 */ /* 0x040fe4000788c0ff */
[C---:B------:R-:W-:Y:S02]  /*4fc0*/  LOP3.LUT P6, RZ, R80.reuse, 0x800000, RZ, 0xc0, !PT ;  /* 0x0080000050ff7812 */ /* 0x040fe400078cc0ff */
[----:B------:R-:W-:Y:S02]  /*4fd0*/  LOP3.LUT P0, RZ, R80, 0x400000, RZ, 0xc0, !PT ;  /* 0x0040000050ff7812 */ /* 0x000fe4000780c0ff */
[----:B------:R-:W-:-:S07]  /*4fe0*/  LOP3.LUT R79, R79, 0xfffff7ff, RZ, 0xc0, !PT ;  /* 0xfffff7ff4f4f7812 */ /* 0x000fce00078ec0ff */
[----:B------:R0:W4:Y:S01]  /*4ff0*/  @!P4 LDG.E R57, desc[UR12][R52.64] ;  /* 0x0000000c3439c981 */ /* 0x000122000c1e1900 */
[----:B------:R-:W-:Y:S02]  /*5000*/  LOP3.LUT P2, RZ, R80, 0x1000000, RZ, 0xc0, !PT ;  /* 0x0100000050ff7812 */ /* 0x000fe4000784c0ff */
[----:B0-----:R-:W-:Y:S02]  /*5010*/  CS2R R52, SRZ ;  /* 0x0000000000347805 */ /* 0x001fe4000001ff00 */
[----:B------:R-:W-:-:S04]  /*5020*/  @P6 LOP3.LUT R79, R79, 0x800, RZ, 0xfc, !PT ;  /* 0x000008004f4f6812 */ /* 0x000fc800078efcff */
[----:B------:R0:W4:Y:S05]  /*5030*/  @!P6 LDG.E R53, desc[UR12][R50.64] ;  /* 0x0000000c3235e981 */ /* 0x00012a000c1e1900 */
[----:B------:R-:W4:Y:S01]  /*5040*/  @!P2 LDG.E R52, desc[UR12][R54.64] ;  /* 0x0000000c3634a981 */ /* 0x000f22000c1e1900 */
[----:B0-----:R-:W-:-:S06]  /*5050*/  IMAD.MOV.U32 R50, RZ, RZ, RZ ;  /* 0x000000ffff327224 */ /* 0x001fcc00078e00ff */
[----:B------:R0:W4:Y:S01]  /*5060*/  @!P0 LDG.E R50, desc[UR12][R44.64] ;  /* 0x0000000c2c328981 */ /* 0x000122000c1e1900 */
[----:B------:R-:W-:Y:S02]  /*5070*/  LOP3.LUT P0, RZ, R79, 0x10000, RZ, 0xc0, !PT ;  /* 0x000100004fff7812 */ /* 0x000fe4000780c0ff */
[----:B------:R-:W-:Y:S01]  /*5080*/  LOP3.LUT P2, RZ, R80, 0x100000, RZ, 0xc0, !PT ;  /* 0x0010000050ff7812 */ /* 0x000fe2000784c0ff */
[----:B0-----:R-:W-:-:S10]  /*5090*/  HFMA2.MMA R44, -RZ, RZ, 0, 0 ;  /* 0x00000000ff2c7435 */ /* 0x001fd400000001ff */
[----:B------:R0:W4:Y:S02]  /*50a0*/  @!P0 LDG.E R44, desc[UR12][R48.64] ;  /* 0x0000000c302c8981 */ /* 0x000124000c1e1900 */
[----:B0-----:R-:W-:-:S06]  /*50b0*/  IMAD.MOV.U32 R48, RZ, RZ, RZ ;  /* 0x000000ffff307224 */ /* 0x001fcc00078e00ff */
[----:B---3--:R-:W3:Y:S04]  /*50c0*/  @!P2 LDG.E R48, desc[UR12][R34.64] ;  /* 0x0000000c2230a981 */ /* 0x008ee8000c1e1900 */
[----:B------:R-:W2:Y:S01]  /*50d0*/  LDL.LU.64 R34, [R1+0x158] ;  /* 0x0001580001227983 */ /* 0x000ea20000300a00 */
[----:B------:R-:W-:Y:S02]  /*50e0*/  LOP3.LUT P2, RZ, R80, 0x40000, RZ, 0xc0, !PT ;  /* 0x0004000050ff7812 */ /* 0x000fe4000784c0ff */
[----:B------:R-:W-:Y:S02]  /*50f0*/  CS2R R54, SRZ ;  /* 0x0000000000367805 */ /* 0x000fe4000001ff00 */
[C---:B------:R-:W-:Y:S02]  /*5100*/  LOP3.LUT P3, RZ, R81.reuse, 0x10000, RZ, 0xc0, !PT ;  /* 0x0001000051ff7812 */ /* 0x040fe4000786c0ff */
[----:B------:R-:W-:-:S02]  /*5110*/  LOP3.LUT P6, RZ, R81, 0x8000, RZ, 0xc0, !PT ;  /* 0x0000800051ff7812 */ /* 0x000fc400078cc0ff */
[----:B------:R-:W-:Y:S01]  /*5120*/  PRMT R69, RZ, 0x7610, R69 ;  /* 0x00007610ff457816 */ /* 0x000fe20000000045 */
[----:B------:R0:W-:Y:S01]  /*5130*/  STL.64 [R1+0x1a8], R28 ;  /* 0x0001a81c01007387 */ /* 0x0001e20000100a00 */
[----:B------:R-:W-:-:S07]  /*5140*/  PRMT R63, R63, 0x5410, RZ ;  /* 0x000054103f3f7816 */ /* 0x000fce00000000ff */
[----:B------:R-:W-:-:S04]  /*5150*/  @!P3 SHF.R.U32.HI R69, RZ, 0x10, R0 ;  /* 0x00000010ff45b819 */ /* 0x000fc80000011600 */
[----:B------:R-:W-:Y:S01]  /*5160*/  PRMT R69, R69, 0x5410, RZ ;  /* 0x0000541045457816 */ /* 0x000fe200000000ff */
[----:B0-----:R-:W4:Y:S01]  /*5170*/  LDL.LU.64 R28, [R1+0x160] ;  /* 0x00016000011c7983 */ /* 0x001f220000300a00 */
[----:B------:R-:W-:Y:S02]  /*5180*/  @!P1 PRMT R63, R63, 0x5410, R83 ;  /* 0x000054103f3f9816 */ /* 0x000fe40000000053 */
[----:B------:R-:W-:Y:S01]  /*5190*/  PRMT R70, RZ, 0x7610, R70 ;  /* 0x00007610ff467816 */ /* 0x000fe20000000046 */
[----:B--2---:R0:W2:Y:S02]  /*51a0*/  @!P2 LDG.E R55, desc[UR12][R34.64] ;  /* 0x0000000c2237a981 */ /* 0x0040a4000c1e1900 */
[----:B0-----:R-:W-:Y:S01]  /*51b0*/  MOV R34, R36 ;  /* 0x0000002400227202 */ /* 0x001fe20000000f00 */
[----:B------:R-:W-:Y:S01]  /*51c0*/  IMAD.MOV.U32 R35, RZ, RZ, R37 ;  /* 0x000000ffff237224 */ /* 0x000fe200078e0025 */
[----:B------:R-:W-:Y:S01]  /*51d0*/  MOV R36, R38 ;  /* 0x0000002600247202 */ /* 0x000fe20000000f00 */
[----:B------:R-:W-:Y:S01]  /*51e0*/  IMAD.MOV.U32 R37, RZ, RZ, R39 ;  /* 0x000000ffff257224 */ /* 0x000fe200078e0027 */
[----:B------:R-:W-:Y:S01]  /*51f0*/  MOV R38, R30 ;  /* 0x0000001e00267202 */ /* 0x000fe20000000f00 */
[----:B------:R-:W-:-:S02]  /*5200*/  IMAD.MOV.U32 R39, RZ, RZ, R31 ;  /* 0x000000ffff277224 */ /* 0x000fc400078e001f */
[----:B------:R-:W3:Y:S01]  /*5210*/  LDL.LU.64 R30, [R1+0x148] ;  /* 0x00014800011e7983 */ /* 0x000ee20000300a00 */
[----:B------:R-:W-:Y:S02]  /*5220*/  LOP3.LUT P1, RZ, R81, 0x20000, RZ, 0xc0, !PT ;  /* 0x0002000051ff7812 */ /* 0x000fe4000782c0ff */
[--C-:B------:R-:W-:Y:S02]  /*5230*/  @!P6 SHF.R.U32.HI R70, RZ, 0x10, R8.reuse ;  /* 0x00000010ff46e819 */ /* 0x100fe40000011608 */
[----:B------:R-:W-:Y:S02]  /*5240*/  @!P6 PRMT R69, R69, 0x5410, R8 ;  /* 0x000054104545e816 */ /* 0x000fe40000000008 */
[----:B------:R-:W-:Y:S02]  /*5250*/  LOP3.LUT P6, RZ, R81, 0x400, RZ, 0xc0, !PT ;  /* 0x0000040051ff7812 */ /* 0x000fe400078cc0ff */
[----:B------:R-:W-:Y:S01]  /*5260*/  PRMT R89, RZ, 0x7610, R89 ;  /* 0x00007610ff597816 */ /* 0x000fe20000000059 */
[----:B------:R0:W-:Y:S01]  /*5270*/  STL [R1+0x20], R86 ;  /* 0x0000205601007387 */ /* 0x0001e20000100800 */
[----:B------:R-:W-:-:S03]  /*5280*/  PRMT R65, RZ, 0x7610, R65 ;  /* 0x00007610ff417816 */ /* 0x000fc60000000041 */
[----:B------:R-:W-:Y:S02]  /*5290*/  @!P1 SHF.R.U32.HI R65, RZ, 0x10, R6 ;  /* 0x00000010ff419819 */ /* 0x000fe40000011606 */
[----:B0-----:R-:W-:-:S04]  /*52a0*/  PRMT R86, RZ, 0x7610, R86 ;  /* 0x00007610ff567816 */ /* 0x001fc80000000056 */
[----:B------:R-:W-:Y:S02]  /*52b0*/  @!P6 SHF.R.U32.HI R86, RZ, 0x10, R9 ;  /* 0x00000010ff56e819 */ /* 0x000fe40000011609 */
[----:B------:R-:W-:Y:S02]  /*52c0*/  @!P6 PRMT R89, R9, 0x7610, R89 ;  /* 0x000076100959e816 */ /* 0x000fe40000000059 */
[----:B------:R-:W-:Y:S02]  /*52d0*/  LOP3.LUT P6, RZ, R80, 0x10000, RZ, 0xc0, !PT ;  /* 0x0001000050ff7812 */ /* 0x000fe400078cc0ff */
[----:B------:R-:W-:Y:S01]  /*52e0*/  PRMT R65, R65, 0x5410, RZ ;  /* 0x0000541041417816 */ /* 0x000fe200000000ff */
[----:B------:R0:W-:Y:S03]  /*52f0*/  STL [R1+0x34], R0 ;  /* 0x0000340001007387 */ /* 0x0001e60000100800 */
[----:B------:R-:W-:Y:S01]  /*5300*/  @!P3 PRMT R65, R65, 0x5410, R0 ;  /* 0x000054104141b816 */ /* 0x000fe20000000000 */
[----:B0-----:R-:W-:Y:S01]  /*5310*/  IMAD.MOV.U32 R0, RZ, RZ, RZ ;  /* 0x000000ffff007224 */ /* 0x001fe200078e00ff */
[----:B------:R-:W-:-:S02]  /*5320*/  LOP3.LUT P5, RZ, R81, 0x40000, RZ, 0xc0, !PT ;  /* 0x0004000051ff7812 */ /* 0x000fc400078ac0ff */
[----:B------:R-:W-:-:S11]  /*5330*/  PRMT R59, RZ, 0x7610, R59 ;  /* 0x00007610ff3b7816 */ /* 0x000fd6000000003b */
[----:B------:R-:W-:Y:S01]  /*5340*/  @!P5 SHF.R.U32.HI R59, RZ, 0x10, R5 ;  /* 0x00000010ff3bd819 */ /* 0x000fe20000011605 */
[----:B---3--:R0:W3:Y:S04]  /*5350*/  @!P6 LDG.E R0, desc[UR12][R30.64] ;  /* 0x0000000c1e00e981 */ /* 0x0080e8000c1e1900 */
[----:B------:R-:W0:Y:S01]  /*5360*/  LDL.LU.64 R30, [R1+0x1b8] ;  /* 0x0001b800011e7983 */ /* 0x000e220000300a00 */
[----:B------:R-:W-:-:S04]  /*5370*/  PRMT R59, R59, 0x5410, RZ ;  /* 0x000054103b3b7816 */ /* 0x000fc800000000ff */
[----:B------:R-:W-:Y:S02]  /*5380*/  @!P1 PRMT R59, R59, 0x5410, R6 ;  /* 0x000054103b3b9816 */ /* 0x000fe40000000006 */
[----:B------:R-:W-:Y:S02]  /*5390*/  LOP3.LUT P1, RZ, R80, 0x80000, RZ, 0xc0, !PT ;  /* 0x0008000050ff7812 */ /* 0x000fe4000782c0ff */
[----:B------:R-:W-:Y:S02]  /*53a0*/  LOP3.LUT P4, RZ, R81, 0x4000, RZ, 0xc0, !PT ;  /* 0x0000400051ff7812 */ /* 0x000fe4000788c0ff */
[----:B------:R-:W-:Y:S02]  /*53b0*/  PRMT R70, R70, 0x5410, RZ ;  /* 0x0000541046467816 */ /* 0x000fe400000000ff */
[----:B------:R-:W-:-:S07]  /*53c0*/  LOP3.LUT P3, RZ, R79, 0x8000, RZ, 0xc0, !PT ;  /* 0x000080004fff7812 */ /* 0x000fce000786c0ff */
[----:B----4-:R-:W4:Y:S01]  /*53d0*/  @!P1 LDG.E R54, desc[UR12][R28.64] ;  /* 0x0000000c1c369981 */ /* 0x010f22000c1e1900 */
[----:B------:R-:W-:Y:S02]  /*53e0*/  LOP3.LUT R79, R79, 0xfffffdff, RZ, 0xc0, !PT ;  /* 0xfffffdff4f4f7812 */ /* 0x000fe400078ec0ff */
[----:B------:R-:W-:Y:S01]  /*53f0*/  PRMT R45, RZ, 0x7610, R45 ;  /* 0x00007610ff2d7816 */ /* 0x000fe2000000002d */
[----:B------:R-:W2:Y:S01]  /*5400*/  LDL.LU.64 R28, [R1+0x150] ;  /* 0x00015000011c7983 */ /* 0x000ea20000300a00 */
[--C-:B------:R-:W-:Y:S02]  /*5410*/  @!P4 SHF.R.U32.HI R45, RZ, 0x10, R7.reuse ;  /* 0x00000010ff2dc819 */ /* 0x100fe40000011607 */
[----:B------:R-:W-:Y:S02]  /*5420*/  @!P4 PRMT R70, R70, 0x5410, R7 ;  /* 0x000054104646c816 */ /* 0x000fe40000000007 */
[----:B------:R-:W-:Y:S02]  /*5430*/  LOP3.LUT P4, RZ, R81, 0x100, RZ, 0xc0, !PT ;  /* 0x0000010051ff7812 */ /* 0x000fe4000788c0ff */
[----:B------:R-:W-:Y:S01]  /*5440*/  @P0 LOP3.LUT R79, R79, 0x200, RZ, 0xfc, !PT ;  /* 0x000002004f4f0812 */ /* 0x000fe200078efcff */
[----:B------:R1:W-:Y:S03]  /*5450*/  STL [R1+0x28], R82 ;  /* 0x0000285201007387 */ /* 0x0003e60000100800 */
[----:B------:R-:W-:Y:S01]  /*5460*/  LOP3.LUT R79, R79, 0xffffff7f, RZ, 0xc0, !PT ;  /* 0xffffff7f4f4f7812 */ /* 0x000fe200078ec0ff */
[----:B------:R1:W-:Y:S03]  /*5470*/  STL [R1+0x24], R83 ;  /* 0x0000245301007387 */ /* 0x0003e60000100800 */
[----:B------:R-:W-:-:S02]  /*5480*/  @P1 LOP3.LUT R79, R79, 0x80, RZ, 0xfc, !PT ;  /* 0x000000804f4f1812 */ /* 0x000fc400078efcff */
[----:B-1----:R-:W-:Y:S02]  /*5490*/  PRMT R82, R82, 0x5410, RZ ;  /* 0x0000541052527816 */ /* 0x002fe400000000ff */
[----:B------:R-:W-:Y:S02]  /*54a0*/  PRMT R83, RZ, 0x7610, R83 ;  /* 0x00007610ff537816 */ /* 0x000fe40000000053 */
[--C-:B------:R-:W-:Y:S02]  /*54b0*/  @!P4 SHF.R.U32.HI R83, RZ, 0x10, R72.reuse ;  /* 0x00000010ff53c819 */ /* 0x100fe40000011648 */
[----:B------:R-:W-:Y:S02]  /*54c0*/  @!P4 PRMT R82, R82, 0x5410, R72 ;  /* 0x000054105252c816 */ /* 0x000fe40000000048 */
[----:B------:R-:W-:Y:S02]  /*54d0*/  LOP3.LUT P4, RZ, R79, 0x2000, RZ, 0xc0, !PT ;  /* 0x000020004fff7812 */ /* 0x000fe4000788c0ff */
[----:B------:R-:W-:-:S02]  /*54e0*/  PRMT R58, R58, 0x5410, RZ ;  /* 0x000054103a3a7816 */ /* 0x000fc400000000ff */
[----:B0-----:R-:W-:Y:S02]  /*54f0*/  PRMT R30, RZ, 0x7610, R30 ;  /* 0x00007610ff1e7816 */ /* 0x001fe4000000001e */
[----:B------:R-:W-:-:S07]  /*5500*/  PRMT R31, RZ, 0x7610, R31 ;  /* 0x00007610ff1f7816 */ /* 0x000fce000000001f */
[----:B------:R-:W-:Y:S02]  /*5510*/  @!P4 SHF.R.U32.HI R31, RZ, 0x10, R43 ;  /* 0x00000010ff1fc819 */ /* 0x000fe4000001162b */
[----:B------:R-:W-:-:S03]  /*5520*/  @!P4 PRMT R30, R43, 0x7610, R30 ;  /* 0x000076102b1ec816 */ /* 0x000fc6000000001e */
[----:B------:R-:W-:Y:S04]  /*5530*/  STL [R1+0x110], R31 ;  /* 0x0001101f01007387 */ /* 0x000fe80000100800 */
[----:B------:R0:W-:Y:S04]  /*5540*/  STL.S16 [R1+0x116], R30 ;  /* 0x0001161e01007387 */ /* 0x0001e80000100600 */
[----:B0-----:R-:W3:Y:S01]  /*5550*/  LDL.LU.64 R30, [R1+0x138] ;  /* 0x00013800011e7983 */ /* 0x001ee20000300a00 */
[----:B------:R-:W-:Y:S02]  /*5560*/  @!P5 PRMT R58, R58, 0x5410, R5 ;  /* 0x000054103a3ad816 */ /* 0x000fe40000000005 */
[----:B------:R-:W-:-:S02]  /*5570*/  LOP3.LUT P5, RZ, R81, 0x2000, RZ, 0xc0, !PT ;  /* 0x0000200051ff7812 */ /* 0x000fc400078ac0ff */
[----:B------:R-:W-:Y:S02]  /*5580*/  PRMT R45, R45, 0x5410, RZ ;  /* 0x000054102d2d7816 */ /* 0x000fe400000000ff */
[----:B------:R-:W-:Y:S01]  /*5590*/  PRMT R49, RZ, 0x7610, R49 ;  /* 0x00007610ff317816 */ /* 0x000fe20000000031 */
[----:B------:R0:W-:Y:S08]  /*55a0*/  STL [R1+0x2c], R5 ;  /* 0x00002c0501007387 */ /* 0x0001f00000100800 */
[----:B------:R-:W-:-:S02]  /*55b0*/  @!P5 SHF.R.U32.HI R49, RZ, 0x10, R4 ;  /* 0x00000010ff31d819 */ /* 0x000fc40000011604 */
[----:B------:R-:W-:Y:S02]  /*55c0*/  @!P5 PRMT R45, R45, 0x5410, R4 ;  /* 0x000054102d2dd816 */ /* 0x000fe40000000004 */
[----:B------:R-:W-:Y:S01]  /*55d0*/  LOP3.LUT P5, RZ, R80, 0x20000, RZ, 0xc0, !PT ;  /* 0x0002000050ff7812 */ /* 0x000fe200078ac0ff */
[----:B0-----:R-:W-:-:S12]  /*55e0*/  HFMA2.MMA R5, -RZ, RZ, 0, 0 ;  /* 0x00000000ff057435 */ /* 0x001fd800000001ff */
[----:B--2---:R-:W2:Y:S04]  /*55f0*/  @!P5 LDG.E R5, desc[UR12][R28.64] ;  /* 0x0000000c1c05d981 */ /* 0x004ea8000c1e1900 */
[----:B------:R-:W4:Y:S01]  /*5600*/  LDL.LU.64 R28, [R1+0x140] ;  /* 0x00014000011c7983 */ /* 0x000f220000300a00 */
[----:B------:R-:W-:Y:S02]  /*5610*/  LOP3.LUT P0, RZ, R81, 0x1000, RZ, 0xc0, !PT ;  /* 0x0000100051ff7812 */ /* 0x000fe4000780c0ff */
[----:B------:R-:W-:Y:S02]  /*5620*/  LOP3.LUT P6, RZ, R80, 0x4000, RZ, 0xc0, !PT ;  /* 0x0000400050ff7812 */ /* 0x000fe400078cc0ff */
[----:B------:R-:W-:Y:S01]  /*5630*/  PRMT R88, RZ, 0x7610, R88 ;  /* 0x00007610ff587816 */ /* 0x000fe20000000058 */
[----:B------:R0:W-:Y:S01]  /*5640*/  STL [R1+0x44], R2 ;  /* 0x0000440201007387 */ /* 0x0001e20000100800 */
[----:B------:R-:W-:-:S07]  /*5650*/  PRMT R51, RZ, 0x7610, R51 ;  /* 0x00007610ff337816 */ /* 0x000fce0000000033 */
[----:B------:R-:W-:Y:S02]  /*5660*/  @!P0 SHF.R.U32.HI R51, RZ, 0x10, R2 ;  /* 0x00000010ff338819 */ /* 0x000fe40000011602 */
[----:B------:R-:W-:Y:S01]  /*5670*/  @!P0 PRMT R88, R2, 0x7610, R88 ;  /* 0x0000761002588816 */ /* 0x000fe20000000058 */
[----:B0-----:R-:W-:Y:S01]  /*5680*/  IMAD.MOV.U32 R2, RZ, RZ, RZ ;  /* 0x000000ffff027224 */ /* 0x001fe200078e00ff */
[----:B------:R-:W-:Y:S02]  /*5690*/  LOP3.LUT P0, RZ, R81, 0x80, RZ, 0xc0, !PT ;  /* 0x0000008051ff7812 */ /* 0x000fe4000780c0ff */
[C---:B------:R-:W-:Y:S02]  /*56a0*/  LOP3.LUT P2, RZ, R79.reuse, 0x4000, RZ, 0xc0, !PT ;  /* 0x000040004fff7812 */ /* 0x040fe4000784c0ff */
[----:B------:R-:W-:Y:S01]  /*56b0*/  LOP3.LUT R79, R79, 0xffffffbf, RZ, 0xc0, !PT ;  /* 0xffffffbf4f4f7812 */ /* 0x000fe200078ec0ff */
[----:B------:R0:W-:Y:S04]  /*56c0*/  STL [R1+0x10], R92 ;  /* 0x0000105c01007387 */ /* 0x0001e80000100800 */
[----:B---3--:R-:W3:Y:S04]  /*56d0*/  @!P6 LDG.E R2, desc[UR12][R30.64] ;  /* 0x0000000c1e02e981 */ /* 0x008ee8000c1e1900 */
[----:B------:R-:W2:Y:S01]  /*56e0*/  LDL.LU.64 R30, [R1+0x1a0] ;  /* 0x0001a000011e7983 */ /* 0x000ea20000300a00 */
[----:B------:R-:W-:-:S02]  /*56f0*/  @P5 LOP3.LUT R79, R79, 0x40, RZ, 0xfc, !PT ;  /* 0x000000404f4f5812 */ /* 0x000fc400078efcff */
[----:B0-----:R-:W-:Y:S01]  /*5700*/  PRMT R92, RZ, 0x7610, R92 ;  /* 0x00007610ff5c7816 */ /* 0x001fe2000000005c */
[----:B------:R0:W-:Y:S01]  /*5710*/  STL [R1+0x14], R91 ;  /* 0x0000145b01007387 */ /* 0x0001e20000100800 */
[----:B------:R-:W-:Y:S02]  /*5720*/  LOP3.LUT P5, RZ, R81, 0x10, RZ, 0xc0, !PT ;  /* 0x0000001051ff7812 */ /* 0x000fe400078ac0ff */
[----:B------:R-:W-:Y:S02]  /*5730*/  @!P0 PRMT R92, R73, 0x7610, R92 ;  /* 0x00007610495c8816 */ /* 0x000fe4000000005c */
[----:B------:R-:W-:Y:S02]  /*5740*/  LOP3.LUT P4, RZ, R80, 0x2000, RZ, 0xc0, !PT ;  /* 0x0000200050ff7812 */ /* 0x000fe4000788c0ff */
[----:B0-----:R-:W-:Y:S02]  /*5750*/  PRMT R91, RZ, 0x7610, R91 ;  /* 0x00007610ff5b7816 */ /* 0x001fe4000000005b */
[----:B------:R-:W-:-:S02]  /*5760*/  @!P0 SHF.R.U32.HI R91, RZ, 0x10, R73 ;  /* 0x00000010ff5b8819 */ /* 0x000fc40000011649 */
[----:B------:R-:W-:Y:S01]  /*5770*/  LOP3.LUT P0, RZ, R81, 0x8, RZ, 0xc0, !PT ;  /* 0x0000000851ff7812 */ /* 0x000fe2000780c0ff */
[----:B------:R0:W-:Y:S01]  /*5780*/  STL [R1+0x30], R6 ;  /* 0x0000300601007387 */ /* 0x0001e20000100800 */
[----:B------:R-:W-:-:S03]  /*5790*/  PRMT R89, R89, 0x5410, RZ ;  /* 0x0000541059597816 */ /* 0x000fc600000000ff */
[----:B------:R1:W-:Y:S01]  /*57a0*/  STL [R1+0x18], R90 ;  /* 0x0000185a01007387 */ /* 0x0003e20000100800 */
[----:B------:R-:W-:Y:S02]  /*57b0*/  @!P2 PRMT R89, R89, 0x5410, R76 ;  /* 0x000054105959a816 */ /* 0x000fe4000000004c */
[----:B0-----:R-:W-:Y:S02]  /*57c0*/  PRMT R6, RZ, 0x7610, R6 ;  /* 0x00007610ff067816 */ /* 0x001fe40000000006 */
[----:B-1----:R-:W-:Y:S02]  /*57d0*/  PRMT R90, RZ, 0x7610, R90 ;  /* 0x00007610ff5a7816 */ /* 0x002fe4000000005a */
[----:B------:R-:W-:Y:S02]  /*57e0*/  @!P2 SHF.R.U32.HI R90, RZ, 0x10, R76 ;  /* 0x00000010ff5aa819 */ /* 0x000fe4000001164c */
[----:B------:R-:W-:Y:S02]  /*57f0*/  LOP3.LUT P2, RZ, R80, 0x8000, RZ, 0xc0, !PT ;  /* 0x0000800050ff7812 */ /* 0x000fe4000784c0ff */
[----:B------:R-:W-:-:S02]  /*5800*/  LOP3.LUT R79, R79, 0xffffefff, RZ, 0xc0, !PT ;  /* 0xffffefff4f4f7812 */ /* 0x000fc400078ec0ff */
[----:B------:R-:W-:Y:S02]  /*5810*/  @!P5 PRMT R6, R24, 0x7610, R6 ;  /* 0x000076101806d816 */ /* 0x000fe40000000006 */
[----:B------:R-:W-:Y:S01]  /*5820*/  PRMT R49, R49, 0x5410, RZ ;  /* 0x0000541031317816 */ /* 0x000fe200000000ff */
[----:B------:R0:W-:Y:S01]  /*5830*/  STL [R1+0x38], R8 ;  /* 0x0000380801007387 */ /* 0x0001e20000100800 */
[----:B------:R-:W-:Y:S02]  /*5840*/  @P4 LOP3.LUT R79, R79, 0x1000, RZ, 0xfc, !PT ;  /* 0x000010004f4f4812 */ /* 0x000fe400078efcff */
[----:B------:R-:W-:Y:S01]  /*5850*/  @!P0 PRMT R49, R49, 0x5410, R25 ;  /* 0x0000541031318816 */ /* 0x000fe20000000019 */
[----:B------:R1:W-:Y:S01]  /*5860*/  STL.S16 [R1+0x112], R6 ;  /* 0x0001120601007387 */ /* 0x0003e20000100600 */
[----:B------:R-:W-:Y:S02]  /*5870*/  LOP3.LUT R79, R79, 0xfffffeff, RZ, 0xc0, !PT ;  /* 0xfffffeff4f4f7812 */ /* 0x000fe400078ec0ff */
[----:B0-----:R-:W-:-:S02]  /*5880*/  PRMT R8, RZ, 0x7610, R8 ;  /* 0x00007610ff087816 */ /* 0x001fc40000000008 */
[----:B------:R-:W-:Y:S02]  /*5890*/  @!P0 SHF.R.U32.HI R8, RZ, 0x10, R25 ;  /* 0x00000010ff088819 */ /* 0x000fe40000011619 */
[----:B------:R-:W-:Y:S02]  /*58a0*/  LOP3.LUT P0, RZ, R80, 0x80000000, RZ, 0xc0, !PT ;  /* 0x8000000050ff7812 */ /* 0x000fe4000780c0ff */
[----:B-1----:R-:W-:Y:S02]  /*58b0*/  MOV R6, RZ ;  /* 0x000000ff00067202 */ /* 0x002fe40000000f00 */
[----:B------:R-:W-:-:S04]  /*58c0*/  @P2 LOP3.LUT R79, R79, 0x100, RZ, 0xfc, !PT ;  /* 0x000001004f4f2812 */ /* 0x000fc800078efcff */
[----:B----4-:R-:W4:Y:S01]  /*58d0*/  @!P2 LDG.E R6, desc[UR12][R28.64] ;  /* 0x0000000c1c06a981 */ /* 0x010f22000c1e1900 */
[----:B------:R-:W-:-:S03]  /*58e0*/  LOP3.LUT P2, RZ, R80, 0x40000000, RZ, 0xc0, !PT ;  /* 0x4000000050ff7812 */ /* 0x000fc6000784c0ff */
[----:B------:R0:W-:Y:S01]  /*58f0*/  STL [R1+0x40], R4 ;  /* 0x0000400401007387 */ /* 0x0001e20000100800 */
[----:B------:R-:W-:-:S03]  /*5900*/  LOP3.LUT P1, RZ, R81, 0x800, RZ, 0xc0, !PT ;  /* 0x0000080051ff7812 */ /* 0x000fc6000782c0ff */
[----:B------:R1:W-:Y:S01]  /*5910*/  STL [R1+0x3c], R7 ;  /* 0x00003c0701007387 */ /* 0x0003e20000100800 */
[----:B------:R-:W-:-:S03]  /*5920*/  LOP3.LUT P4, RZ, R81, 0x1, RZ, 0xc0, !PT ;  /* 0x0000000151ff7812 */ /* 0x000fc6000788c0ff */
[----:B------:R1:W-:Y:S01]  /*5930*/  STL [R1+0x1b0], R19 ;  /* 0x0001b01301007387 */ /* 0x0003e20000100800 */
[----:B0-----:R-:W-:Y:S02]  /*5940*/  PRMT R4, RZ, 0x7610, R4 ;  /* 0x00007610ff047816 */ /* 0x001fe40000000004 */
[----:B------:R-:W-:Y:S01]  /*5950*/  @!P0 SHF.R.U32.HI R4, RZ, 0x10, R41 ;  /* 0x00000010ff048819 */ /* 0x000fe20000011629 */
[----:B------:R0:W-:Y:S03]  /*5960*/  STL [R1+0x64], R24 ;  /* 0x0000641801007387 */ /* 0x0001e60000100800 */
[----:B------:R-:W-:Y:S02]  /*5970*/  PRMT R4, R4, 0x5410, RZ ;  /* 0x0000541004047816 */ /* 0x000fe400000000ff */
[----:B------:R-:W-:Y:S01]  /*5980*/  PRMT R88, R88, 0x5410, RZ ;  /* 0x0000541058587816 */ /* 0x000fe200000000ff */
[----:B------:R0:W-:Y:S01]  /*5990*/  STL [R1+0x1c], R87 ;  /* 0x00001c5701007387 */ /* 0x0001e20000100800 */
[----:B-1----:R-:W-:-:S02]  /*59a0*/  PRMT R7, RZ, 0x7610, R7 ;  /* 0x00007610ff077816 */ /* 0x002fc40000000007 */
[--C-:B------:R-:W-:Y:S02]  /*59b0*/  @!P2 SHF.R.U32.HI R7, RZ, 0x10, R66.reuse ;  /* 0x00000010ff07a819 */ /* 0x100fe40000011642 */
[----:B------:R-:W-:Y:S01]  /*59c0*/  PRMT R51, R51, 0x5410, RZ ;  /* 0x0000541033337816 */ /* 0x000fe200000000ff */
[----:B------:R1:W-:Y:S01]  /*59d0*/  STL [R1+0x168], R78 ;  /* 0x0001684e01007387 */ /* 0x0003e20000100800 */
[----:B------:R-:W-:Y:S02]  /*59e0*/  @!P2 PRMT R4, R4, 0x5410, R66 ;  /* 0x000054100404a816 */ /* 0x000fe40000000042 */
[----:B------:R-:W-:Y:S01]  /*59f0*/  LOP3.LUT P2, RZ, R80, 0x400, RZ, 0xc0, !PT ;  /* 0x0000040050ff7812 */ /* 0x000fe2000784c0ff */
[----:B------:R-:W-:Y:S01]  /*5a00*/  STL [R1+0x178], R11 ;  /* 0x0001780b01007387 */ /* 0x000fe20000100800 */
[----:B------:R-:W-:Y:S02]  /*5a10*/  PRMT R19, RZ, 0x7610, R19 ;  /* 0x00007610ff137816 */ /* 0x000fe40000000013 */
[----:B------:R-:W-:Y:S01]  /*5a20*/  @!P5 SHF.R.U32.HI R19, RZ, 0x10, R24 ;  /* 0x00000010ff13d819 */ /* 0x000fe20000011618 */
[----:B0-----:R-:W-:Y:S01]  /*5a30*/  IMAD.MOV.U32 R24, RZ, RZ, RZ ;  /* 0x000000ffff187224 */ /* 0x001fe200078e00ff */
[----:B------:R-:W-:Y:S01]  /*5a40*/  PRMT R87, RZ, 0x7610, R87 ;  /* 0x00007610ff577816 */ /* 0x000fe20000000057 */
[----:B------:R0:W-:Y:S01]  /*5a50*/  STL [R1+0x48], R3 ;  /* 0x0000480301007387 */ /* 0x0001e20000100800 */
[----:B------:R-:W-:-:S02]  /*5a60*/  @!P1 SHF.R.U32.HI R87, RZ, 0x10, R3 ;  /* 0x00000010ff579819 */ /* 0x000fc40000011603 */
[----:B------:R-:W-:Y:S01]  /*5a70*/  @!P1 PRMT R88, R88, 0x5410, R3 ;  /* 0x0000541058589816 */ /* 0x000fe20000000003 */
[----:B------:R0:W-:Y:S01]  /*5a80*/  STL [R1+0x17c], R10 ;  /* 0x00017c0a01007387 */ /* 0x0001e20000100800 */
[----:B-1----:R-:W-:Y:S02]  /*5a90*/  PRMT R78, RZ, 0x7610, R78 ;  /* 0x00007610ff4e7816 */ /* 0x002fe4000000004e */
[----:B------:R-:W-:Y:S01]  /*5aa0*/  LOP3.LUT P1, RZ, R81, 0x40, RZ, 0xc0, !PT ;  /* 0x0000004051ff7812 */ /* 0x000fe2000782c0ff */
[----:B------:R-:W3:Y:S01]  /*5ab0*/  @!P2 LDG.E R24, desc[UR12][R38.64] ;  /* 0x0000000c2618a981 */ /* 0x000ee2000c1e1900 */
[--C-:B------:R-:W-:Y:S02]  /*5ac0*/  @!P4 SHF.R.U32.HI R78, RZ, 0x10, R33.reuse ;  /* 0x00000010ff4ec819 */ /* 0x100fe40000011621 */
[----:B------:R-:W-:Y:S01]  /*5ad0*/  @!P4 PRMT R51, R51, 0x5410, R33 ;  /* 0x000054103333c816 */ /* 0x000fe20000000021 */
[----:B------:R1:W-:Y:S01]  /*5ae0*/  STL [R1+0x1c0], R18 ;  /* 0x0001c01201007387 */ /* 0x0003e20000100800 */
[----:B------:R-:W-:Y:S01]  /*5af0*/  LOP3.LUT P4, RZ, R79, 0x1000, RZ, 0xc0, !PT ;  /* 0x000010004fff7812 */ /* 0x000fe2000788c0ff */
[----:B0-----:R-:W-:Y:S01]  /*5b00*/  HFMA2.MMA R3, -RZ, RZ, 0, 0 ;  /* 0x00000000ff037435 */ /* 0x001fe200000001ff */
[----:B------:R-:W-:-:S02]  /*5b10*/  PRMT R11, RZ, 0x7610, R11 ;  /* 0x00007610ff0b7816 */ /* 0x000fc4000000000b */
[----:B------:R-:W-:Y:S01]  /*5b20*/  PRMT R93, RZ, 0x7610, R93 ;  /* 0x00007610ff5d7816 */ /* 0x000fe2000000005d */
[----:B------:R-:W4:Y:S01]  /*5b30*/  LDL.LU.64 R38, [R1+0x118] ;  /* 0x0001180001267983 */ /* 0x000f220000300a00 */
[----:B------:R-:W-:Y:S02]  /*5b40*/  PRMT R10, RZ, 0x7610, R10 ;  /* 0x00007610ff0a7816 */ /* 0x000fe4000000000a */
[----:B------:R-:W-:Y:S01]  /*5b50*/  @!P3 SHF.R.U32.HI R10, RZ, 0x10, R32 ;  /* 0x00000010ff0ab819 */ /* 0x000fe20000011620 */
[----:B------:R0:W-:Y:S01]  /*5b60*/  STL [R1+0x180], R13 ;  /* 0x0001800d01007387 */ /* 0x0001e20000100800 */
[----:B------:R-:W-:Y:S02]  /*5b70*/  @!P3 PRMT R11, R32, 0x7610, R11 ;  /* 0x00007610200bb816 */ /* 0x000fe4000000000b */
[----:B------:R-:W-:Y:S01]  /*5b80*/  LOP3.LUT P3, RZ, R80, 0x800, RZ, 0xc0, !PT ;  /* 0x0000080050ff7812 */ /* 0x000fe2000786c0ff */
[----:B------:R0:W-:Y:S01]  /*5b90*/  STL [R1+0x184], R12 ;  /* 0x0001840c01007387 */ /* 0x0001e20000100800 */
[----:B-1----:R-:W-:-:S02]  /*5ba0*/  PRMT R18, RZ, 0x7610, R18 ;  /* 0x00007610ff127816 */ /* 0x002fc40000000012 */
[----:B------:R-:W-:Y:S01]  /*5bb0*/  @!P1 SHF.R.U32.HI R93, RZ, 0x10, R42 ;  /* 0x00000010ff5d9819 */ /* 0x000fe2000001162a */
[----:B------:R1:W-:Y:S01]  /*5bc0*/  STL [R1+0x130], R8 ;  /* 0x0001300801007387 */ /* 0x0003e20000100800 */
[----:B------:R-:W-:Y:S02]  /*5bd0*/  @!P1 PRMT R18, R42, 0x7610, R18 ;  /* 0x000076102a129816 */ /* 0x000fe40000000012 */
[----:B------:R-:W-:Y:S01]  /*5be0*/  LOP3.LUT P1, RZ, R81, 0x4, RZ, 0xc0, !PT ;  /* 0x0000000451ff7812 */ /* 0x000fe2000782c0ff */
[----:B------:R2:W-:Y:S01]  /*5bf0*/  STL [R1+0x60], R43 ;  /* 0x0000602b01007387 */ /* 0x0005e20000100800 */
[----:B0-----:R-:W-:Y:S02]  /*5c00*/  PRMT R13, RZ, 0x7610, R13 ;  /* 0x00007610ff0d7816 */ /* 0x001fe4000000000d */
[----:B------:R-:W-:Y:S02]  /*5c10*/  PRMT R12, RZ, 0x7610, R12 ;  /* 0x00007610ff0c7816 */ /* 0x000fe4000000000c */
[----:B------:R-:W-:Y:S01]  /*5c20*/  PRMT R71, RZ, 0x7610, R71 ;  /* 0x00007610ff477816 */ /* 0x000fe20000000047 */
[----:B------:R0:W-:Y:S01]  /*5c30*/  STL [R1+0x7c], R66 ;  /* 0x00007c4201007387 */ /* 0x0001e20000100800 */
[----:B------:R-:W-:-:S03]  /*5c40*/  PRMT R82, RZ, 0x7610, R82 ;  /* 0x00007610ff527816 */ /* 0x000fc60000000052 */
[----:B------:R0:W-:Y:S02]  /*5c50*/  STL [R1+0x5c], R42 ;  /* 0x00005c2a01007387 */ /* 0x0001e40000100800 */
[----:B------:R-:W-:Y:S02]  /*5c60*/  @!P1 SHF.R.U32.HI R12, RZ, 0x10, R40 ;  /* 0x00000010ff0c9819 */ /* 0x000fe40000011628 */
[----:B------:R-:W-:Y:S01]  /*5c70*/  @!P1 PRMT R13, R40, 0x7610, R13 ;  /* 0x00007610280d9816 */ /* 0x000fe2000000000d */
[----:B------:R0:W-:Y:S01]  /*5c80*/  STL [R1+0x74], R33 ;  /* 0x0000742101007387 */ /* 0x0001e20000100800 */
[C---:B------:R-:W-:Y:S01]  /*5c90*/  LOP3.LUT P1, RZ, R80.reuse, 0x1000, RZ, 0xc0, !PT ;  /* 0x0000100050ff7812 */ /* 0x040fe2000782c0ff */
[----:B-1----:R-:W-:Y:S01]  /*5ca0*/  IMAD.MOV.U32 R8, RZ, RZ, RZ ;  /* 0x000000ffff087224 */ /* 0x002fe200078e00ff */
[----:B------:R-:W-:Y:S01]  /*5cb0*/  LOP3.LUT P6, RZ, R80, 0x20000000, RZ, 0xc0, !PT ;  /* 0x2000000050ff7812 */ /* 0x000fe200078cc0ff */
[----:B------:R1:W-:Y:S04]  /*5cc0*/  STL [R1+0x4c], R9 ;  /* 0x00004c0901007387 */ /* 0x0003e80000100800 */
[----:B------:R1:W-:Y:S04]  /*5cd0*/  STL [R1+0x6c], R40 ;  /* 0x00006c2801007387 */ /* 0x0003e80000100800 */
[----:B------:R-:W3:Y:S04]  /*5ce0*/  LDL.LU.64 R28, [R1+0x1a8] ;  /* 0x0001a800011c7983 */ /* 0x000ee80000300a00 */
[----:B------:R-:W3:Y:S04]  /*5cf0*/  @!P1 LDG.E R8, desc[UR12][R34.64] ;  /* 0x0000000c22089981 */ /* 0x000ee8000c1e1900 */
[----:B------:R-:W3:Y:S04]  /*5d00*/  LDL.LU.64 R34, [R1+0x128] ;  /* 0x0001280001227983 */ /* 0x000ee80000300a00 */
[----:B--2---:R2:W3:Y:S02]  /*5d10*/  @!P4 LDG.E R3, desc[UR12][R30.64] ;  /* 0x0000000c1e03c981 */ /* 0x0044e4000c1e1900 */
[----:B--2---:R-:W-:-:S06]  /*5d20*/  MOV R31, RZ ;  /* 0x000000ff001f7202 */ /* 0x004fcc0000000f00 */
[----:B------:R-:W2:Y:S04]  /*5d30*/  @!P3 LDG.E R31, desc[UR12][R36.64] ;  /* 0x0000000c241fb981 */ /* 0x000ea8000c1e1900 */
[----:B------:R-:W2:Y:S01]  /*5d40*/  LDL.LU.64 R36, [R1+0x120] ;  /* 0x0001200001247983 */ /* 0x000ea20000300a00 */
[----:B------:R-:W-:Y:S02]  /*5d50*/  @!P0 PRMT R82, R41, 0x7610, R82 ;  /* 0x0000761029528816 */ /* 0x000fe40000000052 */
[C---:B------:R-:W-:Y:S02]  /*5d60*/  LOP3.LUT P0, RZ, R80.reuse, 0x4000000, RZ, 0xc0, !PT ;  /* 0x0400000050ff7812 */ /* 0x040fe4000780c0ff */
[----:B------:R-:W-:Y:S02]  /*5d70*/  LOP3.LUT P1, RZ, R80, 0x2000000, RZ, 0xc0, !PT ;  /* 0x0200000050ff7812 */ /* 0x000fe4000782c0ff */
[----:B------:R-:W-:-:S02]  /*5d80*/  PRMT R43, RZ, 0x7610, R43 ;  /* 0x00007610ff2b7816 */ /* 0x000fc4000000002b */
[----:B------:R-:W-:-:S07]  /*5d90*/  LOP3.LUT R79, R79, 0xfffffbff, RZ, 0xc0, !PT ;  /* 0xfffffbff4f4f7812 */ /* 0x000fce00078ec0ff */
[----:B------:R-:W-:Y:S02]  /*5da0*/  @!P0 SHF.R.U32.HI R43, RZ, 0x10, R56 ;  /* 0x00000010ff2b8819 */ /* 0x000fe40000011638 */
[----:B------:R-:W-:Y:S02]  /*5db0*/  @P4 LOP3.LUT R79, R79, 0x400, RZ, 0xfc, !PT ;  /* 0x000004004f4f4812 */ /* 0x000fe400078efcff */
[----:B------:R-:W-:Y:S02]  /*5dc0*/  PRMT R43, R43, 0x5410, RZ ;  /* 0x000054102b2b7816 */ /* 0x000fe400000000ff */
[----:B------:R-:W-:Y:S02]  /*5dd0*/  LOP3.LUT P4, RZ, R80, 0x8000000, RZ, 0xc0, !PT ;  /* 0x0800000050ff7812 */ /* 0x000fe4000788c0ff */
[--C-:B------:R-:W-:Y:S02]  /*5de0*/  @!P1 SHF.R.U32.HI R71, RZ, 0x10, R57.reuse ;  /* 0x00000010ff479819 */ /* 0x100fe40000011639 */
[----:B------:R-:W-:-:S02]  /*5df0*/  @!P1 PRMT R43, R43, 0x5410, R57 ;  /* 0x000054102b2b9816 */ /* 0x000fc40000000039 */
[----:B------:R-:W-:Y:S02]  /*5e00*/  LOP3.LUT P1, RZ, R80, 0x80, RZ, 0xc0, !PT ;  /* 0x0000008050ff7812 */ /* 0x000fe4000782c0ff */
[----:B0-----:R-:W-:Y:S02]  /*5e10*/  MOV R66, RZ ;  /* 0x000000ff00427202 */ /* 0x001fe40000000f00 */
[----:B------:R-:W-:-:S03]  /*5e20*/  PRMT R42, RZ, 0x7610, R42 ;  /* 0x00007610ff2a7816 */ /* 0x000fc6000000002a */
[----:B------:R-:W-:-:S04]  /*5e30*/  @!P4 SHF.R.U32.HI R42, RZ, 0x10, R60 ;  /* 0x00000010ff2ac819 */ /* 0x000fc8000001163c */
[----:B------:R-:W-:-:S04]  /*5e40*/  PRMT R42, R42, 0x5410, RZ ;  /* 0x000054102a2a7816 */ /* 0x000fc800000000ff */
[----:B------:R-:W-:Y:S02]  /*5e50*/  @!P0 PRMT R42, R42, 0x5410, R56 ;  /* 0x000054102a2a8816 */ /* 0x000fe40000000038 */
[C---:B------:R-:W-:Y:S01]  /*5e60*/  LOP3.LUT P0, RZ, R80.reuse, 0x100, RZ, 0xc0, !PT ;  /* 0x0000010050ff7812 */ /* 0x040fe2000780c0ff */
[----:B------:R-:W-:Y:S01]  /*5e70*/  IMAD.MOV.U32 R33, RZ, RZ, RZ ;  /* 0x000000ffff217224 */ /* 0x000fe200078e00ff */
[----:B------:R-:W-:Y:S02]  /*5e80*/  LOP3.LUT P5, RZ, R80, 0x10000000, RZ, 0xc0, !PT ;  /* 0x1000000050ff7812 */ /* 0x000fe400078ac0ff */
[----:B-1----:R-:W-:Y:S02]  /*5e90*/  PRMT R9, RZ, 0x7610, R9 ;  /* 0x00007610ff097816 */ /* 0x002fe40000000009 */
[----:B------:R-:W-:-:S04]  /*5ea0*/  @!P6 SHF.R.U32.HI R9, RZ, 0x10, R64 ;  /* 0x00000010ff09e819 */ /* 0x000fc80000011640 */
[----:B------:R-:W-:Y:S02]  /*5eb0*/  PRMT R9, R9, 0x5410, RZ ;  /* 0x0000541009097816 */ /* 0x000fe400000000ff */
[----:B------:R-:W-:-:S03]  /*5ec0*/  PRMT R30, RZ, 0x7610, R30 ;  /* 0x00007610ff1e7816 */ /* 0x000fc6000000001e */
[--C-:B------:R-:W-:Y:S02]  /*5ed0*/  @!P5 SHF.R.U32.HI R30, RZ, 0x10, R62.reuse ;  /* 0x00000010ff1ed819 */ /* 0x100fe4000001163e */
[----:B------:R-:W-:Y:S02]  /*5ee0*/  @!P5 PRMT R9, R9, 0x5410, R62 ;  /* 0x000054100909d816 */ /* 0x000fe4000000003e */
[----:B------:R-:W-:Y:S01]  /*5ef0*/  LOP3.LUT P5, RZ, R80, 0x200, RZ, 0xc0, !PT ;  /* 0x0000020050ff7812 */ /* 0x000fe200078ac0ff */
[----:B------:R-:W-:Y:S01]  /*5f00*/  HFMA2.MMA R40, -RZ, RZ, 0, 0 ;  /* 0x00000000ff287435 */ /* 0x000fe200000001ff */
[----:B----4-:R-:W4:Y:S04]  /*5f10*/  @!P1 LDG.E R66, desc[UR12][R38.64] ;  /* 0x0000000c26429981 */ /* 0x010f28000c1e1900 */
[----:B------:R-:W4:Y:S04]  /*5f20*/  LDL.LU.64 R38, [R1+0x188] ;  /* 0x0001880001267983 */ /* 0x000f280000300a00 */
[----:B------:R0:W-:Y:S04]  /*5f30*/  STL.S16 [R1+0x114], R18 ;  /* 0x0001141201007387 */ /* 0x0001e80000100600 */
[----:B------:R1:W-:Y:S04]  /*5f40*/  STL [R1+0x134], R19 ;  /* 0x0001341301007387 */ /* 0x0003e80000100800 */
[----:B0-----:R-:W4:Y:S04]  /*5f50*/  LDL.LU R18, [R1+0x1c0] ;  /* 0x0001c00001127983 */ /* 0x001f280000300800 */
[----:B-1----:R-:W4:Y:S04]  /*5f60*/  LDL.LU R19, [R1+0x1b0] ;  /* 0x0001b00001137983 */ /* 0x002f280000300800 */
[----:B---3--:R-:W3:Y:S04]  /*5f70*/  @!P5 LDG.E R40, desc[UR12][R34.64] ;  /* 0x0000000c2228d981 */ /* 0x008ee8000c1e1900 */
[----:B------:R-:W3:Y:S04]  /*5f80*/  LDL.LU.64 R34, [R1+0x198] ;  /* 0x0001980001227983 */ /* 0x000ee80000300a00 */
[----:B--2---:R-:W2:Y:S04]  /*5f90*/  @!P0 LDG.E R33, desc[UR12][R36.64] ;  /* 0x0000000c24218981 */ /* 0x004ea8000c1e1900 */
[----:B------:R-:W2:Y:S01]  /*5fa0*/  LDL.LU.64 R36, [R1+0x190] ;  /* 0x0001900001247983 */ /* 0x000ea20000300a00 */
[----:B------:R-:W-:-:S04]  /*5fb0*/  PRMT R7, R7, 0x5410, RZ ;  /* 0x0000541007077816 */ /* 0x000fc800000000ff */
[----:B------:R-:W-:Y:S02]  /*5fc0*/  @!P6 PRMT R7, R7, 0x5410, R64 ;  /* 0x000054100707e816 */ /* 0x000fe40000000040 */
[----:B------:R-:W-:Y:S02]  /*5fd0*/  LOP3.LUT P6, RZ, R80, 0x1000000, RZ, 0xc0, !PT ;  /* 0x0100000050ff7812 */ /* 0x000fe400078cc0ff */
[----:B------:R-:W-:Y:S01]  /*5fe0*/  PRMT R71, R71, 0x5410, RZ ;  /* 0x0000541047477816 */ /* 0x000fe200000000ff */
[----:B------:R0:W-:Y:S01]  /*5ff0*/  STL [R1+0x68], R25 ;  /* 0x0000681901007387 */ /* 0x0001e20000100800 */
[C---:B------:R-:W-:Y:S02]  /*6000*/  LOP3.LUT P0, RZ, R79.reuse, 0x200, RZ, 0xc0, !PT ;  /* 0x000002004fff7812 */ /* 0x040fe4000780c0ff */
[----:B------:R-:W-:Y:S02]  /*6010*/  LOP3.LUT P1, RZ, R79, 0x80, RZ, 0xc0, !PT ;  /* 0x000000804fff7812 */ /* 0x000fe4000782c0ff */
[----:B------:R-:W-:-:S02]  /*6020*/  PRMT R30, R30, 0x5410, RZ ;  /* 0x000054101e1e7816 */ /* 0x000fc400000000ff */
[----:B0-----:R-:W-:-:S03]  /*6030*/  PRMT R25, RZ, 0x7610, R25 ;  /* 0x00007610ff197816 */ /* 0x001fc60000000019 */
[--C-:B------:R-:W-:Y:S02]  /*6040*/  @!P6 SHF.R.U32.HI R25, RZ, 0x10, R52.reuse ;  /* 0x00000010ff19e819 */ /* 0x100fe40000011634 */
[----:B------:R-:W-:Y:S02]  /*6050*/  @!P6 PRMT R71, R71, 0x5410, R52 ;  /* 0x000054104747e816 */ /* 0x000fe40000000034 */
[----:B------:R-:W-:Y:S02]  /*6060*/  LOP3.LUT P6, RZ, R79, 0x800, RZ, 0xc0, !PT ;  /* 0x000008004fff7812 */ /* 0x000fe400078cc0ff */
[----:B------:R-:W-:Y:S02]  /*6070*/  @!P4 PRMT R30, R30, 0x5410, R60 ;  /* 0x000054101e1ec816 */ /* 0x000fe4000000003c */
[C---:B------:R-:W-:Y:S02]  /*6080*/  LOP3.LUT P4, RZ, R80.reuse, 0x400000, RZ, 0xc0, !PT ;  /* 0x0040000050ff7812 */ /* 0x040fe4000788c0ff */
[----:B------:R-:W-:-:S02]  /*6090*/  LOP3.LUT P2, RZ, R80, 0x100000, RZ, 0xc0, !PT ;  /* 0x0010000050ff7812 */ /* 0x000fc4000784c0ff */
[----:B------:R-:W-:Y:S02]  /*60a0*/  LOP3.LUT P5, RZ, R80, 0x40000, RZ, 0xc0, !PT ;  /* 0x0004000050ff7812 */ /* 0x000fe400078ac0ff */
[----:B------:R-:W-:Y:S01]  /*60b0*/  PRMT R25, R25, 0x5410, RZ ;  /* 0x0000541019197816 */ /* 0x000fe200000000ff */
[----:B------:R0:W-:Y:S04]  /*60c0*/  STL [R1+0x50], R76 ;  /* 0x0000504c01007387 */ /* 0x0001e80000100800 */
[----:B------:R1:W-:Y:S01]  /*60d0*/  STL [R1+0x54], R72 ;  /* 0x0000544801007387 */ /* 0x0003e20000100800 */
[----:B------:R-:W-:-:S03]  /*60e0*/  @!P6 PRMT R25, R25, 0x5410, R53 ;  /* 0x000054101919e816 */ /* 0x000fc60000000035 */
[----:B------:R1:W-:Y:S01]  /*60f0*/  STL [R1+0x58], R73 ;  /* 0x0000584901007387 */ /* 0x0003e20000100800 */
[----:B0-----:R-:W-:Y:S02]  /*6100*/  PRMT R76, RZ, 0x7610, R76 ;  /* 0x00007610ff4c7816 */ /* 0x001fe4000000004c */
[----:B------:R-:W-:Y:S02]  /*6110*/  @!P1 SHF.R.U32.HI R76, RZ, 0x10, R54 ;  /* 0x00000010ff4c9819 */ /* 0x000fe40000011636 */
[----:B-1----:R-:W-:Y:S02]  /*6120*/  PRMT R72, RZ, 0x7610, R72 ;  /* 0x00007610ff487816 */ /* 0x002fe40000000048 */
[----:B------:R-:W-:Y:S02]  /*6130*/  @!P6 SHF.R.U32.HI R72, RZ, 0x10, R53 ;  /* 0x00000010ff48e819 */ /* 0x000fe40000011635 */
[----:B------:R-:W-:Y:S02]  /*6140*/  PRMT R73, RZ, 0x7610, R73 ;  /* 0x00007610ff497816 */ /* 0x000fe40000000049 */
[----:B------:R-:W-:-:S02]  /*6150*/  @!P0 SHF.R.U32.HI R73, RZ, 0x10, R44 ;  /* 0x00000010ff498819 */ /* 0x000fc4000001162c */
[----:B------:R-:W-:Y:S02]  /*6160*/  LOP3.LUT P6, RZ, R80, 0x40, RZ, 0xc0, !PT ;  /* 0x0000004050ff7812 */ /* 0x000fe400078cc0ff */
[----:B------:R-:W-:Y:S02]  /*6170*/  PRMT R72, R72, 0x5410, RZ ;  /* 0x0000541048487816 */ /* 0x000fe400000000ff */
[----:B------:R-:W-:Y:S02]  /*6180*/  PRMT R73, R73, 0x5410, RZ ;  /* 0x0000541049497816 */ /* 0x000fe400000000ff */
[----:B------:R-:W-:Y:S01]  /*6190*/  PRMT R76, R76, 0x5410, RZ ;  /* 0x000054104c4c7816 */ /* 0x000fe200000000ff */
[----:B------:R0:W-:Y:S01]  /*61a0*/  STL [R1+0x70], R32 ;  /* 0x0000702001007387 */ /* 0x0001e20000100800 */
[----:B------:R-:W-:-:S03]  /*61b0*/  @!P4 PRMT R72, R72, 0x5410, R50 ;  /* 0x000054104848c816 */ /* 0x000fc60000000032 */
[----:B------:R1:W-:Y:S01]  /*61c0*/  STL [R1+0x78], R41 ;  /* 0x0000782901007387 */ /* 0x0003e20000100800 */
[----:B------:R-:W-:-:S03]  /*61d0*/  @!P2 PRMT R73, R73, 0x5410, R48 ;  /* 0x000054104949a816 */ /* 0x000fc60000000030 */
[----:B------:R1:W-:Y:S01]  /*61e0*/  STL [R1+0x80], R64 ;  /* 0x0000804001007387 */ /* 0x0003e20000100800 */
[----:B------:R-:W-:Y:S02]  /*61f0*/  @!P5 PRMT R76, R76, 0x5410, R55 ;  /* 0x000054104c4cd816 */ /* 0x000fe40000000037 */
[----:B0-----:R-:W-:Y:S01]  /*6200*/  PRMT R32, RZ, 0x7610, R32 ;  /* 0x00007610ff207816 */ /* 0x001fe20000000020 */
[----:B------:R0:W-:Y:S01]  /*6210*/  STL [R1+0x84], R62 ;  /* 0x0000843e01007387 */ /* 0x0001e20000100800 */
[----:B------:R-:W-:Y:S02]  /*6220*/  @!P4 SHF.R.U32.HI R32, RZ, 0x10, R50 ;  /* 0x00000010ff20c819 */ /* 0x000fe40000011632 */
[----:B-1----:R-:W-:Y:S02]  /*6230*/  PRMT R41, RZ, 0x7610, R41 ;  /* 0x00007610ff297816 */ /* 0x002fe40000000029 */
[----:B------:R-:W-:Y:S02]  /*6240*/  @!P2 SHF.R.U32.HI R41, RZ, 0x10, R48 ;  /* 0x00000010ff29a819 */ /* 0x000fe40000011630 */
[----:B------:R-:W-:-:S02]  /*6250*/  PRMT R64, RZ, 0x7610, R64 ;  /* 0x00007610ff407816 */ /* 0x000fc40000000040 */
[----:B------:R-:W-:Y:S01]  /*6260*/  @!P5 SHF.R.U32.HI R64, RZ, 0x10, R55 ;  /* 0x00000010ff40d819 */ /* 0x000fe20000011637 */
[----:B0-----:R-:W-:Y:S01]  /*6270*/  IMAD.MOV.U32 R62, RZ, RZ, RZ ;  /* 0x000000ffff3e7224 */ /* 0x001fe200078e00ff */
[C---:B------:R-:W-:Y:S02]  /*6280*/  LOP3.LUT P4, RZ, R79.reuse, 0x400, RZ, 0xc0, !PT ;  /* 0x000004004fff7812 */ /* 0x040fe4000788c0ff */
[C---:B------:R-:W-:Y:S02]  /*6290*/  LOP3.LUT P2, RZ, R79.reuse, 0x100, RZ, 0xc0, !PT ;  /* 0x000001004fff7812 */ /* 0x040fe4000784c0ff */
[C---:B------:R-:W-:Y:S02]  /*62a0*/  LOP3.LUT P5, RZ, R79.reuse, 0x40, RZ, 0xc0, !PT ;  /* 0x000000404fff7812 */ /* 0x040fe400078ac0ff */
[----:B------:R-:W-:Y:S01]  /*62b0*/  LOP3.LUT R79, R79, 0xfffffffb, RZ, 0xc0, !PT ;  /* 0xfffffffb4f4f7812 */ /* 0x000fe200078ec0ff */
[----:B----4-:R0:W4:Y:S03]  /*62c0*/  @!P6 LDG.E R62, desc[UR12][R38.64] ;  /* 0x0000000c263ee981 */ /* 0x010126000c1e1900 */
[----:B------:R-:W-:-:S02]  /*62d0*/  @P6 LOP3.LUT R79, R79, 0x4, RZ, 0xfc, !PT ;  /* 0x000000044f4f6812 */ /* 0x000fc400078efcff */
[----:B------:R-:W-:Y:S02]  /*62e0*/  LOP3.LUT P6, RZ, R80, 0x10000, RZ, 0xc0, !PT ;  /* 0x0001000050ff7812 */ /* 0x000fe400078cc0ff */
[----:B------:R-:W-:Y:S01]  /*62f0*/  PRMT R32, R32, 0x5410, RZ ;  /* 0x0000541020207816 */ /* 0x000fe200000000ff */
[----:B------:R1:W-:Y:S03]  /*6300*/  STL [R1+0x8c], R56 ;  /* 0x00008c3801007387 */ /* 0x0003e60000100800 */
[----:B------:R-:W-:Y:S02]  /*6310*/  @!P0 PRMT R32, R32, 0x5410, R44 ;  /* 0x0000541020208816 */ /* 0x000fe4000000002c */
[----:B------:R-:W-:Y:S02]  /*6320*/  LOP3.LUT P0, RZ, R80, 0x20, RZ, 0xc0, !PT ;  /* 0x0000002050ff7812 */ /* 0x000fe4000780c0ff */
[----:B0-----:R-:W-:Y:S01]  /*6330*/  PRMT R39, RZ, 0x7610, R39 ;  /* 0x00007610ff277816 */ /* 0x001fe20000000027 */
[----:B-1----:R-:W-:-:S02]  /*6340*/  HFMA2.MMA R56, -RZ, RZ, 0, 0 ;  /* 0x00000000ff387435 */ /* 0x002fc400000001ff */
[----:B------:R-:W-:-:S04]  /*6350*/  @!P6 SHF.R.U32.HI R39, RZ, 0x10, R0 ;  /* 0x00000010ff27e819 */ /* 0x000fc80000011600 */
[----:B------:R-:W-:Y:S02]  /*6360*/  PRMT R39, R39, 0x5410, RZ ;  /* 0x0000541027277816 */ /* 0x000fe400000000ff */
[----:B------:R-:W-:Y:S02]  /*6370*/  PRMT R41, R41, 0x5410, RZ ;  /* 0x0000541029297816 */ /* 0x000fe400000000ff */
[----:B------:R-:W-:Y:S02]  /*6380*/  PRMT R64, R64, 0x5410, RZ ;  /* 0x0000541040407816 */ /* 0x000fe400000000ff */
[----:B------:R-:W-:Y:S02]  /*6390*/  @!P2 PRMT R39, R39, 0x5410, R6 ;  /* 0x000054102727a816 */ /* 0x000fe40000000006 */
[----:B------:R-:W-:Y:S02]  /*63a0*/  LOP3.LUT R79, R79, 0xfffffff7, RZ, 0xc0, !PT ;  /* 0xfffffff74f4f7812 */ /* 0x000fe400078ec0ff */
[----:B------:R-:W-:-:S02]  /*63b0*/  PRMT R38, RZ, 0x7610, R38 ;  /* 0x00007610ff267816 */ /* 0x000fc40000000026 */
[----:B------:R-:W-:Y:S02]  /*63c0*/  @!P1 PRMT R41, R41, 0x5410, R54 ;  /* 0x0000541029299816 */ /* 0x000fe40000000036 */
[--C-:B------:R-:W-:Y:S02]  /*63d0*/  @!P5 SHF.R.U32.HI R38, RZ, 0x10, R5.reuse ;  /* 0x00000010ff26d819 */ /* 0x100fe40000011605 */
[----:B------:R-:W-:Y:S02]  /*63e0*/  @!P5 PRMT R64, R64, 0x5410, R5 ;  /* 0x000054104040d816 */ /* 0x000fe40000000005 */
[C---:B------:R-:W-:Y:S02]  /*63f0*/  LOP3.LUT P1, RZ, R80.reuse, 0x10, RZ, 0xc0, !PT ;  /* 0x0000001050ff7812 */ /* 0x040fe4000782c0ff */
[----:B------:R-:W-:Y:S02]  /*6400*/  LOP3.LUT P5, RZ, R80, 0x8, RZ, 0xc0, !PT ;  /* 0x0000000850ff7812 */ /* 0x000fe400078ac0ff */
[----:B------:R-:W-:Y:S01]  /*6410*/  @P0 LOP3.LUT R79, R79, 0x8, RZ, 0xfc, !PT ;  /* 0x000000084f4f0812 */ /* 0x000fe200078efcff */
[----:B------:R0:W-:Y:S03]  /*6420*/  STL [R1+0x94], R52 ;  /* 0x0000943401007387 */ /* 0x0001e60000100800 */
[----:B------:R-:W-:Y:S01]  /*6430*/  LOP3.LUT R79, R79, 0xffffffdf, RZ, 0xc0, !PT ;  /* 0xffffffdf4f4f7812 */ /* 0x000fe200078ec0ff */
[----:B------:R1:W-:Y:S01]  /*6440*/  STL [R1+0x9c], R50 ;  /* 0x00009c3201007387 */ /* 0x0003e20000100800 */
[----:B0-----:R-:W-:Y:S01]  /*6450*/  IMAD.MOV.U32 R52, RZ, RZ, RZ ;  /* 0x000000ffff347224 */ /* 0x001fe200078e00ff */
[----:B-1----:R-:W-:-:S02]  /*6460*/  MOV R50, RZ ;  /* 0x000000ff00327202 */ /* 0x002fc40000000f00 */
[----:B------:R-:W-:-:S03]  /*6470*/  PRMT R38, R38, 0x5410, RZ ;  /* 0x0000541026267816 */ /* 0x000fc600000000ff */
[----:B---3--:R-:W3:Y:S04]  /*6480*/  @!P1 LDG.E R52, desc[UR12][R34.64] ;  /* 0x0000000c22349981 */ /* 0x008ee8000c1e1900 */
[----:B------:R0:W4:Y:S01]  /*6490*/  @!P5 LDG.E R50, desc[UR12][R28.64] ;  /* 0x0000000c1c32d981 */ /* 0x000122000c1e1900 */
[----:B------:R-:W-:Y:S02]  /*64a0*/  @!P6 PRMT R38, R38, 0x5410, R0 ;  /* 0x000054102626e816 */ /* 0x000fe40000000000 */
[----:B------:R-:W-:Y:S02]  /*64b0*/  LOP3.LUT P6, RZ, R80, 0x1000, RZ, 0xc0, !PT ;  /* 0x0000100050ff7812 */ /* 0x000fe400078cc0ff */
[----:B0-----:R-:W-:Y:S02]  /*64c0*/  PRMT R28, RZ, 0x7610, R28 ;  /* 0x00007610ff1c7816 */ /* 0x001fe4000000001c */
[----:B------:R-:W-:-:S04]  /*64d0*/  @!P3 SHF.R.U32.HI R28, RZ, 0x10, R31 ;  /* 0x00000010ff1cb819 */ /* 0x000fc8000001161f */
[----:B------:R-:W-:Y:S02]  /*64e0*/  PRMT R28, R28, 0x5410, RZ ;  /* 0x000054101c1c7816 */ /* 0x000fe400000000ff */
[----:B------:R-:W-:Y:S01]  /*64f0*/  PRMT R29, RZ, 0x7610, R29 ;  /* 0x00007610ff1d7816 */ /* 0x000fe2000000001d */
[----:B------:R0:W-:Y:S01]  /*6500*/  STL [R1+0xa0], R44 ;  /* 0x0000a02c01007387 */ /* 0x0001e20000100800 */
[----:B------:R-:W-:Y:S02]  /*6510*/  PRMT R34, RZ, 0x7610, R34 ;  /* 0x00007610ff227816 */ /* 0x000fe40000000022 */
[----:B------:R-:W-:Y:S02]  /*6520*/  PRMT R35, RZ, 0x7610, R35 ;  /* 0x00007610ff237816 */ /* 0x000fe40000000023 */
[----:B------:R-:W-:Y:S02]  /*6530*/  @!P4 SHF.R.U32.HI R34, RZ, 0x10, R3 ;  /* 0x00000010ff22c819 */ /* 0x000fe40000011603 */
[----:B------:R-:W-:Y:S01]  /*6540*/  @!P6 SHF.R.U32.HI R35, RZ, 0x10, R8 ;  /* 0x00000010ff23e819 */ /* 0x000fe20000011608 */
[----:B0-----:R-:W-:Y:S01]  /*6550*/  IMAD.MOV.U32 R44, RZ, RZ, RZ ;  /* 0x000000ffff2c7224 */ /* 0x001fe200078e00ff */
[----:B------:R0:W-:Y:S02]  /*6560*/  STL [R1+0xa4], R48 ;  /* 0x0000a43001007387 */ /* 0x0001e40000100800 */
[----:B------:R-:W-:-:S04]  /*6570*/  PRMT R35, R35, 0x5410, RZ ;  /* 0x0000541023237816 */ /* 0x000fc800000000ff */
[----:B------:R-:W-:Y:S01]  /*6580*/  @!P3 PRMT R35, R35, 0x5410, R31 ;  /* 0x000054102323b816 */ /* 0x000fe2000000001f */
[----:B0-----:R-:W-:Y:S01]  /*6590*/  HFMA2.MMA R48, -RZ, RZ, 0, 0 ;  /* 0x00000000ff307435 */ /* 0x001fe200000001ff */
[----:B------:R-:W-:Y:S01]  /*65a0*/  LOP3.LUT P3, RZ, R80, 0x1, RZ, 0xc0, !PT ;  /* 0x0000000150ff7812 */ /* 0x000fe2000786c0ff */
[----:B------:R0:W-:Y:S02]  /*65b0*/  STL [R1+0xb4], R0 ;  /* 0x0000b40001007387 */ /* 0x0001e40000100800 */
[----:B0-----:R-:W-:-:S10]  /*65c0*/  IMAD.MOV.U32 R0, RZ, RZ, RZ ;  /* 0x000000ffff007224 */ /* 0x001fd400078e00ff */
[----:B------:R-:W4:Y:S04]  /*65d0*/  @!P3 LDG.E R0, desc[UR12][R22.64] ;  /* 0x0000000c1600b981 */ /* 0x000f28000c1e1900 */
[----:B--2---:R0:W2:Y:S02]  /*65e0*/  @!P0 LDG.E R56, desc[UR12][R36.64] ;  /* 0x0000000c24388981 */ /* 0x0040a4000c1e1900 */
[----:B0-----:R-:W-:Y:S02]  /*65f0*/  PRMT R36, RZ, 0x7610, R36 ;  /* 0x00007610ff247816 */ /* 0x001fe40000000024 */
[----:B------:R-:W-:Y:S02]  /*6600*/  @!P2 SHF.R.U32.HI R36, RZ, 0x10, R6 ;  /* 0x00000010ff24a819 */ /* 0x000fe40000011606 */
[----:B------:R-:W-:-:S02]  /*6610*/  LOP3.LUT P2, RZ, R80, 0x4, RZ, 0xc0, !PT ;  /* 0x0000000450ff7812 */ /* 0x000fc4000784c0ff */
[----:B------:R-:W-:-:S11]  /*6620*/  LOP3.LUT P0, RZ, R80, 0x4000, RZ, 0xc0, !PT ;  /* 0x0000400050ff7812 */ /* 0x000fd6000780c0ff */
[----:B------:R-:W-:Y:S02]  /*6630*/  @P2 LOP3.LUT R79, R79, 0x20, RZ, 0xfc, !PT ;  /* 0x000000204f4f2812 */ /* 0x000fe400078efcff */
[----:B------:R-:W-:Y:S02]  /*6640*/  LOP3.LUT P2, RZ, R80, 0x400, RZ, 0xc0, !PT ;  /* 0x0000040050ff7812 */ /* 0x000fe4000784c0ff */
[----:B------:R-:W-:Y:S02]  /*6650*/  LOP3.LUT R79, R79, 0xffffffef, RZ, 0xc0, !PT ;  /* 0xffffffef4f4f7812 */ /* 0x000fe400078ec0ff */
[----:B------:R-:W-:Y:S02]  /*6660*/  PRMT R37, RZ, 0x7610, R37 ;  /* 0x00007610ff257816 */ /* 0x000fe40000000025 */
[----:B------:R-:W-:Y:S02]  /*6670*/  @P1 LOP3.LUT R79, R79, 0x10, RZ, 0xfc, !PT ;  /* 0x000000104f4f1812 */ /* 0x000fe400078efcff */
[----:B------:R-:W-:-:S05]  /*6680*/  @!P0 SHF.R.U32.HI R37, RZ, 0x10, R2 ;  /* 0x00000010ff258819 */ /* 0x000fca0000011602 */
[--C-:B------:R-:W-:Y:S02]  /*6690*/  @!P2 SHF.R.U32.HI R29, RZ, 0x10, R24.reuse ;  /* 0x00000010ff1da819 */ /* 0x100fe40000011618 */
[----:B------:R-:W-:Y:S02]  /*66a0*/  @!P2 PRMT R28, R28, 0x5410, R24 ;  /* 0x000054101c1ca816 */ /* 0x000fe40000000018 */
[----:B------:R-:W-:Y:S02]  /*66b0*/  LOP3.LUT P2, RZ, R79, 0x20, RZ, 0xc0, !PT ;  /* 0x000000204fff7812 */ /* 0x000fe4000784c0ff */
[----:B------:R-:W-:-:S04]  /*66c0*/  PRMT R37, R37, 0x5410, RZ ;  /* 0x0000541025257816 */ /* 0x000fc800000000ff */
[----:B------:R-:W-:Y:S02]  /*66d0*/  @!P4 PRMT R37, R37, 0x5410, R3 ;  /* 0x000054102525c816 */ /* 0x000fe40000000003 */
[----:B------:R-:W-:-:S05]  /*66e0*/  LOP3.LUT P4, RZ, R80, 0x2, RZ, 0xc0, !PT ;  /* 0x0000000250ff7812 */ /* 0x000fca000788c0ff */
[----:B------:R0:W2:Y:S08]  /*66f0*/  @!P2 LDG.E R44, desc[UR12][R18.64] ;  /* 0x0000000c122ca981 */ /* 0x0000b0000c1e1900 */
[----:B------:R1:W2:Y:S01]  /*6700*/  @!P4 LDG.E R48, desc[UR12][R20.64] ;  /* 0x0000000c1430c981 */ /* 0x0002a2000c1e1900 */
[----:B------:R-:W-:Y:S02]  /*6710*/  PRMT R36, R36, 0x5410, RZ ;  /* 0x0000541024247816 */ /* 0x000fe400000000ff */
[----:B------:R-:W-:Y:S01]  /*6720*/  PRMT R34, R34, 0x5410, RZ ;  /* 0x0000541022227816 */ /* 0x000fe200000000ff */
[----:B------:R0:W-:Y:S04]  /*6730*/  STL [R1+0xac], R55 ;  /* 0x0000ac3701007387 */ /* 0x0001e80000100800 */
[----:B------:R1:W-:Y:S01]  /*6740*/  STL [R1+0x90], R57 ;  /* 0x0000903901007387 */ /* 0x0003e20000100800 */
[----:B------:R-:W-:-:S03]  /*6750*/  @!P0 PRMT R36, R36, 0x5410, R2 ;  /* 0x0000541024248816 */ /* 0x000fc60000000002 */
[----:B------:R1:W-:Y:S04]  /*6760*/  STL [R1+0xa8], R54 ;  /* 0x0000a83601007387 */ /* 0x0003e80000100800 */
[----:B0-----:R-:W2:Y:S01]  /*6770*/  LDL.LU.S16 R55, [R1+0x114] ;  /* 0x0001140001377983 */ /* 0x001ea20000300600 */
[----:B------:R-:W-:-:S03]  /*6780*/  @!P6 PRMT R34, R34, 0x5410, R8 ;  /* 0x000054102222e816 */ /* 0x000fc60000000008 */
[----:B-1----:R-:W2:Y:S01]  /*6790*/  LDL.S16 R57, [R1+0x112] ;  /* 0x0001120001397983 */ /* 0x002ea20000100600 */
[----:B------:R-:W-:-:S03]  /*67a0*/  LOP3.LUT P1, RZ, R80, 0x200, RZ, 0xc0, !PT ;  /* 0x0000020050ff7812 */ /* 0x000fc6000782c0ff */
[----:B------:R-:W2:Y:S01]  /*67b0*/  LDL.LU R54, [R1+0x110] ;  /* 0x0001100001367983 */ /* 0x000ea20000300800 */
[C---:B------:R-:W-:Y:S02]  /*67c0*/  LOP3.LUT P0, RZ, R80.reuse, 0x100, RZ, 0xc0, !PT ;  /* 0x0000010050ff7812 */ /* 0x040fe4000780c0ff */
[----:B------:R-:W-:Y:S02]  /*67d0*/  LOP3.LUT P6, RZ, R80, 0x80, RZ, 0xc0, !PT ;  /* 0x0000008050ff7812 */ /* 0x000fe400078cc0ff */
[----:B------:R-:W2:Y:S04]  /*67e0*/  LDL.S16 R80, [R1+0x116] ;  /* 0x0001160001507983 */ /* 0x000ea80000100600 */
[----:B------:R0:W-:Y:S04]  /*67f0*/  STL [R1+0x98], R53 ;  /* 0x0000983501007387 */ /* 0x0001e80000100800 */
[----:B0-----:R-:W2:Y:S01]  /*6800*/  LDL.LU R53, [R1+0x134] ;  /* 0x0001340001357983 */ /* 0x001ea20000300800 */
[----:B------:R-:W-:-:S02]  /*6810*/  PRMT R18, RZ, 0x7610, R18 ;  /* 0x00007610ff127816 */ /* 0x000fc40000000012 */
[----:B------:R-:W-:-:S04]  /*6820*/  @!P1 SHF.R.U32.HI R18, RZ, 0x10, R40 ;  /* 0x00000010ff129819 */ /* 0x000fc80000011628 */
[----:B------:R-:W-:Y:S02]  /*6830*/  PRMT R18, R18, 0x5410, RZ ;  /* 0x0000541012127816 */ /* 0x000fe400000000ff */
[----:B------:R-:W-:Y:S02]  /*6840*/  PRMT R19, RZ, 0x7610, R19 ;  /* 0x00007610ff137816 */ /* 0x000fe40000000013 */
[--C-:B------:R-:W-:Y:S02]  /*6850*/  @!P0 SHF.R.U32.HI R19, RZ, 0x10, R33.reuse ;  /* 0x00000010ff138819 */ /* 0x100fe40000011621 */
[----:B------:R-:W-:Y:S02]  /*6860*/  @!P0 PRMT R18, R18, 0x5410, R33 ;  /* 0x0000541012128816 */ /* 0x000fe40000000021 */
[----:B------:R-:W-:Y:S02]  /*6870*/  LOP3.LUT P0, RZ, R79, 0x8, RZ, 0xc0, !PT ;  /* 0x000000084fff7812 */ /* 0x000fe4000780c0ff */
[----:B------:R-:W-:-:S04]  /*6880*/  PRMT R29, R29, 0x5410, RZ ;  /* 0x000054101d1d7816 */ /* 0x000fc800000000ff */
[----:B------:R-:W-:Y:S02]  /*6890*/  @!P1 PRMT R29, R29, 0x5410, R40 ;  /* 0x000054101d1d9816 */ /* 0x000fe40000000028 */
[----:B------:R-:W-:Y:S02]  /*68a0*/  LOP3.LUT P1, RZ, R79, 0x10, RZ, 0xc0, !PT ;  /* 0x000000104fff7812 */ /* 0x000fe4000782c0ff */
[----:B------:R-:W-:Y:S01]  /*68b0*/  PRMT R21, RZ, 0x7610, R21 ;  /* 0x00007610ff157816 */ /* 0x000fe20000000015 */
[----:B------:R0:W-:Y:S02]  /*68c0*/  STL [R1+0xb8], R6 ;  /* 0x0000b80601007387 */ /* 0x0001e40000100800 */
[----:B0-----:R-:W-:Y:S02]  /*68d0*/  PRMT R6, RZ, 0x7610, R6 ;  /* 0x00007610ff067816 */ /* 0x001fe40000000006 */
[----:B------:R0:W-:Y:S06]  /*68e0*/  STL [R1+0xbc], R2 ;  /* 0x0000bc0201007387 */ /* 0x0001ec0000100800 */
[----:B---3--:R-:W-:-:S02]  /*68f0*/  @!P1 SHF.R.U32.HI R6, RZ, 0x10, R52 ;  /* 0x00000010ff069819 */ /* 0x008fc40000011634 */
[----:B0-----:R-:W-:Y:S01]  /*6900*/  MOV R2, RZ ;  /* 0x000000ff00027202 */ /* 0x001fe20000000f00 */
[----:B------:R0:W-:Y:S02]  /*6910*/  STL [R1+0xc0], R3 ;  /* 0x0000c00301007387 */ /* 0x0001e40000100800 */
[----:B0-----:R-:W-:Y:S02]  /*6920*/  PRMT R3, RZ, 0x7610, R3 ;  /* 0x00007610ff037816 */ /* 0x001fe40000000003 */
[----:B------:R0:W-:Y:S02]  /*6930*/  STL [R1+0xc4], R8 ;  /* 0x0000c40801007387 */ /* 0x0001e40000100800 */
[----:B0-----:R-:W-:Y:S02]  /*6940*/  IMAD.MOV.U32 R8, RZ, RZ, RZ ;  /* 0x000000ffff087224 */ /* 0x001fe400078e00ff */
[----:B------:R0:W-:Y:S01]  /*6950*/  STL [R1+0xcc], R24 ;  /* 0x0000cc1801007387 */ /* 0x0001e20000100800 */
[----:B------:R-:W-:-:S03]  /*6960*/  HADD2.F32 R85, -RZ, R85.H0_H0 ;  /* 0x20000055ff557230 */ /* 0x000fc60000004100 */
[----:B------:R1:W-:Y:S01]  /*6970*/  STL [R1+0xc8], R31 ;  /* 0x0000c81f01007387 */ /* 0x0003e20000100800 */
[----:B0-----:R-:W-:-:S05]  /*6980*/  HADD2.F32 R24, -RZ, R77.H0_H0 ;  /* 0x2000004dff187230 */ /* 0x001fca0000004100 */
[----:B-1----:R-:W-:Y:S01]  /*6990*/  FADD.FTZ R31, R85, R24 ;  /* 0x00000018551f7221 */ /* 0x002fe20000010000 */
[----:B------:R-:W-:Y:S01]  /*69a0*/  HADD2.F32 R77, -RZ, R77.H1_H1 ;  /* 0x3000004dff4d7230 */ /* 0x000fe20000004100 */
[----:B------:R-:W-:-:S04]  /*69b0*/  PRMT R6, R6, 0x5410, RZ ;  /* 0x0000541006067816 */ /* 0x000fc800000000ff */
[----:B----4-:R-:W-:Y:S02]  /*69c0*/  @!P5 PRMT R6, R6, 0x5410, R50 ;  /* 0x000054100606d816 */ /* 0x010fe40000000032 */
[----:B--2---:R-:W-:-:S04]  /*69d0*/  @!P0 SHF.R.U32.HI R21, RZ, 0x10, R56 ;  /* 0x00000010ff158819 */ /* 0x004fc80000011638 */
[----:B------:R-:W-:-:S04]  /*69e0*/  PRMT R21, R21, 0x5410, RZ ;  /* 0x0000541015157816 */ /* 0x000fc800000000ff */
[----:B------:R-:W-:Y:S02]  /*69f0*/  @!P1 PRMT R21, R21, 0x5410, R52 ;  /* 0x0000541015159816 */ /* 0x000fe40000000034 */
[----:B------:R-:W-:-:S13]  /*6a00*/  LOP3.LUT P1, RZ, R81, 0x80000000, RZ, 0xc0, !PT ;  /* 0x8000000051ff7812 */ /* 0x000fda000782c0ff */
[----:B------:R0:W2:Y:S02]  /*6a10*/  @!P1 LDG.E R2, desc[UR12][R14.64] ;  /* 0x0000000c0e029981 */ /* 0x0000a4000c1e1900 */
[----:B0-----:R-:W-:Y:S02]  /*6a20*/  PRMT R14, RZ, 0x7610, R14 ;  /* 0x00007610ff0e7816 */ /* 0x001fe4000000000e */
[----:B------:R-:W-:-:S04]  /*6a30*/  @!P5 SHF.R.U32.HI R14, RZ, 0x10, R50 ;  /* 0x00000010ff0ed819 */ /* 0x000fc80000011632 */
[----:B------:R-:W-:Y:S02]  /*6a40*/  PRMT R14, R14, 0x5410, RZ ;  /* 0x000054100e0e7816 */ /* 0x000fe400000000ff */
[----:B------:R-:W-:Y:S02]  /*6a50*/  PRMT R15, RZ, 0x7610, R15 ;  /* 0x00007610ff0f7816 */ /* 0x000fe4000000000f */
[--C-:B------:R-:W-:Y:S02]  /*6a60*/  @!P2 SHF.R.U32.HI R3, RZ, 0x10, R44.reuse ;  /* 0x00000010ff03a819 */ /* 0x100fe4000001162c */
[----:B------:R-:W-:Y:S02]  /*6a70*/  @!P2 PRMT R14, R14, 0x5410, R44 ;  /* 0x000054100e0ea816 */ /* 0x000fe4000000002c */
[----:B------:R-:W-:Y:S02]  /*6a80*/  LOP3.LUT P2, RZ, R81, 0x20000000, RZ, 0xc0, !PT ;  /* 0x2000000051ff7812 */ /* 0x000fe4000784c0ff */
[----:B------:R-:W-:-:S04]  /*6a90*/  @!P4 SHF.R.U32.HI R15, RZ, 0x10, R48 ;  /* 0x00000010ff0fc819 */ /* 0x000fc80000011630 */
[----:B------:R-:W-:-:S07]  /*6aa0*/  PRMT R15, R15, 0x5410, RZ ;  /* 0x000054100f0f7816 */ /* 0x000fce00000000ff */
[----:B------:R0:W3:Y:S01]  /*6ab0*/  @!P2 LDG.E R8, desc[UR12][R16.64] ;  /* 0x0000000c1008a981 */ /* 0x0000e2000c1e1900 */
[----:B------:R-:W-:Y:S02]  /*6ac0*/  @!P3 PRMT R15, R15, 0x5410, R0 ;  /* 0x000054100f0fb816 */ /* 0x000fe40000000000 */
[----:B0-----:R-:W-:Y:S02]  /*6ad0*/  PRMT R16, RZ, 0x7610, R16 ;  /* 0x00007610ff107816 */ /* 0x001fe40000000010 */
[----:B------:R-:W-:Y:S02]  /*6ae0*/  @!P3 SHF.R.U32.HI R16, RZ, 0x10, R0 ;  /* 0x00000010ff10b819 */ /* 0x000fe40000011600 */
[----:B------:R-:W-:Y:S01]  /*6af0*/  LOP3.LUT P3, RZ, R81, 0x8000000, RZ, 0xc0, !PT ;  /* 0x0800000051ff7812 */ /* 0x000fe2000786c0ff */
[----:B------:R-:W-:-:S12]  /*6b00*/  HFMA2.MMA R17, -RZ, RZ, 0, 0 ;  /* 0x00000000ff117435 */ /* 0x000fd800000001ff */
[----:B------:R0:W4:Y:S02]  /*6b10*/  @!P3 LDG.E R17, desc[UR12][R26.64] ;  /* 0x0000000c1a11b981 */ /* 0x000124000c1e1900 */
[----:B0-----:R-:W-:Y:S01]  /*6b20*/  FMUL.FTZ R26, R24, R24 ;  /* 0x00000018181a7220 */ /* 0x001fe20000410000 */
[----:B------:R-:W-:-:S03]  /*6b30*/  HADD2.F32 R24, -RZ, R84.H0_H0 ;  /* 0x20000054ff187230 */ /* 0x000fc60000004100 */
[----:B------:R-:W-:Y:S02]  /*6b40*/  FFMA.FTZ R85, R85, R85, R26 ;  /* 0x0000005555557223 */ /* 0x000fe4000001001a */
[----:B------:R-:W-:Y:S01]  /*6b50*/  FMUL.FTZ R26, R24, R24 ;  /* 0x00000018181a7220 */ /* 0x000fe20000410000 */
[----:B------:R-:W-:-:S03]  /*6b60*/  FADD.FTZ R27, R77, R24 ;  /* 0x000000184d1b7221 */ /* 0x000fc60000010000 */
[----:B------:R-:W-:Y:S01]  /*6b70*/  FFMA.FTZ R24, R77, R77, R26 ;  /* 0x0000004d4d187223 */ /* 0x000fe2000001001a */
[----:B------:R-:W-:Y:S01]  /*6b80*/  FADD.FTZ R26, RZ, R31 ;  /* 0x0000001fff1a7221 */ /* 0x000fe20000010000 */
[----:B------:R-:W-:-:S03]  /*6b90*/  HADD2.F32 R84, -RZ, R84.H1_H1 ;  /* 0x30000054ff547230 */ /* 0x000fc60000004100 */
[----:B------:R-:W-:Y:S01]  /*6ba0*/  FADD.FTZ R26, R26, R27 ;  /* 0x0000001b1a1a7221 */ /* 0x000fe20000010000 */
[----:B------:R-:W-:-:S05]  /*6bb0*/  HADD2.F32 R27, -RZ, R67.H0_H0 ;  /* 0x20000043ff1b7230 */ /* 0x000fca0000004100 */
[----:B------:R-:W-:Y:S01]  /*6bc0*/  FMUL.FTZ R31, R27, R27 ;  /* 0x0000001b1b1f7220 */ /* 0x000fe20000410000 */
[----:B------:R-:W-:Y:S01]  /*6bd0*/  FADD.FTZ R27, R84, R27 ;  /* 0x0000001b541b7221 */ /* 0x000fe20000010000 */
[----:B------:R-:W-:-:S03]  /*6be0*/  HADD2.F32 R67, -RZ, R67.H1_H1 ;  /* 0x30000043ff437230 */ /* 0x000fc60000004100 */
[----:B------:R-:W-:Y:S01]  /*6bf0*/  FADD.FTZ R26, R26, R27 ;  /* 0x0000001b1a1a7221 */ /* 0x000fe20000010000 */
[----:B------:R-:W-:Y:S01]  /*6c00*/  HADD2.F32 R27, -RZ, R68.H0_H0 ;  /* 0x20000044ff1b7230 */ /* 0x000fe20000004100 */
[----:B------:R-:W-:Y:S01]  /*6c10*/  LOP3.LUT P5, RZ, R81, 0x40000000, RZ, 0xc0, !PT ;  /* 0x4000000051ff7812 */ /* 0x000fe200078ac0ff */
[----:B------:R-:W-:-:S03]  /*6c20*/  FFMA.FTZ R84, R84, R84, R31 ;  /* 0x0000005454547223 */ /* 0x000fc6000001001f */
[----:B------:R-:W-:Y:S01]  /*6c30*/  FMUL.FTZ R31, R27, R27 ;  /* 0x0000001b1b1f7220 */ /* 0x000fe20000410000 */
[C---:B------:R-:W-:Y:S01]  /*6c40*/  FADD.FTZ R27, R67.reuse, R27 ;  /* 0x0000001b431b7221 */ /* 0x040fe20000010000 */
[----:B------:R-:W-:Y:S01]  /*6c50*/  CS2R R22, SRZ ;  /* 0x0000000000167805 */ /* 0x000fe2000001ff00 */
[----:B------:R-:W-:Y:S02]  /*6c60*/  HADD2.F32 R68, -RZ, R68.H1_H1 ;  /* 0x30000044ff447230 */ /* 0x000fe40000004100 */
[----:B------:R-:W-:Y:S01]  /*6c70*/  FADD.FTZ R26, R26, R27 ;  /* 0x0000001b1a1a7221 */ /* 0x000fe20000010000 */
[--C-:B------:R-:W-:Y:S02]  /*6c80*/  HADD2.F32 R27, -RZ, R63.reuse.H0_H0 ;  /* 0x2000003fff1b7230 */ /* 0x100fe40000004100 */
[----:B------:R-:W-:Y:S01]  /*6c90*/  FFMA.FTZ R67, R67, R67, R31 ;  /* 0x0000004343437223 */ /* 0x000fe2000001001f */
[----:B------:R0:W4:Y:S01]  /*6ca0*/  @!P5 LDG.E R23, desc[UR12][R46.64] ;  /* 0x0000000c2e17d981 */ /* 0x000122000c1e1900 */
[----:B------:R-:W-:-:S02]  /*6cb0*/  HADD2.F32 R63, -RZ, R63.H1_H1 ;  /* 0x3000003fff3f7230 */ /* 0x000fc40000004100 */
[----:B------:R-:W-:Y:S01]  /*6cc0*/  FMUL.FTZ R31, R27, R27 ;  /* 0x0000001b1b1f7220 */ /* 0x000fe20000410000 */
[----:B------:R-:W-:Y:S01]  /*6cd0*/  FADD.FTZ R85, RZ, R85 ;  /* 0x00000055ff557221 */ /* 0x000fe20000010000 */
[C---:B0-----:R-:W-:Y:S01]  /*6ce0*/  FADD.FTZ R46, R68.reuse, R27 ;  /* 0x0000001b442e7221 */ /* 0x041fe20000010000 */
[--C-:B------:R-:W-:Y:S02]  /*6cf0*/  HADD2.F32 R27, -RZ, R61.reuse.H0_H0 ;  /* 0x2000003dff1b7230 */ /* 0x100fe40000004100 */
[----:B------:R-:W-:Y:S01]  /*6d00*/  FFMA.FTZ R68, R68, R68, R31 ;  /* 0x0000004444447223 */ /* 0x000fe2000001001f */
[----:B------:R-:W-:Y:S01]  /*6d10*/  FADD.FTZ R24, R85, R24 ;  /* 0x0000001855187221 */ /* 0x000fe20000010000 */
[----:B------:R-:W-:Y:S01]  /*6d20*/  FADD.FTZ R26, R26, R46 ;  /* 0x0000002e1a1a7221 */ /* 0x000fe20000010000 */
[----:B------:R-:W-:Y:S02]  /*6d30*/  HADD2.F32 R61, -RZ, R61.H1_H1 ;  /* 0x3000003dff3d7230 */ /* 0x000fe40000004100 */
[----:B------:R-:W-:Y:S01]  /*6d40*/  FMUL.FTZ R31, R27, R27 ;  /* 0x0000001b1b1f7220 */ /* 0x000fe20000410000 */
[----:B------:R-:W-:Y:S01]  /*6d50*/  FADD.FTZ R46, R63, R27 ;  /* 0x0000001b3f2e7221 */ /* 0x000fe20000010000 */
[----:B------:R-:W-:-:S02]  /*6d60*/  HADD2.F32 R27, -RZ, R58.H0_H0 ;  /* 0x2000003aff1b7230 */ /* 0x000fc40000004100 */
[----:B------:R-:W-:Y:S01]  /*6d70*/  FADD.FTZ R24, R24, R84 ;  /* 0x0000005418187221 */ /* 0x000fe20000010000 */
[----:B------:R-:W-:Y:S01]  /*6d80*/  FFMA.FTZ R63, R63, R63, R31 ;  /* 0x0000003f3f3f7223 */ /* 0x000fe2000001001f */
[----:B------:R-:W-:Y:S01]  /*6d90*/  FADD.FTZ R26, R26, R46 ;  /* 0x0000002e1a1a7221 */ /* 0x000fe20000010000 */
[----:B------:R-:W-:Y:S01]  /*6da0*/  FMUL.FTZ R31, R27, R27 ;  /* 0x0000001b1b1f7220 */ /* 0x000fe20000410000 */
[C---:B------:R-:W-:Y:S01]  /*6db0*/  FADD.FTZ R46, R61.reuse, R27 ;  /* 0x0000001b3d2e7221 */ /* 0x040fe20000010000 */
[----:B------:R-:W-:Y:S02]  /*6dc0*/  HADD2.F32 R27, -RZ, R59.H0_H0 ;  /* 0x2000003bff1b7230 */ /* 0x000fe40000004100 */
[----:B------:R-:W-:Y:S01]  /*6dd0*/  FADD.FTZ R24, R24, R67 ;  /* 0x0000004318187221 */ /* 0x000fe20000010000 */
[----:B------:R-:W-:Y:S02]  /*6de0*/  HADD2.F32 R58, -RZ, R58.H1_H1 ;  /* 0x3000003aff3a7230 */ /* 0x000fe40000004100 */
[----:B------:R-:W-:Y:S01]  /*6df0*/  FFMA.FTZ R61, R61, R61, R31 ;  /* 0x0000003d3d3d7223 */ /* 0x000fe2000001001f */
[----:B------:R-:W-:Y:S01]  /*6e00*/  FADD.FTZ R26, R26, R46 ;  /* 0x0000002e1a1a7221 */ /* 0x000fe20000010000 */
[----:B------:R-:W-:Y:S01]  /*6e10*/  FADD.FTZ R24, R24, R68 ;  /* 0x0000004418187221 */ /* 0x000fe20000010000 */
[----:B------:R-:W-:-:S02]  /*6e20*/  HADD2.F32 R31, -RZ, R65.H0_H0 ;  /* 0x20000041ff1f7230 */ /* 0x000fc40000004100 */
[----:B------:R-:W-:Y:S01]  /*6e30*/  FMUL.FTZ R46, R27, R27 ;  /* 0x0000001b1b2e7220 */ /* 0x000fe20000410000 */
[----:B------:R-:W-:Y:S01]  /*6e40*/  FADD.FTZ R27, R58, R27 ;  /* 0x0000001b3a1b7221 */ /* 0x000fe20000010000 */
[----:B------:R-:W-:Y:S02]  /*6e50*/  HADD2.F32 R59, -RZ, R59.H1_H1 ;  /* 0x3000003bff3b7230 */ /* 0x000fe40000004100 */
[----:B------:R-:W-:Y:S01]  /*6e60*/  FADD.FTZ R24, R24, R63 ;  /* 0x0000003f18187221 */ /* 0x000fe20000010000 */
[----:B------:R-:W-:Y:S01]  /*6e70*/  FFMA.FTZ R58, R58, R58, R46 ;  /* 0x0000003a3a3a7223 */ /* 0x000fe2000001002e */
[----:B------:R-:W-:Y:S01]  /*6e80*/  FADD.FTZ R26, R26, R27 ;  /* 0x0000001b1a1a7221 */ /* 0x000fe20000010000 */
[----:B------:R-:W-:Y:S01]  /*6e90*/  FMUL.FTZ R46, R31, R31 ;  /* 0x0000001f1f2e7220 */ /* 0x000fe20000410000 */
[----:B------:R-:W-:Y:S02]  /*6ea0*/  HADD2.F32 R27, -RZ, R69.H0_H0 ;  /* 0x20000045ff1b7230 */ /* 0x000fe40000004100 */
[----:B------:R-:W-:Y:S01]  /*6eb0*/  FADD.FTZ R31, R59, R31 ;  /* 0x0000001f3b1f7221 */ /* 0x000fe20000010000 */
[----:B------:R-:W-:Y:S01]  /*6ec0*/  FADD.FTZ R24, R24, R61 ;  /* 0x0000003d18187221 */ /* 0x000fe20000010000 */
[----:B------:R-:W-:-:S02]  /*6ed0*/  HADD2.F32 R65, -RZ, R65.H1_H1 ;  /* 0x30000041ff417230 */ /* 0x000fc40000004100 */
[----:B------:R-:W-:Y:S01]  /*6ee0*/  FFMA.FTZ R59, R59, R59, R46 ;  /* 0x0000003b3b3b7223 */ /* 0x000fe2000001002e */
[----:B------:R-:W-:Y:S01]  /*6ef0*/  FADD.FTZ R26, R26, R31 ;  /* 0x0000001f1a1a7221 */ /* 0x000fe20000010000 */
[----:B------:R-:W-:Y:S01]  /*6f00*/  FMUL.FTZ R46, R27, R27 ;  /* 0x0000001b1b2e7220 */ /* 0x000fe20000410000 */
[----:B------:R-:W-:Y:S02]  /*6f10*/  HADD2.F32 R31, -RZ, R70.H0_H0 ;  /* 0x20000046ff1f7230 */ /* 0x000fe40000004100 */
[----:B------:R-:W-:Y:S01]  /*6f20*/  FADD.FTZ R24, R24, R58 ;  /* 0x0000003a18187221 */ /* 0x000fe20000010000 */
[C---:B------:R-:W-:Y:S01]  /*6f30*/  FADD.FTZ R27, R65.reuse, R27 ;  /* 0x0000001b411b7221 */ /* 0x040fe20000010000 */
[----:B------:R-:W-:Y:S02]  /*6f40*/  HADD2.F32 R69, -RZ, R69.H1_H1 ;  /* 0x30000045ff457230 */ /* 0x000fe40000004100 */
[----:B------:R-:W-:Y:S01]  /*6f50*/  FFMA.FTZ R65, R65, R65, R46 ;  /* 0x0000004141417223 */ /* 0x000fe2000001002e */
[----:B------:R-:W-:Y:S01]  /*6f60*/  FADD.FTZ R24, R24, R59 ;  /* 0x0000003b18187221 */ /* 0x000fe20000010000 */
[----:B------:R-:W-:Y:S01]  /*6f70*/  FMUL.FTZ R46, R31, R31 ;  /* 0x0000001f1f2e7220 */ /* 0x000fe20000410000 */
[----:B------:R-:W-:Y:S01]  /*6f80*/  FADD.FTZ R26, R26, R27 ;  /* 0x0000001b1a1a7221 */ /* 0x000fe20000010000 */
[----:B------:R-:W-:Y:S01]  /*6f90*/  FADD.FTZ R31, R69, R31 ;  /* 0x0000001f451f7221 */ /* 0x000fe20000010000 */
[----:B------:R-:W-:-:S02]  /*6fa0*/  HADD2.F32 R27, -RZ, R45.H0_H0 ;  /* 0x2000002dff1b7230 */ /* 0x000fc40000004100 */
[----:B------:R-:W-:Y:S01]  /*6fb0*/  FADD.FTZ R24, R24, R65 ;  /* 0x0000004118187221 */ /* 0x000fe20000010000 */
[----:B------:R-:W-:Y:S01]  /*6fc0*/  FFMA.FTZ R46, R69, R69, R46 ;  /* 0x00000045452e7223 */ /* 0x000fe2000001002e */
[----:B------:R-:W-:Y:S02]  /*6fd0*/  HADD2.F32 R70, -RZ, R70.H1_H1 ;  /* 0x30000046ff467230 */ /* 0x000fe40000004100 */
[----:B------:R-:W-:Y:S01]  /*6fe0*/  FADD.FTZ R26, R26, R31 ;  /* 0x0000001f1a1a7221 */ /* 0x000fe20000010000 */
[----:B------:R-:W-:Y:S01]  /*6ff0*/  FMUL.FTZ R31, R27, R27 ;  /* 0x0000001b1b1f7220 */ /* 0x000fe20000410000 */
[----:B------:R-:W-:Y:S01]  /*7000*/  FADD.FTZ R24, R24, R46 ;  /* 0x0000002e18187221 */ /* 0x000fe20000010000 */
[----:B------:R-:W-:Y:S02]  /*7010*/  HADD2.F32 R46, -RZ, R49.H0_H0 ;  /* 0x20000031ff2e7230 */ /* 0x000fe40000004100 */
[----:B------:R-:W-:Y:S01]  /*7020*/  FADD.FTZ R27, R70, R27 ;  /* 0x0000001b461b7221 */ /* 0x000fe20000010000 */
[----:B------:R-:W-:-:S02]  /*7030*/  HADD2.F32 R45, -RZ, R45.H1_H1 ;  /* 0x3000002dff2d7230 */ /* 0x000fc40000004100 */
[----:B------:R-:W-:Y:S01]  /*7040*/  FFMA.FTZ R31, R70, R70, R31 ;  /* 0x00000046461f7223 */ /* 0x000fe2000001001f */
[----:B------:R-:W-:Y:S01]  /*7050*/  FADD.FTZ R26, R26, R27 ;  /* 0x0000001b1a1a7221 */ /* 0x000fe20000010000 */
[----:B------:R-:W-:Y:S01]  /*7060*/  FMUL.FTZ R47, R46, R46 ;  /* 0x0000002e2e2f7220 */ /* 0x000fe20000410000 */
[----:B------:R-:W-:Y:S02]  /*7070*/  HADD2.F32 R27, -RZ, R51.H0_H0 ;  /* 0x20000033ff1b7230 */ /* 0x000fe40000004100 */
[C---:B------:R-:W-:Y:S01]  /*7080*/  FADD.FTZ R46, R45.reuse, R46 ;  /* 0x0000002e2d2e7221 */ /* 0x040fe20000010000 */
[----:B------:R-:W-:Y:S01]  /*7090*/  FADD.FTZ R24, R24, R31 ;  /* 0x0000001f18187221 */ /* 0x000fe20000010000 */
[----:B------:R-:W-:Y:S02]  /*70a0*/  HADD2.F32 R31, -RZ, R88.H0_H0 ;  /* 0x20000058ff1f7230 */ /* 0x000fe40000004100 */
[----:B------:R-:W-:Y:S01]  /*70b0*/  FFMA.FTZ R47, R45, R45, R47 ;  /* 0x0000002d2d2f7223 */ /* 0x000fe2000001002f */
[----:B------:R-:W-:Y:S01]  /*70c0*/  FADD.FTZ R46, R26, R46 ;  /* 0x0000002e1a2e7221 */ /* 0x000fe20000010000 */
[----:B------:R-:W-:Y:S01]  /*70d0*/  FMUL.FTZ R26, R27, R27 ;  /* 0x0000001b1b1a7220 */ /* 0x000fe20000410000 */
[----:B------:R-:W-:-:S02]  /*70e0*/  HADD2.F32 R87, -RZ, R87.H0_H0 ;  /* 0x20000057ff577230 */ /* 0x000fc40000004100 */
[C---:B------:R-:W-:Y:S01]  /*70f0*/  FADD.FTZ R27, R31.reuse, R27 ;  /* 0x0000001b1f1b7221 */ /* 0x040fe20000010000 */
[----:B------:R-:W-:Y:S01]  /*7100*/  FADD.FTZ R24, R24, R47 ;  /* 0x0000002f18187221 */ /* 0x000fe20000010000 */
[----:B------:R-:W-:Y:S01]  /*7110*/  FFMA.FTZ R26, R31, R31, R26 ;  /* 0x0000001f1f1a7223 */ /* 0x000fe2000001001a */
[----:B------:R-:W-:Y:S02]  /*7120*/  HADD2.F32 R86, -RZ, R86.H0_H0 ;  /* 0x20000056ff567230 */ /* 0x000fe40000004100 */
[----:B------:R-:W-:Y:S01]  /*7130*/  FADD.FTZ R46, R46, R27 ;  /* 0x0000001b2e2e7221 */ /* 0x000fe20000010000 */
[----:B------:R-:W-:Y:S02]  /*7140*/  HADD2.F32 R88, -RZ, R88.H1_H1 ;  /* 0x30000058ff587230 */ /* 0x000fe40000004100 */
[----:B------:R-:W-:Y:S01]  /*7150*/  FMUL.FTZ R27, R87, R87 ;  /* 0x00000057571b7220 */ /* 0x000fe20000410000 */
[----:B------:R-:W-:Y:S01]  /*7160*/  FADD.FTZ R24, R24, R26 ;  /* 0x0000001a18187221 */ /* 0x000fe20000010000 */
[----:B------:R-:W-:-:S02]  /*7170*/  HADD2.F32 R26, -RZ, R89.H0_H0 ;  /* 0x20000059ff1a7230 */ /* 0x000fc40000004100 */
[----:B------:R-:W-:Y:S01]  /*7180*/  FMUL.FTZ R31, R86, R86 ;  /* 0x00000056561f7220 */ /* 0x000fe20000410000 */
[----:B------:R-:W-:Y:S02]  /*7190*/  HADD2.F32 R90, -RZ, R90.H0_H0 ;  /* 0x2000005aff5a7230 */ /* 0x000fe40000004100 */
[----:B------:R-:W-:Y:S01]  /*71a0*/  FFMA.FTZ R27, R88, R88, R27 ;  /* 0x00000058581b7223 */ /* 0x000fe2000001001b */
[----:B------:R-:W-:Y:S02]  /*71b0*/  HADD2.F32 R89, -RZ, R89.H1_H1 ;  /* 0x30000059ff597230 */ /* 0x000fe40000004100 */
[C---:B------:R-:W-:Y:S01]  /*71c0*/  FADD.FTZ R86, R26.reuse, R86 ;  /* 0x000000561a567221 */ /* 0x040fe20000010000 */
[----:B------:R-:W-:Y:S01]  /*71d0*/  FFMA.FTZ R31, R26, R26, R31 ;  /* 0x0000001a1a1f7223 */ /* 0x000fe2000001001f */
[----:B------:R-:W-:Y:S01]  /*71e0*/  FADD.FTZ R24, R24, R27 ;  /* 0x0000001b18187221 */ /* 0x000fe20000010000 */
[----:B------:R-:W-:Y:S01]  /*71f0*/  FMUL.FTZ R26, R90, R90 ;  /* 0x0000005a5a1a7220 */ /* 0x000fe20000410000 */
[----:B------:R-:W-:-:S02]  /*7200*/  HADD2.F32 R83, -RZ, R83.H0_H0 ;  /* 0x20000053ff537230 */ /* 0x000fc40000004100 */
[----:B------:R-:W-:Y:S01]  /*7210*/  FADD.FTZ R24, R24, R31 ;  /* 0x0000001f18187221 */ /* 0x000fe20000010000 */
[----:B------:R-:W-:Y:S02]  /*7220*/  HADD2.F32 R27, -RZ, R82.H1_H1 ;  /* 0x30000052ff1b7230 */ /* 0x000fe40000004100 */
[----:B------:R-:W-:Y:S01]  /*7230*/  FFMA.FTZ R26, R89, R89, R26 ;  /* 0x00000059591a7223 */ /* 0x000fe2000001001a */
[----:B------:R-:W-:Y:S02]  /*7240*/  HADD2.F32 R91, -RZ, R91.H0_H0 ;  /* 0x2000005bff5b7230 */ /* 0x000fe40000004100 */
[----:B------:R-:W-:Y:S01]  /*7250*/  FMUL.FTZ R31, R83, R83 ;  /* 0x00000053531f7220 */ /* 0x000fe20000410000 */
[----:B------:R-:W-:Y:S01]  /*7260*/  FADD.FTZ R87, R88, R87 ;  /* 0x0000005758577221 */ /* 0x000fe20000010000 */
[----:B------:R-:W-:Y:S01]  /*7270*/  FADD.FTZ R24, R24, R26 ;  /* 0x0000001a18187221 */ /* 0x000fe20000010000 */
[----:B------:R-:W-:Y:S02]  /*7280*/  HADD2.F32 R92, -RZ, R92.H0_H0 ;  /* 0x2000005cff5c7230 */ /* 0x000fe40000004100 */
[----:B------:R-:W-:Y:S01]  /*7290*/  FFMA.FTZ R31, R27, R27, R31 ;  /* 0x0000001b1b1f7223 */ /* 0x000fe2000001001f */
[----:B------:R-:W-:Y:S01]  /*72a0*/  FMUL.FTZ R26, R91, R91 ;  /* 0x0000005b5b1a7220 */ /* 0x000fe20000410000 */
[----:B------:R-:W-:Y:S01]  /*72b0*/  FADD.FTZ R46, R46, R87 ;  /* 0x000000572e2e7221 */ /* 0x000fe20000010000 */
[----:B------:R-:W-:-:S02]  /*72c0*/  HADD2.F32 R93, -RZ, R93.H0_H0 ;  /* 0x2000005dff5d7230 */ /* 0x000fc40000004100 */
[----:B------:R-:W-:Y:S01]  /*72d0*/  FADD.FTZ R24, R24, R31 ;  /* 0x0000001f18187221 */ /* 0x000fe20000010000 */
[----:B------:R-:W-:Y:S01]  /*72e0*/  FFMA.FTZ R26, R92, R92, R26 ;  /* 0x0000005c5c1a7223 */ /* 0x000fe2000001001a */
[----:B------:R-:W-:Y:S01]  /*72f0*/  FADD.FTZ R46, R46, R86 ;  /* 0x000000562e2e7221 */ /* 0x000fe20000010000 */
[----:B------:R-:W-:Y:S01]  /*7300*/  FADD.FTZ R90, R89, R90 ;  /* 0x0000005a595a7221 */ /* 0x000fe20000010000 */
[----:B------:R-:W-:Y:S01]  /*7310*/  FADD.FTZ R83, R27, R83 ;  /* 0x000000531b537221 */ /* 0x000fe20000010000 */
[----:B------:R0:W-:Y:S01]  /*7320*/  STL [R1+0x88], R60 ;  /* 0x0000883c01007387 */ /* 0x0001e20000100800 */
[----:B------:R-:W-:Y:S02]  /*7330*/  HADD2.F32 R27, -RZ, R55.H0_H0 ;  /* 0x20000037ff1b7230 */ /* 0x000fe40000004100 */
[----:B------:R-:W-:Y:S01]  /*7340*/  FMUL.FTZ R31, R93, R93 ;  /* 0x0000005d5d1f7220 */ /* 0x000fe20000410000 */
[----:B------:R-:W-:Y:S01]  /*7350*/  FADD.FTZ R24, R24, R26 ;  /* 0x0000001a18187221 */ /* 0x000fe20000010000 */
[----:B------:R-:W-:Y:S01]  /*7360*/  FADD.FTZ R46, R46, R90 ;  /* 0x0000005a2e2e7221 */ /* 0x000fe20000010000 */
[----:B------:R-:W-:-:S02]  /*7370*/  HADD2.F32 R26, -RZ, R54.H0_H0 ;  /* 0x20000036ff1a7230 */ /* 0x000fc40000004100 */
[C---:B------:R-:W-:Y:S01]  /*7380*/  FADD.FTZ R93, R27.reuse, R93 ;  /* 0x0000005d1b5d7221 */ /* 0x040fe20000010000 */
[----:B0-----:R-:W2:Y:S01]  /*7390*/  LDL.LU R60, [R1+0x130] ;  /* 0x00013000013c7983 */ /* 0x001ea20000300800 */
[----:B------:R-:W-:Y:S01]  /*73a0*/  FFMA.FTZ R31, R27, R27, R31 ;  /* 0x0000001b1b1f7223 */ /* 0x000fe2000001001f */
[----:B------:R-:W-:Y:S01]  /*73b0*/  FADD.FTZ R46, R46, R83 ;  /* 0x000000532e2e7221 */ /* 0x000fe20000010000 */
[----:B------:R-:W-:Y:S01]  /*73c0*/  FADD.FTZ R91, R92, R91 ;  /* 0x0000005b5c5b7221 */ /* 0x000fe20000010000 */
[----:B------:R-:W-:Y:S02]  /*73d0*/  HADD2.F32 R27, -RZ, R80.H0_H0 ;  /* 0x20000050ff1b7230 */ /* 0x000fe40000004100 */
[----:B------:R-:W-:Y:S01]  /*73e0*/  FMUL.FTZ R45, R26, R26 ;  /* 0x0000001a1a2d7220 */ /* 0x000fe20000410000 */
[----:B------:R-:W-:Y:S01]  /*73f0*/  FADD.FTZ R46, R46, R91 ;  /* 0x0000005b2e2e7221 */ /* 0x000fe20000010000 */
[----:B------:R-:W-:Y:S01]  /*7400*/  FADD.FTZ R24, R24, R31 ;  /* 0x0000001f18187221 */ /* 0x000fe20000010000 */
[C---:B------:R-:W-:Y:S01]  /*7410*/  FADD.FTZ R26, R27.reuse, R26 ;  /* 0x0000001a1b1a7221 */ /* 0x040fe20000010000 */
[----:B------:R-:W-:Y:S01]  /*7420*/  FFMA.FTZ R45, R27, R27, R45 ;  /* 0x0000001b1b2d7223 */ /* 0x000fe2000001002d */
[----:B------:R-:W-:-:S02]  /*7430*/  HADD2.F32 R27, -RZ, R53.H0_H0 ;  /* 0x20000035ff1b7230 */ /* 0x000fc40000004100 */
[----:B------:R-:W-:Y:S01]  /*7440*/  FADD.FTZ R46, R46, R93 ;  /* 0x0000005d2e2e7221 */ /* 0x000fe20000010000 */
[----:B------:R-:W-:Y:S02]  /*7450*/  HADD2.F32 R31, -RZ, R57.H0_H0 ;  /* 0x20000039ff1f7230 */ /* 0x000fe40000004100 */
[----:B------:R-:W-:Y:S01]  /*7460*/  FADD.FTZ R24, R24, R45 ;  /* 0x0000002d18187221 */ /* 0x000fe20000010000 */
[----:B------:R-:W-:Y:S01]  /*7470*/  FMUL.FTZ R45, R27, R27 ;  /* 0x0000001b1b2d7220 */ /* 0x000fe20000410000 */
[----:B------:R-:W-:Y:S01]  /*7480*/  FADD.FTZ R26, R46, R26 ;  /* 0x0000001a2e1a7221 */ /* 0x000fe20000010000 */
[C---:B------:R-:W-:Y:S02]  /*7490*/  FADD.FTZ R27, R31.reuse, R27 ;  /* 0x0000001b1f1b7221 */ /* 0x040fe40000010000 */
[----:B------:R-:W-:Y:S01]  /*74a0*/  FFMA.FTZ R45, R31, R31, R45 ;  /* 0x0000001f1f2d7223 */ /* 0x000fe2000001002d */
[----:B------:R-:W-:Y:S02]  /*74b0*/  HADD2.F32 R47, -RZ, R13.H0_H0 ;  /* 0x2000000dff2f7230 */ /* 0x000fe40000004100 */
[----:B------:R-:W-:Y:S01]  /*74c0*/  FADD.FTZ R31, R26, R27 ;  /* 0x0000001b1a1f7221 */ /* 0x000fe20000010000 */
[----:B------:R-:W-:Y:S01]  /*74d0*/  HADD2.F32 R26, -RZ, R12.H0_H0 ;  /* 0x2000000cff1a7230 */ /* 0x000fe20000004100 */
[----:B------:R-:W3:Y:S04]  /*74e0*/  LDL.LU R13, [R1+0x180] ;  /* 0x00018000010d7983 */ /* 0x000ee80000300800 */
[----:B------:R-:W3:Y:S01]  /*74f0*/  LDL.LU R12, [R1+0x184] ;  /* 0x00018400010c7983 */ /* 0x000ee20000300800 */
[----:B------:R-:W-:-:S04]  /*7500*/  PRMT R3, R3, 0x5410, RZ ;  /* 0x0000541003037816 */ /* 0x000fc800000000ff */
[----:B------:R-:W-:Y:S02]  /*7510*/  @!P4 PRMT R3, R3, 0x5410, R48 ;  /* 0x000054100303c816 */ /* 0x000fe40000000030 */
[----:B------:R-:W-:Y:S02]  /*7520*/  LOP3.LUT P4, RZ, R81, 0x10000000, RZ, 0xc0, !PT ;  /* 0x1000000051ff7812 */ /* 0x000fe4000788c0ff */
[----:B------:R-:W-:Y:S02]  /*7530*/  PRMT R19, R19, 0x5410, RZ ;  /* 0x0000541013137816 */ /* 0x000fe400000000ff */
[----:B------:R-:W-:Y:S02]  /*7540*/  PRMT R20, RZ, 0x7610, R20 ;  /* 0x00007610ff147816 */ /* 0x000fe40000000014 */
[--C-:B------:R-:W-:Y:S02]  /*7550*/  @!P6 SHF.R.U32.HI R20, RZ, 0x10, R66.reuse ;  /* 0x00000010ff14e819 */ /* 0x100fe40000011642 */
[----:B------:R-:W-:-:S02]  /*7560*/  @!P6 PRMT R19, R19, 0x5410, R66 ;  /* 0x000054101313e816 */ /* 0x000fc40000000042 */
[----:B------:R-:W-:Y:S01]  /*7570*/  LOP3.LUT P6, RZ, R79, 0x4, RZ, 0xc0, !PT ;  /* 0x000000044fff7812 */ /* 0x000fe200078cc0ff */
[----:B------:R-:W-:Y:S02]  /*7580*/  HADD2.F32 R49, -RZ, R49.H1_H1 ;  /* 0x30000031ff317230 */ /* 0x000fe40000004100 */
[----:B------:R-:W4:Y:S01]  /*7590*/  @!P4 LDG.E R22, desc[UR12][R74.64] ;  /* 0x0000000c4a16c981 */ /* 0x000f22000c1e1900 */
[----:B------:R-:W-:-:S03]  /*75a0*/  PRMT R20, R20, 0x5410, RZ ;  /* 0x0000541014147816 */ /* 0x000fc600000000ff */
[----:B------:R0:W-:Y:S06]  /*75b0*/  STL [R1+0xb0], R5 ;  /* 0x0000b00501007387 */ /* 0x0001ec0000100800 */
[--C-:B------:R-:W-:Y:S02]  /*75c0*/  @!P6 PRMT R20, R20, 0x5410, R62.reuse ;  /* 0x000054101414e816 */ /* 0x100fe4000000003e */
[----:B0-----:R-:W-:Y:S02]  /*75d0*/  PRMT R5, RZ, 0x7610, R5 ;  /* 0x00007610ff057816 */ /* 0x001fe40000000005 */
[----:B------:R-:W-:-:S02]  /*75e0*/  @!P6 SHF.R.U32.HI R5, RZ, 0x10, R62 ;  /* 0x00000010ff05e819 */ /* 0x000fc4000001163e */
[----:B------:R-:W-:Y:S01]  /*75f0*/  LOP3.LUT P6, RZ, R79, 0x2, RZ, 0xc0, !PT ;  /* 0x000000024fff7812 */ /* 0x000fe200078cc0ff */
[----:B------:R-:W-:Y:S01]  /*7600*/  FADD.FTZ R24, R24, R45 ;  /* 0x0000002d18187221 */ /* 0x000fe20000010000 */
[----:B------:R-:W-:Y:S02]  /*7610*/  HADD2.F32 R45, -RZ, R11.H0_H0 ;  /* 0x2000000bff2d7230 */ /* 0x000fe40000004100 */
[----:B------:R-:W-:Y:S01]  /*7620*/  HADD2.F32 R58, -RZ, R51.H1_H1 ;  /* 0x30000033ff3a7230 */ /* 0x000fe20000004100 */
[----:B------:R0:W5:Y:S01]  /*7630*/  LDL.LU R11, [R1+0x178] ;  /* 0x00017800010b7983 */ /* 0x0001620000300800 */
[----:B------:R-:W-:Y:S01]  /*7640*/  PRMT R5, R5, 0x5410, RZ ;  /* 0x0000541005057816 */ /* 0x000fe200000000ff */
[----:B--2---:R-:W-:-:S05]  /*7650*/  HADD2.F32 R46, -RZ, R60.H0_H0 ;  /* 0x2000003cff2e7230 */ /* 0x004fca0000004100 */
[----:B------:R-:W-:Y:S01]  /*7660*/  FMUL.FTZ R27, R46, R46 ;  /* 0x0000002e2e1b7220 */ /* 0x000fe20000410000 */
[----:B------:R-:W-:-:S04]  /*7670*/  FADD.FTZ R46, R49, R46 ;  /* 0x0000002e312e7221 */ /* 0x000fc80000010000 */
[----:B------:R-:W-:Y:S01]  /*7680*/  FADD.FTZ R46, R31, R46 ;  /* 0x0000002e1f2e7221 */ /* 0x000fe20000010000 */
[----:B------:R-:W-:Y:S01]  /*7690*/  FMUL.FTZ R31, R26, R26 ;  /* 0x0000001a1a1f7220 */ /* 0x000fe20000410000 */
[----:B------:R-:W-:-:S04]  /*76a0*/  FADD.FTZ R26, R47, R26 ;  /* 0x0000001a2f1a7221 */ /* 0x000fc80000010000 */
[----:B------:R-:W-:Y:S01]  /*76b0*/  FADD.FTZ R46, R46, R26 ;  /* 0x0000001a2e2e7221 */ /* 0x000fe20000010000 */
[----:B------:R-:W-:-:S06]  /*76c0*/  IMAD.MOV.U32 R26, RZ, RZ, RZ ;  /* 0x000000ffff1a7224 */ /* 0x000fcc00078e00ff */
[----:B---3--:R-:W2:Y:S01]  /*76d0*/  @!P6 LDG.E R26, desc[UR12][R12.64] ;  /* 0x0000000c0c1ae981 */ /* 0x008ea2000c1e1900 */
[----:B------:R-:W-:Y:S01]  /*76e0*/  FFMA.FTZ R27, R49, R49, R27 ;  /* 0x00000031311b7223 */ /* 0x000fe2000001001b */
[----:B------:R-:W-:-:S03]  /*76f0*/  FFMA.FTZ R31, R47, R47, R31 ;  /* 0x0000002f2f1f7223 */ /* 0x000fc6000001001f */
[----:B------:R-:W-:Y:S01]  /*7700*/  FADD.FTZ R24, R24, R27 ;  /* 0x0000001b18187221 */ /* 0x000fe20000010000 */
[----:B------:R-:W-:Y:S02]  /*7710*/  HADD2.F32 R27, -RZ, R10.H0_H0 ;  /* 0x2000000aff1b7230 */ /* 0x000fe40000004100 */
[----:B------:R0:W5:Y:S01]  /*7720*/  LDL.LU R10, [R1+0x17c] ;  /* 0x00017c00010a7983 */ /* 0x0001620000300800 */
[----:B------:R-:W-:Y:S01]  /*7730*/  FADD.FTZ R24, R24, R31 ;  /* 0x0000001f18187221 */ /* 0x000fe20000010000 */
[----:B------:R-:W-:Y:S02]  /*7740*/  HADD2.F32 R31, -RZ, R78.H0_H0 ;  /* 0x2000004eff1f7230 */ /* 0x000fe40000004100 */
[----:B------:R-:W-:Y:S01]  /*7750*/  FMUL.FTZ R54, R27, R27 ;  /* 0x0000001b1b367220 */ /* 0x000fe20000410000 */
[C---:B------:R-:W-:Y:S01]  /*7760*/  FADD.FTZ R27, R45.reuse, R27 ;  /* 0x0000001b2d1b7221 */ /* 0x040fe20000010000 */
[----:B------:R0:W5:Y:S02]  /*7770*/  LDL.LU.64 R12, [R1+0x170] ;  /* 0x00017000010c7983 */ /* 0x0001640000300a00 */
[----:B------:R-:W-:Y:S01]  /*7780*/  FFMA.FTZ R45, R45, R45, R54 ;  /* 0x0000002d2d2d7223 */ /* 0x000fe20000010036 */
[----:B------:R-:W-:Y:S01]  /*7790*/  FADD.FTZ R27, R46, R27 ;  /* 0x0000001b2e1b7221 */ /* 0x000fe20000010000 */
[----:B------:R-:W-:Y:S01]  /*77a0*/  FMUL.FTZ R47, R31, R31 ;  /* 0x0000001f1f2f7220 */ /* 0x000fe20000410000 */
[----:B------:R-:W-:Y:S01]  /*77b0*/  FADD.FTZ R54, R58, R31 ;  /* 0x0000001f3a367221 */ /* 0x000fe20000010000 */
[----:B------:R-:W-:Y:S01]  /*77c0*/  HADD2.F32 R46, -RZ, R4.H0_H0 ;  /* 0x20000004ff2e7230 */ /* 0x000fe20000004100 */
[----:B------:R0:W5:Y:S01]  /*77d0*/  LDL.LU R78, [R1+0x168] ;  /* 0x00016800014e7983 */ /* 0x0001620000300800 */
[----:B------:R-:W-:-:S02]  /*77e0*/  HADD2.F32 R31, -RZ, R82.H0_H0 ;  /* 0x20000052ff1f7230 */ /* 0x000fc40000004100 */
[----:B------:R-:W-:Y:S01]  /*77f0*/  FADD.FTZ R24, R24, R45 ;  /* 0x0000002d18187221 */ /* 0x000fe20000010000 */
[----:B------:R-:W-:Y:S01]  /*7800*/  FADD.FTZ R54, R27, R54 ;  /* 0x000000361b367221 */ /* 0x000fe20000010000 */
[----:B------:R-:W-:Y:S01]  /*7810*/  FFMA.FTZ R47, R58, R58, R47 ;  /* 0x0000003a3a2f7223 */ /* 0x000fe2000001002f */
[----:B------:R-:W-:Y:S02]  /*7820*/  HADD2.F32 R27, -RZ, R7.H0_H0 ;  /* 0x20000007ff1b7230 */ /* 0x000fe40000004100 */
[----:B------:R-:W-:Y:S01]  /*7830*/  FADD.FTZ R45, R31, R46 ;  /* 0x0000002e1f2d7221 */ /* 0x000fe20000010000 */
[----:B------:R-:W-:Y:S01]  /*7840*/  FMUL.FTZ R58, R46, R46 ;  /* 0x0000002e2e3a7220 */ /* 0x000fe20000410000 */
[----:B------:R-:W-:Y:S01]  /*7850*/  FADD.FTZ R24, R24, R47 ;  /* 0x0000002f18187221 */ /* 0x000fe20000010000 */
[----:B------:R-:W-:Y:S02]  /*7860*/  HADD2.F32 R4, -RZ, R4.H1_H1 ;  /* 0x30000004ff047230 */ /* 0x000fe40000004100 */
[----:B------:R-:W-:Y:S01]  /*7870*/  FADD.FTZ R45, R54, R45 ;  /* 0x0000002d362d7221 */ /* 0x000fe20000010000 */
[----:B------:R-:W-:Y:S01]  /*7880*/  FMUL.FTZ R47, R27, R27 ;  /* 0x0000001b1b2f7220 */ /* 0x000fe20000410000 */
[----:B------:R-:W-:-:S02]  /*7890*/  HADD2.F32 R54, -RZ, R9.H0_H0 ;  /* 0x20000009ff367230 */ /* 0x000fc40000004100 */
[----:B------:R-:W-:Y:S01]  /*78a0*/  FFMA.FTZ R31, R31, R31, R58 ;  /* 0x0000001f1f1f7223 */ /* 0x000fe2000001003a */
[----:B------:R-:W-:Y:S02]  /*78b0*/  HADD2.F32 R7, -RZ, R7.H1_H1 ;  /* 0x30000007ff077230 */ /* 0x000fe40000004100 */
[C---:B------:R-:W-:Y:S01]  /*78c0*/  FADD.FTZ R46, R4.reuse, R27 ;  /* 0x0000001b042e7221 */ /* 0x040fe20000010000 */
[----:B------:R-:W-:Y:S01]  /*78d0*/  FFMA.FTZ R47, R4, R4, R47 ;  /* 0x00000004042f7223 */ /* 0x000fe2000001002f */
[----:B------:R-:W-:Y:S01]  /*78e0*/  FMUL.FTZ R4, R54, R54 ;  /* 0x0000003636047220 */ /* 0x000fe20000410000 */
[----:B------:R-:W-:Y:S01]  /*78f0*/  FADD.FTZ R24, R24, R31 ;  /* 0x0000001f18187221 */ /* 0x000fe20000010000 */
[C---:B------:R-:W-:Y:S02]  /*7900*/  FADD.FTZ R54, R7.reuse, R54 ;  /* 0x0000003607367221 */ /* 0x040fe40000010000 */
[----:B------:R-:W-:Y:S01]  /*7910*/  FFMA.FTZ R7, R7, R7, R4 ;  /* 0x0000000707077223 */ /* 0x000fe20000010004 */
[----:B------:R-:W-:Y:S01]  /*7920*/  FADD.FTZ R24, R24, R47 ;  /* 0x0000002f18187221 */ /* 0x000fe20000010000 */
[----:B------:R-:W-:-:S02]  /*7930*/  HADD2.F32 R4, -RZ, R30.H0_H0 ;  /* 0x2000001eff047230 */ /* 0x000fc40000004100 */
[----:B------:R-:W-:Y:S02]  /*7940*/  HADD2.F32 R9, -RZ, R9.H1_H1 ;  /* 0x30000009ff097230 */ /* 0x000fe40000004100 */
[----:B------:R-:W-:Y:S01]  /*7950*/  FADD.FTZ R7, R24, R7 ;  /* 0x0000000718077221 */ /* 0x000fe20000010000 */
[----:B------:R-:W-:Y:S02]  /*7960*/  HADD2.F32 R27, -RZ, R42.H0_H0 ;  /* 0x2000002aff1b7230 */ /* 0x000fe40000004100 */
[----:B------:R-:W-:Y:S01]  /*7970*/  FMUL.FTZ R24, R4, R4 ;  /* 0x0000000404187220 */ /* 0x000fe20000410000 */
[----:B------:R-:W-:Y:S02]  /*7980*/  HADD2.F32 R30, -RZ, R30.H1_H1 ;  /* 0x3000001eff1e7230 */ /* 0x000fe40000004100 */
[C---:B------:R-:W-:Y:S01]  /*7990*/  FADD.FTZ R4, R9.reuse, R4 ;  /* 0x0000000409047221 */ /* 0x040fe20000010000 */
[----:B------:R-:W-:Y:S02]  /*79a0*/  HADD2.F32 R31, -RZ, R43.H0_H0 ;  /* 0x2000002bff1f7230 */ /* 0x000fe40000004100 */
[----:B------:R-:W-:Y:S01]  /*79b0*/  FFMA.FTZ R24, R9, R9, R24 ;  /* 0x0000000909187223 */ /* 0x000fe20000010018 */
[----:B------:R-:W-:Y:S01]  /*79c0*/  FMUL.FTZ R9, R27, R27 ;  /* 0x0000001b1b097220 */ /* 0x000fe20000410000 */
[----:B------:R-:W-:Y:S01]  /*79d0*/  FADD.FTZ R45, R45, R46 ;  /* 0x0000002e2d2d7221 */ /* 0x000fe20000010000 */
[----:B------:R-:W-:Y:S01]  /*79e0*/  FADD.FTZ R27, R30, R27 ;  /* 0x0000001b1e1b7221 */ /* 0x000fe20000010000 */
[----:B------:R-:W-:-:S02]  /*79f0*/  HADD2.F32 R42, -RZ, R42.H1_H1 ;  /* 0x3000002aff2a7230 */ /* 0x000fc40000004100 */
[----:B------:R-:W-:Y:S01]  /*7a00*/  FFMA.FTZ R30, R30, R30, R9 ;  /* 0x0000001e1e1e7223 */ /* 0x000fe20000010009 */
[----:B------:R-:W-:Y:S01]  /*7a10*/  FADD.FTZ R7, R7, R24 ;  /* 0x0000001807077221 */ /* 0x000fe20000010000 */
[----:B------:R-:W-:Y:S01]  /*7a20*/  FMUL.FTZ R9, R31, R31 ;  /* 0x0000001f1f097220 */ /* 0x000fe20000410000 */
[----:B------:R-:W-:Y:S01]  /*7a30*/  FADD.FTZ R45, R45, R54 ;  /* 0x000000362d2d7221 */ /* 0x000fe20000010000 */
[C---:B------:R-:W-:Y:S01]  /*7a40*/  FADD.FTZ R31, R42.reuse, R31 ;  /* 0x0000001f2a1f7221 */ /* 0x040fe20000010000 */
[----:B------:R-:W-:Y:S02]  /*7a50*/  HADD2.F32 R24, -RZ, R71.H0_H0 ;  /* 0x20000047ff187230 */ /* 0x000fe40000004100 */
[----:B------:R-:W-:Y:S01]  /*7a60*/  FADD.FTZ R7, R7, R30 ;  /* 0x0000001e07077221 */ /* 0x000fe20000010000 */
[----:B------:R-:W-:Y:S01]  /*7a70*/  FFMA.FTZ R42, R42, R42, R9 ;  /* 0x0000002a2a2a7223 */ /* 0x000fe20000010009 */
[----:B------:R-:W-:Y:S01]  /*7a80*/  FADD.FTZ R4, R45, R4 ;  /* 0x000000042d047221 */ /* 0x000fe20000010000 */
[----:B------:R-:W-:-:S02]  /*7a90*/  HADD2.F32 R43, -RZ, R43.H1_H1 ;  /* 0x3000002bff2b7230 */ /* 0x000fc40000004100 */
[----:B------:R-:W-:Y:S01]  /*7aa0*/  FMUL.FTZ R30, R24, R24 ;  /* 0x00000018181e7220 */ /* 0x000fe20000410000 */
[----:B------:R-:W-:Y:S01]  /*7ab0*/  FADD.FTZ R7, R7, R42 ;  /* 0x0000002a07077221 */ /* 0x000fe20000010000 */
[----:B------:R-:W-:Y:S01]  /*7ac0*/  FADD.FTZ R4, R4, R27 ;  /* 0x0000001b04047221 */ /* 0x000fe20000010000 */
[----:B------:R-:W-:Y:S02]  /*7ad0*/  HADD2.F32 R42, -RZ, R25.H0_H0 ;  /* 0x20000019ff2a7230 */ /* 0x000fe40000004100 */
[C---:B------:R-:W-:Y:S01]  /*7ae0*/  FADD.FTZ R9, R43.reuse, R24 ;  /* 0x000000182b097221 */ /* 0x040fe20000010000 */
[----:B------:R-:W-:Y:S01]  /*7af0*/  FFMA.FTZ R30, R43, R43, R30 ;  /* 0x0000002b2b1e7223 */ /* 0x000fe2000001001e */
[----:B------:R-:W-:Y:S01]  /*7b00*/  FADD.FTZ R4, R4, R31 ;  /* 0x0000001f04047221 */ /* 0x000fe20000010000 */
[----:B------:R-:W-:Y:S02]  /*7b10*/  HADD2.F32 R71, -RZ, R71.H1_H1 ;  /* 0x30000047ff477230 */ /* 0x000fe40000004100 */
[----:B------:R-:W-:Y:S01]  /*7b20*/  FMUL.FTZ R24, R42, R42 ;  /* 0x0000002a2a187220 */ /* 0x000fe20000410000 */
[----:B------:R-:W-:Y:S01]  /*7b30*/  FADD.FTZ R7, R7, R30 ;  /* 0x0000001e07077221 */ /* 0x000fe20000010000 */
[----:B------:R-:W-:Y:S01]  /*7b40*/  FADD.FTZ R4, R4, R9 ;  /* 0x0000000904047221 */ /* 0x000fe20000010000 */
[----:B------:R-:W-:-:S02]  /*7b50*/  HADD2.F32 R30, -RZ, R72.H0_H0 ;  /* 0x20000048ff1e7230 */ /* 0x000fc40000004100 */
[C---:B------:R-:W-:Y:S01]  /*7b60*/  FADD.FTZ R9, R71.reuse, R42 ;  /* 0x0000002a47097221 */ /* 0x040fe20000010000 */
[----:B------:R-:W-:Y:S01]  /*7b70*/  FFMA.FTZ R24, R71, R71, R24 ;  /* 0x0000004747187223 */ /* 0x000fe20000010018 */
[----:B------:R-:W-:Y:S02]  /*7b80*/  HADD2.F32 R25, -RZ, R25.H1_H1 ;  /* 0x30000019ff197230 */ /* 0x000fe40000004100 */
[----:B------:R-:W-:Y:S01]  /*7b90*/  FADD.FTZ R4, R4, R9 ;  /* 0x0000000904047221 */ /* 0x000fe20000010000 */
[----:B------:R-:W-:Y:S01]  /*7ba0*/  FADD.FTZ R7, R7, R24 ;  /* 0x0000001807077221 */ /* 0x000fe20000010000 */
[----:B------:R-:W-:Y:S01]  /*7bb0*/  FMUL.FTZ R24, R30, R30 ;  /* 0x0000001e1e187220 */ /* 0x000fe20000410000 */
[----:B------:R-:W-:Y:S01]  /*7bc0*/  FADD.FTZ R9, R25, R30 ;  /* 0x0000001e19097221 */ /* 0x000fe20000010000 */
[----:B------:R-:W-:Y:S02]  /*7bd0*/  HADD2.F32 R27, -RZ, R32.H0_H0 ;  /* 0x20000020ff1b7230 */ /* 0x000fe40000004100 */
[----:B------:R-:W-:-:S02]  /*7be0*/  HADD2.F32 R72, -RZ, R72.H1_H1 ;  /* 0x30000048ff487230 */ /* 0x000fc40000004100 */
[----:B------:R-:W-:Y:S01]  /*7bf0*/  FFMA.FTZ R24, R25, R25, R24 ;  /* 0x0000001919187223 */ /* 0x000fe20000010018 */
[----:B------:R-:W-:Y:S01]  /*7c00*/  FADD.FTZ R4, R4, R9 ;  /* 0x0000000904047221 */ /* 0x000fe20000010000 */
[----:B------:R-:W-:Y:S02]  /*7c10*/  HADD2.F32 R25, -RZ, R73.H0_H0 ;  /* 0x20000049ff197230 */ /* 0x000fe40000004100 */
[----:B------:R-:W-:Y:S01]  /*7c20*/  FMUL.FTZ R9, R27, R27 ;  /* 0x0000001b1b097220 */ /* 0x000fe20000410000 */
[C---:B------:R-:W-:Y:S01]  /*7c30*/  FADD.FTZ R27, R72.reuse, R27 ;  /* 0x0000001b481b7221 */ /* 0x040fe20000010000 */
[----:B------:R-:W-:Y:S02]  /*7c40*/  HADD2.F32 R32, -RZ, R32.H1_H1 ;  /* 0x30000020ff207230 */ /* 0x000fe40000004100 */
[----:B------:R-:W-:Y:S01]  /*7c50*/  FADD.FTZ R7, R7, R24 ;  /* 0x0000001807077221 */ /* 0x000fe20000010000 */
[----:B------:R-:W-:Y:S01]  /*7c60*/  FFMA.FTZ R72, R72, R72, R9 ;  /* 0x0000004848487223 */ /* 0x000fe20000010009 */
[----:B------:R-:W-:Y:S01]  /*7c70*/  FMUL.FTZ R9, R25, R25 ;  /* 0x0000001919097220 */ /* 0x000fe20000410000 */
[----:B------:R-:W-:-:S02]  /*7c80*/  HADD2.F32 R24, -RZ, R41.H0_H0 ;  /* 0x20000029ff187230 */ /* 0x000fc40000004100 */
[C---:B------:R-:W-:Y:S01]  /*7c90*/  FADD.FTZ R25, R32.reuse, R25 ;  /* 0x0000001920197221 */ /* 0x040fe20000010000 */
[----:B------:R-:W-:Y:S01]  /*7ca0*/  FADD.FTZ R7, R7, R72 ;  /* 0x0000004807077221 */ /* 0x000fe20000010000 */
[----:B------:R-:W-:Y:S01]  /*7cb0*/  FFMA.FTZ R32, R32, R32, R9 ;  /* 0x0000002020207223 */ /* 0x000fe20000010009 */
[----:B------:R-:W-:Y:S02]  /*7cc0*/  HADD2.F32 R73, -RZ, R73.H1_H1 ;  /* 0x30000049ff497230 */ /* 0x000fe40000004100 */
[----:B------:R-:W-:Y:S01]  /*7cd0*/  FADD.FTZ R4, R4, R27 ;  /* 0x0000001b04047221 */ /* 0x000fe20000010000 */
[----:B------:R-:W-:Y:S02]  /*7ce0*/  HADD2.F32 R41, -RZ, R41.H1_H1 ;  /* 0x30000029ff297230 */ /* 0x000fe40000004100 */
[----:B------:R-:W-:Y:S01]  /*7cf0*/  FADD.FTZ R7, R7, R32 ;  /* 0x0000002007077221 */ /* 0x000fe20000010000 */
[----:B------:R-:W-:Y:S02]  /*7d00*/  HADD2.F32 R32, -RZ, R76.H0_H0 ;  /* 0x2000004cff207230 */ /* 0x000fe40000004100 */
[----:B------:R-:W-:Y:S01]  /*7d10*/  FADD.FTZ R4, R4, R25 ;  /* 0x0000001904047221 */ /* 0x000fe20000010000 */
[----:B------:R-:W-:Y:S01]  /*7d20*/  FADD.FTZ R9, R73, R24 ;  /* 0x0000001849097221 */ /* 0x000fe20000010000 */
[----:B------:R-:W-:-:S03]  /*7d30*/  HADD2.F32 R25, -RZ, R64.H0_H0 ;  /* 0x20000040ff197230 */ /* 0x000fc60000004100 */
[----:B------:R-:W-:Y:S01]  /*7d40*/  FADD.FTZ R4, R4, R9 ;  /* 0x0000000904047221 */ /* 0x000fe20000010000 */
[----:B------:R-:W-:Y:S01]  /*7d50*/  FADD.FTZ R9, R41, R32 ;  /* 0x0000002029097221 */ /* 0x000fe20000010000 */
[----:B------:R-:W-:Y:S02]  /*7d60*/  HADD2.F32 R76, -RZ, R76.H1_H1 ;  /* 0x3000004cff4c7230 */ /* 0x000fe40000004100 */
[----:B------:R-:W-:Y:S01]  /*7d70*/  FMUL.FTZ R30, R24, R24 ;  /* 0x00000018181e7220 */ /* 0x000fe20000410000 */
[----:B------:R-:W-:Y:S01]  /*7d80*/  FADD.FTZ R4, R4, R9 ;  /* 0x0000000904047221 */ /* 0x000fe20000010000 */
[----:B------:R-:W-:Y:S01]  /*7d90*/  FMUL.FTZ R9, R25, R25 ;  /* 0x0000001919097220 */ /* 0x000fe20000410000 */
[----:B------:R-:W-:Y:S01]  /*7da0*/  FADD.FTZ R25, R76, R25 ;  /* 0x000000194c197221 */ /* 0x000fe20000010000 */
[----:B------:R-:W-:Y:S02]  /*7db0*/  HADD2.F32 R27, -RZ, R38.H0_H0 ;  /* 0x20000026ff1b7230 */ /* 0x000fe40000004100 */
[----:B------:R-:W-:-:S02]  /*7dc0*/  HADD2.F32 R64, -RZ, R64.H1_H1 ;  /* 0x30000040ff407230 */ /* 0x000fc40000004100 */
[----:B------:R-:W-:Y:S01]  /*7dd0*/  FFMA.FTZ R30, R73, R73, R30 ;  /* 0x00000049491e7223 */ /* 0x000fe2000001001e */
[----:B------:R-:W-:Y:S01]  /*7de0*/  FMUL.FTZ R24, R32, R32 ;  /* 0x0000002020187220 */ /* 0x000fe20000410000 */
[----:B------:R-:W-:Y:S01]  /*7df0*/  FFMA.FTZ R76, R76, R76, R9 ;  /* 0x0000004c4c4c7223 */ /* 0x000fe20000010009 */
[----:B------:R-:W-:Y:S01]  /*7e00*/  FADD.FTZ R4, R4, R25 ;  /* 0x0000001904047221 */ /* 0x000fe20000010000 */
[----:B------:R-:W-:Y:S02]  /*7e10*/  HADD2.F32 R25, -RZ, R39.H0_H0 ;  /* 0x20000027ff197230 */ /* 0x000fe40000004100 */
[----:B------:R-:W-:Y:S01]  /*7e20*/  FMUL.FTZ R9, R27, R27 ;  /* 0x0000001b1b097220 */ /* 0x000fe20000410000 */
[----:B------:R-:W-:Y:S02]  /*7e30*/  HADD2.F32 R38, -RZ, R38.H1_H1 ;  /* 0x30000026ff267230 */ /* 0x000fe40000004100 */
[C---:B------:R-:W-:Y:S01]  /*7e40*/  FADD.FTZ R27, R64.reuse, R27 ;  /* 0x0000001b401b7221 */ /* 0x040fe20000010000 */
[----:B------:R-:W-:Y:S01]  /*7e50*/  FADD.FTZ R7, R7, R30 ;  /* 0x0000001e07077221 */ /* 0x000fe20000010000 */
[----:B------:R-:W-:Y:S01]  /*7e60*/  FFMA.FTZ R24, R41, R41, R24 ;  /* 0x0000002929187223 */ /* 0x000fe20000010018 */
[----:B------:R-:W-:Y:S01]  /*7e70*/  FFMA.FTZ R64, R64, R64, R9 ;  /* 0x0000004040407223 */ /* 0x000fe20000010009 */
[----:B------:R-:W-:Y:S01]  /*7e80*/  FMUL.FTZ R9, R25, R25 ;  /* 0x0000001919097220 */ /* 0x000fe20000410000 */
[----:B------:R-:W-:Y:S01]  /*7e90*/  FADD.FTZ R4, R4, R27 ;  /* 0x0000001b04047221 */ /* 0x000fe20000010000 */
[----:B------:R-:W-:Y:S01]  /*7ea0*/  FADD.FTZ R25, R38, R25 ;  /* 0x0000001926197221 */ /* 0x000fe20000010000 */
[----:B------:R-:W-:Y:S01]  /*7eb0*/  FADD.FTZ R7, R7, R24 ;  /* 0x0000001807077221 */ /* 0x000fe20000010000 */
[----:B------:R-:W-:-:S02]  /*7ec0*/  HADD2.F32 R24, -RZ, R36.H0_H0 ;  /* 0x20000024ff187230 */ /* 0x000fc40000004100 */
[----:B------:R-:W-:Y:S02]  /*7ed0*/  HADD2.F32 R39, -RZ, R39.H1_H1 ;  /* 0x30000027ff277230 */ /* 0x000fe40000004100 */
[----:B------:R-:W-:Y:S01]  /*7ee0*/  FADD.FTZ R4, R4, R25 ;  /* 0x0000001904047221 */ /* 0x000fe20000010000 */
[----:B------:R-:W-:Y:S02]  /*7ef0*/  HADD2.F32 R25, -RZ, R37.H0_H0 ;  /* 0x20000025ff197230 */ /* 0x000fe40000004100 */
[----:B------:R-:W-:Y:S01]  /*7f00*/  FADD.FTZ R7, R7, R76 ;  /* 0x0000004c07077221 */ /* 0x000fe20000010000 */
[----:B------:R-:W-:Y:S01]  /*7f10*/  FFMA.FTZ R38, R38, R38, R9 ;  /* 0x0000002626267223 */ /* 0x000fe20000010009 */
[----:B------:R-:W-:Y:S02]  /*7f20*/  HADD2.F32 R36, -RZ, R36.H1_H1 ;  /* 0x30000024ff247230 */ /* 0x000fe40000004100 */
[----:B------:R-:W-:Y:S01]  /*7f30*/  FADD.FTZ R9, R39, R24 ;  /* 0x0000001827097221 */ /* 0x000fe20000010000 */
[----:B------:R-:W-:Y:S01]  /*7f40*/  FADD.FTZ R7, R7, R64 ;  /* 0x0000004007077221 */ /* 0x000fe20000010000 */
[----:B------:R-:W-:Y:S01]  /*7f50*/  FMUL.FTZ R30, R24, R24 ;  /* 0x00000018181e7220 */ /* 0x000fe20000410000 */
[----:B------:R-:W-:Y:S01]  /*7f60*/  FMUL.FTZ R27, R25, R25 ;  /* 0x00000019191b7220 */ /* 0x000fe20000410000 */
[----:B------:R-:W-:Y:S01]  /*7f70*/  FADD.FTZ R4, R4, R9 ;  /* 0x0000000904047221 */ /* 0x000fe20000010000 */
[----:B------:R-:W-:Y:S01]  /*7f80*/  FADD.FTZ R25, R36, R25 ;  /* 0x0000001924197221 */ /* 0x000fe20000010000 */
[----:B------:R-:W-:-:S02]  /*7f90*/  HADD2.F32 R24, -RZ, R34.H0_H0 ;  /* 0x20000022ff187230 */ /* 0x000fc40000004100 */
[----:B------:R-:W-:Y:S02]  /*7fa0*/  HADD2.F32 R37, -RZ, R37.H1_H1 ;  /* 0x30000025ff257230 */ /* 0x000fe40000004100 */
[----:B------:R-:W-:Y:S01]  /*7fb0*/  FADD.FTZ R7, R7, R38 ;  /* 0x0000002607077221 */ /* 0x000fe20000010000 */
[----:B------:R-:W-:Y:S01]  /*7fc0*/  FFMA.FTZ R30, R39, R39, R30 ;  /* 0x00000027271e7223 */ /* 0x000fe2000001001e */
[----:B------:R-:W-:Y:S01]  /*7fd0*/  FADD.FTZ R4, R4, R25 ;  /* 0x0000001904047221 */ /* 0x000fe20000010000 */
[----:B------:R-:W-:Y:S02]  /*7fe0*/  HADD2.F32 R25, -RZ, R35.H0_H0 ;  /* 0x20000023ff197230 */ /* 0x000fe40000004100 */
[----:B------:R-:W-:Y:S01]  /*7ff0*/  FADD.FTZ R9, R37, R24 ;  /* 0x0000001825097221 */ /* 0x000fe20000010000 */
[----:B------:R-:W-:Y:S02]  /*8000*/  HADD2.F32 R34, -RZ, R34.H1_H1 ;  /* 0x30000022ff227230 */ /* 0x000fe40000004100 */
[----:B------:R-:W-:Y:S01]  /*8010*/  FADD.FTZ R7, R7, R30 ;  /* 0x0000001e07077221 */ /* 0x000fe20000010000 */
[----:B------:R-:W-:Y:S01]  /*8020*/  FFMA.FTZ R36, R36, R36, R27 ;  /* 0x0000002424247223 */ /* 0x000fe2000001001b */
[----:B------:R-:W-:Y:S01]  /*8030*/  FMUL.FTZ R30, R24, R24 ;  /* 0x00000018181e7220 */ /* 0x000fe20000410000 */
[----:B------:R-:W-:Y:S01]  /*8040*/  FADD.FTZ R4, R4, R9 ;  /* 0x0000000904047221 */ /* 0x000fe20000010000 */
[----:B------:R-:W-:Y:S01]  /*8050*/  FMUL.FTZ R9, R25, R25 ;  /* 0x0000001919097220 */ /* 0x000fe20000410000 */
[----:B------:R-:W-:-:S02]  /*8060*/  HADD2.F32 R24, -RZ, R28.H0_H0 ;  /* 0x2000001cff187230 */ /* 0x000fc40000004100 */
[C---:B------:R-:W-:Y:S01]  /*8070*/  FADD.FTZ R25, R34.reuse, R25 ;  /* 0x0000001922197221 */ /* 0x040fe20000010000 */
[----:B------:R-:W-:Y:S02]  /*8080*/  HADD2.F32 R35, -RZ, R35.H1_H1 ;  /* 0x30000023ff237230 */ /* 0x000fe40000004100 */
[----:B------:R-:W-:Y:S01]  /*8090*/  FADD.FTZ R7, R7, R36 ;  /* 0x0000002407077221 */ /* 0x000fe20000010000 */
[----:B------:R-:W-:Y:S01]  /*80a0*/  FFMA.FTZ R30, R37, R37, R30 ;  /* 0x00000025251e7223 */ /* 0x000fe2000001001e */
[----:B------:R-:W-:Y:S01]  /*80b0*/  FFMA.FTZ R34, R34, R34, R9 ;  /* 0x0000002222227223 */ /* 0x000fe20000010009 */
[----:B------:R-:W-:Y:S01]  /*80c0*/  FADD.FTZ R4, R4, R25 ;  /* 0x0000001904047221 */ /* 0x000fe20000010000 */
[----:B------:R-:W-:Y:S02]  /*80d0*/  HADD2.F32 R25, -RZ, R29.H0_H0 ;  /* 0x2000001dff197230 */ /* 0x000fe40000004100 */
[----:B------:R-:W-:Y:S01]  /*80e0*/  FADD.FTZ R7, R7, R30 ;  /* 0x0000001e07077221 */ /* 0x000fe20000010000 */
[----:B------:R-:W-:Y:S01]  /*80f0*/  FADD.FTZ R9, R35, R24 ;  /* 0x0000001823097221 */ /* 0x000fe20000010000 */
[----:B------:R-:W-:Y:S01]  /*8100*/  FMUL.FTZ R30, R24, R24 ;  /* 0x00000018181e7220 */ /* 0x000fe20000410000 */
[----:B------:R-:W-:-:S02]  /*8110*/  HADD2.F32 R28, -RZ, R28.H1_H1 ;  /* 0x3000001cff1c7230 */ /* 0x000fc40000004100 */
[----:B------:R-:W-:Y:S01]  /*8120*/  FADD.FTZ R7, R7, R34 ;  /* 0x0000002207077221 */ /* 0x000fe20000010000 */
[----:B------:R-:W-:Y:S01]  /*8130*/  FADD.FTZ R4, R4, R9 ;  /* 0x0000000904047221 */ /* 0x000fe20000010000 */
[----:B------:R-:W-:Y:S01]  /*8140*/  FFMA.FTZ R30, R35, R35, R30 ;  /* 0x00000023231e7223 */ /* 0x000fe2000001001e */
[----:B------:R-:W-:Y:S01]  /*8150*/  FMUL.FTZ R9, R25, R25 ;  /* 0x0000001919097220 */ /* 0x000fe20000410000 */
[--C-:B------:R-:W-:Y:S02]  /*8160*/  HADD2.F32 R24, -RZ, R18.reuse.H0_H0 ;  /* 0x20000012ff187230 */ /* 0x100fe40000004100 */
[C---:B------:R-:W-:Y:S01]  /*8170*/  FADD.FTZ R25, R28.reuse, R25 ;  /* 0x000000191c197221 */ /* 0x040fe20000010000 */
[----:B------:R-:W-:Y:S02]  /*8180*/  HADD2.F32 R29, -RZ, R29.H1_H1 ;  /* 0x3000001dff1d7230 */ /* 0x000fe40000004100 */
[----:B------:R-:W-:Y:S02]  /*8190*/  HADD2.F32 R27, -RZ, R19.H0_H0 ;  /* 0x20000013ff1b7230 */ /* 0x000fe40000004100 */
[----:B------:R-:W-:Y:S01]  /*81a0*/  FADD.FTZ R7, R7, R30 ;  /* 0x0000001e07077221 */ /* 0x000fe20000010000 */
[----:B------:R-:W-:Y:S01]  /*81b0*/  FFMA.FTZ R28, R28, R28, R9 ;  /* 0x0000001c1c1c7223 */ /* 0x000fe20000010009 */
[----:B------:R-:W-:Y:S01]  /*81c0*/  FMUL.FTZ R30, R24, R24 ;  /* 0x00000018181e7220 */ /* 0x000fe20000410000 */
[----:B------:R-:W-:Y:S01]  /*81d0*/  FADD.FTZ R4, R4, R25 ;  /* 0x0000001904047221 */ /* 0x000fe20000010000 */
[----:B------:R-:W-:Y:S01]  /*81e0*/  FADD.FTZ R9, R29, R24 ;  /* 0x000000181d097221 */ /* 0x000fe20000010000 */
[----:B------:R-:W-:Y:S01]  /*81f0*/  HADD2.F32 R18, -RZ, R18.H1_H1 ;  /* 0x30000012ff127230 */ /* 0x000fe20000004100 */
[----:B------:R-:W-:Y:S01]  /*8200*/  @!P0 PRMT R5, R5, 0x5410, R56 ;  /* 0x0000541005058816 */ /* 0x000fe20000000038 */
[----:B------:R-:W-:Y:S01]  /*8210*/  FMUL.FTZ R25, R27, R27 ;  /* 0x0000001b1b197220 */ /* 0x000fe20000410000 */
[----:B------:R-:W-:-:S02]  /*8220*/  HADD2.F32 R24, -RZ, R20.H0_H0 ;  /* 0x20000014ff187230 */ /* 0x000fc40000004100 */
[----:B------:R-:W-:Y:S01]  /*8230*/  FADD.FTZ R7, R7, R28 ;  /* 0x0000001c07077221 */ /* 0x000fe20000010000 */
[----:B------:R-:W-:Y:S01]  /*8240*/  FFMA.FTZ R30, R29, R29, R30 ;  /* 0x0000001d1d1e7223 */ /* 0x000fe2000001001e */
[----:B------:R-:W-:Y:S01]  /*8250*/  FADD.FTZ R4, R4, R9 ;  /* 0x0000000904047221 */ /* 0x000fe20000010000 */
[C---:B------:R-:W-:Y:S01]  /*8260*/  FADD.FTZ R9, R18.reuse, R27 ;  /* 0x0000001b12097221 */ /* 0x040fe20000010000 */
[----:B------:R-:W-:Y:S01]  /*8270*/  FFMA.FTZ R18, R18, R18, R25 ;  /* 0x0000001212127223 */ /* 0x000fe20000010019 */
[----:B------:R-:W-:Y:S02]  /*8280*/  HADD2.F32 R19, -RZ, R19.H1_H1 ;  /* 0x30000013ff137230 */ /* 0x000fe40000004100 */
[----:B------:R-:W-:Y:S01]  /*8290*/  FMUL.FTZ R28, R24, R24 ;  /* 0x00000018181c7220 */ /* 0x000fe20000410000 */
[----:B------:R-:W-:Y:S02]  /*82a0*/  HADD2.F32 R25, -RZ, R5.H0_H0 ;  /* 0x20000005ff197230 */ /* 0x000fe40000004100 */
[----:B------:R-:W-:Y:S01]  /*82b0*/  FADD.FTZ R7, R7, R30 ;  /* 0x0000001e07077221 */ /* 0x000fe20000010000 */
[----:B------:R-:W-:Y:S01]  /*82c0*/  FADD.FTZ R4, R4, R9 ;  /* 0x0000000904047221 */ /* 0x000fe20000010000 */
[----:B------:R-:W-:-:S02]  /*82d0*/  HADD2.F32 R20, -RZ, R20.H1_H1 ;  /* 0x30000014ff147230 */ /* 0x000fc40000004100 */
[C---:B------:R-:W-:Y:S01]  /*82e0*/  FADD.FTZ R9, R19.reuse, R24 ;  /* 0x0000001813097221 */ /* 0x040fe20000010000 */
[----:B------:R-:W-:Y:S01]  /*82f0*/  FFMA.FTZ R28, R19, R19, R28 ;  /* 0x00000013131c7223 */ /* 0x000fe2000001001c */
[----:B------:R-:W-:Y:S01]  /*8300*/  FADD.FTZ R7, R7, R18 ;  /* 0x0000001207077221 */ /* 0x000fe20000010000 */
[----:B------:R-:W-:Y:S01]  /*8310*/  FMUL.FTZ R19, R25, R25 ;  /* 0x0000001919137220 */ /* 0x000fe20000410000 */
[C---:B------:R-:W-:Y:S01]  /*8320*/  FADD.FTZ R25, R20.reuse, R25 ;  /* 0x0000001914197221 */ /* 0x040fe20000010000 */
[----:B------:R-:W-:Y:S02]  /*8330*/  HADD2.F32 R18, -RZ, R21.H0_H0 ;  /* 0x20000015ff127230 */ /* 0x000fe40000004100 */
[----:B------:R-:W-:Y:S01]  /*8340*/  FADD.FTZ R7, R7, R28 ;  /* 0x0000001c07077221 */ /* 0x000fe20000010000 */
[----:B------:R-:W-:Y:S01]  /*8350*/  FFMA.FTZ R20, R20, R20, R19 ;  /* 0x0000001414147223 */ /* 0x000fe20000010013 */
[----:B------:R-:W-:Y:S02]  /*8360*/  HADD2.F32 R5, -RZ, R5.H1_H1 ;  /* 0x30000005ff057230 */ /* 0x000fe40000004100 */
[----:B------:R-:W-:Y:S01]  /*8370*/  FADD.FTZ R4, R4, R9 ;  /* 0x0000000904047221 */ /* 0x000fe20000010000 */
[----:B------:R-:W-:-:S02]  /*8380*/  HADD2.F32 R24, -RZ, R6.H0_H0 ;  /* 0x20000006ff187230 */ /* 0x000fc40000004100 */
[----:B------:R-:W-:Y:S01]  /*8390*/  FADD.FTZ R7, R7, R20 ;  /* 0x0000001407077221 */ /* 0x000fe20000010000 */
[----:B------:R-:W-:Y:S01]  /*83a0*/  FMUL.FTZ R20, R18, R18 ;  /* 0x0000001212147220 */ /* 0x000fe20000410000 */
[----:B------:R-:W-:Y:S01]  /*83b0*/  FADD.FTZ R4, R4, R25 ;  /* 0x0000001904047221 */ /* 0x000fe20000010000 */
[C---:B------:R-:W-:Y:S01]  /*83c0*/  FADD.FTZ R9, R5.reuse, R18 ;  /* 0x0000001205097221 */ /* 0x040fe20000010000 */
[----:B------:R-:W-:Y:S02]  /*83d0*/  HADD2.F32 R21, -RZ, R21.H1_H1 ;  /* 0x30000015ff157230 */ /* 0x000fe40000004100 */
[----:B------:R-:W-:Y:S01]  /*83e0*/  FFMA.FTZ R20, R5, R5, R20 ;  /* 0x0000000505147223 */ /* 0x000fe20000010014 */
[----:B------:R-:W-:Y:S01]  /*83f0*/  FADD.FTZ R4, R4, R9 ;  /* 0x0000000904047221 */ /* 0x000fe20000010000 */
[----:B------:R-:W-:Y:S02]  /*8400*/  HADD2.F32 R9, -RZ, R14.H0_H0 ;  /* 0x2000000eff097230 */ /* 0x000fe40000004100 */
[----:B------:R-:W-:Y:S01]  /*8410*/  FADD.FTZ R5, R21, R24 ;  /* 0x0000001815057221 */ /* 0x000fe20000010000 */
[----:B------:R-:W-:Y:S01]  /*8420*/  FMUL.FTZ R18, R24, R24 ;  /* 0x0000001818127220 */ /* 0x000fe20000410000 */
[----:B------:R-:W-:-:S02]  /*8430*/  HADD2.F32 R6, -RZ, R6.H1_H1 ;  /* 0x30000006ff067230 */ /* 0x000fc40000004100 */
[----:B------:R-:W-:Y:S01]  /*8440*/  FADD.FTZ R7, R7, R20 ;  /* 0x0000001407077221 */ /* 0x000fe20000010000 */
[----:B------:R-:W-:Y:S01]  /*8450*/  FADD.FTZ R4, R4, R5 ;  /* 0x0000000504047221 */ /* 0x000fe20000010000 */
[----:B------:R-:W-:Y:S01]  /*8460*/  FFMA.FTZ R18, R21, R21, R18 ;  /* 0x0000001515127223 */ /* 0x000fe20000010012 */
[----:B------:R-:W-:Y:S02]  /*8470*/  HADD2.F32 R19, -RZ, R3.H0_H0 ;  /* 0x20000003ff137230 */ /* 0x000fe40000004100 */
[----:B------:R-:W-:Y:S01]  /*8480*/  FMUL.FTZ R5, R9, R9 ;  /* 0x0000000909057220 */ /* 0x000fe20000410000 */
[C---:B------:R-:W-:Y:S01]  /*8490*/  FADD.FTZ R9, R6.reuse, R9 ;  /* 0x0000000906097221 */ /* 0x040fe20000010000 */
[----:B------:R-:W-:Y:S01]  /*84a0*/  FADD.FTZ R7, R7, R18 ;  /* 0x0000001207077221 */ /* 0x000fe20000010000 */
[----:B------:R-:W-:Y:S02]  /*84b0*/  HADD2.F32 R14, -RZ, R14.H1_H1 ;  /* 0x3000000eff0e7230 */ /* 0x000fe40000004100 */
[----:B------:R-:W-:Y:S01]  /*84c0*/  FFMA.FTZ R6, R6, R6, R5 ;  /* 0x0000000606067223 */ /* 0x000fe20000010005 */
[----:B------:R-:W-:Y:S01]  /*84d0*/  FMUL.FTZ R5, R19, R19 ;  /* 0x0000001313057220 */ /* 0x000fe20000410000 */
[----:B------:R-:W-:-:S02]  /*84e0*/  HADD2.F32 R18, -RZ, R15.H0_H0 ;  /* 0x2000000fff127230 */ /* 0x000fc40000004100 */
[C---:B------:R-:W-:Y:S01]  /*84f0*/  FADD.FTZ R19, R14.reuse, R19 ;  /* 0x000000130e137221 */ /* 0x040fe20000010000 */
[----:B------:R-:W-:Y:S01]  /*8500*/  FADD.FTZ R6, R7, R6 ;  /* 0x0000000607067221 */ /* 0x000fe20000010000 */
[----:B------:R-:W-:Y:S01]  /*8510*/  FFMA.FTZ R5, R14, R14, R5 ;  /* 0x0000000e0e057223 */ /* 0x000fe20000010005 */
[----:B------:R-:W-:Y:S02]  /*8520*/  HADD2.F32 R3, -RZ, R3.H1_H1 ;  /* 0x30000003ff037230 */ /* 0x000fe40000004100 */
[----:B------:R-:W-:Y:S01]  /*8530*/  FMUL.FTZ R14, R18, R18 ;  /* 0x00000012120e7220 */ /* 0x000fe20000410000 */
[----:B------:R-:W-:Y:S01]  /*8540*/  FADD.FTZ R4, R4, R9 ;  /* 0x0000000904047221 */ /* 0x000fe20000010000 */
[--C-:B------:R-:W-:Y:S01]  /*8550*/  FADD.FTZ R6, R6, R5.reuse ;  /* 0x0000000506067221 */ /* 0x100fe20000010000 */
[----:B------:R-:W-:Y:S01]  /*8560*/  PRMT R5, RZ, 0x7610, R5 ;  /* 0x00007610ff057816 */ /* 0x000fe20000000005 */
[C---:B------:R-:W-:Y:S01]  /*8570*/  FADD.FTZ R7, R3.reuse, R18 ;  /* 0x0000001203077221 */ /* 0x040fe20000010000 */
[----:B------:R-:W-:Y:S01]  /*8580*/  FFMA.FTZ R9, R3, R3, R14 ;  /* 0x0000000303097223 */ /* 0x000fe2000001000e */
[----:B------:R-:W-:-:S02]  /*8590*/  PRMT R3, RZ, 0x7610, R3 ;  /* 0x00007610ff037816 */ /* 0x000fc40000000003 */
[----:B------:R-:W-:Y:S01]  /*85a0*/  @!P1 SHF.R.U32.HI R5, RZ, 0x10, R2 ;  /* 0x00000010ff059819 */ /* 0x000fe20000011602 */
[----:B------:R-:W-:Y:S01]  /*85b0*/  HADD2.F32 R16, -RZ, R16.H0_H0 ;  /* 0x20000010ff107230 */ /* 0x000fe20000004100 */
[----:B------:R-:W-:Y:S01]  /*85c0*/  @!P1 PRMT R3, R2, 0x7610, R3 ;  /* 0x0000761002039816 */ /* 0x000fe20000000003 */
[----:B------:R-:W-:Y:S02]  /*85d0*/  HADD2.F32 R15, -RZ, R15.H1_H1 ;  /* 0x3000000fff0f7230 */ /* 0x000fe40000004100 */
[----:B------:R-:W-:Y:S01]  /*85e0*/  FADD.FTZ R4, R4, R19 ;  /* 0x0000001304047221 */ /* 0x000fe20000010000 */
[----:B------:R-:W-:Y:S02]  /*85f0*/  HADD2.F32 R18, -RZ, R5.H0_H0 ;  /* 0x20000005ff127230 */ /* 0x000fe40000004100 */
[----:B------:R-:W-:Y:S01]  /*8600*/  FMUL.FTZ R14, R16, R16 ;  /* 0x00000010100e7220 */ /* 0x000fe20000410000 */
[----:B------:R-:W-:Y:S02]  /*8610*/  HADD2.F32 R3, -RZ, R3.H0_H0 ;  /* 0x20000003ff037230 */ /* 0x000fe40000004100 */
[----:B------:R-:W-:Y:S01]  /*8620*/  FADD.FTZ R4, R4, R7 ;  /* 0x0000000704047221 */ /* 0x000fe20000010000 */
[C---:B------:R-:W-:Y:S01]  /*8630*/  FADD.FTZ R5, R15.reuse, R16 ;  /* 0x000000100f057221 */ /* 0x040fe20000010000 */
[----:B------:R-:W-:Y:S01]  /*8640*/  FMUL.FTZ R16, R18, R18 ;  /* 0x0000001212107220 */ /* 0x000fe20000410000 */
[----:B------:R-:W-:Y:S01]  /*8650*/  FADD.FTZ R6, R6, R9 ;  /* 0x0000000906067221 */ /* 0x000fe20000010000 */
[----:B------:R-:W-:Y:S01]  /*8660*/  FFMA.FTZ R15, R15, R15, R14 ;  /* 0x0000000f0f0f7223 */ /* 0x000fe2000001000e */
[----:B------:R-:W-:Y:S01]  /*8670*/  FADD.FTZ R4, R4, R5 ;  /* 0x0000000504047221 */ /* 0x000fe20000010000 */
[C---:B------:R-:W-:Y:S01]  /*8680*/  FADD.FTZ R5, R3.reuse, R18 ;  /* 0x0000001203057221 */ /* 0x040fe20000010000 */
[----:B------:R-:W-:Y:S01]  /*8690*/  FFMA.FTZ R16, R3, R3, R16 ;  /* 0x0000000303107223 */ /* 0x000fe20000010010 */
[----:B------:R-:W-:Y:S01]  /*86a0*/  PRMT R3, RZ, 0x7610, R3 ;  /* 0x00007610ff037816 */ /* 0x000fe20000000003 */
[----:B------:R-:W-:Y:S01]  /*86b0*/  FADD.FTZ R7, R6, R15 ;  /* 0x0000000f06077221 */ /* 0x000fe20000010000 */
[----:B------:R-:W-:Y:S01]  /*86c0*/  PRMT R14, RZ, 0x7610, R14 ;  /* 0x00007610ff0e7816 */ /* 0x000fe2000000000e */
[----:B------:R-:W-:Y:S01]  /*86d0*/  FADD.FTZ R6, R4, R5 ;  /* 0x0000000504067221 */ /* 0x000fe20000010000 */
[----:B------:R-:W-:-:S02]  /*86e0*/  @!P2 SHF.R.U32.HI R14, RZ, 0x10, R8 ;  /* 0x00000010ff0ea819 */ /* 0x000fc40000011608 */
[----:B------:R-:W-:Y:S02]  /*86f0*/  @!P2 PRMT R3, R8, 0x7610, R3 ;  /* 0x000076100803a816 */ /* 0x000fe40000000003 */
[----:B------:R-:W-:Y:S02]  /*8700*/  PRMT R4, RZ, 0x7610, R4 ;  /* 0x00007610ff047816 */ /* 0x000fe40000000004 */
[----:B----4-:R-:W-:Y:S01]  /*8710*/  @!P3 SHF.R.U32.HI R4, RZ, 0x10, R17 ;  /* 0x00000010ff04b819 */ /* 0x010fe20000011611 */
[----:B------:R-:W-:Y:S01]  /*8720*/  HADD2.F32 R14, -RZ, R14.H0_H0 ;  /* 0x2000000eff0e7230 */ /* 0x000fe20000004100 */
[----:B------:R-:W-:Y:S01]  /*8730*/  PRMT R5, RZ, 0x7610, R5 ;  /* 0x00007610ff057816 */ /* 0x000fe20000000005 */
[----:B------:R-:W-:Y:S01]  /*8740*/  HADD2.F32 R9, -RZ, R3.H0_H0 ;  /* 0x20000003ff097230 */ /* 0x000fe20000004100 */
[----:B------:R-:W-:Y:S01]  /*8750*/  PRMT R4, R4, 0x5410, RZ ;  /* 0x0000541004047816 */ /* 0x000fe200000000ff */
[----:B------:R-:W-:Y:S01]  /*8760*/  FADD.FTZ R7, R7, R16 ;  /* 0x0000001007077221 */ /* 0x000fe20000010000 */
[----:B------:R-:W-:Y:S01]  /*8770*/  FMUL.FTZ R16, R14, R14 ;  /* 0x0000000e0e107220 */ /* 0x000fe20000410000 */
[----:B------:R-:W-:Y:S01]  /*8780*/  @!P3 PRMT R5, R17, 0x7610, R5 ;  /* 0x000076101105b816 */ /* 0x000fe20000000005 */
[----:B------:R-:W-:Y:S01]  /*8790*/  FADD.FTZ R15, R9, R14 ;  /* 0x0000000e090f7221 */ /* 0x000fe20000010000 */
[----:B------:R-:W-:Y:S01]  /*87a0*/  PRMT R3, RZ, 0x7610, R3 ;  /* 0x00007610ff037816 */ /* 0x000fe20000000003 */
[----:B------:R-:W-:Y:S01]  /*87b0*/  HADD2.F32 R14, -RZ, R4.H0_H0 ;  /* 0x20000004ff0e7230 */ /* 0x000fe20000004100 */
[--C-:B------:R-:W-:Y:S01]  /*87c0*/  @!P4 SHF.R.U32.HI R3, RZ, 0x10, R22.reuse ;  /* 0x00000010ff03c819 */ /* 0x100fe20000011616 */
[----:B------:R-:W-:Y:S01]  /*87d0*/  HADD2.F32 R5, -RZ, R5.H0_H0 ;  /* 0x20000005ff057230 */ /* 0x000fe20000004100 */
[----:B------:R-:W-:-:S02]  /*87e0*/  @!P4 PRMT R4, R4, 0x5410, R22 ;  /* 0x000054100404c816 */ /* 0x000fc40000000016 */
[----:B------:R-:W-:Y:S01]  /*87f0*/  FMUL.FTZ R18, R14, R14 ;  /* 0x0000000e0e127220 */ /* 0x000fe20000410000 */
[----:B------:R-:W-:Y:S02]  /*8800*/  HADD2.F32 R20, -RZ, R3.H0_H0 ;  /* 0x20000003ff147230 */ /* 0x000fe40000004100 */
[C---:B------:R-:W-:Y:S01]  /*8810*/  FADD.FTZ R3, R5.reuse, R14 ;  /* 0x0000000e05037221 */ /* 0x040fe20000010000 */
[----:B------:R-:W-:Y:S01]  /*8820*/  FFMA.FTZ R18, R5, R5, R18 ;  /* 0x0000000505127223 */ /* 0x000fe20000010012 */
[----:B------:R-:W-:Y:S02]  /*8830*/  HADD2.F32 R5, -RZ, R4.H1_H1 ;  /* 0x30000004ff057230 */ /* 0x000fe40000004100 */
[----:B------:R-:W-:Y:S01]  /*8840*/  FMUL.FTZ R14, R20, R20 ;  /* 0x00000014140e7220 */ /* 0x000fe20000410000 */
[----:B------:R-:W-:Y:S01]  /*8850*/  FFMA.FTZ R16, R9, R9, R16 ;  /* 0x0000000909107223 */ /* 0x000fe20000010010 */
[----:B------:R-:W-:Y:S01]  /*8860*/  PRMT R4, RZ, 0x7610, R4 ;  /* 0x00007610ff047816 */ /* 0x000fe20000000004 */
[C---:B------:R-:W-:Y:S01]  /*8870*/  FADD.FTZ R9, R5.reuse, R20 ;  /* 0x0000001405097221 */ /* 0x040fe20000010000 */
[----:B------:R-:W-:Y:S01]  /*8880*/  FFMA.FTZ R14, R5, R5, R14 ;  /* 0x00000005050e7223 */ /* 0x000fe2000001000e */
[----:B------:R-:W-:-:S02]  /*8890*/  @!P5 SHF.R.U32.HI R4, RZ, 0x10, R23 ;  /* 0x00000010ff04d819 */ /* 0x000fc40000011617 */
[----:B------:R-:W-:Y:S01]  /*88a0*/  PRMT R5, RZ, 0x7610, R5 ;  /* 0x00007610ff057816 */ /* 0x000fe20000000005 */
[----:B------:R-:W-:Y:S01]  /*88b0*/  FADD.FTZ R6, R6, R15 ;  /* 0x0000000f06067221 */ /* 0x000fe20000010000 */
[----:B------:R-:W-:Y:S02]  /*88c0*/  PRMT R4, R4, 0x5410, RZ ;  /* 0x0000541004047816 */ /* 0x000fe400000000ff */
[----:B------:R-:W-:Y:S01]  /*88d0*/  @!P5 PRMT R5, R23, 0x7610, R5 ;  /* 0x000076101705d816 */ /* 0x000fe20000000005 */
[--C-:B------:R-:W-:Y:S01]  /*88e0*/  FADD.FTZ R6, R6, R3.reuse ;  /* 0x0000000306067221 */ /* 0x100fe20000010000 */
[----:B------:R-:W-:Y:S01]  /*88f0*/  FADD.FTZ R7, R7, R16 ;  /* 0x0000001007077221 */ /* 0x000fe20000010000 */
[----:B------:R-:W-:Y:S01]  /*8900*/  PRMT R3, RZ, 0x7610, R3 ;  /* 0x00007610ff037816 */ /* 0x000fe20000000003 */
[----:B------:R-:W1:Y:S01]  /*8910*/  S2R R15, SR_LANEID ;  /* 0x00000000000f7919 */ /* 0x000e620000000000 */
[--C-:B--2---:R-:W-:Y:S01]  /*8920*/  @!P6 SHF.R.U32.HI R3, RZ, 0x10, R26.reuse ;  /* 0x00000010ff03e819 */ /* 0x104fe2000001161a */
[----:B------:R-:W-:Y:S01]  /*8930*/  HADD2.F32 R16, -RZ, R4.H0_H0 ;  /* 0x20000004ff107230 */ /* 0x000fe20000004100 */
[----:B------:R-:W-:Y:S01]  /*8940*/  @!P6 PRMT R4, R4, 0x5410, R26 ;  /* 0x000054100404e816 */ /* 0x000fe2000000001a */
[----:B------:R-:W-:-:S02]  /*8950*/  HADD2.F32 R5, -RZ, R5.H0_H0 ;  /* 0x20000005ff057230 */ /* 0x000fc40000004100 */
[----:B------:R-:W-:Y:S01]  /*8960*/  FADD.FTZ R7, R7, R18 ;  /* 0x0000001207077221 */ /* 0x000fe20000010000 */
[----:B------:R-:W-:Y:S01]  /*8970*/  FADD.FTZ R6, R6, R9 ;  /* 0x0000000906067221 */ /* 0x000fe20000010000 */
[----:B------:R-:W-:Y:S02]  /*8980*/  HADD2.F32 R9, -RZ, R3.H0_H0 ;  /* 0x20000003ff097230 */ /* 0x000fe40000004100 */
[----:B------:R-:W-:Y:S01]  /*8990*/  FMUL.FTZ R18, R16, R16 ;  /* 0x0000001010127220 */ /* 0x000fe20000410000 */
[----:B------:R-:W-:Y:S02]  /*89a0*/  HADD2.F32 R4, -RZ, R4.H1_H1 ;  /* 0x30000004ff047230 */ /* 0x000fe40000004100 */
[C---:B------:R-:W-:Y:S01]  /*89b0*/  FADD.FTZ R3, R5.reuse, R16 ;  /* 0x0000001005037221 */ /* 0x040fe20000010000 */
[----:B------:R-:W-:Y:S01]  /*89c0*/  FFMA.FTZ R18, R5, R5, R18 ;  /* 0x0000000505127223 */ /* 0x000fe20000010012 */
[----:B------:R-:W-:Y:S02]  /*89d0*/  FMUL.FTZ R5, R9, R9 ;  /* 0x0000000909057220 */ /* 0x000fe40000410000 */
[----:B------:R-:W-:Y:S01]  /*89e0*/  FADD.FTZ R3, R6, R3 ;  /* 0x0000000306037221 */ /* 0x000fe20000010000 */
[C---:B------:R-:W-:Y:S01]  /*89f0*/  FADD.FTZ R6, R4.reuse, R9 ;  /* 0x0000000904067221 */ /* 0x040fe20000010000 */
[----:B------:R-:W-:Y:S01]  /*8a00*/  FADD.FTZ R7, R7, R14 ;  /* 0x0000000e07077221 */ /* 0x000fe20000010000 */
[----:B------:R-:W-:-:S02]  /*8a10*/  FFMA.FTZ R14, R4, R4, R5 ;  /* 0x00000004040e7223 */ /* 0x000fc40000010005 */
[----:B------:R-:W-:Y:S01]  /*8a20*/  FADD.FTZ R4, R3, R6 ;  /* 0x0000000603047221 */ /* 0x000fe20000010000 */
[----:B------:R-:W-:-:S04]  /*8a30*/  FADD.FTZ R7, R7, R18 ;  /* 0x0000001207077221 */ /* 0x000fc80000010000 */
[----:B------:R-:W-:Y:S01]  /*8a40*/  FADD.FTZ R3, R7, R14 ;  /* 0x0000000e07037221 */ /* 0x000fe20000010000 */
[----:B------:R-:W2:Y:S04]  /*8a50*/  SHFL.DOWN PT, R5, R4, 0x1, 0x1f ;  /* 0x08201f0004057f89 */ /* 0x000ea800000e0000 */
[----:B------:R-:W3:Y:S01]  /*8a60*/  SHFL.DOWN PT, R6, R3, 0x1, 0x1f ;  /* 0x08201f0003067f89 */ /* 0x000ee200000e0000 */
[----:B-1----:R-:W-:-:S13]  /*8a70*/  ISETP.GT.AND P1, PT, R15, 0x1e, PT ;  /* 0x0000001e0f00780c */ /* 0x002fda0003f24270 */
[----:B--2---:R-:W-:Y:S01]  /*8a80*/  @!P1 FADD.FTZ R4, R4, R5 ;  /* 0x0000000504049221 */ /* 0x004fe20000010000 */
[----:B---3--:R-:W-:-:S04]  /*8a90*/  @!P1 FADD.FTZ R3, R3, R6 ;  /* 0x0000000603039221 */ /* 0x008fc80000010000 */
[----:B------:R-:W1:Y:S04]  /*8aa0*/  SHFL.DOWN PT, R5, R4, 0x2, 0x1f ;  /* 0x08401f0004057f89 */ /* 0x000e6800000e0000 */
[----:B------:R-:W2:Y:S01]  /*8ab0*/  SHFL.DOWN PT, R6, R3, 0x2, 0x1f ;  /* 0x08401f0003067f89 */ /* 0x000ea200000e0000 */
[----:B------:R-:W-:-:S13]  /*8ac0*/  ISETP.GT.AND P1, PT, R15, 0x1d, PT ;  /* 0x0000001d0f00780c */ /* 0x000fda0003f24270 */
[----:B-1----:R-:W-:Y:S01]  /*8ad0*/  @!P1 FADD.FTZ R4, R4, R5 ;  /* 0x0000000504049221 */ /* 0x002fe20000010000 */
[----:B--2---:R-:W-:-:S04]  /*8ae0*/  @!P1 FADD.FTZ R3, R3, R6 ;  /* 0x0000000603039221 */ /* 0x004fc80000010000 */
[----:B------:R-:W1:Y:S04]  /*8af0*/  SHFL.DOWN PT, R5, R4, 0x4, 0x1f ;  /* 0x08801f0004057f89 */ /* 0x000e6800000e0000 */
[----:B------:R-:W2:Y:S01]  /*8b00*/  SHFL.DOWN PT, R6, R3, 0x4, 0x1f ;  /* 0x08801f0003067f89 */ /* 0x000ea200000e0000 */
[----:B------:R-:W-:-:S13]  /*8b10*/  ISETP.GT.AND P1, PT, R15, 0x1b, PT ;  /* 0x0000001b0f00780c */ /* 0x000fda0003f24270 */
[----:B-1----:R-:W-:Y:S01]  /*8b20*/  @!P1 FADD.FTZ R4, R4, R5 ;  /* 0x0000000504049221 */ /* 0x002fe20000010000 */
[----:B--2---:R-:W-:-:S04]  /*8b30*/  @!P1 FADD.FTZ R3, R3, R6 ;  /* 0x0000000603039221 */ /* 0x004fc80000010000 */
[----:B------:R-:W1:Y:S04]  /*8b40*/  SHFL.DOWN PT, R5, R4, 0x8, 0x1f ;  /* 0x09001f0004057f89 */ /* 0x000e6800000e0000 */
[----:B------:R-:W2:Y:S01]  /*8b50*/  SHFL.DOWN PT, R14, R3, 0x8, 0x1f ;  /* 0x09001f00030e7f89 */ /* 0x000ea200000e0000 */
[----:B------:R-:W-:Y:S01]  /*8b60*/  ISETP.GT.AND P1, PT, R15, 0x17, PT ;  /* 0x000000170f00780c */ /* 0x000fe20003f24270 */
[----:B------:R-:W3:Y:S01]  /*8b70*/  S2R R6, SR_TID.X ;  /* 0x0000000000067919 */ /* 0x000ee20000002100 */
[----:B------:R-:W4:Y:S11]  /*8b80*/  S2UR UR7, SR_CgaCtaId ;  /* 0x00000000000779c3 */ /* 0x000f360000008800 */
[----:B-1----:R-:W-:Y:S01]  /*8b90*/  @!P1 FADD.FTZ R4, R4, R5 ;  /* 0x0000000504049221 */ /* 0x002fe20000010000 */
[----:B--2---:R-:W-:-:S04]  /*8ba0*/  @!P1 FADD.FTZ R3, R3, R14 ;  /* 0x0000000e03039221 */ /* 0x004fc80000010000 */
[----:B------:R-:W1:Y:S04]  /*8bb0*/  SHFL.DOWN PT, R7, R4, 0x10, 0x1f ;  /* 0x0a001f0004077f89 */ /* 0x000e6800000e0000 */
        /* <DEDUP_REMOVED lines=21> */
[----:B----4-:R-:W-:Y:S01]  /*8d10*/  ULEA UR6, UR7, UR6, 0x18 ;  /* 0x0000000607067291 */ /* 0x010fe2000f8ec03f */
[----:B------:R-:W-:Y:S01]  /*8d20*/  ISETP.NE.AND P2, PT, R6, RZ, PT ;  /* 0x000000ff0600720c */ /* 0x000fe20003f45270 */
[----:B-1----:R-:W-:Y:S01]  /*8d30*/  @!P1 FADD.FTZ R4, R4, R7 ;  /* 0x0000000704049221 */ /* 0x002fe20000010000 */
[----:B------:R-:W-:Y:S01]  /*8d40*/  SHF.R.S32.HI R5, RZ, 0x5, R5 ;  /* 0x00000005ff057819 */ /* 0x000fe20000011405 */
[----:B------:R1:W-:Y:S01]  /*8d50*/  STL [R1+0xf8], R2 ;  /* 0x0000f80201007387 */ /* 0x0003e20000100800 */
[----:B--2---:R-:W-:-:S02]  /*8d60*/  @!P1 FADD.FTZ R3, R3, R14 ;  /* 0x0000000e03039221 */ /* 0x004fc40000010000 */
[----:B------:R-:W-:Y:S01]  /*8d70*/  LEA R5, R5, UR6, 0x3 ;  /* 0x0000000605057c11 */ /* 0x000fe2000f8e18ff */
[----:B------:R-:W-:Y:S01]  /*8d80*/  ULDC UR7, c[0x0][0xc] ;  /* 0x0000030000077ab9 */ /* 0x000fe20000000800 */
[----:B-1----:R-:W-:Y:S01]  /*8d90*/  MOV R2, R4 ;  /* 0x0000000400027202 */ /* 0x002fe20000000f00 */
[----:B------:R-:W-:Y:S04]  /*8da0*/  BSSY B0, `(.L_x_4432) ;  /* 0x0000038000007945 */ /* 0x000fe80003800000 */
[----:B------:R0:W-:Y:S01]  /*8db0*/  @!P3 STS.64 [R5+0x18], R2 ;  /* 0x000018020500b388 */ /* 0x0001e20000000a00 */
[----:B------:R-:W-:Y:S01]  /*8dc0*/  BAR.SYNC.DEFER_BLOCKING 0x0 ;  /* 0x0000000000007b1d */ /* 0x000fe20000010000 */
[----:B------:R-:W-:-:S05]  /*8dd0*/  LOP3.LUT P0, RZ, R79, 0x1, RZ, 0xc0, !PT ;  /* 0x000000014fff7812 */ /* 0x000fca000780c0ff */
[----:B------:R-:W-:Y:S08]  /*8de0*/  @P2 BRA `(.L_x_4433) ;  /* 0x0000000000cc2947 */ /* 0x000ff00003800000 */
[----:B------:R-:W1:Y:S01]  /*8df0*/  S2UR UR10, SR_CgaCtaId ;  /* 0x00000000000a79c3 */ /* 0x000e620000008800 */
[----:B------:R-:W-:Y:S02]  /*8e00*/  UMOV UR6, 0x400 ;  /* 0x0000040000067882 */ /* 0x000fe40000000000 */
[----:B-1----:R-:W-:-:S09]  /*8e10*/  ULEA UR6, UR10, UR6, 0x18 ;  /* 0x000000060a067291 */ /* 0x002fd2000f8ec03f */
[----:B------:R-:W0:Y:S04]  /*8e20*/  LDS.128 R32, [UR6+0x20] ;  /* 0x00002006ff207984 */ /* 0x000e280008000c00 */
[----:B------:R-:W1:Y:S04]  /*8e30*/  LDS.128 R36, [UR6+0x30] ;  /* 0x00003006ff247984 */ /* 0x000e680008000c00 */
[----:B------:R-:W2:Y:S04]  /*8e40*/  LDS.128 R28, [UR6+0x40] ;  /* 0x00004006ff1c7984 */ /* 0x000ea80008000c00 */
[----:B------:R-:W3:Y:S04]  /*8e50*/  LDS.128 R16, [UR6+0x50] ;  /* 0x00005006ff107984 */ /* 0x000ee80008000c00 */
[----:B------:R-:W4:Y:S04]  /*8e60*/  LDS.128 R24, [UR6+0x60] ;  /* 0x00006006ff187984 */ /* 0x000f280008000c00 */
[----:B------:R-:W4:Y:S01]  /*8e70*/  LDS.128 R20, [UR6+0x70] ;  /* 0x00007006ff147984 */ /* 0x000f220008000c00 */
[----:B0-----:R-:W-:Y:S01]  /*8e80*/  FADD.FTZ R5, R2, R32 ;  /* 0x0000002002057221 */ /* 0x001fe20000010000 */
[----:B------:R-:W-:-:S02]  /*8e90*/  FADD.FTZ R0, R3, R33 ;  /* 0x0000002103007221 */ /* 0x000fc40000010000 */
[----:B------:R-:W-:Y:S01]  /*8ea0*/  LDS.64 R2, [UR6+0xb0] ;  /* 0x0000b006ff027984 */ /* 0x000fe20008000a00 */
        /* <DEDUP_REMOVED lines=39> */
.L_x_4433:
[----:B------:R-:W-:Y:S05]  /*9120*/  BSYNC B0 ;  /* 0x0000000000007941 */ /* 0x000fea0003800000 */
.L_x_4432:
[----:B------:R-:W-:-:S06]  /*9130*/  UISETP.GE.U32.AND UP0, UPT, UR7, 0x2, UPT ;  /* 0x000000020700788c */ /* 0x000fcc000bf06070 */
[----:B------:R-:W-:-:S13]  /*9140*/  PLOP3.LUT P1, PT, PT, PT, UP0, 0x80, 0x0 ;  /* 0x000000000000781c */ /* 0x000fda0003f2f008 */
[----:B------:R-:W-:Y:S05]  /*9150*/  @!P1 BRA `(.L_x_4434) ;  /* 0x00000010009c9947 */ /* 0x000fea0003800000 */
[----:B------:R-:W1:Y:S01]  /*9160*/  LDC R7, c[0x0][0x10] ;  /* 0x00000400ff077b82 */ /* 0x000e620000000800 */
[----:B------:R-:W2:Y:S01]  /*9170*/  S2R R8, SR_CTAID.Y ;  /* 0x0000000000087919 */ /* 0x000ea20000002600 */
[----:B------:R-:W-:Y:S01]  /*9180*/  ULOP3.LUT UR6, UR4, 0x1, URZ, 0xc0, !UPT ;  /* 0x0000000104067892 */ /* 0x000fe2000f8ec03f */
[----:B------:R-:W-:Y:S05]  /*9190*/  BSSY B0, `(.L_x_4435) ;  /* 0x0000021000007945 */ /* 0x000fea0003800000 */
[----:B0-----:R-:W0:Y:S08]  /*91a0*/  LDC.64 R4, c[0x0][0x240] ;  /* 0x00009000ff047b82 */ /* 0x001e300000000a00 */
[----:B------:R-:W3:Y:S01]  /*91b0*/  LDC.64 R14, c[0x0][0x248] ;  /* 0x00009200ff0e7b82 */ /* 0x000ee20000000a00 */
[----:B-1----:R-:W-:-:S04]  /*91c0*/  IMAD R9, R7, UR6, RZ ;  /* 0x0000000607097c24 */ /* 0x002fc8000f8e02ff */
[C---:B------:R-:W-:Y:S02]  /*91d0*/  IMAD R0, R9.reuse, UR7, RZ ;  /* 0x0000000709007c24 */ /* 0x040fe4000f8e02ff */
[----:B--2---:R-:W-:-:S03]  /*91e0*/  IMAD.IADD R17, R9, 0x1, R8 ;  /* 0x0000000109117824 */ /* 0x004fc600078e0208 */
[----:B------:R-:W-:Y:S01]  /*91f0*/  SHF.L.U32 R9, R0, 0x1, RZ ;  /* 0x0000000100097819 */ /* 0x000fe200000006ff */
[----:B0-----:R-:W-:-:S04]  /*9200*/  IMAD.WIDE.U32 R16, R17, 0x4, R4 ;  /* 0x0000000411107825 */ /* 0x001fc800078e0004 */
        /* <DEDUP_REMOVED lines=20> */
.L_x_4437:
[----:B------:R-:W2:Y:S04]  /*9350*/  LDG.E.STRONG.GPU R0, desc[UR12][R16.64] ;  /* 0x0000000c10007981 */ /* 0x000ea8000c1ef900 */
[----:B--2---:R-:W-:Y:S04]  /*9360*/  CCTL.IVALL ;  /* 0x00000000ff00798f */ /* 0x004fe80002000000 */
[----:B------:R0:W-:Y:S01]  /*9370*/  STL [R1], R0 ;  /* 0x0000000001007387 */ /* 0x0001e20000100800 */
[----:B------:R-:W-:-:S13]  /*9380*/  ISETP.NE.AND P1, PT, R0, UR6, PT ;  /* 0x0000000600007c0c */ /* 0x000fda000bf25270 */
[----:B0-----:R-:W-:Y:S05]  /*9390*/  @P1 BRA `(.L_x_4437) ;  /* 0xfffffffc00ec1947 */ /* 0x001fea000383ffff */
.L_x_4436:
[----:B------:R-:W-:Y:S05]  /*93a0*/  BSYNC B0 ;  /* 0x0000000000007941 */ /* 0x000fea0003800000 */
.L_x_4435:
        /* <DEDUP_REMOVED lines=18> */
.L_x_4441:
        /* <DEDUP_REMOVED lines=115> */
.L_x_4440:
        /* <DEDUP_REMOVED lines=61> */
.L_x_4442:
[----:B------:R-:W-:-:S13]  /*9fd0*/  ISETP.NE.OR P1, PT, R0, RZ, P1 ;  /* 0x000000ff0000720c */ /* 0x000fda0000f25670 */
[----:B------:R-:W-:Y:S05]  /*9fe0*/  @!P1 BRA `(.L_x_4438) ;  /* 0x00000000007c9947 */ /* 0x000fea0003800000 */
.L_x_4439:
        /* <DEDUP_REMOVED lines=31> */
.L_x_4438:
        /* <DEDUP_REMOVED lines=11> */
.L_x_4444:
[----:B------:R-:W-:Y:S05]  /*a290*/  BSYNC B0 ;  /* 0x0000000000007941 */ /* 0x000fea0003800000 */
.L_x_4443:
        /* <DEDUP_REMOVED lines=19> */
.L_x_4434:
[----:B------:R-:W-:Y:S01]  /*a3d0*/  ULDC.64 UR6, c[0x0][0x218] ;  /* 0x0000860000067ab9 */ /* 0x000fe20000000a00 */
[C---:B------:R-:W-:Y:S01]  /*a3e0*/  LOP3.LUT P1, RZ, R6.reuse, UR14, RZ, 0xfc, !PT ;  /* 0x0000000e06ff7c12 */ /* 0x040fe2000f82fcff */
[----:B------:R-:W-:Y:S01]  /*a3f0*/  IMAD.WIDE.U32 R16, R6, -0x33333333, RZ ;  /* 0xcccccccd06107825 */ /* 0x000fe200078e00ff */
[----:B------:R-:W-:Y:S01]  /*a400*/  ISETP.EQ.U32.AND P3, PT, RZ, UR6, PT ;  /* 0x00000006ff007c0c */ /* 0x000fe2000bf62070 */
[----:B------:R-:W-:Y:S01]  /*a410*/  UIADD3 UR9, -UR9, URZ, URZ ;  /* 0x0000003f09097290 */ /* 0x000fe2000fffe13f */
[----:B0-----:R-:W0:Y:S01]  /*a420*/  LDC.64 R4, c[0x0][0x228] ;  /* 0x00008a00ff047b82 */ /* 0x001e220000000a00 */
[----:B------:R-:W-:Y:S01]  /*a430*/  ULDC UR6, c[0x0][0x288] ;  /* 0x0000a20000067ab9 */ /* 0x000fe20000000800 */
[----:B------:R-:W-:Y:S01]  /*a440*/  ISETP.EQ.OR.EX P1, PT, RZ, UR7, P1, P3 ;  /* 0x00000007ff007c0c */ /* 0x000fe20008f22730 */
[----:B------:R-:W-:Y:S01]  /*a450*/  UIMAD UR6, UR6, UR9, UR8 ;  /* 0x00000009060672a4 */ /* 0x000fe2000f8e0208 */
[----:B------:R-:W-:Y:S01]  /*a460*/  SHF.R.U32.HI R17, RZ, 0x6, R17 ;  /* 0x00000006ff117819 */ /* 0x000fe20000011611 */
[----:B------:R-:W-:Y:S01]  /*a470*/  ULDC.64 UR10, c[0x0][0x278] ;  /* 0x00009e00000a7ab9 */ /* 0x000fe20000000a00 */
[----:B------:R-:W-:Y:S01]  /*a480*/  ULDC.64 UR16, c[0x0][0x270] ;  /* 0x00009c0000107ab9 */ /* 0x000fe20000000a00 */
[----:B------:R-:W-:Y:S01]  /*a490*/  ULDC.64 UR18, c[0x0][0x210] ;  /* 0x0000840000127ab9 */ /* 0x000fe20000000a00 */
[----:B------:R-:W1:Y:S01]  /*a4a0*/  S2UR UR7, SR_CgaCtaId ;  /* 0x00000000000779c3 */ /* 0x000e620000008800 */
[----:B------:R-:W-:-:S02]  /*a4b0*/  IMAD R17, R17, -0x50, R6 ;  /* 0xffffffb011117824 */ /* 0x000fc400078e0206 */
[----:B------:R-:W-:Y:S01]  /*a4c0*/  IMAD.U32 R0, RZ, RZ, UR6 ;  /* 0x00000006ff007e24 */ /* 0x000fe2000f8e00ff */
[----:B------:R-:W-:Y:S02]  /*a4d0*/  UMOV UR6, 0x400 ;  /* 0x0000040000067882 */ /* 0x000fe40000000000 */
[----:B------:R-:W-:Y:S01]  /*a4e0*/  SHF.L.U32 R7, R17, 0x1, RZ ;  /* 0x0000000111077819 */ /* 0x000fe200000006ff */
[----:B------:R-:W-:Y:S01]  /*a4f0*/  IMAD.U32 R17, RZ, RZ, UR8 ;  /* 0x00000008ff117e24 */ /* 0x000fe2000f8e00ff */
[----:B------:R-:W2:Y:S03]  /*a500*/  @!P1 LDC.64 R8, c[0x0][0x218] ;  /* 0x00008600ff089b82 */ /* 0x000ea60000000a00 */
[----:B------:R-:W-:-:S05]  /*a510*/  IMAD R7, R0, 0xa0, R7 ;  /* 0x000000a000077824 */ /* 0x000fca00078e0207 */
[----:B------:R-:W3:Y:S01]  /*a520*/  LDC.64 R14, c[0x0][0x230] ;  /* 0x00008c00ff0e7b82 */ /* 0x000ee20000000a00 */
[----:B0-----:R-:W-:Y:S01]  /*a530*/  IMAD.WIDE R4, R7, 0x4, R4 ;  /* 0x0000000407047825 */ /* 0x001fe200078e0204 */
[----:B-1----:R-:W-:-:S03]  /*a540*/  ULEA UR6, UR7, UR6, 0x18 ;  /* 0x0000000607067291 */ /* 0x002fc6000f8ec03f */
[----:B------:R-:W-:Y:S02]  /*a550*/  ULDC UR7, c[0x0][0x2a4] ;  /* 0x0000a90000077ab9 */ /* 0x000fe40000000800 */
[----:B------:R-:W-:Y:S01]  /*a560*/  @!P1 FMUL.FTZ R16, R2, UR7 ;  /* 0x0000000702109c20 */ /* 0x000fe20008410000 */
[----:B--2---:R-:W-:-:S04]  /*a570*/  @!P1 IMAD.WIDE R8, R17, 0x8, R8 ;  /* 0x0000000811089825 */ /* 0x004fc800078e0208 */
[----:B------:R-:W-:Y:S01]  /*a580*/  @!P1 FMUL.FTZ R17, R3, UR7 ;  /* 0x0000000703119c20 */ /* 0x000fe20008410000 */
[----:B------:R0:W-:Y:S04]  /*a590*/  @!P2 STS.64 [UR6+0xc0], R2 ;  /* 0x0000c002ff00a988 */ /* 0x0001e80008000a06 */
[----:B------:R-:W-:Y:S01]  /*a5a0*/  @!P1 STG.E.64 desc[UR12][R8.64], R16 ;  /* 0x0000001008009986 */ /* 0x000fe2000c101b0c */
[----:B---3--:R-:W-:Y:S01]  /*a5b0*/  IMAD.WIDE R6, R7, 0x4, R14 ;  /* 0x0000000407067825 */ /* 0x008fe200078e020e */
[----:B------:R-:W-:Y:S06]  /*a5c0*/  BAR.SYNC.DEFER_BLOCKING 0x0 ;  /* 0x0000000000007b1d */ /* 0x000fec0000010000 */
[----:B------:R-:W5:Y:S04]  /*a5d0*/  LDG.E.64 R4, desc[UR12][R4.64] ;  /* 0x0000000c04047981 */ /* 0x000f68000c1e1b00 */
[----:B------:R-:W5:Y:S01]  /*a5e0*/  LDG.E.64 R6, desc[UR12][R6.64] ;  /* 0x0000000c06067981 */ /* 0x000f62000c1e1b00 */
[----:B0-----:R-:W-:Y:S01]  /*a5f0*/  HFMA2.MMA R2, -RZ, RZ, 1.875, 0 ;  /* 0x3f800000ff027435 */ /* 0x001fe200000001ff */
[----:B------:R-:W-:-:S02]  /*a600*/  IMAD.MOV.U32 R3, RZ, RZ, RZ ;  /* 0x000000ffff037224 */ /* 0x000fc400078e00ff */
        /* <DEDUP_REMOVED lines=9> */
[----:B0-----:R-:W-:-:S04]  /*a6a0*/  @P1 FADD.FTZ R14, R14, R15 ;  /* 0x0000000f0e0e1221 */ /* 0x001fc80000010000 */
[----:B------:R0:W1:Y:S03]  /*a6b0*/  @P1 MUFU.RSQ R2, R14 ;  /* 0x0000000e00021308 */ /* 0x0000660000001400 */
.L_x_4447:
[----:B------:R-:W2:Y:S04]  /*a6c0*/  LDL R8, [UR6] ;  /* 0x00000006ff087983 */ /* 0x000ea80008100800 */
[----:B0-----:R-:W3:Y:S04]  /*a6d0*/  LDL R14, [UR6+0x4] ;  /* 0x00000406ff0e7983 */ /* 0x001ee80008100800 */
[----:B------:R-:W4:Y:S04]  /*a6e0*/  LDL R16, [UR6+0x8] ;  /* 0x00000806ff107983 */ /* 0x000f280008100800 */
[----:B------:R-:W3:Y:S01]  /*a6f0*/  LDL R36, [UR6+0xc] ;  /* 0x00000c06ff247983 */ /* 0x000ee20008100800 */
[C---:B-----5:R-:W-:Y:S01]  /*a700*/  LEA R20, R3.reuse, R78, 0x3 ;  /* 0x0000004e03147211 */ /* 0x060fe200078e18ff */
[----:B------:R-:W-:Y:S01]  /*a710*/  VIADD R3, R3, 0x4 ;  /* 0x0000000403037836 */ /* 0x000fe20000000000 */
[----:B------:R-:W-:Y:S01]  /*a720*/  UIADD3 UR6, UR6, 0x10, URZ ;  /* 0x0000001006067890 */ /* 0x000fe2000fffe03f */
[----:B------:R-:W-:Y:S01]  /*a730*/  BSSY B0, `(.L_x_4445) ;  /* 0x0000088000007945 */ /* 0x000fe20003800000 */
[C---:B------:R-:W-:Y:S01]  /*a740*/  ISETP.GE.U32.AND P1, PT, R20.reuse, UR10, PT ;  /* 0x0000000a14007c0c */ /* 0x040fe2000bf26070 */
[----:B------:R-:W-:Y:S01]  /*a750*/  VIADD R41, R20, 0x8 ;  /* 0x0000000814297836 */ /* 0x000fe20000000000 */
[----:B------:R-:W-:-:S02]  /*a760*/  SHF.R.S32.HI R29, RZ, 0x1f, R20 ;  /* 0x0000001fff1d7819 */ /* 0x000fc40000011414 */
[----:B------:R-:W-:Y:S02]  /*a770*/  IADD3 R45, R20, 0x10, RZ ;  /* 0x00000010142d7810 */ /* 0x000fe40007ffe0ff */
[----:B------:R-:W-:Y:S02]  /*a780*/  ISETP.GE.OR.EX P1, PT, R29, UR11, P0, P1 ;  /* 0x0000000b1d007c0c */ /* 0x000fe40008726710 */
[----:B------:R-:W-:Y:S02]  /*a790*/  ISETP.GE.U32.AND P3, PT, R41, UR10, PT ;  /* 0x0000000a29007c0c */ /* 0x000fe4000bf66070 */
[----:B------:R-:W-:Y:S02]  /*a7a0*/  SHF.R.S32.HI R43, RZ, 0x1f, R41 ;  /* 0x0000001fff2b7819 */ /* 0x000fe40000011429 */
[----:B------:R-:W-:Y:S02]  /*a7b0*/  ISETP.GE.U32.AND P2, PT, R45, UR10, PT ;  /* 0x0000000a2d007c0c */ /* 0x000fe4000bf46070 */
[----:B------:R-:W-:-:S02]  /*a7c0*/  ISETP.GE.OR.EX P3, PT, R43, UR11, P0, P3 ;  /* 0x0000000b2b007c0c */ /* 0x000fc40008766730 */
[----:B------:R-:W-:-:S03]  /*a7d0*/  SHF.R.S32.HI R47, RZ, 0x1f, R45 ;  /* 0x0000001fff2f7819 */ /* 0x000fc6000001142d */
[----:B------:R-:W0:Y:S01]  /*a7e0*/  @!P1 LDC.64 R48, c[0x0][0x270] ;  /* 0x00009c00ff309b82 */ /* 0x000e220000000a00 */
[----:B------:R-:W-:Y:S01]  /*a7f0*/  ISETP.GE.OR.EX P2, PT, R47, UR11, P0, P2 ;  /* 0x0000000b2f007c0c */ /* 0x000fe20008746720 */
[----:B------:R-:W-:Y:S01]  /*a800*/  @!P1 IMAD.MOV.U32 R30, RZ, RZ, R10 ;  /* 0x000000ffff1e9224 */ /* 0x000fe200078e000a */
[----:B------:R-:W-:-:S03]  /*a810*/  @!P1 MOV R31, R13 ;  /* 0x0000000d001f9202 */ /* 0x000fc60000000f00 */
[----:B0-----:R-:W-:-:S04]  /*a820*/  @!P1 IMAD.WIDE.U32 R30, R20, R48, R30 ;  /* 0x00000030141e9225 */ /* 0x001fc800078e001e */
[----:B--2---:R-:W-:-:S05]  /*a830*/  HADD2.F32 R9, -RZ, R8.H0_H0 ;  /* 0x20000008ff097230 */ /* 0x004fca0000004100 */
[----:B------:R-:W-:Y:S01]  /*a840*/  FADD.FTZ R15, -R0, R9 ;  /* 0x00000009000f7221 */ /* 0x000fe20000010100 */
[----:B------:R-:W-:-:S03]  /*a850*/  HADD2.F32 R9, -RZ, R8.H1_H1 ;  /* 0x30000008ff097230 */ /* 0x000fc60000004100 */
[-C--:B-1----:R-:W-:Y:S02]  /*a860*/  FMUL.FTZ R15, R15, R2.reuse ;  /* 0x000000020f0f7220 */ /* 0x082fe40000410000 */
[----:B------:R-:W-:Y:S01]  /*a870*/  FADD.FTZ R9, -R0, R9 ;  /* 0x0000000900097221 */ /* 0x000fe20000010100 */
[----:B---3--:R-:W-:Y:S02]  /*a880*/  HADD2.F32 R27, -RZ, R36.H0_H0 ;  /* 0x20000024ff1b7230 */ /* 0x008fe40000004100 */
[----:B------:R-:W-:Y:S01]  /*a890*/  FFMA.FTZ R23, R4, R15, R6 ;  /* 0x0000000f04177223 */ /* 0x000fe20000010006 */
[--C-:B------:R-:W-:Y:S02]  /*a8a0*/  HADD2.F32 R15, -RZ, R14.reuse.H0_H0 ;  /* 0x2000000eff0f7230 */ /* 0x100fe40000004100 */
[----:B------:R-:W-:Y:S01]  /*a8b0*/  FMUL.FTZ R8, R9, R2 ;  /* 0x0000000209087220 */ /* 0x000fe20000410000 */
[----:B------:R-:W-:Y:S01]  /*a8c0*/  @P4 FMUL.FTZ R9, R23, -1.4426950216293334961 ;  /* 0xbfb8aa3b17094820 */ /* 0x000fe20000410000 */
[C---:B------:R-:W-:Y:S01]  /*a8d0*/  FADD.FTZ R27, -R0.reuse, R27 ;  /* 0x0000001b001b7221 */ /* 0x040fe20000010100 */
[----:B------:R-:W-:Y:S01]  /*a8e0*/  FADD.FTZ R17, -R0, R15 ;  /* 0x0000000f00117221 */ /* 0x000fe20000010100 */
[----:B------:R-:W-:-:S02]  /*a8f0*/  HADD2.F32 R15, -RZ, R14.H1_H1 ;  /* 0x3000000eff0f7230 */ /* 0x000fc40000004100 */
[----:B------:R-:W-:Y:S01]  /*a900*/  FFMA.FTZ R32, R5, R8, R7 ;  /* 0x0000000805207223 */ /* 0x000fe20000010007 */
[-C--:B------:R-:W-:Y:S01]  /*a910*/  FMUL.FTZ R27, R27, R2.reuse ;  /* 0x000000021b1b7220 */ /* 0x080fe20000410000 */
[-C--:B------:R-:W-:Y:S01]  /*a920*/  FMUL.FTZ R17, R17, R2.reuse ;  /* 0x0000000211117220 */ /* 0x080fe20000410000 */
[----:B------:R-:W0:Y:S01]  /*a930*/  @P4 MUFU.EX2 R9, R9 ;  /* 0x0000000900094308 */ /* 0x000e220000000800 */
[----:B------:R-:W-:Y:S01]  /*a940*/  FADD.FTZ R15, -R0, R15 ;  /* 0x0000000f000f7221 */ /* 0x000fe20000010100 */
[----:B------:R-:W-:Y:S01]  /*a950*/  @P4 FMUL.FTZ R8, R32, -1.4426950216293334961 ;  /* 0xbfb8aa3b20084820 */ /* 0x000fe20000410000 */
[----:B------:R-:W-:Y:S01]  /*a960*/  FFMA.FTZ R21, R4, R17, R6 ;  /* 0x0000001104157223 */ /* 0x000fe20000010006 */
[--C-:B----4-:R-:W-:Y:S02]  /*a970*/  HADD2.F32 R17, -RZ, R16.reuse.H0_H0 ;  /* 0x20000010ff117230 */ /* 0x110fe40000004100 */
[----:B------:R-:W-:Y:S01]  /*a980*/  FMUL.FTZ R28, R15, R2 ;  /* 0x000000020f1c7220 */ /* 0x000fe20000410000 */
[----:B------:R-:W-:Y:S01]  /*a990*/  @P4 FMUL.FTZ R15, R21, -1.4426950216293334961 ;  /* 0xbfb8aa3b150f4820 */ /* 0x000fe20000410000 */
[----:B------:R-:W1:Y:S02]  /*a9a0*/  @P4 MUFU.EX2 R14, R8 ;  /* 0x00000008000e4308 */ /* 0x000e640000000800 */
[----:B------:R-:W-:Y:S01]  /*a9b0*/  FFMA.FTZ R28, R5, R28, R7 ;  /* 0x0000001c051c7223 */ /* 0x000fe20000010007 */
[----:B------:R-:W-:Y:S01]  /*a9c0*/  FADD.FTZ R19, -R0, R17 ;  /* 0x0000001100137221 */ /* 0x000fe20000010100 */
[----:B------:R-:W-:-:S02]  /*a9d0*/  HADD2.F32 R17, -RZ, R16.H1_H1 ;  /* 0x30000010ff117230 */ /* 0x000fc40000004100 */
[----:B------:R-:W-:Y:S01]  /*a9e0*/  @P4 FMUL.FTZ R16, R28, -1.4426950216293334961 ;  /* 0xbfb8aa3b1c104820 */ /* 0x000fe20000410000 */
[-C--:B------:R-:W-:Y:S02]  /*a9f0*/  FMUL.FTZ R19, R19, R2.reuse ;  /* 0x0000000213137220 */ /* 0x080fe40000410000 */
[----:B------:R-:W-:Y:S01]  /*aa00*/  FADD.FTZ R25, -R0, R17 ;  /* 0x0000001100197221 */ /* 0x000fe20000010100 */
[----:B------:R2:W-:Y:S01]  /*aa10*/  @P4 MUFU.EX2 R26, R16 ;  /* 0x00000010001a4308 */ /* 0x0005e20000000800 */
[C-C-:B------:R-:W-:Y:S01]  /*aa20*/  FFMA.FTZ R17, R4.reuse, R19, R6.reuse ;  /* 0x0000001304117223 */ /* 0x140fe20000010006 */
[----:B0-----:R-:W-:Y:S01]  /*aa30*/  @P4 FADD.FTZ R9, R9, 1 ;  /* 0x3f80000009094421 */ /* 0x001fe20000010000 */
[----:B------:R-:W-:Y:S02]  /*aa40*/  FMUL.FTZ R22, R25, R2 ;  /* 0x0000000219167220 */ /* 0x000fe40000410000 */
[----:B------:R-:W-:Y:S02]  /*aa50*/  @P4 FMUL.FTZ R18, R17, -1.4426950216293334961 ;  /* 0xbfb8aa3b11124820 */ /* 0x000fe40000410000 */
[----:B------:R-:W-:Y:S01]  /*aa60*/  FFMA.FTZ R22, R5, R22, R7 ;  /* 0x0000001605167223 */ /* 0x000fe20000010007 */
[----:B------:R-:W-:Y:S01]  /*aa70*/  @P4 MUFU.EX2 R15, R15 ;  /* 0x0000000f000f4308 */ /* 0x000fe20000000800 */
[----:B--2---:R-:W-:-:S02]  /*aa80*/  FFMA.FTZ R16, R4, R27, R6 ;  /* 0x0000001b04107223 */ /* 0x004fc40000010006 */
[----:B------:R-:W-:Y:S02]  /*aa90*/  @P4 FMUL.FTZ R19, R22, -1.4426950216293334961 ;  /* 0xbfb8aa3b16134820 */ /* 0x000fe40000410000 */
[----:B------:R-:W-:-:S03]  /*aaa0*/  @P4 FMUL.FTZ R24, R16, -1.4426950216293334961 ;  /* 0xbfb8aa3b10184820 */ /* 0x000fc60000410000 */
[----:B------:R1:W0:Y:S08]  /*aab0*/  @P4 MUFU.EX2 R33, R18 ;  /* 0x0000001200214308 */ /* 0x0002300000000800 */
[----:B------:R2:W3:Y:S01]  /*aac0*/  @P4 MUFU.EX2 R38, R24 ;  /* 0x0000001800264308 */ /* 0x0004e20000000800 */
[----:B-1----:R-:W-:-:S07]  /*aad0*/  @P4 FADD.FTZ R18, R14, 1 ;  /* 0x3f8000000e124421 */ /* 0x002fce0000010000 */
[----:B------:R-:W1:Y:S01]  /*aae0*/  @P4 MUFU.RCP R27, R18 ;  /* 0x00000012001b4308 */ /* 0x000e620000001000 */
[----:B--2---:R-:W2:Y:S01]  /*aaf0*/  @!P1 LDC.64 R24, c[0x0][0x210] ;  /* 0x00008400ff189b82 */ /* 0x004ea20000000a00 */
[----:B0-----:R-:W-:-:S06]  /*ab00*/  @P4 FADD.FTZ R33, R33, 1 ;  /* 0x3f80000021214421 */ /* 0x001fcc0000010000 */
[----:B------:R0:W4:Y:S01]  /*ab10*/  @P4 MUFU.RCP R8, R9 ;  /* 0x0000000900084308 */ /* 0x0001220000001000 */
[----:B---3--:R-:W-:-:S07]  /*ab20*/  @P4 FADD.FTZ R38, R38, 1 ;  /* 0x3f80000026264421 */ /* 0x008fce0000010000 */
[----:B------:R3:W2:Y:S01]  /*ab30*/  @P4 MUFU.EX2 R35, R19 ;  /* 0x0000001300234308 */ /* 0x0006a20000000800 */
[----:B0-----:R-:W-:Y:S02]  /*ab40*/  @!P1 IMAD R9, R29, R48, RZ ;  /* 0x000000301d099224 */ /* 0x001fe400078e02ff */
[----:B------:R-:W-:Y:S01]  /*ab50*/  @P4 FADD.FTZ R29, R26, 1 ;  /* 0x3f8000001a1d4421 */ /* 0x000fe20000010000 */
[----:B-1----:R-:W-:Y:S01]  /*ab60*/  @P4 FMUL.FTZ R32, R32, R27 ;  /* 0x0000001b20204220 */ /* 0x002fe20000410000 */
[----:B------:R-:W-:Y:S02]  /*ab70*/  @!P1 IMAD R37, R20, R49, R9 ;  /* 0x0000003114259224 */ /* 0x000fe400078e0209 */
[----:B------:R-:W-:Y:S02]  /*ab80*/  HADD2.F32 R9, -RZ, R36.H1_H1 ;  /* 0x30000024ff097230 */ /* 0x000fe40000004100 */
[----:B------:R-:W0:Y:S01]  /*ab90*/  @P4 MUFU.RCP R29, R29 ;  /* 0x0000001d001d4308 */ /* 0x000e220000001000 */
[----:B---3--:R-:W-:Y:S01]  /*aba0*/  @P4 FADD.FTZ R19, R15, 1 ;  /* 0x3f8000000f134421 */ /* 0x008fe20000010000 */
[----:B----4-:R-:W-:Y:S01]  /*abb0*/  @P4 FMUL.FTZ R23, R23, R8 ;  /* 0x0000000817174220 */ /* 0x010fe20000410000 */
[----:B------:R-:W1:Y:S01]  /*abc0*/  @!P3 LDC.64 R14, c[0x0][0x270] ;  /* 0x00009c00ff0ebb82 */ /* 0x000e620000000a00 */
[----:B------:R-:W-:Y:S01]  /*abd0*/  FADD.FTZ R27, -R0, R9 ;  /* 0x00000009001b7221 */ /* 0x000fe20000010100 */
[----:B--2---:R-:W-:Y:S01]  /*abe0*/  @!P1 LEA R26, P5, R30, R24, 0x1 ;  /* 0x000000181e1a9211 */ /* 0x004fe200078a08ff */
[----:B------:R-:W-:Y:S01]  /*abf0*/  @!P1 IMAD.IADD R31, R31, 0x1, R37 ;  /* 0x000000011f1f9824 */ /* 0x000fe200078e0225 */
[----:B------:R-:W-:Y:S01]  /*ac00*/  @!P1 F2FP.F16.F32.PACK_AB R39, R32, R23 ;  /* 0x000000172027923e */ /* 0x000fe200000000ff */
[----:B------:R2:W3:Y:S01]  /*ac10*/  @P4 MUFU.RCP R34, R19 ;  /* 0x0000001300224308 */ /* 0x0004e20000001000 */
[----:B------:R-:W-:Y:S01]  /*ac20*/  FMUL.FTZ R24, R27, R2 ;  /* 0x000000021b187220 */ /* 0x000fe20000410000 */
[----:B------:R-:W-:Y:S01]  /*ac30*/  @P4 FADD.FTZ R35, R35, 1 ;  /* 0x3f80000023234421 */ /* 0x000fe20000010000 */
[----:B------:R-:W4:Y:S01]  /*ac40*/  @!P2 LDC.64 R8, c[0x0][0x270] ;  /* 0x00009c00ff08ab82 */ /* 0x000f220000000a00 */
[----:B------:R-:W-:Y:S01]  /*ac50*/  @!P1 LEA.HI.X R27, R30, R25, R31, 0x1, P5 ;  /* 0x000000191e1b9211 */ /* 0x000fe200028f0c1f */
[----:B------:R-:W-:Y:S01]  /*ac60*/  FFMA.FTZ R37, R5, R24, R7 ;  /* 0x0000001805257223 */ /* 0x000fe20000010007 */
[----:B------:R-:W-:Y:S01]  /*ac70*/  @!P3 MOV R30, R10 ;  /* 0x0000000a001eb202 */ /* 0x000fe20000000f00 */
[----:B------:R-:W-:Y:S01]  /*ac80*/  @!P3 IMAD.MOV.U32 R31, RZ, RZ, R13 ;  /* 0x000000ffff1fb224 */ /* 0x000fe200078e000d */
[----:B------:R-:W1:Y:S01]  /*ac90*/  @P4 MUFU.RCP R36, R33 ;  /* 0x0000002100244308 */ /* 0x000e620000001000 */
[----:B------:R-:W-:Y:S01]  /*aca0*/  @P4 FMUL.FTZ R23, R37, -1.4426950216293334961 ;  /* 0xbfb8aa3b25174820 */ /* 0x000fe20000410000 */
[----:B0-----:R-:W-:Y:S01]  /*acb0*/  @P4 FMUL.FTZ R28, R28, R29 ;  /* 0x0000001d1c1c4220 */ /* 0x001fe20000410000 */
[----:B--2---:R-:W0:Y:S01]  /*acc0*/  @!P3 LDC.64 R18, c[0x0][0x210] ;  /* 0x00008400ff12bb82 */ /* 0x004e220000000a00 */
[----:B------:R2:W-:Y:S04]  /*acd0*/  @!P1 STG.E desc[UR12][R26.64], R39 ;  /* 0x000000271a009986 */ /* 0x0005e8000c10190c */
[----:B------:R-:W2:Y:S01]  /*ace0*/  @P4 MUFU.EX2 R23, R23 ;  /* 0x0000001700174308 */ /* 0x000ea20000000800 */
[----:B---3--:R-:W-:-:S02]  /*acf0*/  @P4 FMUL.FTZ R21, R21, R34 ;  /* 0x0000002215154220 */ /* 0x008fc40000410000 */
[----:B------:R-:W3:Y:S01]  /*ad00*/  @!P2 LDC.64 R24, c[0x0][0x210] ;  /* 0x00008400ff18ab82 */ /* 0x000ee20000000a00 */
[-C--:B-1----:R-:W-:Y:S02]  /*ad10*/  @!P3 IMAD R32, R43, R14.reuse, RZ ;  /* 0x0000000e2b20b224 */ /* 0x082fe400078e02ff */
[----:B------:R-:W-:Y:S01]  /*ad20*/  @!P3 IMAD.WIDE.U32 R30, R41, R14, R30 ;  /* 0x0000000e291eb225 */ /* 0x000fe200078e001e */
[----:B------:R-:W-:Y:S01]  /*ad30*/  @!P3 F2FP.F16.F32.PACK_AB R29, R28, R21 ;  /* 0x000000151c1db23e */ /* 0x000fe200000000ff */
[----:B------:R-:W1:Y:S02]  /*ad40*/  @P4 MUFU.RCP R35, R35 ;  /* 0x0000002300234308 */ /* 0x000e640000001000 */
[----:B------:R-:W-:Y:S01]  /*ad50*/  @P4 FMUL.FTZ R17, R17, R36 ;  /* 0x0000002411114220 */ /* 0x000fe20000410000 */
[----:B------:R-:W-:Y:S02]  /*ad60*/  @!P3 IMAD R15, R41, R15, R32 ;  /* 0x0000000f290fb224 */ /* 0x000fe400078e0220 */
[----:B----4-:R-:W-:-:S02]  /*ad70*/  @!P2 IMAD R28, R47, R8, RZ ;  /* 0x000000082f1ca224 */ /* 0x010fc400078e02ff */
[----:B--2---:R-:W-:Y:S01]  /*ad80*/  VIADD R27, R20, 0x18 ;  /* 0x00000018141b7836 */ /* 0x004fe20000000000 */
[----:B------:R-:W-:Y:S01]  /*ad90*/  @!P3 IADD3 R14, R31, R15, RZ ;  /* 0x0000000f1f0eb210 */ /* 0x000fe20007ffe0ff */
[----:B------:R-:W-:Y:S01]  /*ada0*/  @!P2 IMAD R9, R45, R9, R28 ;  /* 0x000000092d09a224 */ /* 0x000fe200078e021c */
[----:B------:R-:W-:Y:S01]  /*adb0*/  @!P2 MOV R15, R13 ;  /* 0x0000000d000fa202 */ /* 0x000fe20000000f00 */
[----:B------:R-:W-:Y:S01]  /*adc0*/  @P4 FADD.FTZ R23, R23, 1 ;  /* 0x3f80000017174421 */ /* 0x000fe20000010000 */
[C---:B0-----:R-:W-:Y:S01]  /*add0*/  @!P3 LEA R18, P5, R30.reuse, R18, 0x1 ;  /* 0x000000121e12b211 */ /* 0x041fe200078a08ff */
[----:B------:R-:W0:Y:S03]  /*ade0*/  @P4 MUFU.RCP R21, R38 ;  /* 0x0000002600154308 */ /* 0x000e260000001000 */
[----:B------:R-:W-:Y:S01]  /*adf0*/  @!P3 LEA.HI.X R19, R30, R19, R14, 0x1, P5 ;  /* 0x000000131e13b211 */ /* 0x000fe200028f0c0e */
[----:B------:R-:W-:-:S02]  /*ae00*/  @!P2 IMAD.MOV.U32 R14, RZ, RZ, R10 ;  /* 0x000000ffff0ea224 */ /* 0x000fc400078e000a */
[----:B-1----:R-:W-:Y:S02]  /*ae10*/  @P4 FMUL.FTZ R22, R22, R35 ;  /* 0x0000002316164220 */ /* 0x002fe40000410000 */
[----:B------:R-:W-:Y:S01]  /*ae20*/  @!P2 IMAD.WIDE.U32 R14, R45, R8, R14 ;  /* 0x000000082d0ea225 */ /* 0x000fe200078e000e */
[----:B------:R1:W-:Y:S01]  /*ae30*/  @!P3 STG.E desc[UR12][R18.64], R29 ;  /* 0x0000001d1200b986 */ /* 0x0003e2000c10190c */
[----:B------:R-:W2:Y:S01]  /*ae40*/  @P4 MUFU.RCP R8, R23 ;  /* 0x0000001700084308 */ /* 0x000ea20000001000 */
[----:B------:R-:W-:Y:S02]  /*ae50*/  @!P2 F2FP.F16.F32.PACK_AB R17, R22, R17 ;  /* 0x000000111611a23e */ /* 0x000fe400000000ff */
[----:B---3--:R-:W-:Y:S02]  /*ae60*/  @!P2 LEA R24, P1, R14, R24, 0x1 ;  /* 0x000000180e18a211 */ /* 0x008fe400078208ff */
[----:B------:R-:W-:Y:S01]  /*ae70*/  @!P2 IADD3 R9, R15, R9, RZ ;  /* 0x000000090f09a210 */ /* 0x000fe20007ffe0ff */
[----:B0-----:R-:W-:-:S03]  /*ae80*/  @P4 FMUL.FTZ R16, R16, R21 ;  /* 0x0000001510104220 */ /* 0x001fc60000410000 */
[----:B------:R-:W-:Y:S02]  /*ae90*/  @!P2 LEA.HI.X R25, R14, R25, R9, 0x1, P1 ;  /* 0x000000190e19a211 */ /* 0x000fe400008f0c09 */
[----:B------:R-:W-:Y:S02]  /*aea0*/  ISETP.GE.U32.AND P1, PT, R27, UR10, PT ;  /* 0x0000000a1b007c0c */ /* 0x000fe4000bf26070 */
[----:B------:R-:W-:Y:S01]  /*aeb0*/  SHF.R.S32.HI R14, RZ, 0x1f, R27 ;  /* 0x0000001fff0e7819 */ /* 0x000fe2000001141b */
[----:B------:R1:W-:Y:S01]  /*aec0*/  @!P2 STG.E desc[UR12][R24.64], R17 ;  /* 0x000000111800a986 */ /* 0x0003e2000c10190c */
[----:B------:R-:W-:Y:S02]  /*aed0*/  ISETP.NE.AND P2, PT, R3, 0x40, PT ;  /* 0x000000400300780c */ /* 0x000fe40003f45270 */
[----:B------:R-:W-:Y:S01]  /*aee0*/  ISETP.GE.OR.EX P1, PT, R14, UR11, P0, P1 ;  /* 0x0000000b0e007c0c */ /* 0x000fe20008726710 */
[----:B--2---:R-:W-:-:S12]  /*aef0*/  @P4 FMUL.FTZ R37, R37, R8 ;  /* 0x0000000825254220 */ /* 0x004fd80000410000 */
[----:B-1----:R-:W-:Y:S05]  /*af00*/  @P1 BRA `(.L_x_4446) ;  /* 0x0000000000281947 */ /* 0x002fea0003800000 */
[----:B------:R-:W-:Y:S01]  /*af10*/  MOV R8, R10 ;  /* 0x0000000a00087202 */ /* 0x000fe20000000f00 */
[----:B------:R-:W-:Y:S01]  /*af20*/  IMAD R14, R14, UR16, RZ ;  /* 0x000000100e0e7c24 */ /* 0x000fe2000f8e02ff */
[----:B------:R-:W-:Y:S01]  /*af30*/  F2FP.F16.F32.PACK_AB R37, R37, R16 ;  /* 0x000000102525723e */ /* 0x000fe200000000ff */
[----:B------:R-:W-:Y:S02]  /*af40*/  IMAD.MOV.U32 R9, RZ, RZ, R13 ;  /* 0x000000ffff097224 */ /* 0x000fe400078e000d */
[C---:B------:R-:W-:Y:S02]  /*af50*/  IMAD R15, R27.reuse, UR17, R14 ;  /* 0x000000111b0f7c24 */ /* 0x040fe4000f8e020e */
[----:B------:R-:W-:-:S05]  /*af60*/  IMAD.WIDE.U32 R8, R27, UR16, R8 ;  /* 0x000000101b087c25 */ /* 0x000fca000f8e0008 */
[----:B------:R-:W-:Y:S02]  /*af70*/  IADD3 R9, R9, R15, RZ ;  /* 0x0000000f09097210 */ /* 0x000fe40007ffe0ff */
[----:B------:R-:W-:-:S04]  /*af80*/  LEA R14, P1, R8, UR18, 0x1 ;  /* 0x00000012080e7c11 */ /* 0x000fc8000f8208ff */
[----:B------:R-:W-:-:S05]  /*af90*/  LEA.HI.X R15, R8, UR19, R9, 0x1, P1 ;  /* 0x00000013080f7c11 */ /* 0x000fca00088f0c09 */
[----:B------:R0:W-:Y:S04]  /*afa0*/  STG.E desc[UR12][R14.64], R37 ;  /* 0x000000250e007986 */ /* 0x0001e8000c10190c */
.L_x_4446:
[----:B------:R-:W-:Y:S05]  /*afb0*/  BSYNC B0 ;  /* 0x0000000000007941 */ /* 0x000fea0003800000 */
.L_x_4445:
        /* <DEDUP_REMOVED lines=11> */
.L_x_4449:
        /* <DEDUP_REMOVED lines=9> */
.L_x_5621:


//--------------------- .text._Z35group_norm_nhwc_fwd_one_pass_kernelI11Fp16IOBf16WLi64ELi160ELi640EEv26Group_norm_nhwc_fwd_params --------------------------
	.section	.text._Z35group_norm_nhwc_fwd_one_pass_kernelI11Fp16IOBf16WLi64ELi160ELi640EEv26Group_norm_nhwc_fwd_params,"ax",@progbits
	.align	128
        .global         _Z35group_norm_nhwc_fwd_one_pass_kernelI11Fp16IOBf16WLi64ELi160ELi640EEv26Group_norm_nhwc_fwd_params
        .type           _Z35group_norm_nhwc_fwd_one_pass_kernelI11Fp16IOBf16WLi64ELi160ELi640EEv26Group_norm_nhwc_fwd_params,@function
        .size           _Z35group_norm_nhwc_fwd_one_pass_kernelI11Fp16IOBf16WLi64ELi160ELi640EEv26Group_norm_nhwc_fwd_params,(.L_x_5622 - _Z35group_norm_nhwc_fwd_one_pass_kernelI11Fp16IOBf16WLi64ELi160ELi640EEv26Group_norm_nhwc_fwd_params)
        .other          _Z35group_norm_nhwc_fwd_one_pass_kernelI11Fp16IOBf16WLi64ELi160ELi640EEv26Group_norm_nhwc_fwd_params,@"STO_CUDA_ENTRY STV_DEFAULT"
_Z35group_norm_nhwc_fwd_one_pass_kernelI11Fp16IOBf16WLi64ELi160ELi640EEv26Group_norm_nhwc_fwd_params:
.text._Z35group_norm_nhwc_fwd_one_pass_kernelI11Fp16IOBf16WLi64ELi160ELi640EEv26Group_norm_nhwc_fwd_params:
        /* <DEDUP_REMOVED lines=38> */
.L_x_4483:
[----:B012---:R-:W0:Y:S01]  /*0260*/  LDC R13, c[0x0][0x288] ;  /* 0x0000a200ff0d7b82 */ /* 0x007e220000000800 */
[----:B---3--:R-:W-:Y:S01]  /*0270*/  IABS R11, R32 ;  /* 0x00000020000b7213 */ /* 0x008fe20000000000 */
[----:B------:R-:W-:Y:S01]  /*0280*/  ULDC.64 UR14, c[0x0][0x278] ;  /* 0x00009e00000e7ab9 */ /* 0x000fe20000000a00 */
[----:B------:R-:W-:Y:S01]  /*0290*/  SHF.R.S32.HI R21, RZ, 0x1f, R26 ;  /* 0x0000001fff157819 */ /* 0x000fe2000001141a */
[----:B------:R-:W-:Y:S01]  /*02a0*/  ULDC.64 UR12, c[0x0][0x280] ;  /* 0x0000a000000c7ab9 */ /* 0x000fe20000000a00 */
[----:B------:R-:W-:Y:S02]  /*02b0*/  ISETP.GE.U32.AND P5, PT, R27, UR14, PT ;  /* 0x0000000e1b007c0c */ /* 0x000fe4000bfa6070 */
[----:B------:R-:W-:Y:S01]  /*02c0*/  ISETP.GE.U32.AND P4, PT, R26, UR14, PT ;  /* 0x0000000e1a007c0c */ /* 0x000fe2000bf86070 */
[----:B------:R-:W1:Y:S01]  /*02d0*/  @P0 LDC.64 R16, c[0x0][0x270] ;  /* 0x00009c00ff100b82 */ /* 0x000e620000000a00 */
[----:B------:R-:W-:Y:S02]  /*02e0*/  SHF.R.S32.HI R29, RZ, 0x1f, R25 ;  /* 0x0000001fff1d7819 */ /* 0x000fe40000011419 */
[----:B------:R-:W-:-:S04]  /*02f0*/  ISETP.GE.AND.EX P4, PT, R21, UR15, PT, P4 ;  /* 0x0000000f15007c0c */ /* 0x000fc8000bf86340 */
[----:B------:R-:W-:Y:S01]  /*0300*/  ISETP.GT.U32.OR P4, PT, R5, 0x27f, P4 ;  /* 0x0000027f0500780c */ /* 0x000fe20002784470 */
[----:B------:R-:W2:Y:S01]  /*0310*/  @P0 LDC.64 R14, c[0x0][0x220] ;  /* 0x00008800ff0e0b82 */ /* 0x000ea20000000a00 */
[----:B0-----:R-:W-:-:S04]  /*0320*/  IABS R10, R13 ;  /* 0x0000000d000a7213 */ /* 0x001fc80000000000 */
[----:B----4-:R-:W0:Y:S01]  /*0330*/  I2F.RP R8, R10 ;  /* 0x0000000a00087306 */ /* 0x010e220000209400 */
        /* <DEDUP_REMOVED lines=18> */
[----:B------:R-:W-:Y:S02]  /*0460*/  ISETP.NE.AND P2, PT, R13, RZ, PT ;  /* 0x000000ff0d00720c */ /* 0x000fe40003f45270 */
[----:B------:R-:W-:-:S04]  /*0470*/  SHF.R.S32.HI R7, RZ, 0x1f, R27 ;  /* 0x0000001fff077819 */ /* 0x000fc8000001141b */
[----:B------:R-:W-:-:S04]  /*0480*/  ISETP.GE.AND.EX P5, PT, R7, UR15, PT, P5 ;  /* 0x0000000f07007c0c */ /* 0x000fc8000bfa6350 */
[----:B------:R-:W-:Y:S02]  /*0490*/  ISETP.GT.U32.OR P5, PT, R5, 0x27f, P5 ;  /* 0x0000027f0500780c */ /* 0x000fe40002fa4470 */
[----:B------:R-:W-:-:S04]  /*04a0*/  @P1 IADD3 R9, R9, 0x1, RZ ;  /* 0x0000000109091810 */ /* 0x000fc80007ffe0ff */
        /* <DEDUP_REMOVED lines=33> */
[----:B------:R-:W-:Y:S01]  /*06c0*/  ISETP.GT.U32.OR P3, PT, R5, 0x27f, P3 ;  /* 0x0000027f0500780c */ /* 0x000fe20001f64470 */
[----:B-1----:R-:W-:Y:S01]  /*06d0*/  @!P4 IMAD R21, R21, R12, RZ ;  /* 0x0000000c1515c224 */ /* 0x002fe200078e02ff */
[----:B------:R-:W-:Y:S02]  /*06e0*/  @P0 LEA.HI.X R39, R18, R15, R19, 0x1, P1 ;  /* 0x0000000f12270211 */ /* 0x000fe400008f0c13 */
[----:B------:R-:W-:Y:S02]  /*06f0*/  @!P5 IADD3 R35, R17, R35, RZ ;  /* 0x000000231123d210 */ /* 0x000fe40007ffe0ff */
[----:B------:R-:W-:Y:S01]  /*0700*/  SHF.R.S32.HI R19, RZ, 0x1f, R24 ;  /* 0x0000001fff137819 */ /* 0x000fe20000011418 */
[----:B------:R-:W1:Y:S01]  /*0710*/  @!P2 LDC.64 R14, c[0x0][0x270] ;  /* 0x00009c00ff0eab82 */ /* 0x000e620000000a00 */
[----:B---3--:R-:W-:-:S02]  /*0720*/  @!P5 LEA R40, P6, R16, R10, 0x1 ;  /* 0x0000000a1028d211 */ /* 0x008fc400078c08ff */
[----:B------:R-:W-:Y:S02]  /*0730*/  ISETP.GE.U32.AND P1, PT, R24, UR14, PT ;  /* 0x0000000e18007c0c */ /* 0x000fe4000bf26070 */
[----:B------:R-:W-:Y:S01]  /*0740*/  @!P5 LEA.HI.X R41, R16, R11, R35, 0x1, P6 ;  /* 0x0000000b1029d211 */ /* 0x000fe200030f0c23 */
[C---:B------:R-:W-:Y:S01]  /*0750*/  @!P4 IMAD R35, R26.reuse, R13, R21 ;  /* 0x0000000d1a23c224 */ /* 0x040fe200078e0215 */
[----:B------:R-:W-:Y:S01]  /*0760*/  @!P4 MOV R10, R42 ;  /* 0x0000002a000ac202 */ /* 0x000fe20000000f00 */
[----:B------:R-:W2:Y:S01]  /*0770*/  @!P2 LDC.64 R16, c[0x0][0x220] ;  /* 0x00008800ff10ab82 */ /* 0x000ea20000000a00 */
[----:B------:R-:W-:Y:S02]  /*0780*/  @!P4 MOV R11, R45 ;  /* 0x0000002d000bc202 */ /* 0x000fe40000000f00 */
[----:B------:R-:W-:Y:S02]  /*0790*/  CS2R R20, SRZ ;  /* 0x0000000000147805 */ /* 0x000fe4000001ff00 */
[----:B------:R-:W-:Y:S01]  /*07a0*/  ISETP.GE.AND.EX P1, PT, R19, UR15, PT, P1 ;  /* 0x0000000f13007c0c */ /* 0x000fe2000bf26310 */
[----:B------:R-:W-:-:S03]  /*07b0*/  @!P4 IMAD.WIDE.U32 R12, R26, R12, R10 ;  /* 0x0000000c1a0cc225 */ /* 0x000fc600078e000a */
[----:B------:R-:W-:Y:S01]  /*07c0*/  ISETP.GT.U32.OR P1, PT, R5, 0x27f, P1 ;  /* 0x0000027f0500780c */ /* 0x000fe20000f24470 */
[----:B------:R-:W3:Y:S01]  /*07d0*/  @!P3 LDC.64 R10, c[0x0][0x270] ;  /* 0x00009c00ff0abb82 */ /* 0x000ee20000000a00 */
[----:B------:R-:W4:Y:S01]  /*07e0*/  @!P5 LDG.E R20, desc[UR8][R40.64] ;  /* 0x000000082814d981 */ /* 0x000f22000c1e1900 */
[C---:B0-----:R-:W-:Y:S02]  /*07f0*/  @!P4 LEA R36, P6, R12.reuse, R8, 0x1 ;  /* 0x000000080c24c211 */ /* 0x041fe400078c08ff */
[----:B------:R-:W-:Y:S01]  /*0800*/  @!P4 IADD3 R13, R13, R35, RZ ;  /* 0x000000230d0dc210 */ /* 0x000fe20007ffe0ff */
[----:B------:R0:W5:Y:S01]  /*0810*/  @P0 LDG.E R21, desc[UR8][R38.64] ;  /* 0x0000000826150981 */ /* 0x000162000c1e1900 */
[----:B------:R-:W-:Y:S01]  /*0820*/  ISETP.GE.U32.AND P5, PT, R23, UR14, PT ;  /* 0x0000000e17007c0c */ /* 0x000fe2000bfa6070 */
[----:B-1----:R-:W-:Y:S01]  /*0830*/  @!P2 IMAD R8, R29, R14, RZ ;  /* 0x0000000e1d08a224 */ /* 0x002fe200078e02ff */
[----:B------:R-:W-:Y:S02]  /*0840*/  SHF.R.S32.HI R29, RZ, 0x1f, R23 ;  /* 0x0000001fff1d7819 */ /* 0x000fe40000011417 */
[----:B------:R-:W-:Y:S01]  /*0850*/  @!P4 LEA.HI.X R37, R12, R9, R13, 0x1, P6 ;  /* 0x000000090c25c211 */ /* 0x000fe200030f0c0d */
[----:B------:R-:W-:Y:S01]  /*0860*/  @!P2 IMAD R18, R25, R15, R8 ;  /* 0x0000000f1912a224 */ /* 0x000fe200078e0208 */
[----:B------:R-:W-:Y:S01]  /*0870*/  ISETP.GE.AND.EX P5, PT, R29, UR15, PT, P5 ;  /* 0x0000000f1d007c0c */ /* 0x000fe2000bfa6350 */
[----:B------:R-:W1:Y:S01]  /*0880*/  @!P1 LDC.64 R8, c[0x0][0x270] ;  /* 0x00009c00ff089b82 */ /* 0x000e620000000a00 */
[----:B0-----:R-:W-:-:S02]  /*0890*/  @!P2 MOV R38, R42 ;  /* 0x0000002a0026a202 */ /* 0x001fc40000000f00 */
[----:B------:R-:W-:Y:S02]  /*08a0*/  @!P2 MOV R39, R45 ;  /* 0x0000002d0027a202 */ /* 0x000fe40000000f00 */
[----:B------:R-:W-:-:S03]  /*08b0*/  MOV R34, RZ ;  /* 0x000000ff00227202 */ /* 0x000fc60000000f00 */
[----:B------:R-:W0:Y:S01]  /*08c0*/  @!P3 LDC.64 R12, c[0x0][0x220] ;  /* 0x00008800ff0cbb82 */ /* 0x000e220000000a00 */
[----:B------:R-:W-:Y:S01]  /*08d0*/  ISETP.GT.U32.OR P5, PT, R5, 0x27f, P5 ;  /* 0x0000027f0500780c */ /* 0x000fe20002fa4470 */
[----:B------:R-:W-:Y:S01]  /*08e0*/  @!P2 IMAD.WIDE.U32 R14, R25, R14, R38 ;  /* 0x0000000e190ea225 */ /* 0x000fe200078e0026 */
[----:B------:R-:W-:Y:S01]  /*08f0*/  SHF.R.S32.HI R35, RZ, 0x1f, R22 ;  /* 0x0000001fff237819 */ /* 0x000fe20000011416 */
[----:B------:R3:W5:Y:S01]  /*0900*/  @!P4 LDG.E R34, desc[UR8][R36.64] ;  /* 0x000000082422c981 */ /* 0x000762000c1e1900 */
[----:B------:R-:W-:Y:S02]  /*0910*/  ISETP.GE.U32.AND P4, PT, R22, UR14, PT ;  /* 0x0000000e16007c0c */ /* 0x000fe4000bf86070 */
[----:B------:R-:W-:Y:S02]  /*0920*/  @!P2 IADD3 R15, R15, R18, RZ ;  /* 0x000000120f0fa210 */ /* 0x000fe40007ffe0ff */
[----:B--2---:R-:W-:Y:S01]  /*0930*/  @!P2 LEA R40, P6, R14, R16, 0x1 ;  /* 0x000000100e28a211 */ /* 0x004fe200078c08ff */
[----:B---3--:R-:W-:Y:S01]  /*0940*/  @!P3 IMAD R16, R7, R10, RZ ;  /* 0x0000000a0710b224 */ /* 0x008fe200078e02ff */
[----:B------:R-:W-:-:S02]  /*0950*/  ISETP.GE.AND.EX P4, PT, R35, UR15, PT, P4 ;  /* 0x0000000f23007c0c */ /* 0x000fc4000bf86340 */
[----:B------:R-:W-:Y:S01]  /*0960*/  @!P2 LEA.HI.X R41, R14, R17, R15, 0x1, P6 ;  /* 0x000000110e29a211 */ /* 0x000fe200030f0c0f */
[----:B------:R-:W-:Y:S01]  /*0970*/  @!P3 IMAD R39, R30, R11, R16 ;  /* 0x0000000b1e27b224 */ /* 0x000fe200078e0210 */
[----:B------:R-:W2:Y:S01]  /*0980*/  @!P1 LDC.64 R14, c[0x0][0x220] ;  /* 0x00008800ff0e9b82 */ /* 0x000ea20000000a00 */
[----:B------:R-:W-:Y:S02]  /*0990*/  @!P3 MOV R36, R42 ;  /* 0x0000002a0024b202 */ /* 0x000fe40000000f00 */
[----:B------:R-:W-:Y:S02]  /*09a0*/  @!P3 MOV R37, R45 ;  /* 0x0000002d0025b202 */ /* 0x000fe40000000f00 */
[----:B------:R-:W-:-:S03]  /*09b0*/  ISETP.GT.U32.OR P4, PT, R5, 0x27f, P4 ;  /* 0x0000027f0500780c */ /* 0x000fc60002784470 */
[----:B------:R-:W3:Y:S01]  /*09c0*/  @!P5 LDC.64 R16, c[0x0][0x270] ;  /* 0x00009c00ff10db82 */ /* 0x000ee20000000a00 */
[----:B------:R-:W-:Y:S01]  /*09d0*/  @!P3 IMAD.WIDE.U32 R10, R30, R10, R36 ;  /* 0x0000000a1e0ab225 */ /* 0x000fe200078e0024 */
[----:B------:R-:W-:-:S03]  /*09e0*/  @!P1 MOV R18, R42 ;  /* 0x0000002a00129202 */ /* 0x000fc60000000f00 */
[----:B-1----:R-:W-:Y:S01]  /*09f0*/  @!P1 IMAD R37, R19, R8, RZ ;  /* 0x0000000813259224 */ /* 0x002fe200078e02ff */
[----:B------:R-:W-:Y:S02]  /*0a00*/  @!P3 IADD3 R11, R11, R39, RZ ;  /* 0x000000270b0bb210 */ /* 0x000fe40007ffe0ff */
[----:B------:R-:W-:Y:S02]  /*0a10*/  @!P1 MOV R19, R45 ;  /* 0x0000002d00139202 */ /* 0x000fe40000000f00 */
[----:B0-----:R-:W-:Y:S01]  /*0a20*/  @!P3 LEA R38, P6, R10, R12, 0x1 ;  /* 0x0000000c0a26b211 */ /* 0x001fe200078c08ff */
[C---:B------:R-:W-:Y:S02]  /*0a30*/  @!P1 IMAD R37, R24.reuse, R9, R37 ;  /* 0x0000000918259224 */ /* 0x040fe400078e0225 */
[----:B------:R-:W-:Y:S01]  /*0a40*/  @!P1 IMAD.WIDE.U32 R18, R24, R8, R18 ;  /* 0x0000000818129225 */ /* 0x000fe200078e0012 */
[----:B------:R-:W-:Y:S01]  /*0a50*/  @!P3 LEA.HI.X R39, R10, R13, R11, 0x1, P6 ;  /* 0x0000000d0a27b211 */ /* 0x000fe200030f0c0b */
[----:B------:R-:W0:Y:S01]  /*0a60*/  @!P4 LDC.64 R8, c[0x0][0x270] ;  /* 0x00009c00ff08cb82 */ /* 0x000e220000000a00 */
[----:B------:R-:W-:-:S02]  /*0a70*/  MOV R36, RZ ;  /* 0x000000ff00247202 */ /* 0x000fc40000000f00 */
[----:B------:R-:W-:-:S04]  /*0a80*/  @!P1 IADD3 R37, R19, R37, RZ ;  /* 0x0000002513259210 */ /* 0x000fc80007ffe0ff */
[----:B------:R1:W5:Y:S01]  /*0a90*/  @!P3 LDG.E R36, desc[UR8][R38.64] ;  /* 0x000000082624b981 */ /* 0x000362000c1e1900 */
[----:B------:R-:W1:Y:S01]  /*0aa0*/  @!P5 LDC.64 R10, c[0x0][0x220] ;  /* 0x00008800ff0adb82 */ /* 0x000e620000000a00 */
[C---:B--2---:R-:W-:Y:S01]  /*0ab0*/  @!P1 LEA R14, P3, R18.reuse, R14, 0x1 ;  /* 0x0000000e120e9211 */ /* 0x044fe200078608ff */
[----:B---3--:R-:W-:Y:S01]  /*0ac0*/  @!P5 IMAD R12, R29, R16, RZ ;  /* 0x000000101d0cd224 */ /* 0x008fe200078e02ff */
[----:B------:R-:W-:Y:S02]  /*0ad0*/  @!P5 MOV R19, R45 ;  /* 0x0000002d0013d202 */ /* 0x000fe40000000f00 */
[----:B------:R-:W-:Y:S01]  /*0ae0*/  @!P1 LEA.HI.X R15, R18, R15, R37, 0x1, P3 ;  /* 0x0000000f120f9211 */ /* 0x000fe200018f0c25 */
[----:B------:R-:W-:Y:S01]  /*0af0*/  @!P5 IMAD R17, R23, R17, R12 ;  /* 0x000000111711d224 */ /* 0x000fe200078e020c */
[----:B------:R-:W-:Y:S01]  /*0b00*/  @!P5 MOV R18, R42 ;  /* 0x0000002a0012d202 */ /* 0x000fe20000000f00 */
[----:B------:R-:W2:Y:S01]  /*0b10*/  @!P4 LDC.64 R12, c[0x0][0x220] ;  /* 0x00008800ff0ccb82 */ /* 0x000ea20000000a00 */
[----:B------:R-:W-:-:S03]  /*0b20*/  MOV R37, RZ ;  /* 0x000000ff00257202 */ /* 0x000fc60000000f00 */
[----:B------:R-:W-:-:S03]  /*0b30*/  @!P5 IMAD.WIDE.U32 R18, R23, R16, R18 ;  /* 0x000000101712d225 */ /* 0x000fc600078e0012 */
[----:B------:R3:W5:Y:S02]  /*0b40*/  @!P2 LDG.E R37, desc[UR8][R40.64] ;  /* 0x000000082825a981 */ /* 0x000764000c1e1900 */
[----:B------:R-:W-:Y:S01]  /*0b50*/  @!P5 IADD3 R16, R19, R17, RZ ;  /* 0x000000111310d210 */ /* 0x000fe20007ffe0ff */
[----:B0-----:R-:W-:Y:S01]  /*0b60*/  @!P4 IMAD R17, R35, R8, RZ ;  /* 0x000000082311c224 */ /* 0x001fe200078e02ff */
[----:B-1----:R-:W-:-:S03]  /*0b70*/  @!P5 LEA R10, P2, R18, R10, 0x1 ;  /* 0x0000000a120ad211 */ /* 0x002fc600078408ff */
[----:B------:R-:W-:Y:S01]  /*0b80*/  @!P4 IMAD R9, R22, R9, R17 ;  /* 0x000000091609c224 */ /* 0x000fe200078e0211 */
[----:B------:R-:W-:Y:S02]  /*0b90*/  @!P4 MOV R17, R45 ;  /* 0x0000002d0011c202 */ /* 0x000fe40000000f00 */
[----:B------:R-:W-:Y:S02]  /*0ba0*/  @!P5 LEA.HI.X R11, R18, R11, R16, 0x1, P2 ;  /* 0x0000000b120bd211 */ /* 0x000fe400010f0c10 */
[----:B------:R-:W-:Y:S02]  /*0bb0*/  @!P4 MOV R16, R42 ;  /* 0x0000002a0010c202 */ /* 0x000fe40000000f00 */
[----:B------:R-:W-:-:S03]  /*0bc0*/  CS2R R38, SRZ ;  /* 0x0000000000267805 */ /* 0x000fc6000001ff00 */
[----:B------:R-:W-:-:S03]  /*0bd0*/  @!P4 IMAD.WIDE.U32 R16, R22, R8, R16 ;  /* 0x000000081610c225 */ /* 0x000fc600078e0010 */
[----:B------:R0:W5:Y:S02]  /*0be0*/  @!P1 LDG.E R38, desc[UR8][R14.64] ;  /* 0x000000080e269981 */ /* 0x000164000c1e1900 */
[----:B------:R-:W-:Y:S02]  /*0bf0*/  @!P4 IADD3 R8, R17, R9, RZ ;  /* 0x000000091108c210 */ /* 0x000fe40007ffe0ff */
[----:B------:R1:W5:Y:S01]  /*0c00*/  @!P5 LDG.E R39, desc[UR8][R10.64] ;  /* 0x000000080a27d981 */ /* 0x000362000c1e1900 */
[C---:B--2---:R-:W-:Y:S02]  /*0c10*/  @!P4 LEA R12, P1, R16.reuse, R12, 0x1 ;  /* 0x0000000c100cc211 */ /* 0x044fe400078208ff */
[----:B---3--:R-:W-:Y:S02]  /*0c20*/  MOV R40, RZ ;  /* 0x000000ff00287202 */ /* 0x008fe40000000f00 */
[----:B------:R-:W-:-:S05]  /*0c30*/  @!P4 LEA.HI.X R13, R16, R13, R8, 0x1, P1 ;  /* 0x0000000d100dc211 */ /* 0x000fca00008f0c08 */
[----:B------:R2:W3:Y:S01]  /*0c40*/  @!P4 LDG.E R40, desc[UR8][R12.64] ;  /* 0x000000080c28c981 */ /* 0x0004e2000c1e1900 */
[----:B------:R-:W-:Y:S01]  /*0c50*/  ISETP.GT.AND P1, PT, R4, 0x1e, PT ;  /* 0x0000001e0400780c */ /* 0x000fe20003f24270 */
[--C-:B----4-:R-:W-:Y:S02]  /*0c60*/  HADD2.F32 R8, -RZ, R20.reuse.H1_H1 ;  /* 0x30000014ff087230 */ /* 0x110fe40000004100 */
[----:B------:R-:W-:-:S03]  /*0c70*/  HADD2.F32 R9, -RZ, R20.H0_H0 ;  /* 0x20000014ff097230 */ /* 0x000fc60000004100 */
[----:B------:R-:W-:Y:S02]  /*0c80*/  FMUL.FTZ R16, R8, R8 ;  /* 0x0000000808107220 */ /* 0x000fe40000410000 */
[C---:B0-----:R-:W-:Y:S02]  /*0c90*/  FADD.FTZ R14, R9.reuse, R8 ;  /* 0x00000008090e7221 */ /* 0x041fe40000010000 */
[----:B------:R-:W-:Y:S01]  /*0ca0*/  FFMA.FTZ R9, R9, R9, R16 ;  /* 0x0000000909097223 */ /* 0x000fe20000010010 */
[--C-:B-----5:R-:W-:Y:S02]  /*0cb0*/  HADD2.F32 R16, -RZ, R21.reuse.H1_H1 ;  /* 0x30000015ff107230 */ /* 0x120fe40000004100 */
[----:B-1----:R-:W-:-:S03]  /*0cc0*/  HADD2.F32 R11, -RZ, R21.H0_H0 ;  /* 0x20000015ff0b7230 */ /* 0x002fc60000004100 */
[----:B--2---:R-:W-:Y:S02]  /*0cd0*/  FMUL.FTZ R12, R16, R16 ;  /* 0x00000010100c7220 */ /* 0x004fe40000410000 */
[C---:B------:R-:W-:Y:S02]  /*0ce0*/  FADD.FTZ R16, R11.reuse, R16 ;  /* 0x000000100b107221 */ /* 0x040fe40000010000 */
[----:B------:R-:W-:Y:S01]  /*0cf0*/  FFMA.FTZ R12, R11, R11, R12 ;  /* 0x0000000b0b0c7223 */ /* 0x000fe2000001000c */
[--C-:B------:R-:W-:Y:S02]  /*0d00*/  HADD2.F32 R17, -RZ, R34.reuse.H1_H1 ;  /* 0x30000022ff117230 */ /* 0x100fe40000004100 */
[----:B------:R-:W-:Y:S02]  /*0d10*/  HADD2.F32 R8, -RZ, R34.H0_H0 ;  /* 0x20000022ff087230 */ /* 0x000fe40000004100 */
[----:B------:R-:W-:Y:S01]  /*0d20*/  FADD.FTZ R16, RZ, R16 ;  /* 0x00000010ff107221 */ /* 0x000fe20000010000 */
[----:B------:R-:W-:Y:S01]  /*0d30*/  FADD.FTZ R12, RZ, R12 ;  /* 0x0000000cff0c7221 */ /* 0x000fe20000010000 */
[----:B------:R-:W-:Y:S01]  /*0d40*/  FMUL.FTZ R15, R17, R17 ;  /* 0x00000011110f7220 */ /* 0x000fe20000410000 */
[----:B------:R-:W-:-:S03]  /*0d50*/  FADD.FTZ R10, R8, R17 ;  /* 0x00000011080a7221 */ /* 0x000fc60000010000 */
        /* <DEDUP_REMOVED lines=17> */
[--C-:B------:R-:W-:Y:S02]  /*0e70*/  HADD2.F32 R14, -RZ, R38.reuse.H1_H1 ;  /* 0x30000026ff0e7230 */ /* 0x100fe40000004100 */
        /* <DEDUP_REMOVED lines=105> */
.L_x_4451:
[----:B------:R-:W-:Y:S05]  /*1510*/  BSYNC B0 ;  /* 0x0000000000007941 */ /* 0x000fea0003800000 */
.L_x_4450:
        /* <DEDUP_REMOVED lines=28> */
.L_x_4454:
[----:B-1----:R-:W2:Y:S04]  /*16e0*/  LDG.E.STRONG.GPU R10, desc[UR8][R8.64] ;  /* 0x00000008080a7981 */ /* 0x002ea8000c1ef900 */
[----:B--2---:R-:W-:Y:S01]  /*16f0*/  CCTL.IVALL ;  /* 0x00000000ff00798f */ /* 0x004fe20002000000 */
[----:B------:R-:W-:Y:S05]  /*1700*/  YIELD ;  /* 0x0000000000007946 */ /* 0x000fea0003800000 */
[----:B------:R-:W-:-:S13]  /*1710*/  ISETP.NE.AND P1, PT, R10, R13, PT ;  /* 0x0000000d0a00720c */ /* 0x000fda0003f25270 */
[----:B------:R-:W-:Y:S05]  /*1720*/  @P1 BRA `(.L_x_4454) ;  /* 0xfffffffc00ec1947 */ /* 0x000fea000383ffff */
.L_x_4453:
        /* <DEDUP_REMOVED lines=11> */
.L_x_4456:
        /* <DEDUP_REMOVED lines=63> */
.L_x_4455:
        /* <DEDUP_REMOVED lines=19> */
.L_x_4458:
[----:B------:R-:W-:Y:S05]  /*1d00*/  BSYNC B0 ;  /* 0x0000000000007941 */ /* 0x000fea0003800000 */
.L_x_4457:
        /* <DEDUP_REMOVED lines=32> */
.L_x_4452:
        /* <DEDUP_REMOVED lines=21> */
[----:B------:R3:W4:Y:S04]  /*2060*/  LDG.E.U16 R41, desc[UR8][R12.64+0x2] ;  /* 0x000002080c297981 */ /* 0x000728000c1e1500 */
[----:B------:R-:W5:Y:S04]  /*2070*/  LDG.E.U16 R18, desc[UR8][R16.64] ;  /* 0x0000000810127981 */ /* 0x000f68000c1e1500 */
[----:B------:R0:W5:Y:S01]  /*2080*/  LDG.E.U16 R19, desc[UR8][R16.64+0x2] ;  /* 0x0000020810137981 */ /* 0x000162000c1e1500 */
[----:B------:R-:W-:Y:S01]  /*2090*/  ISETP.NE.AND P6, PT, RZ, UR10, PT ;  /* 0x0000000aff007c0c */ /* 0x000fe2000bfc5270 */
[----:B-1----:R-:W-:-:S02]  /*20a0*/  HADD2.F32 R9, -RZ, R21.H1_H1 ;  /* 0x30000015ff097230 */ /* 0x002fc40000004100 */
[----:B------:R-:W1:Y:S01]  /*20b0*/  LDS.64 R10, [UR5+0xc0] ;  /* 0x0000c005ff0a7984 */ /* 0x000e620008000a00 */
[----:B------:R-:W-:Y:S02]  /*20c0*/  HADD2.F32 R21, -RZ, R21.H0_H0 ;  /* 0x20000015ff157230 */ /* 0x000fe40000004100 */
[--C-:B---3--:R-:W-:Y:S02]  /*20d0*/  HADD2.F32 R13, -RZ, R36.reuse.H0_H0 ;  /* 0x20000024ff0d7230 */ /* 0x108fe40000004100 */
[----:B0-----:R-:W-:Y:S02]  /*20e0*/  HADD2.F32 R17, -RZ, R36.H1_H1 ;  /* 0x30000024ff117230 */ /* 0x001fe40000004100 */
[----:B-1----:R-:W-:-:S04]  /*20f0*/  FMUL.FTZ R10, R10, UR6 ;  /* 0x000000060a0a7c20 */ /* 0x002fc80008410000 */
[----:B------:R-:W-:Y:S01]  /*2100*/  FMUL.FTZ R8, R10, R10 ;  /* 0x0000000a0a087220 */ /* 0x000fe20000410000 */
[--C-:B------:R-:W-:Y:S01]  /*2110*/  FADD.FTZ R16, R9, -R10.reuse ;  /* 0x8000000a09107221 */ /* 0x100fe20000010000 */
[----:B------:R-:W-:Y:S02]  /*2120*/  FADD.FTZ R12, R21, -R10 ;  /* 0x8000000a150c7221 */ /* 0x000fe40000010000 */
[----:B------:R-:W-:-:S05]  /*2130*/  FFMA.FTZ R11, R11, UR6, -R8 ;  /* 0x000000060b0b7c23 */ /* 0x000fca0008010808 */
[----:B------:R-:W-:-:S13]  /*2140*/  FSETP.GTU.FTZ.AND P1, PT, R11, RZ, PT ;  /* 0x000000ff0b00720b */ /* 0x000fda0003f3c000 */
[----:B------:R-:W0:Y:S02]  /*2150*/  @P1 LDC R14, c[0x0][0x238] ;  /* 0x00008e00ff0e1b82 */ /* 0x000e240000000800 */
[----:B0-----:R-:W-:Y:S01]  /*2160*/  @P1 FADD.FTZ R14, R11, R14 ;  /* 0x0000000e0b0e1221 */ /* 0x001fe20000010000 */
[----:B------:R-:W-:-:S06]  /*2170*/  MOV R11, 0x3f800000 ;  /* 0x3f800000000b7802 */ /* 0x000fcc0000000f00 */
[----:B------:R-:W0:Y:S02]  /*2180*/  @P1 MUFU.RSQ R11, R14 ;  /* 0x0000000e000b1308 */ /* 0x000e240000001400 */
[-C--:B0-----:R-:W-:Y:S01]  /*2190*/  FMUL.FTZ R16, R16, R11.reuse ;  /* 0x0000000b10107220 */ /* 0x081fe20000410000 */
[----:B------:R-:W-:Y:S01]  /*21a0*/  FMUL.FTZ R21, R12, R11 ;  /* 0x0000000b0c157220 */ /* 0x000fe20000410000 */
[----:B--2---:R-:W-:Y:S02]  /*21b0*/  SHF.L.U32 R6, R6, 0x10, RZ ;  /* 0x0000001006067819 */ /* 0x004fe400000006ff */
[----:B----4-:R-:W-:Y:S02]  /*21c0*/  SHF.L.U32 R8, R41, 0x10, RZ ;  /* 0x0000001029087819 */ /* 0x010fe400000006ff */
[----:B-----5:R-:W-:Y:S02]  /*21d0*/  SHF.L.U32 R9, R18, 0x10, RZ ;  /* 0x0000001012097819 */ /* 0x020fe400000006ff */
[----:B------:R-:W-:-:S03]  /*21e0*/  SHF.L.U32 R15, R19, 0x10, RZ ;  /* 0x00000010130f7819 */ /* 0x000fc600000006ff */
[----:B------:R-:W-:Y:S02]  /*21f0*/  FFMA.FTZ R21, R6, R21, R9 ;  /* 0x0000001506157223 */ /* 0x000fe40000010009 */
        /* <DEDUP_REMOVED lines=12> */
.L_x_4459:
        /* <DEDUP_REMOVED lines=14> */
.L_x_4461:
[----:B------:R-:W-:Y:S05]  /*23a0*/  BSYNC B0 ;  /* 0x0000000000007941 */ /* 0x000fea0003800000 */
.L_x_4460:
[----:B------:R-:W-:Y:S01]  /*23b0*/  HADD2.F32 R16, -RZ, R39.H0_H0 ;  /* 0x20000027ff107230 */ /* 0x000fe20000004100 */
[----:B------:R-:W-:Y:S01]  /*23c0*/  ULDC.64 UR12, c[0x0][0x278] ;  /* 0x00009e00000c7ab9 */ /* 0x000fe20000000a00 */
[--C-:B------:R-:W-:Y:S02]  /*23d0*/  HADD2.F32 R19, -RZ, R20.reuse.H0_H0 ;  /* 0x20000014ff137230 */ /* 0x100fe40000004100 */
[--C-:B0-----:R-:W-:Y:S01]  /*23e0*/  FADD.FTZ R28, R17, -R10.reuse ;  /* 0x8000000a111c7221 */ /* 0x101fe20000010000 */
[----:B------:R-:W-:Y:S02]  /*23f0*/  HADD2.F32 R29, -RZ, R20.H1_H1 ;  /* 0x30000014ff1d7230 */ /* 0x000fe40000004100 */
[--C-:B------:R-:W-:Y:S01]  /*2400*/  FADD.FTZ R20, R13, -R10.reuse ;  /* 0x8000000a0d147221 */ /* 0x100fe20000010000 */
[----:B------:R-:W-:Y:S02]  /*2410*/  HADD2.F32 R12, -RZ, R37.H0_H0 ;  /* 0x20000025ff0c7230 */ /* 0x000fe40000004100 */
[----:B------:R-:W-:Y:S01]  /*2420*/  FADD.FTZ R13, R16, -R10 ;  /* 0x8000000a100d7221 */ /* 0x000fe20000010000 */
[----:B------:R-:W-:Y:S01]  /*2430*/  HADD2.F32 R14, -RZ, R38.H0_H0 ;  /* 0x20000026ff0e7230 */ /* 0x000fe20000004100 */
[----:B------:R-:W-:Y:S01]  /*2440*/  ISETP.GE.U32.AND P1, PT, R30, UR12, PT ;  /* 0x0000000c1e007c0c */ /* 0x000fe2000bf26070 */
[----:B------:R-:W-:Y:S01]  /*2450*/  HADD2.F32 R18, -RZ, R40.H0_H0 ;  /* 0x20000028ff127230 */ /* 0x000fe20000004100 */
[----:B------:R-:W-:Y:S01]  /*2460*/  ISETP.GE.U32.AND P2, PT, R27, UR12, PT ;  /* 0x0000000c1b007c0c */ /* 0x000fe2000bf46070 */
[--C-:B------:R-:W-:Y:S01]  /*2470*/  HADD2.F32 R21, -RZ, R34.reuse.H0_H0 ;  /* 0x20000022ff157230 */ /* 0x100fe20000004100 */
[----:B------:R-:W-:Y:S01]  /*2480*/  SHF.R.S32.HI R16, RZ, 0x1f, R27 ;  /* 0x0000001fff107819 */ /* 0x000fe2000001141b */
[----:B------:R-:W-:-:S02]  /*2490*/  HADD2.F32 R41, -RZ, R34.H1_H1 ;  /* 0x30000022ff297230 */ /* 0x000fc40000004100 */
[--C-:B------:R-:W-:Y:S01]  /*24a0*/  FADD.FTZ R34, R19, -R10.reuse ;  /* 0x8000000a13227221 */ /* 0x100fe20000010000 */
[----:B------:R-:W-:Y:S02]  /*24b0*/  HADD2.F32 R37, -RZ, R37.H1_H1 ;  /* 0x30000025ff257230 */ /* 0x000fe40000004100 */
        /* <DEDUP_REMOVED lines=44> */
.L_x_4462:
        /* <DEDUP_REMOVED lines=14> */
.L_x_4464:
[----:B------:R-:W-:Y:S05]  /*2860*/  BSYNC B0 ;  /* 0x0000000000007941 */ /* 0x000fea0003800000 */
.L_x_4463:
        /* <DEDUP_REMOVED lines=13> */
.L_x_4465:
[----:B------:R-:W-:Y:S04]  /*2940*/  BSSY B0, `(.L_x_4466) ;  /* 0x000000e000007945 */ /* 0x000fe80003800000 */
[----:B------:R-:W-:Y:S05]  /*2950*/  @P2 BRA `(.L_x_4467) ;  /* 0x0000000000302947 */ /* 0x000fea0003800000 */
[----:B------:R-:W-:Y:S01]  /*2960*/  ULDC.64 UR14, c[0x0][0x270] ;  /* 0x00009c00000e7ab9 */ /* 0x000fe20000000a00 */
[----:B------:R-:W-:Y:S01]  /*2970*/  MOV R10, R42 ;  /* 0x0000002a000a7202 */ /* 0x000fe20000000f00 */
[----:B------:R-:W-:Y:S01]  /*2980*/  IMAD R16, R16, UR14, RZ ;  /* 0x0000000e10107c24 */ /* 0x000fe2000f8e02ff */
[----:B------:R-:W-:Y:S02]  /*2990*/  MOV R11, R45 ;  /* 0x0000002d000b7202 */ /* 0x000fe40000000f00 */
[----:B------:R-:W-:Y:S01]  /*29a0*/  F2FP.F16.F32.PACK_AB R7, R7, R34 ;  /* 0x000000220707723e */ /* 0x000fe200000000ff */
[C---:B0-----:R-:W-:Y:S02]  /*29b0*/  IMAD R13, R27.reuse, UR15, R16 ;  /* 0x0000000f1b0d7c24 */ /* 0x041fe4000f8e0210 */
[----:B------:R-:W-:Y:S01]  /*29c0*/  IMAD.WIDE.U32 R10, R27, UR14, R10 ;  /* 0x0000000e1b0a7c25 */ /* 0x000fe2000f8e000a */
[----:B------:R-:W-:Y:S02]  /*29d0*/  ULDC.64 UR14, c[0x0][0x210] ;  /* 0x00008400000e7ab9 */ /* 0x000fe40000000a00 */
[----:B------:R-:W-:-:S02]  /*29e0*/  LEA R12, P1, R10, UR14, 0x1 ;  /* 0x0000000e0a0c7c11 */ /* 0x000fc4000f8208ff */
[----:B------:R-:W-:-:S04]  /*29f0*/  IADD3 R13, R11, R13, RZ ;  /* 0x0000000d0b0d7210 */ /* 0x000fc80007ffe0ff */
[----:B------:R-:W-:-:S05]  /*2a00*/  LEA.HI.X R13, R10, UR15, R13, 0x1, P1 ;  /* 0x0000000f0a0d7c11 */ /* 0x000fca00088f0c0d */
[----:B------:R1:W-:Y:S02]  /*2a10*/  STG.E desc[UR8][R12.64], R7 ;  /* 0x000000070c007986 */ /* 0x0003e4000c101908 */
.L_x_4467:
[----:B------:R-:W-:Y:S05]  /*2a20*/  BSYNC B0 ;  /* 0x0000000000007941 */ /* 0x000fea0003800000 */
.L_x_4466:
[----:B01----:R-:W-:Y:S01]  /*2a30*/  SHF.R.S32.HI R12, RZ, 0x1f, R26 ;  /* 0x0000001fff0c7819 */ /* 0x003fe2000001141a */
[C---:B------:R-:W-:Y:S01]  /*2a40*/  FFMA.FTZ R21, R6.reuse, R21, R9 ;  /* 0x0000001506157223 */ /* 0x040fe20000010009 */
[----:B------:R-:W-:Y:S01]  /*2a50*/  SHF.R.S32.HI R11, RZ, 0x1f, R25 ;  /* 0x0000001fff0b7819 */ /* 0x000fe20000011419 */
[C-C-:B------:R-:W-:Y:S01]  /*2a60*/  FFMA.FTZ R17, R6.reuse, R17, R9.reuse ;  /* 0x0000001106117223 */ /* 0x140fe20000010009 */
[----:B------:R-:W-:Y:S01]  /*2a70*/  SHF.R.S32.HI R7, RZ, 0x1f, R24 ;  /* 0x0000001fff077819 */ /* 0x000fe20000011418 */
[C---:B------:R-:W-:Y:S01]  /*2a80*/  FFMA.FTZ R14, R6.reuse, R14, R9 ;  /* 0x0000000e060e7223 */ /* 0x040fe20000010009 */
[----:B------:R-:W-:Y:S01]  /*2a90*/  SHF.R.S32.HI R10, RZ, 0x1f, R23 ;  /* 0x0000001fff0a7819 */ /* 0x000fe20000011417 */
[--C-:B------:R-:W-:Y:S01]  /*2aa0*/  FFMA.FTZ R19, R6, R19, R9.reuse ;  /* 0x0000001306137223 */ /* 0x100fe20000010009 */
[----:B------:R-:W-:Y:S01]  /*2ab0*/  ISETP.GE.U32.AND P5, PT, R26, UR12, PT ;  /* 0x0000000c1a007c0c */ /* 0x000fe2000bfa6070 */
[----:B------:R-:W-:Y:S01]  /*2ac0*/  FFMA.FTZ R6, R6, R18, R9 ;  /* 0x0000001206067223 */ /* 0x000fe20000010009 */
[----:B------:R-:W-:Y:S01]  /*2ad0*/  ISETP.GE.U32.AND P1, PT, R25, UR12, PT ;  /* 0x0000000c19007c0c */ /* 0x000fe2000bf26070 */
[--C-:B------:R-:W-:Y:S01]  /*2ae0*/  FFMA.FTZ R16, R8, R37, R15.reuse ;  /* 0x0000002508107223 */ /* 0x100fe2000001000f */
[----:B------:R-:W-:Y:S01]  /*2af0*/  ISETP.GE.U32.AND P2, PT, R24, UR12, PT ;  /* 0x0000000c18007c0c */ /* 0x000fe2000bf46070 */
[C-C-:B------:R-:W-:Y:S01]  /*2b00*/  FFMA.FTZ R29, R8.reuse, R38, R15.reuse ;  /* 0x00000026081d7223 */ /* 0x140fe2000001000f */
[----:B------:R-:W-:Y:S01]  /*2b10*/  ISETP.GE.U32.AND P3, PT, R23, UR12, PT ;  /* 0x0000000c17007c0c */ /* 0x000fe2000bf66070 */
[--C-:B------:R-:W-:Y:S01]  /*2b20*/  FFMA.FTZ R18, R8, R39, R15.reuse ;  /* 0x0000002708127223 */ /* 0x100fe2000001000f */
[----:B------:R-:W-:Y:S01]  /*2b30*/  ISETP.GE.U32.AND P4, PT, R22, UR12, PT ;  /* 0x0000000c16007c0c */ /* 0x000fe2000bf86070 */
[--C-:B------:R-:W-:Y:S01]  /*2b40*/  FFMA.FTZ R37, R8, R40, R15.reuse ;  /* 0x0000002808257223 */ /* 0x100fe2000001000f */
        /* <DEDUP_REMOVED lines=22> */
.L_x_4468:
        /* <DEDUP_REMOVED lines=14> */
.L_x_4470:
[----:B------:R-:W-:Y:S05]  /*2d90*/  BSYNC B0 ;  /* 0x0000000000007941 */ /* 0x000fea0003800000 */
.L_x_4469:
        /* <DEDUP_REMOVED lines=11> */
.L_x_4471:
        /* <DEDUP_REMOVED lines=14> */
.L_x_4473:
[----:B------:R-:W-:Y:S05]  /*2f30*/  BSYNC B0 ;  /* 0x0000000000007941 */ /* 0x000fea0003800000 */
.L_x_4472:
        /* <DEDUP_REMOVED lines=11> */
.L_x_4474:
        /* <DEDUP_REMOVED lines=14> */
.L_x_4476:
[----:B------:R-:W-:Y:S05]  /*30d0*/  BSYNC B0 ;  /* 0x0000000000007941 */ /* 0x000fea0003800000 */
.L_x_4475:
[----:B------:R-:W-:Y:S05]  /*30e0*/  @!P6 BRA `(.L_x_4477) ;  /* 0x000000000028e947 */ /* 0x000fea0003800000 */
[----:B------:R-:W-:Y:S01]  /*30f0*/  FMUL.FTZ R7, R19, -1.4426950216293334961 ;  /* 0xbfb8aa3b13077820 */ /* 0x000fe20000410000 */
[----:B------:R-:W-:-:S05]  /*3100*/  FMUL.FTZ R9, R18, -1.4426950216293334961 ;  /* 0xbfb8aa3b12097820 */ /* 0x000fca0000410000 */
        /* <DEDUP_REMOVED lines=8> */
.L_x_4477:
        /* <DEDUP_REMOVED lines=14> */
.L_x_4479:
[----:B------:R-:W-:Y:S05]  /*3270*/  BSYNC B0 ;  /* 0x0000000000007941 */ /* 0x000fea0003800000 */
.L_x_4478:
        /* <DEDUP_REMOVED lines=8> */
[----:B012---:R-:W0:Y:S01]  /*3300*/  MUFU.RCP R12, R11 ;  /* 0x0000000b000c7308 */ /* 0x007e220000001000 */
[----:B---3--:R-:W-:Y:S01]  /*3310*/  FMUL.FTZ R6, R6, R9 ;  /* 0x0000000906067220 */ /* 0x008fe20000410000 */
[----:B0-----:R-:W-:-:S07]  /*3320*/  FMUL.FTZ R37, R37, R12 ;  /* 0x0000000c25257220 */ /* 0x001fce0000410000 */
.L_x_4480:
        /* <DEDUP_REMOVED lines=13> */
.L_x_4482:
[----:B------:R-:W-:Y:S05]  /*3400*/  BSYNC B0 ;  /* 0x0000000000007941 */ /* 0x000fea0003800000 */
.L_x_4481:
[----:B------:R-:W5:Y:S01]  /*3410*/  LDC R7, c[0x0][0x10] ;  /* 0x00000400ff077b82 */ /* 0x000f620000000800 */
[----:B------:R-:W-:Y:S02]  /*3420*/  IADD3 R2, R2, 0x1, RZ ;  /* 0x0000000102027810 */ /* 0x000fe40007ffe0ff */
[----:B-----5:R-:W-:-:S04]  /*3430*/  IADD3 R32, R7, R32, RZ ;  /* 0x0000002007207210 */ /* 0x020fc80007ffe0ff */
[----:B------:R-:W-:-:S13]  /*3440*/  ISETP.GE.AND P1, PT, R32, UR4, PT ;  /* 0x0000000420007c0c */ /* 0x000fda000bf26270 */
[----:B------:R-:W-:Y:S05]  /*3450*/  @!P1 BRA `(.L_x_4483) ;  /* 0xffffffcc00809947 */ /* 0x000fea000383ffff */
[----:B------:R-:W-:Y:S05]  /*3460*/  EXIT ;  /* 0x000000000000794d */ /* 0x000fea0003800000 */
.L_x_4484:
        /* <DEDUP_REMOVED lines=9> */
.L_x_5622:


//--------------------- .text._Z35group_norm_nhwc_fwd_one_pass_kernelI11Fp16IOBf16WLi128ELi160ELi640EEv26Group_norm_nhwc_fwd_params --------------------------
	.section	.text._Z35group_norm_nhwc_fwd_one_pass_kernelI11Fp16IOBf16WLi128ELi160ELi640EEv26Group_norm_nhwc_fwd_params,"ax",@progbits
	.align	128
        .global         _Z35group_norm_nhwc_fwd_one_pass_kernelI11Fp16IOBf16WLi128ELi160ELi640EEv26Group_norm_nhwc_fwd_params
        .type           _Z35group_norm_nhwc_fwd_one_pass_kernelI11Fp16IOBf16WLi128ELi160ELi640EEv26Group_norm_nhwc_fwd_params,@function
        .size           _Z35group_norm_nhwc_fwd_one_pass_kernelI11Fp16IOBf16WLi128ELi160ELi640EEv26Group_norm_nhwc_fwd_params,(.L_x_5623 - _Z35group_norm_nhwc_fwd_one_pass_kernelI11Fp16IOBf16WLi128ELi160ELi640EEv26Group_norm_nhwc_fwd_params)
        .other          _Z35group_norm_nhwc_fwd_one_pass_kernelI11Fp16IOBf16WLi128ELi160ELi640EEv26Group_norm_nhwc_fwd_params,@"STO_CUDA_ENTRY STV_DEFAULT"
_Z35group_norm_nhwc_fwd_one_pass_kernelI11Fp16IOBf16WLi128ELi160ELi640EEv26Group_norm_nhwc_fwd_params:
.text._Z35group_norm_nhwc_fwd_one_pass_kernelI11Fp16IOBf16WLi128ELi160ELi640EEv26Group_norm_nhwc_fwd_params:
        /* <DEDUP_REMOVED lines=47> */
.L_x_4542:
[----:B------:R-:W0:Y:S01]  /*02f0*/  LDC R31, c[0x0][0x288] ;  /* 0x0000a200ff1f7b82 */ /* 0x000e220000000800 */
[----:B------:R-:W-:Y:S01]  /*0300*/  ULDC.64 UR14, c[0x0][0x278] ;  /* 0x00009e00000e7ab9 */ /* 0x000fe20000000a00 */
[----:B------:R-:W-:Y:S01]  /*0310*/  SHF.R.S32.HI R33, RZ, 0x1f, R9 ;  /* 0x0000001fff217819 */ /* 0x000fe20000011409 */
[----:B------:R-:W-:Y:S01]  /*0320*/  ULDC.64 UR12, c[0x0][0x280] ;  /* 0x0000a000000c7ab9 */ /* 0x000fe20000000a00 */
[----:B------:R-:W-:Y:S02]  /*0330*/  SHF.R.S32.HI R35, RZ, 0x1f, R10 ;  /* 0x0000001fff237819 */ /* 0x000fe4000001140a */
[----:B------:R-:W-:Y:S02]  /*0340*/  SHF.R.S32.HI R37, RZ, 0x1f, R11 ;  /* 0x0000001fff257819 */ /* 0x000fe4000001140b */
[----:B------:R-:W-:Y:S01]  /*0350*/  ISETP.GE.U32.AND P6, PT, R11, UR14, PT ;  /* 0x0000000e0b007c0c */ /* 0x000fe2000bfc6070 */
[----:B-1----:R-:W1:Y:S01]  /*0360*/  @P0 LDC.64 R58, c[0x0][0x220] ;  /* 0x00008800ff3a0b82 */ /* 0x002e620000000a00 */
[----:B------:R-:W-:-:S02]  /*0370*/  SHF.R.S32.HI R39, RZ, 0x1f, R12 ;  /* 0x0000001fff277819 */ /* 0x000fc4000001140c */
[----:B------:R-:W-:-:S04]  /*0380*/  ISETP.GE.AND.EX P6, PT, R37, UR15, PT, P6 ;  /* 0x0000000f25007c0c */ /* 0x000fc8000bfc6360 */
[----:B------:R-:W-:Y:S02]  /*0390*/  ISETP.GT.U32.OR P6, PT, R0, 0x27f, P6 ;  /* 0x0000027f0000780c */ /* 0x000fe400037c4470 */
[----:B0-----:R-:W-:Y:S02]  /*03a0*/  IABS R27, R31 ;  /* 0x0000001f001b7213 */ /* 0x001fe40000000000 */
        /* <DEDUP_REMOVED lines=471> */
.L_x_4486:
[----:B------:R-:W-:Y:S05]  /*2120*/  BSYNC B0 ;  /* 0x0000000000007941 */ /* 0x000fea0003800000 */
.L_x_4485:
        /* <DEDUP_REMOVED lines=28> */
.L_x_4489:
[----:B--2---:R-:W2:Y:S04]  /*22f0*/  LDG.E.STRONG.GPU R26, desc[UR8][R24.64] ;  /* 0x00000008181a7981 */ /* 0x004ea8000c1ef900 */
[----:B--2---:R-:W-:Y:S01]  /*2300*/  CCTL.IVALL ;  /* 0x00000000ff00798f */ /* 0x004fe20002000000 */
[----:B------:R-:W-:Y:S05]  /*2310*/  YIELD ;  /* 0x0000000000007946 */ /* 0x000fea0003800000 */
[----:B------:R-:W-:-:S13]  /*2320*/  ISETP.NE.AND P1, PT, R26, R71, PT ;  /* 0x000000471a00720c */ /* 0x000fda0003f25270 */
[----:B------:R-:W-:Y:S05]  /*2330*/  @P1 BRA `(.L_x_4489) ;  /* 0xfffffffc00ec1947 */ /* 0x000fea000383ffff */
.L_x_4488:
        /* <DEDUP_REMOVED lines=11> */
.L_x_4491:
        /* <DEDUP_REMOVED lines=63> */
.L_x_4490:
        /* <DEDUP_REMOVED lines=19> */
.L_x_4493:
[----:B------:R-:W-:Y:S05]  /*2910*/  BSYNC B0 ;  /* 0x0000000000007941 */ /* 0x000fea0003800000 */
.L_x_4492:
        /* <DEDUP_REMOVED lines=32> */
.L_x_4487:
        /* <DEDUP_REMOVED lines=20> */
[----:B------:R-:W2:Y:S04]  /*2c60*/  LDG.E.U16 R70, desc[UR8][R30.64] ;  /* 0x000000081e467981 */ /* 0x000ea8000c1e1500 */
[----:B-1----:R1:W3:Y:S04]  /*2c70*/  LDG.E.U16 R68, desc[UR8][R30.64+0x2] ;  /* 0x000002081e447981 */ /* 0x0022e8000c1e1500 */
[----:B------:R-:W4:Y:S04]  /*2c80*/  LDG.E.U16 R69, desc[UR8][R26.64] ;  /* 0x000000081a457981 */ /* 0x000f28000c1e1500 */
[----:B------:R5:W4:Y:S01]  /*2c90*/  LDG.E.U16 R71, desc[UR8][R26.64+0x2] ;  /* 0x000002081a477981 */ /* 0x000b22000c1e1500 */
[----:B0-----:R-:W-:Y:S01]  /*2ca0*/  MOV R28, 0x3f800000 ;  /* 0x3f800000001c7802 */ /* 0x001fe20000000f00 */
[----:B-1----:R-:W-:Y:S01]  /*2cb0*/  HADD2.F32 R31, -RZ, R42.H1_H1 ;  /* 0x3000002aff1f7230 */ /* 0x002fe20000004100 */
[----:B------:R-:W-:Y:S01]  /*2cc0*/  ISETP.NE.AND P5, PT, RZ, UR10, PT ;  /* 0x0000000aff007c0c */ /* 0x000fe2000bfa5270 */
[----:B------:R-:W0:Y:S02]  /*2cd0*/  LDS.64 R24, [UR5+0xc0] ;  /* 0x0000c005ff187984 */ /* 0x000e240008000a00 */
[----:B0-----:R-:W-:-:S04]  /*2ce0*/  FMUL.FTZ R32, R24, UR11 ;  /* 0x0000000b18207c20 */ /* 0x001fc80008410000 */
[----:B------:R-:W-:Y:S01]  /*2cf0*/  FMUL.FTZ R24, R32, R32 ;  /* 0x0000002020187220 */ /* 0x000fe20000410000 */
[----:B-----5:R-:W-:-:S03]  /*2d00*/  FADD.FTZ R27, R31, -R32 ;  /* 0x800000201f1b7221 */ /* 0x020fc60000010000 */
[----:B------:R-:W-:-:S05]  /*2d10*/  FFMA.FTZ R24, R25, UR11, -R24 ;  /* 0x0000000b19187c23 */ /* 0x000fca0008010818 */
[----:B------:R-:W-:-:S13]  /*2d20*/  FSETP.GTU.FTZ.AND P1, PT, R24, RZ, PT ;  /* 0x000000ff1800720b */ /* 0x000fda0003f3c000 */
[----:B------:R-:W0:Y:S02]  /*2d30*/  @P1 LDC R25, c[0x0][0x238] ;  /* 0x00008e00ff191b82 */ /* 0x000e240000000800 */
[----:B0-----:R-:W-:Y:S01]  /*2d40*/  @P1 FADD.FTZ R24, R24, R25 ;  /* 0x0000001918181221 */ /* 0x001fe20000010000 */
[----:B------:R-:W-:-:S03]  /*2d50*/  HADD2.F32 R25, -RZ, R42.H0_H0 ;  /* 0x2000002aff197230 */ /* 0x000fc60000004100 */
[----:B------:R-:W0:Y:S02]  /*2d60*/  @P1 MUFU.RSQ R28, R24 ;  /* 0x00000018001c1308 */ /* 0x000e240000001400 */
[----:B------:R-:W-:Y:S01]  /*2d70*/  FADD.FTZ R25, R25, -R32 ;  /* 0x8000002019197221 */ /* 0x000fe20000010000 */
[----:B0-----:R-:W-:-:S03]  /*2d80*/  FMUL.FTZ R27, R27, R28 ;  /* 0x0000001c1b1b7220 */ /* 0x001fc60000410000 */
[----:B------:R-:W-:Y:S01]  /*2d90*/  FMUL.FTZ R25, R25, R28 ;  /* 0x0000001c19197220 */ /* 0x000fe20000410000 */
[----:B--2---:R-:W-:Y:S02]  /*2da0*/  SHF.L.U32 R29, R70, 0x10, RZ ;  /* 0x00000010461d7819 */ /* 0x004fe400000006ff */
[----:B---3--:R-:W-:Y:S02]  /*2db0*/  SHF.L.U32 R30, R68, 0x10, RZ ;  /* 0x00000010441e7819 */ /* 0x008fe400000006ff */
[----:B----4-:R-:W-:Y:S02]  /*2dc0*/  SHF.L.U32 R42, R69, 0x10, RZ ;  /* 0x00000010452a7819 */ /* 0x010fe400000006ff */
[----:B------:R-:W-:-:S03]  /*2dd0*/  SHF.L.U32 R31, R71, 0x10, RZ ;  /* 0x00000010471f7819 */ /* 0x000fc600000006ff */
[----:B------:R-:W-:Y:S02]  /*2de0*/  FFMA.FTZ R25, R29, R25, R42 ;  /* 0x000000191d197223 */ /* 0x000fe4000001002a */
        /* <DEDUP_REMOVED lines=12> */
.L_x_4494:
        /* <DEDUP_REMOVED lines=14> */
.L_x_4496:
[----:B------:R-:W-:Y:S05]  /*2f90*/  BSYNC B0 ;  /* 0x0000000000007941 */ /* 0x000fea0003800000 */
.L_x_4495:
        /* <DEDUP_REMOVED lines=23> */
.L_x_4497:
        /* <DEDUP_REMOVED lines=14> */
.L_x_4499:
[----:B------:R-:W-:Y:S05]  /*31f0*/  BSYNC B0 ;  /* 0x0000000000007941 */ /* 0x000fea0003800000 */
.L_x_4498:
        /* <DEDUP_REMOVED lines=22> */
.L_x_4500:
        /* <DEDUP_REMOVED lines=14> */
.L_x_4502:
[----:B------:R-:W-:Y:S05]  /*3440*/  BSYNC B0 ;  /* 0x0000000000007941 */ /* 0x000fea0003800000 */
.L_x_4501:
        /* <DEDUP_REMOVED lines=24> */
.L_x_4503:
        /* <DEDUP_REMOVED lines=14> */
.L_x_4505:
[----:B------:R-:W-:Y:S05]  /*36b0*/  BSYNC B0 ;  /* 0x0000000000007941 */ /* 0x000fea0003800000 */
.L_x_4504:
        /* <DEDUP_REMOVED lines=27> */
.L_x_4506:
        /* <DEDUP_REMOVED lines=14> */
.L_x_4508:
[----:B------:R-:W-:Y:S05]  /*3950*/  BSYNC B0 ;  /* 0x0000000000007941 */ /* 0x000fea0003800000 */
.L_x_4507:
        /* <DEDUP_REMOVED lines=17> */
.L_x_4509:
        /* <DEDUP_REMOVED lines=14> */
.L_x_4511:
[----:B------:R-:W-:Y:S05]  /*3b50*/  BSYNC B0 ;  /* 0x0000000000007941 */ /* 0x000fea0003800000 */
.L_x_4510:
[----:B0-----:R-:W-:Y:S02]  /*3b60*/  HADD2.F32 R37, -RZ, R48.H1_H1 ;  /* 0x30000030ff257230 */ /* 0x001fe40000004100 */
[--C-:B------:R-:W-:Y:S01]  /*3b70*/  FADD.FTZ R35, R35, -R32.reuse ;  /* 0x8000002023237221 */ /* 0x100fe20000010000 */
[--C-:B------:R-:W-:Y:S02]  /*3b80*/  HADD2.F32 R39, -RZ, R50.reuse.H0_H0 ;  /* 0x20000032ff277230 */ /* 0x100fe40000004100 */
[----:B------:R-:W-:Y:S01]  /*3b90*/  FADD.FTZ R33, R33, -R32 ;  /* 0x8000002021217221 */ /* 0x000fe20000010000 */
[----:B------:R-:W-:Y:S01]  /*3ba0*/  HADD2.F32 R41, -RZ, R50.H1_H1 ;  /* 0x30000032ff297230 */ /* 0x000fe20000004100 */
[----:B------:R-:W-:Y:S01]  /*3bb0*/  ISETP.GE.U32.AND P6, PT, R14, UR12, PT ;  /* 0x0000000c0e007c0c */ /* 0x000fe2000bfc6070 */
[----:B------:R-:W-:Y:S01]  /*3bc0*/  HADD2.F32 R27, -RZ, R48.H0_H0 ;  /* 0x20000030ff1b7230 */ /* 0x000fe20000004100 */
[----:B------:R-:W-:Y:S01]  /*3bd0*/  ISETP.GE.U32.AND P1, PT, R15, UR12, PT ;  /* 0x0000000c0f007c0c */ /* 0x000fe2000bf26070 */
[--C-:B------:R-:W-:Y:S01]  /*3be0*/  HADD2.F32 R25, -RZ, R54.reuse.H0_H0 ;  /* 0x20000036ff197230 */ /* 0x100fe20000004100 */
[----:B------:R-:W-:Y:S01]  /*3bf0*/  ISETP.GE.U32.AND P2, PT, R16, UR12, PT ;  /* 0x0000000c10007c0c */ /* 0x000fe2000bf46070 */
[----:B------:R-:W-:Y:S01]  /*3c00*/  HADD2.F32 R69, -RZ, R54.H1_H1 ;  /* 0x30000036ff457230 */ /* 0x000fe20000004100 */
[----:B------:R-:W-:Y:S01]  /*3c10*/  ISETP.GE.U32.AND P3, PT, R17, UR12, PT ;  /* 0x0000000c11007c0c */ /* 0x000fe2000bf66070 */
[--C-:B------:R-:W-:Y:S01]  /*3c20*/  HADD2.F32 R71, -RZ, R56.reuse.H0_H0 ;  /* 0x20000038ff477230 */ /* 0x100fe20000004100 */
[----:B------:R-:W-:Y:S01]  /*3c30*/  ISETP.GE.U32.AND P4, PT, R18, UR12, PT ;  /* 0x0000000c12007c0c */ /* 0x000fe2000bf86070 */
        /* <DEDUP_REMOVED lines=55> */
[C---:B------:R-:W-:Y:S01]  /*3fb0*/  ISETP.GT.U32.OR P1, PT, R0.reuse, 0x27f, P1 ;  /* 0x0000027f0000780c */ /* 0x040fe20000f24470 */
[----:B------:R-:W-:Y:S01]  /*3fc0*/  FFMA.FTZ R58, R29, R24, R42 ;  /* 0x000000181d3a7223 */ /* 0x000fe2000001002a */
[----:B------:R-:W-:Y:S01]  /*3fd0*/  ISETP.GT.U32.OR P2, PT, R0, 0x27f, P2 ;  /* 0x0000027f0000780c */ /* 0x000fe20001744470 */
        /* <DEDUP_REMOVED lines=14> */
.L_x_4512:
        /* <DEDUP_REMOVED lines=14> */
.L_x_4514:
[----:B------:R-:W-:Y:S05]  /*41a0*/  BSYNC B0 ;  /* 0x0000000000007941 */ /* 0x000fea0003800000 */
.L_x_4513:
        /* <DEDUP_REMOVED lines=13> */
.L_x_4515:
        /* <DEDUP_REMOVED lines=14> */
.L_x_4517:
[----:B------:R-:W-:Y:S05]  /*4360*/  BSYNC B0 ;  /* 0x0000000000007941 */ /* 0x000fea0003800000 */
.L_x_4516:
[----:B------:R-:W-:Y:S01]  /*4370*/  FFMA.FTZ R50, R29, R50, R42 ;  /* 0x000000321d327223 */ /* 0x000fe2000001002a */
[----:B-1----:R-:W-:Y:S01]  /*4380*/  FFMA.FTZ R43, R30, R52, R31 ;  /* 0x000000341e2b7223 */ /* 0x002fe2000001001f */
        /* <DEDUP_REMOVED lines=11> */
.L_x_4518:
        /* <DEDUP_REMOVED lines=14> */
.L_x_4520:
[----:B------:R-:W-:Y:S05]  /*4520*/  BSYNC B0 ;  /* 0x0000000000007941 */ /* 0x000fea0003800000 */
.L_x_4519:
        /* <DEDUP_REMOVED lines=13> */
.L_x_4521:
        /* <DEDUP_REMOVED lines=14> */
.L_x_4523:
[----:B------:R-:W-:Y:S05]  /*46e0*/  BSYNC B0 ;  /* 0x0000000000007941 */ /* 0x000fea0003800000 */
.L_x_4522:
        /* <DEDUP_REMOVED lines=13> */
.L_x_4524:
        /* <DEDUP_REMOVED lines=14> */
.L_x_4526:
[----:B------:R-:W-:Y:S05]  /*48a0*/  BSYNC B0 ;  /* 0x0000000000007941 */ /* 0x000fea0003800000 */
.L_x_4525:
        /* <DEDUP_REMOVED lines=10> */
[----:B------:R-:W-:Y:S01]  /*4950*/  ISETP.GE.AND.EX P6, PT, R55, UR13, PT, P6 ;  /* 0x0000000d37007c0c */ /* 0x000fe2000bfc6360 */
[C-C-:B------:R-:W-:Y:S01]  /*4960*/  FFMA.FTZ R36, R30.reuse, R36, R31.reuse ;  /* 0x000000241e247223 */ /* 0x140fe2000001001f */
[----:B------:R-:W-:Y:S01]  /*4970*/  ISETP.GE.AND.EX P1, PT, R57, UR13, PT, P1 ;  /* 0x0000000d39007c0c */ /* 0x000fe2000bf26310 */
[C-C-:B------:R-:W-:Y:S01]  /*4980*/  FFMA.FTZ R34, R30.reuse, R34, R31.reuse ;  /* 0x000000221e227223 */ /* 0x140fe2000001001f */
[----:B------:R-:W-:Y:S01]  /*4990*/  ISETP.GE.AND.EX P2, PT, R53, UR13, PT, P2 ;  /* 0x0000000d35007c0c */ /* 0x000fe2000bf46320 */
[C-C-:B------:R-:W-:Y:S01]  /*49a0*/  FFMA.FTZ R28, R30.reuse, R28, R31.reuse ;  /* 0x0000001c1e1c7223 */ /* 0x140fe2000001001f */
        /* <DEDUP_REMOVED lines=20> */
.L_x_4527:
[----:B------:R-:W-:Y:S04]  /*4af0*/  BSSY B0, `(.L_x_4528) ;  /* 0x000000e000007945 */ /* 0x000fe80003800000 */
[----:B------:R-:W-:Y:S05]  /*4b00*/  @P6 BRA `(.L_x_4529) ;  /* 0x0000000000306947 */ /* 0x000fea0003800000 */
[----:B------:R-:W-:Y:S01]  /*4b10*/  ULDC.64 UR12, c[0x0][0x270] ;  /* 0x00009c00000c7ab9 */ /* 0x000fe20000000a00 */
[----:B------:R-:W-:Y:S01]  /*4b20*/  MOV R24, R64 ;  /* 0x0000004000187202 */ /* 0x000fe20000000f00 */
[----:B------:R-:W-:Y:S01]  /*4b30*/  IMAD R30, R55, UR12, RZ ;  /* 0x0000000c371e7c24 */ /* 0x000fe2000f8e02ff */
[----:B------:R-:W-:Y:S02]  /*4b40*/  MOV R25, R67 ;  /* 0x0000004300197202 */ /* 0x000fe40000000f00 */
[----:B------:R-:W-:Y:S01]  /*4b50*/  F2FP.F16.F32.PACK_AB R31, R31, R38 ;  /* 0x000000261f1f723e */ /* 0x000fe200000000ff */
[----:B01----:R-:W-:-:S04]  /*4b60*/  IMAD.WIDE.U32 R26, R19, UR12, R24 ;  /* 0x0000000c131a7c25 */ /* 0x003fc8000f8e0018 */
[----:B------:R-:W-:Y:S01]  /*4b70*/  IMAD R25, R19, UR13, R30 ;  /* 0x0000000d13197c24 */ /* 0x000fe2000f8e021e */
[----:B------:R-:W-:Y:S02]  /*4b80*/  ULDC.64 UR12, c[0x0][0x210] ;  /* 0x00008400000c7ab9 */ /* 0x000fe40000000a00 */
[----:B------:R-:W-:Y:S02]  /*4b90*/  LEA R24, P6, R26, UR12, 0x1 ;  /* 0x0000000c1a187c11 */ /* 0x000fe4000f8c08ff */
[----:B------:R-:W-:-:S04]  /*4ba0*/  IADD3 R25, R27, R25, RZ ;  /* 0x000000191b197210 */ /* 0x000fc80007ffe0ff */
[----:B------:R-:W-:-:S05]  /*4bb0*/  LEA.HI.X R25, R26, UR13, R25, 0x1, P6 ;  /* 0x0000000d1a197c11 */ /* 0x000fca000b0f0c19 */
[----:B------:R2:W-:Y:S02]  /*4bc0*/  STG.E desc[UR8][R24.64], R31 ;  /* 0x0000001f18007986 */ /* 0x0005e4000c101908 */
.L_x_4529:
[----:B------:R-:W-:Y:S05]  /*4bd0*/  BSYNC B0 ;  /* 0x0000000000007941 */ /* 0x000fea0003800000 */
.L_x_4528:
[----:B------:R-:W-:Y:S05]  /*4be0*/  @!P5 BRA `(.L_x_4530) ;  /* 0x000000000028d947 */ /* 0x000fea0003800000 */
[----:B--2---:R-:W-:Y:S01]  /*4bf0*/  FMUL.FTZ R24, R41, -1.4426950216293334961 ;  /* 0xbfb8aa3b29187820 */ /* 0x004fe20000410000 */
        /* <DEDUP_REMOVED lines=9> */
.L_x_4530:
[----:B------:R-:W-:Y:S04]  /*4c90*/  BSSY B0, `(.L_x_4531) ;  /* 0x000000e000007945 */ /* 0x000fe80003800000 */
[----:B------:R-:W-:Y:S05]  /*4ca0*/  @P1 BRA `(.L_x_4532) ;  /* 0x0000000000301947 */ /* 0x000fea0003800000 */
[----:B------:R-:W-:Y:S01]  /*4cb0*/  ULDC.64 UR12, c[0x0][0x270] ;  /* 0x00009c00000c7ab9 */ /* 0x000fe20000000a00 */
[----:B--2---:R-:W-:Y:S01]  /*4cc0*/  MOV R24, R64 ;  /* 0x0000004000187202 */ /* 0x004fe20000000f00 */
[----:B------:R-:W-:Y:S01]  /*4cd0*/  IMAD R57, R57, UR12, RZ ;  /* 0x0000000c39397c24 */ /* 0x000fe2000f8e02ff */
[----:B------:R-:W-:Y:S02]  /*4ce0*/  MOV R25, R67 ;  /* 0x0000004300197202 */ /* 0x000fe40000000f00 */
[----:B------:R-:W-:Y:S01]  /*4cf0*/  F2FP.F16.F32.PACK_AB R41, R40, R41 ;  /* 0x000000292829723e */ /* 0x000fe200000000ff */
[C---:B------:R-:W-:Y:S02]  /*4d00*/  IMAD R57, R20.reuse, UR13, R57 ;  /* 0x0000000d14397c24 */ /* 0x040fe4000f8e0239 */
[----:B01----:R-:W-:Y:S01]  /*4d10*/  IMAD.WIDE.U32 R26, R20, UR12, R24 ;  /* 0x0000000c141a7c25 */ /* 0x003fe2000f8e0018 */
[----:B------:R-:W-:Y:S02]  /*4d20*/  ULDC.64 UR12, c[0x0][0x210] ;  /* 0x00008400000c7ab9 */ /* 0x000fe40000000a00 */
[----:B------:R-:W-:-:S02]  /*4d30*/  LEA R24, P1, R26, UR12, 0x1 ;  /* 0x0000000c1a187c11 */ /* 0x000fc4000f8208ff */
[----:B------:R-:W-:-:S04]  /*4d40*/  IADD3 R57, R27, R57, RZ ;  /* 0x000000391b397210 */ /* 0x000fc80007ffe0ff */
[----:B------:R-:W-:-:S05]  /*4d50*/  LEA.HI.X R25, R26, UR13, R57, 0x1, P1 ;  /* 0x0000000d1a197c11 */ /* 0x000fca00088f0c39 */
[----:B------:R3:W-:Y:S02]  /*4d60*/  STG.E desc[UR8][R24.64], R41 ;  /* 0x0000002918007986 */ /* 0x0007e4000c101908 */
.L_x_4532:
[----:B------:R-:W-:Y:S05]  /*4d70*/  BSYNC B0 ;  /* 0x0000000000007941 */ /* 0x000fea0003800000 */
.L_x_4531:
[----:B------:R-:W-:Y:S05]  /*4d80*/  @!P5 BRA `(.L_x_4533) ;  /* 0x000000000028d947 */ /* 0x000fea0003800000 */
[----:B--23--:R-:W-:Y:S01]  /*4d90*/  FMUL.FTZ R24, R39, -1.4426950216293334961 ;  /* 0xbfb8aa3b27187820 */ /* 0x00cfe20000410000 */
        /* <DEDUP_REMOVED lines=9> */
.L_x_4533:
[----:B------:R-:W-:Y:S04]  /*4e30*/  BSSY B0, `(.L_x_4534) ;  /* 0x000000e000007945 */ /* 0x000fe80003800000 */
[----:B------:R-:W-:Y:S05]  /*4e40*/  @P2 BRA `(.L_x_4535) ;  /* 0x0000000000302947 */ /* 0x000fea0003800000 */
[----:B------:R-:W-:Y:S01]  /*4e50*/  ULDC.64 UR12, c[0x0][0x270] ;  /* 0x00009c00000c7ab9 */ /* 0x000fe20000000a00 */
[----:B--23--:R-:W-:Y:S01]  /*4e60*/  MOV R24, R64 ;  /* 0x0000004000187202 */ /* 0x00cfe20000000f00 */
        /* <DEDUP_REMOVED lines=10> */
.L_x_4535:
[----:B------:R-:W-:Y:S05]  /*4f10*/  BSYNC B0 ;  /* 0x0000000000007941 */ /* 0x000fea0003800000 */
.L_x_4534:
[----:B------:R-:W-:Y:S05]  /*4f20*/  @!P5 BRA `(.L_x_4536) ;  /* 0x000000000028d947 */ /* 0x000fea0003800000 */
[----:B--234-:R-:W-:Y:S01]  /*4f30*/  FMUL.FTZ R24, R37, -1.4426950216293334961 ;  /* 0xbfb8aa3b25187820 */ /* 0x01cfe20000410000 */
        /* <DEDUP_REMOVED lines=9> */
.L_x_4536:
[----:B------:R-:W-:Y:S04]  /*4fd0*/  BSSY B0, `(.L_x_4537) ;  /* 0x000000e000007945 */ /* 0x000fe80003800000 */
[----:B------:R-:W-:Y:S05]  /*4fe0*/  @P3 BRA `(.L_x_4538) ;  /* 0x0000000000303947 */ /* 0x000fea0003800000 */
[----:B------:R-:W-:Y:S01]  /*4ff0*/  ULDC.64 UR12, c[0x0][0x270] ;  /* 0x00009c00000c7ab9 */ /* 0x000fe20000000a00 */
[----:B--234-:R-:W-:Y:S01]  /*5000*/  MOV R24, R64 ;  /* 0x0000004000187202 */ /* 0x01cfe20000000f00 */
        /* <DEDUP_REMOVED lines=10> */
.L_x_4538:
[----:B------:R-:W-:Y:S05]  /*50b0*/  BSYNC B0 ;  /* 0x0000000000007941 */ /* 0x000fea0003800000 */
.L_x_4537:
[----:B------:R-:W-:Y:S05]  /*50c0*/  @!P5 BRA `(.L_x_4539) ;  /* 0x000000000028d947 */ /* 0x000fea0003800000 */
[----:B0-234-:R-:W-:Y:S01]  /*50d0*/  FMUL.FTZ R24, R29, -1.4426950216293334961 ;  /* 0xbfb8aa3b1d187820 */ /* 0x01dfe20000410000 */
        /* <DEDUP_REMOVED lines=9> */
.L_x_4539:
[----:B------:R-:W-:Y:S04]  /*5170*/  BSSY B0, `(.L_x_4540) ;  /* 0x000000d000007945 */ /* 0x000fe80003800000 */
[----:B------:R-:W-:Y:S05]  /*5180*/  @P4 BRA `(.L_x_4541) ;  /* 0x00000000002c4947 */ /* 0x000fea0003800000 */
[----:B------:R-:W-:Y:S01]  /*5190*/  ULDC.64 UR12, c[0x0][0x270] ;  /* 0x00009c00000c7ab9 */ /* 0x000fe20000000a00 */
[----:B------:R-:W-:Y:S01]  /*51a0*/  MOV R65, R67 ;  /* 0x0000004300417202 */ /* 0x000fe20000000f00 */
[----:B0-234-:R-:W-:Y:S01]  /*51b0*/  IMAD R24, R61, UR12, RZ ;  /* 0x0000000c3d187c24 */ /* 0x01dfe2000f8e02ff */
        /* <DEDUP_REMOVED lines=8> */
.L_x_4541:
[----:B------:R-:W-:Y:S05]  /*5240*/  BSYNC B0 ;  /* 0x0000000000007941 */ /* 0x000fea0003800000 */
.L_x_4540:
[----:B0-234-:R-:W0:Y:S01]  /*5250*/  LDC R25, c[0x0][0x10] ;  /* 0x00000400ff197b82 */ /* 0x01de220000000800 */
[----:B------:R-:W-:Y:S02]  /*5260*/  IADD3 R6, R6, 0x1, RZ ;  /* 0x0000000106067810 */ /* 0x000fe40007ffe0ff */
[----:B0-----:R-:W-:-:S04]  /*5270*/  IADD3 R4, R25, R4, RZ ;  /* 0x0000000419047210 */ /* 0x001fc80007ffe0ff */
[----:B------:R-:W-:-:S13]  /*5280*/  ISETP.GE.AND P1, PT, R4, UR4, PT ;  /* 0x0000000404007c0c */ /* 0x000fda000bf26270 */
[----:B------:R-:W-:Y:S05]  /*5290*/  @!P1 BRA `(.L_x_4542) ;  /* 0xffffffb000149947 */ /* 0x000fea000383ffff */
[----:B------:R-:W-:Y:S05]  /*52a0*/  EXIT ;  /* 0x000000000000794d */ /* 0x000fea0003800000 */
.L_x_4543:
        /* <DEDUP_REMOVED lines=13> */
.L_x_5623:


//--------------------- .text._Z35group_norm_nhwc_fwd_one_pass_kernelI11Fp16IOBf16WLi256ELi160ELi640EEv26Group_norm_nhwc_fwd_params --------------------------
	.section	.text._Z35group_norm_nhwc_fwd_one_pass_kernelI11Fp16IOBf16WLi256ELi160ELi640EEv26Group_norm_nhwc_fwd_params,"ax",@progbits
	.align	128
        .global         _Z35group_norm_nhwc_fwd_one_pass_kernelI11Fp16IOBf16WLi256ELi160ELi640EEv26Group_norm_nhwc_fwd_params
        .type           _Z35group_norm_nhwc_fwd_one_pass_kernelI11Fp16IOBf16WLi256ELi160ELi640EEv26Group_norm_nhwc_fwd_params,@function
        .size           _Z35group_norm_nhwc_fwd_one_pass_kernelI11Fp16IOBf16WLi256ELi160ELi640EEv26Group_norm_nhwc_fwd_params,(.L_x_5624 - _Z35group_norm_nhwc_fwd_one_pass_kernelI11Fp16IOBf16WLi256ELi160ELi640EEv26Group_norm_nhwc_fwd_params)
        .other          _Z35group_norm_nhwc_fwd_one_pass_kernelI11Fp16IOBf16WLi256ELi160ELi640EEv26Group_norm_nhwc_fwd_params,@"STO_CUDA_ENTRY STV_DEFAULT"
_Z35group_norm_nhwc_fwd_one_pass_kernelI11Fp16IOBf16WLi256ELi160ELi640EEv26Group_norm_nhwc_fwd_params:
.text._Z35group_norm_nhwc_fwd_one_pass_kernelI11Fp16IOBf16WLi256ELi160ELi640EEv26Group_norm_nhwc_fwd_params:
        /* <DEDUP_REMOVED lines=38> */
.L_x_4649:
[----:B01-3--:R-:W0:Y:S01]  /*0260*/  LDC R23, c[0x0][0x288] ;  /* 0x0000a200ff177b82 */ /* 0x00be220000000800 */
[----:B------:R-:W-:Y:S01]  /*0270*/  IABS R22, UR6 ;  /* 0x0000000600167c13 */ /* 0x000fe20008000000 */
[----:B------:R-:W-:Y:S01]  /*0280*/  ULDC.64 UR16, c[0x0][0x278] ;  /* 0x00009e0000107ab9 */ /* 0x000fe20000000a00 */
[----:B------:R-:W-:Y:S01]  /*0290*/  ULDC.64 UR14, c[0x0][0x280] ;  /* 0x0000a000000e7ab9 */ /* 0x000fe20000000a00 */
[----:B------:R-:W-:Y:S01]  /*02a0*/  ISETP.GE.U32.AND P3, PT, R4, UR16, PT ;  /* 0x0000001004007c0c */ /* 0x000fe2000bf66070 */
[----:B------:R-:W-:Y:S01]  /*02b0*/  HFMA2.MMA R36, -RZ, RZ, 0, 0 ;  /* 0x00000000ff247435 */ /* 0x000fe200000001ff */
[----:B------:R-:W-:Y:S02]  /*02c0*/  SHF.R.S32.HI R37, RZ, 0x1f, R6 ;  /* 0x0000001fff257819 */ /* 0x000fe40000011406 */
[----:B--2---:R-:W1:Y:S01]  /*02d0*/  @P0 LDC.64 R28, c[0x0][0x270] ;  /* 0x00009c00ff1c0b82 */ /* 0x004e620000000a00 */
        /* <DEDUP_REMOVED lines=864> */
.L_x_4545:
[----:B------:R-:W-:Y:S05]  /*38e0*/  BSYNC B0 ;  /* 0x0000000000007941 */ /* 0x000fea0003800000 */
.L_x_4544:
        /* <DEDUP_REMOVED lines=30> */
.L_x_4548:
[----:B-1----:R-:W2:Y:S04]  /*3ad0*/  LDG.E.STRONG.GPU R22, desc[UR10][R20.64] ;  /* 0x0000000a14167981 */ /* 0x002ea8000c1ef900 */
[----:B--2---:R-:W-:Y:S01]  /*3ae0*/  CCTL.IVALL ;  /* 0x00000000ff00798f */ /* 0x004fe20002000000 */
[----:B------:R-:W-:Y:S05]  /*3af0*/  YIELD ;  /* 0x0000000000007946 */ /* 0x000fea0003800000 */
[----:B------:R-:W-:-:S13]  /*3b00*/  ISETP.NE.AND P1, PT, R22, R27, PT ;  /* 0x0000001b1600720c */ /* 0x000fda0003f25270 */
[----:B------:R-:W-:Y:S05]  /*3b10*/  @P1 BRA `(.L_x_4548) ;  /* 0xfffffffc00ec1947 */ /* 0x000fea000383ffff */
.L_x_4547:
        /* <DEDUP_REMOVED lines=11> */
.L_x_4550:
        /* <DEDUP_REMOVED lines=67> */
.L_x_4549:
        /* <DEDUP_REMOVED lines=19> */
.L_x_4552:
[----:B------:R-:W-:Y:S05]  /*4130*/  BSYNC B0 ;  /* 0x0000000000007941 */ /* 0x000fea0003800000 */
.L_x_4551:
        /* <DEDUP_REMOVED lines=34> */
.L_x_4546:
        /* <DEDUP_REMOVED lines=8> */
[----:B------:R-:W1:Y:S08]  /*43e0*/  LDC.64 R26, c[0x0][0x228] ;  /* 0x00008a00ff1a7b82 */ /* 0x000e700000000a00 */
[----:B0-----:R-:W0:Y:S08]  /*43f0*/  LDC.64 R22, c[0x0][0x230] ;  /* 0x00008c00ff167b82 */ /* 0x001e300000000a00 */
[----:B------:R-:W3:Y:S01]  /*4400*/  @!P1 LDC.64 R20, c[0x0][0x218] ;  /* 0x00008600ff149b82 */ /* 0x000ee20000000a00 */
[----:B--2---:R-:W-:-:S03]  /*4410*/  ULEA UR7, UR8, UR7, 0x18 ;  /* 0x0000000708077291 */ /* 0x004fc6000f8ec03f */
[----:B------:R-:W-:Y:S01]  /*4420*/  ULDC UR8, c[0x0][0x2a4] ;  /* 0x0000a90000087ab9 */ /* 0x000fe20000000800 */
[----:B-1----:R-:W-:-:S05]  /*4430*/  IMAD.WIDE R26, R31, 0x2, R26 ;  /* 0x000000021f1a7825 */ /* 0x002fca00078e021a */
[----:B------:R-:W-:Y:S01]  /*4440*/  @!P3 STS.64 [UR7+0xc0], R24 ;  /* 0x0000c018ff00b988 */ /* 0x000fe20008000a07 */
[----:B0-----:R-:W-:-:S04]  /*4450*/  IMAD.WIDE R30, R31, 0x2, R22 ;  /* 0x000000021f1e7825 */ /* 0x001fc800078e0216 */
[----:B---3--:R-:W-:-:S04]  /*4460*/  @!P1 IMAD.WIDE R28, R29, 0x8, R20 ;  /* 0x000000081d1c9825 */ /* 0x008fc800078e0214 */
[----:B------:R-:W-:Y:S01]  /*4470*/  @!P1 FMUL.FTZ R21, R25, UR8 ;  /* 0x0000000819159c20 */ /* 0x000fe20008410000 */
[----:B------:R-:W-:-:S05]  /*4480*/  @!P1 FMUL.FTZ R20, R24, UR8 ;  /* 0x0000000818149c20 */ /* 0x000fca0008410000 */
[----:B------:R0:W-:Y:S01]  /*4490*/  @!P1 STG.E.64 desc[UR10][R28.64], R20 ;  /* 0x000000141c009986 */ /* 0x0001e2000c101b0a */
[----:B------:R-:W-:Y:S06]  /*44a0*/  BAR.SYNC.DEFER_BLOCKING 0x0 ;  /* 0x0000000000007b1d */ /* 0x000fec0000010000 */
[----:B------:R-:W2:Y:S04]  /*44b0*/  LDG.E.U16 R32, desc[UR10][R26.64] ;  /* 0x0000000a1a207981 */ /* 0x000ea8000c1e1500 */
[----:B------:R-:W3:Y:S04]  /*44c0*/  LDG.E.U16 R33, desc[UR10][R26.64+0x2] ;  /* 0x0000020a1a217981 */ /* 0x000ee8000c1e1500 */
[----:B------:R-:W4:Y:S04]  /*44d0*/  LDG.E.U16 R34, desc[UR10][R30.64] ;  /* 0x0000000a1e227981 */ /* 0x000f28000c1e1500 */
[----:B------:R-:W5:Y:S01]  /*44e0*/  LDG.E.U16 R18, desc[UR10][R30.64+0x2] ;  /* 0x0000020a1e127981 */ /* 0x000f62000c1e1500 */
[----:B------:R-:W-:Y:S01]  /*44f0*/  ISETP.NE.AND P5, PT, RZ, UR12, PT ;  /* 0x0000000cff007c0c */ /* 0x000fe2000bfa5270 */
[----:B0-----:R-:W-:-:S02]  /*4500*/  HADD2.F32 R20, -RZ, R62.H0_H0 ;  /* 0x2000003eff147230 */ /* 0x001fc40000004100 */
[----:B------:R-:W0:Y:S01]  /*4510*/  LDS.64 R22, [UR7+0xc0] ;  /* 0x0000c007ff167984 */ /* 0x000e220008000a00 */
[----:B------:R-:W-:Y:S02]  /*4520*/  HADD2.F32 R21, -RZ, R62.H1_H1 ;  /* 0x3000003eff157230 */ /* 0x000fe40000004100 */
[----:B0-----:R-:W-:-:S05]  /*4530*/  FMUL.FTZ R22, R22, UR8 ;  /* 0x0000000816167c20 */ /* 0x001fca0008410000 */
[----:B------:R-:W-:-:S13]  /*4540*/  R2UR UR7, R22 ;  /* 0x00000000160772ca */ /* 0x000fda00000e0000 */
        /* <DEDUP_REMOVED lines=12> */
[----:B0-----:R-:W-:-:S13]  /*4610*/  @P1 R2UR UR13, R22 ;  /* 0x00000000160d12ca */ /* 0x001fda00000e0000 */
[----:B------:R-:W-:Y:S02]  /*4620*/  @UP0 UMOV UR8, UR13 ;  /* 0x0000000d00080c82 */ /* 0x000fe40008000000 */
[----:B------:R-:W-:Y:S01]  /*4630*/  FMUL.FTZ R20, R20, UR8 ;  /* 0x0000000814147c20 */ /* 0x000fe20008410000 */
[----:B------:R-:W-:Y:S01]  /*4640*/  FMUL.FTZ R21, R21, UR8 ;  /* 0x0000000815157c20 */ /* 0x000fe20008410000 */
[----:B--2---:R-:W-:Y:S02]  /*4650*/  SHF.L.U32 R24, R32, 0x10, RZ ;  /* 0x0000001020187819 */ /* 0x004fe400000006ff */
[----:B---3--:R-:W-:Y:S02]  /*4660*/  SHF.L.U32 R25, R33, 0x10, RZ ;  /* 0x0000001021197819 */ /* 0x008fe400000006ff */
[----:B----4-:R-:W-:Y:S02]  /*4670*/  SHF.L.U32 R27, R34, 0x10, RZ ;  /* 0x00000010221b7819 */ /* 0x010fe400000006ff */
[----:B-----5:R-:W-:Y:S01]  /*4680*/  SHF.L.U32 R26, R18, 0x10, RZ ;  /* 0x00000010121a7819 */ /* 0x020fe200000006ff */
[----:B------:R-:W-:-:S02]  /*4690*/  HADD2.F32 R18, -RZ, R36.H0_H0 ;  /* 0x20000024ff127230 */ /* 0x000fc40000004100 */
[----:B------:R-:W-:Y:S01]  /*46a0*/  FFMA.FTZ R28, R24, R20, R27 ;  /* 0x00000014181c7223 */ /* 0x000fe2000001001b */
[----:B------:R-:W-:Y:S02]  /*46b0*/  HADD2.F32 R36, -RZ, R36.H1_H1 ;  /* 0x30000024ff247230 */ /* 0x000fe40000004100 */
        /* <DEDUP_REMOVED lines=12> */
.L_x_4553:
        /* <DEDUP_REMOVED lines=14> */
.L_x_4555:
[----:B------:R-:W-:Y:S05]  /*4860*/  BSYNC B0 ;  /* 0x0000000000007941 */ /* 0x000fea0003800000 */
.L_x_4554:
        /* <DEDUP_REMOVED lines=33> */
.L_x_4556:
        /* <DEDUP_REMOVED lines=14> */
.L_x_4558:
[----:B------:R-:W-:Y:S05]  /*4b60*/  BSYNC B0 ;  /* 0x0000000000007941 */ /* 0x000fea0003800000 */
.L_x_4557:
[----:B------:R-:W-:Y:S01]  /*4b70*/  FMUL.FTZ R18, R18, UR8 ;  /* 0x0000000812127c20 */ /* 0x000fe20008410000 */
[----:B------:R-:W-:Y:S01]  /*4b80*/  FMUL.FTZ R29, R29, UR8 ;  /* 0x000000081d1d7c20 */ /* 0x000fe20008410000 */
[----:B------:R-:W-:Y:S01]  /*4b90*/  FADD.FTZ R28, R28, -UR7 ;  /* 0x800000071c1c7e21 */ /* 0x000fe20008010000 */
[----:B------:R-:W-:Y:S01]  /*4ba0*/  FADD.FTZ R40, R40, -UR7 ;  /* 0x8000000728287e21 */ /* 0x000fe20008010000 */
[----:B------:R-:W-:Y:S01]  /*4bb0*/  FFMA.FTZ R17, R24, R18, R27 ;  /* 0x0000001218117223 */ /* 0x000fe2000001001b */
        /* <DEDUP_REMOVED lines=12> */
.L_x_4559:
        /* <DEDUP_REMOVED lines=14> */
.L_x_4561:
[----:B------:R-:W-:Y:S05]  /*4d60*/  BSYNC B0 ;  /* 0x0000000000007941 */ /* 0x000fea0003800000 */
.L_x_4560:
        /* <DEDUP_REMOVED lines=17> */
.L_x_4562:
        /* <DEDUP_REMOVED lines=14> */
.L_x_4564:
[----:B------:R-:W-:Y:S05]  /*4f60*/  BSYNC B0 ;  /* 0x0000000000007941 */ /* 0x000fea0003800000 */
.L_x_4563:
        /* <DEDUP_REMOVED lines=32> */
.L_x_4565:
        /* <DEDUP_REMOVED lines=14> */
.L_x_4567:
[----:B------:R-:W-:Y:S05]  /*5250*/  BSYNC B0 ;  /* 0x0000000000007941 */ /* 0x000fea0003800000 */
.L_x_4566:
        /* <DEDUP_REMOVED lines=17> */
.L_x_4568:
        /* <DEDUP_REMOVED lines=14> */
.L_x_4570:
[----:B------:R-:W-:Y:S05]  /*5450*/  BSYNC B0 ;  /* 0x0000000000007941 */ /* 0x000fea0003800000 */
.L_x_4569:
        /* <DEDUP_REMOVED lines=17> */
.L_x_4571:
        /* <DEDUP_REMOVED lines=14> */
.L_x_4573:
[----:B------:R-:W-:Y:S05]  /*5650*/  BSYNC B0 ;  /* 0x0000000000007941 */ /* 0x000fea0003800000 */
.L_x_4572:
        /* <DEDUP_REMOVED lines=32> */
.L_x_4574:
        /* <DEDUP_REMOVED lines=14> */
.L_x_4576:
[----:B------:R-:W-:Y:S05]  /*5940*/  BSYNC B0 ;  /* 0x0000000000007941 */ /* 0x000fea0003800000 */
.L_x_4575:
        /* <DEDUP_REMOVED lines=17> */
.L_x_4577:
        /* <DEDUP_REMOVED lines=14> */
.L_x_4579:
[----:B------:R-:W-:Y:S05]  /*5b40*/  BSYNC B0 ;  /* 0x0000000000007941 */ /* 0x000fea0003800000 */
.L_x_4578:
        /* <DEDUP_REMOVED lines=17> */
.L_x_4580:
        /* <DEDUP_REMOVED lines=10> */
[----:B-1----:R-:W-:-:S02]  /*5d00*/  LEA R20, P1, R18, UR16, 0x1 ;  /* 0x0000001012147c11 */ /* 0x002fc4000f8208ff */
[----:B------:R-:W-:-:S04]  /*5d10*/  IADD3 R49, R19, R49, RZ ;  /* 0x0000003113317210 */ /* 0x000fc80007ffe0ff */
[----:B------:R-:W-:-:S05]  /*5d20*/  LEA.HI.X R21, R18, UR17, R49, 0x1, P1 ;  /* 0x0000001112157c11 */ /* 0x000fca00088f0c31 */
[----:B------:R0:W-:Y:S02]  /*5d30*/  STG.E desc[UR10][R20.64], R17 ;  /* 0x0000001114007986 */ /* 0x0001e4000c10190a */
.L_x_4582:
[----:B------:R-:W-:Y:S05]  /*5d40*/  BSYNC B0 ;  /* 0x0000000000007941 */ /* 0x000fea0003800000 */
.L_x_4581:
[----:B------:R-:W-:Y:S01]  /*5d50*/  ISETP.GE.U32.AND P1, PT, R13, UR14, PT ;  /* 0x0000000e0d007c0c */ /* 0x000fe2000bf26070 */
[----:B0-----:R-:W-:Y:S01]  /*5d60*/  FADD.FTZ R17, R23, -UR7 ;  /* 0x8000000717117e21 */ /* 0x001fe20008010000 */
        /* <DEDUP_REMOVED lines=30> */
.L_x_4583:
        /* <DEDUP_REMOVED lines=14> */
.L_x_4585:
[----:B------:R-:W-:Y:S05]  /*6030*/  BSYNC B0 ;  /* 0x0000000000007941 */ /* 0x000fea0003800000 */
.L_x_4584:
        /* <DEDUP_REMOVED lines=17> */
.L_x_4586:
        /* <DEDUP_REMOVED lines=14> */
.L_x_4588:
[----:B------:R-:W-:Y:S05]  /*6230*/  BSYNC B0 ;  /* 0x0000000000007941 */ /* 0x000fea0003800000 */
.L_x_4587:
[----:B------:R-:W-:Y:S01]  /*6240*/  FMUL.FTZ R23, R23, UR8 ;  /* 0x0000000817177c20 */ /* 0x000fe20008410000 */
[----:B------:R-:W-:Y:S01]  /*6250*/  FMUL.FTZ R30, R30, UR8 ;  /* 0x000000081e1e7c20 */ /* 0x000fe20008410000 */
[--C-:B-1----:R-:W-:Y:S02]  /*6260*/  HADD2.F32 R29, -RZ, R60.reuse.H0_H0 ;  /* 0x2000003cff1d7230 */ /* 0x102fe40000004100 */
        /* <DEDUP_REMOVED lines=14> */
.L_x_4589:
        /* <DEDUP_REMOVED lines=14> */
.L_x_4591:
[----:B------:R-:W-:Y:S05]  /*6430*/  BSYNC B0 ;  /* 0x0000000000007941 */ /* 0x000fea0003800000 */
.L_x_4590:
[C---:B------:R-:W-:Y:S01]  /*6440*/  IADD3 R35, R58.reuse, 0x68, RZ ;  /* 0x000000683a237810 */ /* 0x040fe20007ffe0ff */
[----:B------:R-:W-:Y:S01]  /*6450*/  FADD.FTZ R18, R29, -UR7 ;  /* 0x800000071d127e21 */ /* 0x000fe20008010000 */
[----:B-1----:R-:W-:Y:S01]  /*6460*/  IADD3 R23, R58, 0x70, RZ ;  /* 0x000000703a177810 */ /* 0x002fe20007ffe0ff */
[----:B------:R-:W-:Y:S01]  /*6470*/  FADD.FTZ R19, R60, -UR7 ;  /* 0x800000073c137e21 */ /* 0x000fe20008010000 */
[----:B0-----:R-:W-:Y:S01]  /*6480*/  IADD3 R17, R58, 0x78, RZ ;  /* 0x000000783a117810 */ /* 0x001fe20007ffe0ff */
        /* <DEDUP_REMOVED lines=33> */
.L_x_4592:
        /* <DEDUP_REMOVED lines=14> */
.L_x_4594:
[----:B------:R-:W-:Y:S05]  /*6780*/  BSYNC B0 ;  /* 0x0000000000007941 */ /* 0x000fea0003800000 */
.L_x_4593:
[----:B------:R-:W-:Y:S01]  /*6790*/  FMUL.FTZ R32, R32, UR8 ;  /* 0x0000000820207c20 */ /* 0x000fe20008410000 */
[----:B------:R-:W-:Y:S01]  /*67a0*/  FMUL.FTZ R33, R33, UR8 ;  /* 0x0000000821217c20 */ /* 0x000fe20008410000 */
[----:B0-----:R-:W-:Y:S01]  /*67b0*/  FADD.FTZ R29, R34, -UR7 ;  /* 0x80000007221d7e21 */ /* 0x001fe20008010000 */
        /* <DEDUP_REMOVED lines=14> */
.L_x_4595:
        /* <DEDUP_REMOVED lines=14> */
.L_x_4597:
[----:B------:R-:W-:Y:S05]  /*6980*/  BSYNC B0 ;  /* 0x0000000000007941 */ /* 0x000fea0003800000 */
.L_x_4596:
        /* <DEDUP_REMOVED lines=17> */
.L_x_4598:
        /* <DEDUP_REMOVED lines=14> */
.L_x_4600:
[----:B------:R-:W-:Y:S05]  /*6b80*/  BSYNC B0 ;  /* 0x0000000000007941 */ /* 0x000fea0003800000 */
.L_x_4599:
[----:B------:R-:W-:Y:S01]  /*6b90*/  IADD3 R35, R58, 0x80, RZ ;  /* 0x000000803a237810 */ /* 0x000fe20007ffe0ff */
[----:B------:R-:W-:Y:S01]  /*6ba0*/  FADD.FTZ R18, R30, -UR7 ;  /* 0x800000071e127e21 */ /* 0x000fe20008010000 */
[----:B------:R-:W-:Y:S01]  /*6bb0*/  IADD3 R23, R58, 0x88, RZ ;  /* 0x000000883a177810 */ /* 0x000fe20007ffe0ff */
[----:B------:R-:W-:Y:S01]  /*6bc0*/  FADD.FTZ R19, R64, -UR7 ;  /* 0x8000000740137e21 */ /* 0x000fe20008010000 */
[----:B------:R-:W-:Y:S01]  /*6bd0*/  IADD3 R17, R58, 0x90, RZ ;  /* 0x000000903a117810 */ /* 0x000fe20007ffe0ff */
[--C-:B------:R-:W-:Y:S01]  /*6be0*/  HADD2.F32 R32, -RZ, R65.reuse.H0_H0 ;  /* 0x20000041ff207230 */ /* 0x100fe20000004100 */
[----:B------:R-:W-:Y:S01]  /*6bf0*/  ISETP.GE.U32.AND P1, PT, R35, UR14, PT ;  /* 0x0000000e23007c0c */ /* 0x000fe2000bf26070 */
[----:B0-----:R-:W-:Y:S01]  /*6c00*/  HADD2.F32 R33, -RZ, R65.H1_H1 ;  /* 0x30000041ff217230 */ /* 0x001fe20000004100 */
        /* <DEDUP_REMOVED lines=13> */
[----:B-1----:R-:W-:Y:S01]  /*6ce0*/  FFMA.FTZ R29, R24, R18, R27 ;  /* 0x00000012181d7223 */ /* 0x002fe2000001001b */
        /* <DEDUP_REMOVED lines=16> */
.L_x_4601:
        /* <DEDUP_REMOVED lines=14> */
.L_x_4603:
[----:B------:R-:W-:Y:S05]  /*6ed0*/  BSYNC B0 ;  /* 0x0000000000007941 */ /* 0x000fea0003800000 */
.L_x_4602:
        /* <DEDUP_REMOVED lines=17> */
.L_x_4604:
        /* <DEDUP_REMOVED lines=14> */
.L_x_4606:
[----:B------:R-:W-:Y:S05]  /*70d0*/  BSYNC B0 ;  /* 0x0000000000007941 */ /* 0x000fea0003800000 */
.L_x_4605:
        /* <DEDUP_REMOVED lines=17> */
.L_x_4607:
        /* <DEDUP_REMOVED lines=14> */
.L_x_4609:
[----:B------:R-:W-:Y:S05]  /*72d0*/  BSYNC B0 ;  /* 0x0000000000007941 */ /* 0x000fea0003800000 */
.L_x_4608:
        /* <DEDUP_REMOVED lines=38> */
.L_x_4610:
        /* <DEDUP_REMOVED lines=14> */
.L_x_4612:
[----:B------:R-:W-:Y:S05]  /*7620*/  BSYNC B0 ;  /* 0x0000000000007941 */ /* 0x000fea0003800000 */
.L_x_4611:
        /* <DEDUP_REMOVED lines=17> */
.L_x_4613:
        /* <DEDUP_REMOVED lines=14> */
.L_x_4615:
[----:B------:R-:W-:Y:S05]  /*7820*/  BSYNC B0 ;  /* 0x0000000000007941 */ /* 0x000fea0003800000 */
.L_x_4614:
        /* <DEDUP_REMOVED lines=17> */
.L_x_4616:
        /* <DEDUP_REMOVED lines=14> */
.L_x_4618:
[----:B------:R-:W-:Y:S05]  /*7a20*/  BSYNC B0 ;  /* 0x0000000000007941 */ /* 0x000fea0003800000 */
.L_x_4617:
[----:B------:R-:W-:Y:S01]  /*7a30*/  HADD2.F32 R22, -RZ, R80.H0_H0 ;  /* 0x20000050ff167230 */ /* 0x000fe20000004100 */
[C---:B------:R-:W-:Y:S01]  /*7a40*/  IADD3 R35, R58.reuse, 0xb8, RZ ;  /* 0x000000b83a237810 */ /* 0x040fe20007ffe0ff */
[----:B------:R-:W-:Y:S01]  /*7a50*/  HADD2.F32 R19, -RZ, R74.H0_H0 ;  /* 0x2000004aff137230 */ /* 0x000fe20000004100 */
[C---:B0-----:R-:W-:Y:S01]  /*7a60*/  IADD3 R33, R58.reuse, 0xc0, RZ ;  /* 0x000000c03a217810 */ /* 0x041fe20007ffe0ff */
[----:B-1----:R-:W-:Y:S01]  /*7a70*/  HADD2.F32 R20, -RZ, R76.H0_H0 ;  /* 0x2000004cff147230 */ /* 0x002fe20000004100 */
        /* <DEDUP_REMOVED lines=21> */
[----:B------:R-:W-:Y:S01]  /*7bd0*/  FMUL.FTZ R17, R17, UR8 ;  /* 0x0000000811117c20 */ /* 0x000fe20008410000 */
[----:B------:R-:W-:Y:S01]  /*7be0*/  ISETP.GE.U32.AND P2, PT, R33, UR14, PT ;  /* 0x0000000e21007c0c */ /* 0x000fe2000bf46070 */
[----:B------:R-:W-:Y:S01]  /*7bf0*/  FMUL.FTZ R22, R22, UR8 ;  /* 0x0000000816167c20 */ /* 0x000fe20008410000 */
[----:B------:R-:W-:Y:S01]  /*7c00*/  SHF.R.S32.HI R37, RZ, 0x1f, R35 ;  /* 0x0000001fff257819 */ /* 0x000fe20000011423 */
[----:B------:R-:W-:Y:S01]  /*7c10*/  FMUL.FTZ R36, R19, UR8 ;  /* 0x0000000813247c20 */ /* 0x000fe20008410000 */
[----:B------:R-:W-:Y:S01]  /*7c20*/  ISETP.GE.U32.AND P3, PT, R31, UR14, PT ;  /* 0x0000000e1f007c0c */ /* 0x000fe2000bf66070 */
[----:B------:R-:W-:Y:S01]  /*7c30*/  FMUL.FTZ R20, R20, UR8 ;  /* 0x0000000814147c20 */ /* 0x000fe20008410000 */
[----:B------:R-:W-:Y:S01]  /*7c40*/  ISETP.GE.U32.AND P4, PT, R29, UR14, PT ;  /* 0x0000000e1d007c0c */ /* 0x000fe2000bf86070 */
[----:B------:R-:W-:Y:S01]  /*7c50*/  FMUL.FTZ R32, R21, UR8 ;  /* 0x0000000815207c20 */ /* 0x000fe20008410000 */
[----:B------:R-:W-:Y:S01]  /*7c60*/  FMUL.FTZ R28, R23, UR8 ;  /* 0x00000008171c7c20 */ /* 0x000fe20008410000 */
[----:B------:R-:W-:Y:S01]  /*7c70*/  FMUL.FTZ R40, R30, UR8 ;  /* 0x000000081e287c20 */ /* 0x000fe20008410000 */
[----:B------:R-:W-:Y:S01]  /*7c80*/  FMUL.FTZ R42, R34, UR8 ;  /* 0x00000008222a7c20 */ /* 0x000fe20008410000 */
[----:B------:R-:W-:Y:S01]  /*7c90*/  FMUL.FTZ R44, R38, UR8 ;  /* 0x00000008262c7c20 */ /* 0x000fe20008410000 */
[----:B------:R-:W-:-:S02]  /*7ca0*/  HADD2.F32 R74, -RZ, R74.H1_H1 ;  /* 0x3000004aff4a7230 */ /* 0x000fc40000004100 */
        /* <DEDUP_REMOVED lines=16> */
[----:B------:R-:W-:Y:S01]  /*7db0*/  FFMA.FTZ R24, R24, R46, R27 ;  /* 0x0000002e18187223 */ /* 0x000fe2000001001b */
[C---:B------:R-:W-:Y:S01]  /*7dc0*/  ISETP.GT.U32.OR P6, PT, R0.reuse, 0x27f, P6 ;  /* 0x0000027f0000780c */ /* 0x040fe200037c4470 */
[----:B------:R-:W-:Y:S01]  /*7dd0*/  HADD2.F32 R76, -RZ, R76.H1_H1 ;  /* 0x3000004cff4c7230 */ /* 0x000fe20000004100 */
[C---:B------:R-:W-:Y:S01]  /*7de0*/  ISETP.GT.U32.OR P1, PT, R0.reuse, 0x27f, P1 ;  /* 0x0000027f0000780c */ /* 0x040fe20000f24470 */
[----:B------:R-:W-:Y:S01]  /*7df0*/  HADD2.F32 R78, -RZ, R78.H1_H1 ;  /* 0x3000004eff4e7230 */ /* 0x000fe20000004100 */
[----:B------:R-:W-:Y:S01]  /*7e00*/  ISETP.GT.U32.OR P2, PT, R0, 0x27f, P2 ;  /* 0x0000027f0000780c */ /* 0x000fe20001744470 */
[----:B------:R-:W-:Y:S01]  /*7e10*/  FADD.FTZ R74, R74, -UR7 ;  /* 0x800000074a4a7e21 */ /* 0x000fe20008010000 */
[C---:B------:R-:W-:Y:S01]  /*7e20*/  ISETP.GT.U32.OR P3, PT, R0.reuse, 0x27f, P3 ;  /* 0x0000027f0000780c */ /* 0x040fe20001f64470 */
[----:B------:R-:W-:Y:S01]  /*7e30*/  FFMA.FTZ R27, R25, R18, R26 ;  /* 0x00000012191b7223 */ /* 0x000fe2000001001a */
        /* <DEDUP_REMOVED lines=12> */
.L_x_4619:
        /* <DEDUP_REMOVED lines=14> */
.L_x_4621:
[----:B------:R-:W-:Y:S05]  /*7fe0*/  BSYNC B0 ;  /* 0x0000000000007941 */ /* 0x000fea0003800000 */
.L_x_4620:
        /* <DEDUP_REMOVED lines=17> */
.L_x_4622:
        /* <DEDUP_REMOVED lines=14> */
.L_x_4624:
[----:B------:R-:W-:Y:S05]  /*81e0*/  BSYNC B0 ;  /* 0x0000000000007941 */ /* 0x000fea0003800000 */
.L_x_4623:
[----:B0-----:R-:W-:Y:S01]  /*81f0*/  FADD.FTZ R27, R80, -UR7 ;  /* 0x80000007501b7e21 */ /* 0x001fe20008010000 */
[----:B------:R-:W-:Y:S01]  /*8200*/  FMUL.FTZ R40, R40, UR8 ;  /* 0x0000000828287c20 */ /* 0x000fe20008410000 */
        /* <DEDUP_REMOVED lines=12> */
.L_x_4625:
        /* <DEDUP_REMOVED lines=14> */
.L_x_4627:
[----:B------:R-:W-:Y:S05]  /*83b0*/  BSYNC B0 ;  /* 0x0000000000007941 */ /* 0x000fea0003800000 */
.L_x_4626:
        /* <DEDUP_REMOVED lines=13> */
.L_x_4628:
[----:B------:R-:W-:Y:S04]  /*8490*/  BSSY B0, `(.L_x_4629) ;  /* 0x000000e000007945 */ /* 0x000fe80003800000 */
[----:B------:R-:W-:Y:S05]  /*84a0*/  @P3 BRA `(.L_x_4630) ;  /* 0x0000000000303947 */ /* 0x000fea0003800000 */
[----:B------:R-:W-:Y:S01]  /*84b0*/  ULDC.64 UR16, c[0x0][0x270] ;  /* 0x00009c0000107ab9 */ /* 0x000fe20000000a00 */
[----:B------:R-:W-:Y:S01]  /*84c0*/  MOV R18, R86 ;  /* 0x0000005600127202 */ /* 0x000fe20000000f00 */
[----:B0-----:R-:W-:Y:S01]  /*84d0*/  IMAD R20, R73, UR16, RZ ;  /* 0x0000001049147c24 */ /* 0x001fe2000f8e02ff */
        /* <DEDUP_REMOVED lines=9> */
.L_x_4630:
[----:B------:R-:W-:Y:S05]  /*8570*/  BSYNC B0 ;  /* 0x0000000000007941 */ /* 0x000fea0003800000 */
.L_x_4629:
        /* <DEDUP_REMOVED lines=12> */
.L_x_4631:
        /* <DEDUP_REMOVED lines=14> */
.L_x_4633:
[----:B------:R-:W-:Y:S05]  /*8720*/  BSYNC B0 ;  /* 0x0000000000007941 */ /* 0x000fea0003800000 */
.L_x_4632:
[----:B01----:R-:W-:Y:S01]  /*8730*/  HADD2.F32 R21, -RZ, R82.H1_H1 ;  /* 0x30000052ff157230 */ /* 0x003fe20000004100 */
[C---:B------:R-:W-:Y:S01]  /*8740*/  IADD3 R37, R58.reuse, 0xd8, RZ ;  /* 0x000000d83a257810 */ /* 0x040fe20007ffe0ff */
[----:B------:R-:W-:Y:S01]  /*8750*/  HADD2.F32 R27, -RZ, R84.H1_H1 ;  /* 0x30000054ff1b7230 */ /* 0x000fe20000004100 */
[C---:B------:R-:W-:Y:S01]  /*8760*/  IADD3 R29, R58.reuse, 0xe0, RZ ;  /* 0x000000e03a1d7810 */ /* 0x040fe20007ffe0ff */
[----:B------:R-:W-:Y:S01]  /*8770*/  HADD2.F32 R30, -RZ, R90.H1_H1 ;  /* 0x3000005aff1e7230 */ /* 0x000fe20000004100 */
[C---:B------:R-:W-:Y:S01]  /*8780*/  IADD3 R20, R58.reuse, 0xe8, RZ ;  /* 0x000000e83a147810 */ /* 0x040fe20007ffe0ff */
[----:B------:R-:W-:Y:S01]  /*8790*/  HADD2.F32 R32, -RZ, R91.H1_H1 ;  /* 0x3000005bff207230 */ /* 0x000fe20000004100 */
[C---:B--2---:R-:W-:Y:S01]  /*87a0*/  IADD3 R19, R58.reuse, 0xf0, RZ ;  /* 0x000000f03a137810 */ /* 0x044fe20007ffe0ff */
        /* <DEDUP_REMOVED lines=43> */
.L_x_4634:
        /* <DEDUP_REMOVED lines=14> */
.L_x_4636:
[----:B------:R-:W-:Y:S05]  /*8b40*/  BSYNC B0 ;  /* 0x0000000000007941 */ /* 0x000fea0003800000 */
.L_x_4635:
        /* <DEDUP_REMOVED lines=11> */
.L_x_4637:
[----:B------:R-:W-:Y:S04]  /*8c00*/  BSSY B0, `(.L_x_4638) ;  /* 0x000000e000007945 */ /* 0x000fe80003800000 */
[----:B------:R-:W-:Y:S05]  /*8c10*/  @P1 BRA `(.L_x_4639) ;  /* 0x0000000000301947 */ /* 0x000fea0003800000 */
[----:B------:R-:W-:Y:S01]  /*8c20*/  ULDC.64 UR14, c[0x0][0x270] ;  /* 0x00009c00000e7ab9 */ /* 0x000fe20000000a00 */
[----:B0-----:R-:W-:Y:S01]  /*8c30*/  MOV R32, R86 ;  /* 0x0000005600207202 */ /* 0x001fe20000000f00 */
        /* <DEDUP_REMOVED lines=10> */
.L_x_4639:
[----:B------:R-:W-:Y:S05]  /*8ce0*/  BSYNC B0 ;  /* 0x0000000000007941 */ /* 0x000fea0003800000 */
.L_x_4638:
        /* <DEDUP_REMOVED lines=11> */
.L_x_4640:
        /* <DEDUP_REMOVED lines=8> */
[----:B0-----:R-:W-:Y:S01]  /*8e20*/  IMAD.WIDE.U32 R32, R20, UR14, R28 ;  /* 0x0000000e14207c25 */ /* 0x001fe2000f8e001c */
[----:B------:R-:W-:Y:S02]  /*8e30*/  ULDC.64 UR14, c[0x0][0x210] ;  /* 0x00008400000e7ab9 */ /* 0x000fe40000000a00 */
[----:B------:R-:W-:-:S02]  /*8e40*/  LEA R28, P1, R32, UR14, 0x1 ;  /* 0x0000000e201c7c11 */ /* 0x000fc4000f8208ff */
[----:B------:R-:W-:-:S04]  /*8e50*/  IADD3 R81, R33, R81, RZ ;  /* 0x0000005121517210 */ /* 0x000fc80007ffe0ff */
[----:B------:R-:W-:-:S05]  /*8e60*/  LEA.HI.X R29, R32, UR15, R81, 0x1, P1 ;  /* 0x0000000f201d7c11 */ /* 0x000fca00088f0c51 */
[----:B------:R2:W-:Y:S02]  /*8e70*/  STG.E desc[UR10][R28.64], R27 ;  /* 0x0000001b1c007986 */ /* 0x0005e4000c10190a */
.L_x_4642:
[----:B------:R-:W-:Y:S05]  /*8e80*/  BSYNC B0 ;  /* 0x0000000000007941 */ /* 0x000fea0003800000 */
.L_x_4641:
[----:B------:R-:W-:Y:S05]  /*8e90*/  @!P5 BRA `(.L_x_4643) ;  /* 0x000000000028d947 */ /* 0x000fea0003800000 */
        /* <DEDUP_REMOVED lines=10> */
.L_x_4643:
[----:B------:R-:W-:Y:S04]  /*8f40*/  BSSY B0, `(.L_x_4644) ;  /* 0x000000e000007945 */ /* 0x000fe80003800000 */
[----:B------:R-:W-:Y:S05]  /*8f50*/  @P3 BRA `(.L_x_4645) ;  /* 0x0000000000303947 */ /* 0x000fea0003800000 */
[----:B------:R-:W-:Y:S01]  /*8f60*/  ULDC.64 UR14, c[0x0][0x270] ;  /* 0x00009c00000e7ab9 */ /* 0x000fe20000000a00 */
[----:B------:R-:W-:Y:S01]  /*8f70*/  MOV R22, R86 ;  /* 0x0000005600167202 */ /* 0x000fe20000000f00 */
[----:B------:R-:W-:Y:S01]  /*8f80*/  IMAD R20, R83, UR14, RZ ;  /* 0x0000000e53147c24 */ /* 0x000fe2000f8e02ff */
[----:B-1----:R-:W-:Y:S02]  /*8f90*/  MOV R23, R89 ;  /* 0x0000005900177202 */ /* 0x002fe40000000f00 */
[----:B------:R-:W-:Y:S01]  /*8fa0*/  F2FP.F16.F32.PACK_AB R17, R30, R17 ;  /* 0x000000111e11723e */ /* 0x000fe200000000ff */
[----:B--2---:R-:W-:-:S04]  /*8fb0*/  IMAD.WIDE.U32 R26, R19, UR14, R22 ;  /* 0x0000000e131a7c25 */ /* 0x004fc8000f8e0016 */
[----:B------:R-:W-:Y:S01]  /*8fc0*/  IMAD R19, R19, UR15, R20 ;  /* 0x0000000f13137c24 */ /* 0x000fe2000f8e0214 */
[----:B------:R-:W-:Y:S02]  /*8fd0*/  ULDC.64 UR14, c[0x0][0x210] ;  /* 0x00008400000e7ab9 */ /* 0x000fe40000000a00 */
[----:B------:R-:W-:Y:S02]  /*8fe0*/  LEA R22, P1, R26, UR14, 0x1 ;  /* 0x0000000e1a167c11 */ /* 0x000fe4000f8208ff */
[----:B------:R-:W-:-:S04]  /*8ff0*/  IADD3 R19, R27, R19, RZ ;  /* 0x000000131b137210 */ /* 0x000fc80007ffe0ff */
[----:B------:R-:W-:-:S05]  /*9000*/  LEA.HI.X R23, R26, UR15, R19, 0x1, P1 ;  /* 0x0000000f1a177c11 */ /* 0x000fca00088f0c13 */
[----:B------:R3:W-:Y:S02]  /*9010*/  STG.E desc[UR10][R22.64], R17 ;  /* 0x0000001116007986 */ /* 0x0007e4000c10190a */
.L_x_4645:
[----:B------:R-:W-:Y:S05]  /*9020*/  BSYNC B0 ;  /* 0x0000000000007941 */ /* 0x000fea0003800000 */
.L_x_4644:
[----:B------:R-:W-:Y:S05]  /*9030*/  @!P5 BRA `(.L_x_4646) ;  /* 0x000000000028d947 */ /* 0x000fea0003800000 */
[----:B---3--:R-:W-:Y:S01]  /*9040*/  FMUL.FTZ R17, R24, -1.4426950216293334961 ;  /* 0xbfb8aa3b18117820 */ /* 0x008fe20000410000 */
        /* <DEDUP_REMOVED lines=9> */
.L_x_4646:
        /* <DEDUP_REMOVED lines=13> */
.L_x_4648:
[----:B------:R-:W-:Y:S05]  /*91b0*/  BSYNC B0 ;  /* 0x0000000000007941 */ /* 0x000fea0003800000 */
.L_x_4647:
[----:B------:R-:W-:Y:S01]  /*91c0*/  ULDC UR7, c[0x0][0x10] ;  /* 0x0000040000077ab9 */ /* 0x000fe20000000800 */
[----:B------:R-:W-:Y:S02]  /*91d0*/  UIADD3 UR4, UR4, 0x1, URZ ;  /* 0x0000000104047890 */ /* 0x000fe4000fffe03f */
[----:B------:R-:W-:-:S04]  /*91e0*/  UIADD3 UR6, UR7, UR6, URZ ;  /* 0x0000000607067290 */ /* 0x000fc8000fffe03f */
[----:B------:R-:W-:-:S06]  /*91f0*/  UISETP.GE.AND UP0, UPT, UR6, UR5, UPT ;  /* 0x000000050600728c */ /* 0x000fcc000bf06270 */
[----:B------:R-:W-:-:S13]  /*9200*/  PLOP3.LUT P1, PT, PT, PT, UP0, 0x80, 0x0 ;  /* 0x000000000000781c */ /* 0x000fda0003f2f008 */
[----:B------:R-:W-:Y:S05]  /*9210*/  @!P1 BRA `(.L_x_4649) ;  /* 0xffffff7000109947 */ /* 0x000fea000383ffff */
[----:B------:R-:W-:Y:S05]  /*9220*/  EXIT ;  /* 0x000000000000794d */ /* 0x000fea0003800000 */
.L_x_4650:
        /* <DEDUP_REMOVED lines=13> */
.L_x_5624:


//--------------------- .text._Z35group_norm_nhwc_fwd_one_pass_kernelI11Fp16IOBf16WLi512ELi160ELi640EEv26Group_norm_nhwc_fwd_params --------------------------
	.section	.text._Z35group_norm_nhwc_fwd_one_pass_kernelI11Fp16IOBf16WLi512ELi160ELi640EEv26Group_norm_nhwc_fwd_params,"ax",@progbits
	.align	128
        .global         _Z35group_norm_nhwc_fwd_one_pass_kernelI11Fp16IOBf16WLi512ELi160ELi640EEv26Group_norm_nhwc_fwd_params
        .type           _Z35group_norm_nhwc_fwd_one_pass_kernelI11Fp16IOBf16WLi512ELi160ELi640EEv26Group_norm_nhwc_fwd_params,@function
        .size           _Z35group_norm_nhwc_fwd_one_pass_kernelI11Fp16IOBf16WLi512ELi160ELi640EEv26Group_norm_nhwc_fwd_params,(.L_x_5625 - _Z35group_norm_nhwc_fwd_one_pass_kernelI11Fp16IOBf16WLi512ELi160ELi640EEv26Group_norm_nhwc_fwd_params)
        .other          _Z35group_norm_nhwc_fwd_one_pass_kernelI11Fp16IOBf16WLi512ELi160ELi640EEv26Group_norm_nhwc_fwd_params,@"STO_CUDA_ENTRY STV_DEFAULT"
_Z35group_norm_nhwc_fwd_one_pass_kernelI11Fp16IOBf16WLi512ELi160ELi640EEv26Group_norm_nhwc_fwd_params:
.text._Z35group_norm_nhwc_fwd_one_pass_kernelI11Fp16IOBf16WLi512ELi160ELi640EEv26Group_norm_nhwc_fwd_params:
        /* <DEDUP_REMOVED lines=19> */
.L_x_4667:
        /* <DEDUP_REMOVED lines=15> */
[----:B--2---:R-:W-:Y:S01]  /*0220*/  SHF.R.S32.HI R17, RZ, 0x1f, R5 ;  /* 0x0000001fff117819 */ /* 0x004fe20000011405 */
        /* <DEDUP_REMOVED lines=2287> */
.L_x_4652:
[----:B------:R-:W-:Y:S05]  /*9120*/  BSYNC B0 ;  /* 0x0000000000007941 */ /* 0x000fea0003800000 */
.L_x_4651:
        /* <DEDUP_REMOVED lines=34> */
.L_x_4656:
[----:B------:R-:W2:Y:S04]  /*9350*/  LDG.E.STRONG.GPU R0, desc[UR12][R16.64] ;  /* 0x0000000c10007981 */ /* 0x000ea8000c1ef900 */
[----:B--2---:R-:W-:Y:S04]  /*9360*/  CCTL.IVALL ;  /* 0x00000000ff00798f */ /* 0x004fe80002000000 */
[----:B------:R0:W-:Y:S01]  /*9370*/  STL [R1], R0 ;  /* 0x0000000001007387 */ /* 0x0001e20000100800 */
[----:B------:R-:W-:-:S13]  /*9380*/  ISETP.NE.AND P1, PT, R0, UR6, PT ;  /* 0x0000000600007c0c */ /* 0x000fda000bf25270 */
[----:B0-----:R-:W-:Y:S05]  /*9390*/  @P1 BRA `(.L_x_4656) ;  /* 0xfffffffc00ec1947 */ /* 0x001fea000383ffff */
.L_x_4655:
[----:B------:R-:W-:Y:S05]  /*93a0*/  BSYNC B0 ;  /* 0x0000000000007941 */ /* 0x000fea0003800000 */
.L_x_4654:
        /* <DEDUP_REMOVED lines=18> */
.L_x_4660:
        /* <DEDUP_REMOVED lines=115> */
.L_x_4659:
        /* <DEDUP_REMOVED lines=61> */
.L_x_4661:
[----:B------:R-:W-:-:S13]  /*9fd0*/  ISETP.NE.OR P1, PT, R0, RZ, P1 ;  /* 0x000000ff0000720c */ /* 0x000fda0000f25670 */
[----:B------:R-:W-:Y:S05]  /*9fe0*/  @!P1 BRA `(.L_x_4657) ;  /* 0x00000000007c9947 */ /* 0x000fea0003800000 */
.L_x_4658:
        /* <DEDUP_REMOVED lines=31> */
.L_x_4657:
        /* <DEDUP_REMOVED lines=11> */
.L_x_4663:
[----:B------:R-:W-:Y:S05]  /*a290*/  BSYNC B0 ;  /* 0x0000000000007941 */ /* 0x000fea0003800000 */
.L_x_4662:
        /* <DEDUP_REMOVED lines=19> */
.L_x_4653:
[----:B------:R-:W-:Y:S01]  /*a3d0*/  ULDC.64 UR6, c[0x0][0x218] ;  /* 0x0000860000067ab9 */ /* 0x000fe20000000a00 */
[C---:B------:R-:W-:Y:S01]  /*a3e0*/  LOP3.LUT P1, RZ, R6.reuse, UR14, RZ, 0xfc, !PT ;  /* 0x0000000e06ff7c12 */ /* 0x040fe2000f82fcff */
[----:B------:R-:W-:Y:S01]  /*a3f0*/  IMAD.WIDE.U32 R16, R6, -0x33333333, RZ ;  /* 0xcccccccd06107825 */ /* 0x000fe200078e00ff */
[----:B------:R-:W-:Y:S01]  /*a400*/  ISETP.EQ.U32.AND P3, PT, RZ, UR6, PT ;  /* 0x00000006ff007c0c */ /* 0x000fe2000bf62070 */
[----:B------:R-:W-:Y:S01]  /*a410*/  UIADD3 UR9, -UR9, URZ, URZ ;  /* 0x0000003f09097290 */ /* 0x000fe2000fffe13f */
[----:B------:R-:W1:Y:S01]  /*a420*/  LDC.64 R8, c[0x0][0x228] ;  /* 0x00008a00ff087b82 */ /* 0x000e620000000a00 */
[----:B------:R-:W-:Y:S01]  /*a430*/  ULDC UR6, c[0x0][0x288] ;  /* 0x0000a20000067ab9 */ /* 0x000fe20000000800 */
[----:B------:R-:W-:Y:S01]  /*a440*/  ISETP.EQ.OR.EX P1, PT, RZ, UR7, P1, P3 ;  /* 0x00000007ff007c0c */ /* 0x000fe20008f22730 */
[----:B------:R-:W-:Y:S01]  /*a450*/  UIMAD UR6, UR6, UR9, UR8 ;  /* 0x00000009060672a4 */ /* 0x000fe2000f8e0208 */
[----:B------:R-:W-:Y:S01]  /*a460*/  SHF.R.U32.HI R17, RZ, 0x6, R17 ;  /* 0x00000006ff117819 */ /* 0x000fe20000011611 */
[----:B------:R-:W-:Y:S01]  /*a470*/  IMAD.U32 R7, RZ, RZ, UR8 ;  /* 0x00000008ff077e24 */ /* 0x000fe2000f8e00ff */
[----:B------:R-:W-:Y:S01]  /*a480*/  ULDC.64 UR10, c[0x0][0x278] ;  /* 0x00009e00000a7ab9 */ /* 0x000fe20000000a00 */
[----:B------:R-:W-:Y:S01]  /*a490*/  ULDC.64 UR16, c[0x0][0x270] ;  /* 0x00009c0000107ab9 */ /* 0x000fe20000000a00 */
[----:B------:R-:W2:Y:S01]  /*a4a0*/  S2UR UR7, SR_CgaCtaId ;  /* 0x00000000000779c3 */ /* 0x000ea20000008800 */
[----:B------:R-:W-:Y:S01]  /*a4b0*/  IMAD R17, R17, -0x50, R6 ;  /* 0xffffffb011117824 */ /* 0x000fe200078e0206 */
[----:B------:R-:W-:Y:S01]  /*a4c0*/  ULDC.64 UR18, c[0x0][0x210] ;  /* 0x0000840000127ab9 */ /* 0x000fe20000000a00 */
[----:B------:R-:W-:Y:S01]  /*a4d0*/  IMAD.U32 R0, RZ, RZ, UR6 ;  /* 0x00000006ff007e24 */ /* 0x000fe2000f8e00ff */
[----:B------:R-:W-:-:S02]  /*a4e0*/  UMOV UR6, 0x400 ;  /* 0x0000040000067882 */ /* 0x000fc40000000000 */
[----:B------:R-:W-:Y:S02]  /*a4f0*/  SHF.L.U32 R17, R17, 0x1, RZ ;  /* 0x0000000111117819 */ /* 0x000fe400000006ff */
[----:B0-----:R-:W0:Y:S03]  /*a500*/  @!P1 LDC.64 R4, c[0x0][0x218] ;  /* 0x00008600ff049b82 */ /* 0x001e260000000a00 */
[----:B------:R-:W-:-:S05]  /*a510*/  IMAD R19, R0, 0xa0, R17 ;  /* 0x000000a000137824 */ /* 0x000fca00078e0211 */
[----:B------:R-:W3:Y:S01]  /*a520*/  LDC.64 R14, c[0x0][0x230] ;  /* 0x00008c00ff0e7b82 */ /* 0x000ee20000000a00 */
[----:B--2---:R-:W-:-:S03]  /*a530*/  ULEA UR6, UR7, UR6, 0x18 ;  /* 0x0000000607067291 */ /* 0x004fc6000f8ec03f */
[----:B------:R-:W-:Y:S02]  /*a540*/  ULDC UR7, c[0x0][0x2a4] ;  /* 0x0000a90000077ab9 */ /* 0x000fe40000000800 */
[----:B------:R-:W-:Y:S01]  /*a550*/  @!P1 FMUL.FTZ R17, R3, UR7 ;  /* 0x0000000703119c20 */ /* 0x000fe20008410000 */
[----:B------:R-:W-:Y:S01]  /*a560*/  @!P1 FMUL.FTZ R16, R2, UR7 ;  /* 0x0000000702109c20 */ /* 0x000fe20008410000 */
[----:B0-----:R-:W-:Y:S02]  /*a570*/  @!P1 IMAD.WIDE R4, R7, 0x8, R4 ;  /* 0x0000000807049825 */ /* 0x001fe400078e0204 */
[----:B------:R0:W-:Y:S02]  /*a580*/  @!P2 STS.64 [UR6+0xc0], R2 ;  /* 0x0000c002ff00a988 */ /* 0x0001e40008000a06 */
[C---:B-1----:R-:W-:Y:S02]  /*a590*/  IMAD.WIDE R6, R19.reuse, 0x2, R8 ;  /* 0x0000000213067825 */ /* 0x042fe400078e0208 */
[----:B------:R-:W-:Y:S02]  /*a5a0*/  @!P1 STG.E.64 desc[UR12][R4.64], R16 ;  /* 0x0000001004009986 */ /* 0x000fe4000c101b0c */
[----:B---3--:R-:W-:Y:S01]  /*a5b0*/  IMAD.WIDE R8, R19, 0x2, R14 ;  /* 0x0000000213087825 */ /* 0x008fe200078e020e */
[----:B------:R-:W-:Y:S06]  /*a5c0*/  BAR.SYNC.DEFER_BLOCKING 0x0 ;  /* 0x0000000000007b1d */ /* 0x000fec0000010000 */
[----:B------:R-:W2:Y:S04]  /*a5d0*/  LDG.E.U16 R14, desc[UR12][R6.64] ;  /* 0x0000000c060e7981 */ /* 0x000ea8000c1e1500 */
[----:B------:R-:W3:Y:S04]  /*a5e0*/  LDG.E.U16 R15, desc[UR12][R6.64+0x2] ;  /* 0x0000020c060f7981 */ /* 0x000ee8000c1e1500 */
[----:B------:R-:W4:Y:S04]  /*a5f0*/  LDG.E.U16 R18, desc[UR12][R8.64] ;  /* 0x0000000c08127981 */ /* 0x000f28000c1e1500 */
[----:B------:R-:W4:Y:S01]  /*a600*/  LDG.E.U16 R19, desc[UR12][R8.64+0x2] ;  /* 0x0000020c08137981 */ /* 0x000f22000c1e1500 */
[----:B0-----:R-:W-:-:S03]  /*a610*/  HFMA2.MMA R2, -RZ, RZ, 1.875, 0 ;  /* 0x3f800000ff027435 */ /* 0x001fc600000001ff */
        /* <DEDUP_REMOVED lines=10> */
[----:B------:R-:W-:-:S03]  /*a6c0*/  IMAD.MOV.U32 R3, RZ, RZ, RZ ;  /* 0x000000ffff037224 */ /* 0x000fc600078e00ff */
[----:B------:R0:W1:Y:S01]  /*a6d0*/  @P1 MUFU.RSQ R2, R20 ;  /* 0x0000001400021308 */ /* 0x0000620000001400 */
[----:B--2---:R-:W-:Y:S01]  /*a6e0*/  SHF.L.U32 R4, R14, 0x10, RZ ;  /* 0x000000100e047819 */ /* 0x004fe200000006ff */
[----:B---3--:R-:W-:Y:S01]  /*a6f0*/  IMAD.U32 R5, R15, 0x10000, RZ ;  /* 0x000100000f057824 */ /* 0x008fe200078e00ff */
[----:B----4-:R-:W-:Y:S01]  /*a700*/  SHF.L.U32 R7, R18, 0x10, RZ ;  /* 0x0000001012077819 */ /* 0x010fe200000006ff */
[----:B01----:R-:W-:-:S07]  /*a710*/  IMAD.U32 R6, R19, 0x10000, RZ ;  /* 0x0001000013067824 */ /* 0x003fce00078e00ff */
.L_x_4666:
[----:B--2---:R-:W2:Y:S04]  /*a720*/  LDL R8, [UR6] ;  /* 0x00000006ff087983 */ /* 0x004ea80008100800 */
        /* <DEDUP_REMOVED lines=20> */
[----:B------:R-:W-:Y:S01]  /*a870*/  @!P1 MOV R31, R13 ;  /* 0x0000000d001f9202 */ /* 0x000fe20000000f00 */
[-C--:B0-----:R-:W-:Y:S02]  /*a880*/  @!P1 IMAD R35, R35, R36.reuse, RZ ;  /* 0x0000002423239224 */ /* 0x081fe400078e02ff */
[----:B------:R-:W-:-:S04]  /*a890*/  @!P1 IMAD.WIDE.U32 R30, R20, R36, R30 ;  /* 0x00000024141e9225 */ /* 0x000fc800078e001e */
[----:B------:R-:W-:-:S04]  /*a8a0*/  @!P1 IMAD R37, R20, R37, R35 ;  /* 0x0000002514259224 */ /* 0x000fc800078e0223 */
[----:B------:R-:W-:Y:S02]  /*a8b0*/  @!P1 IMAD.IADD R31, R31, 0x1, R37 ;  /* 0x000000011f1f9824 */ /* 0x000fe400078e0225 */
[----:B--2---:R-:W-:-:S05]  /*a8c0*/  HADD2.F32 R9, -RZ, R8.H0_H0 ;  /* 0x20000008ff097230 */ /* 0x004fca0000004100 */
[----:B------:R-:W-:Y:S01]  /*a8d0*/  FADD.FTZ R15, -R0, R9 ;  /* 0x00000009000f7221 */ /* 0x000fe20000010100 */
[----:B------:R-:W-:-:S03]  /*a8e0*/  HADD2.F32 R9, -RZ, R8.H1_H1 ;  /* 0x30000008ff097230 */ /* 0x000fc60000004100 */
[-C--:B------:R-:W-:Y:S02]  /*a8f0*/  FMUL.FTZ R15, R15, R2.reuse ;  /* 0x000000020f0f7220 */ /* 0x080fe40000410000 */
[----:B------:R-:W-:Y:S01]  /*a900*/  FADD.FTZ R9, -R0, R9 ;  /* 0x0000000900097221 */ /* 0x000fe20000010100 */
[--C-:B---3--:R-:W-:Y:S02]  /*a910*/  HADD2.F32 R27, -RZ, R33.reuse.H0_H0 ;  /* 0x20000021ff1b7230 */ /* 0x108fe40000004100 */
[----:B------:R-:W-:Y:S01]  /*a920*/  FFMA.FTZ R23, R4, R15, R7 ;  /* 0x0000000f04177223 */ /* 0x000fe20000010007 */
[--C-:B------:R-:W-:Y:S02]  /*a930*/  HADD2.F32 R15, -RZ, R14.reuse.H0_H0 ;  /* 0x2000000eff0f7230 */ /* 0x100fe40000004100 */
[----:B------:R-:W-:Y:S01]  /*a940*/  FMUL.FTZ R9, R9, R2 ;  /* 0x0000000209097220 */ /* 0x000fe20000410000 */
[----:B------:R-:W-:Y:S02]  /*a950*/  HADD2.F32 R35, -RZ, R33.H1_H1 ;  /* 0x30000021ff237230 */ /* 0x000fe40000004100 */
[----:B------:R-:W-:Y:S01]  /*a960*/  @P4 FMUL.FTZ R8, R23, -1.4426950216293334961 ;  /* 0xbfb8aa3b17084820 */ /* 0x000fe20000410000 */
[C---:B------:R-:W-:Y:S01]  /*a970*/  FADD.FTZ R27, -R0.reuse, R27 ;  /* 0x0000001b001b7221 */ /* 0x040fe20000010100 */
[----:B------:R-:W-:Y:S01]  /*a980*/  FADD.FTZ R17, -R0, R15 ;  /* 0x0000000f00117221 */ /* 0x000fe20000010100 */
[----:B------:R-:W-:Y:S01]  /*a990*/  FFMA.FTZ R32, R5, R9, R6 ;  /* 0x0000000905207223 */ /* 0x000fe20000010006 */
[----:B------:R-:W-:-:S02]  /*a9a0*/  HADD2.F32 R15, -RZ, R14.H1_H1 ;  /* 0x3000000eff0f7230 */ /* 0x000fc40000004100 */
[-C--:B------:R-:W-:Y:S01]  /*a9b0*/  FMUL.FTZ R27, R27, R2.reuse ;  /* 0x000000021b1b7220 */ /* 0x080fe20000410000 */
[-C--:B------:R-:W-:Y:S01]  /*a9c0*/  FMUL.FTZ R17, R17, R2.reuse ;  /* 0x0000000211117220 */ /* 0x080fe20000410000 */
[----:B------:R-:W-:Y:S01]  /*a9d0*/  @P4 FMUL.FTZ R9, R32, -1.4426950216293334961 ;  /* 0xbfb8aa3b20094820 */ /* 0x000fe20000410000 */
[----:B------:R-:W0:Y:S01]  /*a9e0*/  @P4 MUFU.EX2 R8, R8 ;  /* 0x0000000800084308 */ /* 0x000e220000000800 */
[----:B------:R-:W-:Y:S01]  /*a9f0*/  FADD.FTZ R15, -R0, R15 ;  /* 0x0000000f000f7221 */ /* 0x000fe20000010100 */
[----:B------:R-:W-:Y:S01]  /*aa00*/  FFMA.FTZ R21, R4, R17, R7 ;  /* 0x0000001104157223 */ /* 0x000fe20000010007 */
[--C-:B----4-:R-:W-:Y:S02]  /*aa10*/  HADD2.F32 R17, -RZ, R18.reuse.H0_H0 ;  /* 0x20000012ff117230 */ /* 0x110fe40000004100 */
[C---:B------:R-:W-:Y:S01]  /*aa20*/  FADD.FTZ R35, -R0.reuse, R35 ;  /* 0x0000002300237221 */ /* 0x040fe20000010100 */
[-C--:B------:R-:W-:Y:S01]  /*aa30*/  FMUL.FTZ R15, R15, R2.reuse ;  /* 0x000000020f0f7220 */ /* 0x080fe20000410000 */
[----:B------:R-:W-:Y:S01]  /*aa40*/  @P4 FMUL.FTZ R14, R21, -1.4426950216293334961 ;  /* 0xbfb8aa3b150e4820 */ /* 0x000fe20000410000 */
[----:B------:R-:W-:Y:S01]  /*aa50*/  FADD.FTZ R19, -R0, R17 ;  /* 0x0000001100137221 */ /* 0x000fe20000010100 */
[----:B------:R-:W-:Y:S01]  /*aa60*/  HADD2.F32 R17, -RZ, R18.H1_H1 ;  /* 0x30000012ff117230 */ /* 0x000fe20000004100 */
[----:B------:R-:W1:Y:S01]  /*aa70*/  @P4 MUFU.EX2 R9, R9 ;  /* 0x0000000900094308 */ /* 0x000e620000000800 */
[--C-:B------:R-:W-:Y:S01]  /*aa80*/  FFMA.FTZ R28, R5, R15, R6.reuse ;  /* 0x0000000f051c7223 */ /* 0x100fe20000010006 */
[-C--:B------:R-:W-:Y:S01]  /*aa90*/  FMUL.FTZ R19, R19, R2.reuse ;  /* 0x0000000213137220 */ /* 0x080fe20000410000 */
[----:B------:R-:W-:Y:S01]  /*aaa0*/  FFMA.FTZ R18, R4, R27, R7 ;  /* 0x0000001b04127223 */ /* 0x000fe20000010007 */
[----:B------:R-:W-:Y:S01]  /*aab0*/  FADD.FTZ R25, -R0, R17 ;  /* 0x0000001100197221 */ /* 0x000fe20000010100 */
[----:B------:R-:W-:Y:S01]  /*aac0*/  @P4 FMUL.FTZ R15, R28, -1.4426950216293334961 ;  /* 0xbfb8aa3b1c0f4820 */ /* 0x000fe20000410000 */
[----:B------:R-:W-:Y:S01]  /*aad0*/  FFMA.FTZ R19, R4, R19, R7 ;  /* 0x0000001304137223 */ /* 0x000fe20000010007 */
[----:B0-----:R-:W-:Y:S01]  /*aae0*/  @P4 FADD.FTZ R8, R8, 1 ;  /* 0x3f80000008084421 */ /* 0x001fe20000010000 */
[----:B------:R-:W-:Y:S01]  /*aaf0*/  FMUL.FTZ R25, R25, R2 ;  /* 0x0000000219197220 */ /* 0x000fe20000410000 */
[----:B------:R-:W0:Y:S01]  /*ab00*/  @P4 MUFU.EX2 R16, R14 ;  /* 0x0000000e00104308 */ /* 0x000e220000000800 */
[----:B------:R-:W-:Y:S01]  /*ab10*/  @P4 FMUL.FTZ R24, R19, -1.4426950216293334961 ;  /* 0xbfb8aa3b13184820 */ /* 0x000fe20000410000 */
[----:B------:R-:W-:Y:S01]  /*ab20*/  @P4 FMUL.FTZ R29, R18, -1.4426950216293334961 ;  /* 0xbfb8aa3b121d4820 */ /* 0x000fe20000410000 */
[----:B------:R-:W-:-:S04]  /*ab30*/  FFMA.FTZ R22, R5, R25, R6 ;  /* 0x0000001905167223 */ /* 0x000fc80000010006 */
[----:B------:R-:W-:Y:S01]  /*ab40*/  @P4 FMUL.FTZ R25, R22, -1.4426950216293334961 ;  /* 0xbfb8aa3b16194820 */ /* 0x000fe20000410000 */
[----:B------:R1:W-:Y:S08]  /*ab50*/  @P4 MUFU.EX2 R17, R15 ;  /* 0x0000000f00114308 */ /* 0x0003f00000000800 */
[----:B------:R-:W2:Y:S01]  /*ab60*/  @P4 MUFU.EX2 R26, R24 ;  /* 0x00000018001a4308 */ /* 0x000ea20000000800 */
[----:B-1----:R-:W-:Y:S01]  /*ab70*/  @P4 FADD.FTZ R15, R9, 1 ;  /* 0x3f800000090f4421 */ /* 0x002fe20000010000 */
[----:B0-----:R-:W-:-:S06]  /*ab80*/  @P4 FADD.FTZ R16, R16, 1 ;  /* 0x3f80000010104421 */ /* 0x001fcc0000010000 */
[----:B------:R0:W-:Y:S08]  /*ab90*/  @P4 MUFU.EX2 R27, R25 ;  /* 0x00000019001b4308 */ /* 0x0001f00000000800 */
[----:B------:R1:W3:Y:S01]  /*aba0*/  @P4 MUFU.RCP R14, R8 ;  /* 0x00000008000e4308 */ /* 0x0002e20000001000 */
[----:B0-----:R-:W0:Y:S01]  /*abb0*/  @!P1 LDC.64 R24, c[0x0][0x210] ;  /* 0x00008400ff189b82 */ /* 0x001e220000000a00 */
[----:B--2---:R-:W-:-:S06]  /*abc0*/  @P4 FADD.FTZ R33, R26, 1 ;  /* 0x3f8000001a214421 */ /* 0x004fcc0000010000 */
[----:B------:R-:W2:Y:S01]  /*abd0*/  @P4 MUFU.RCP R15, R15 ;  /* 0x0000000f000f4308 */ /* 0x000ea20000001000 */
[----:B-1----:R-:W1:Y:S07]  /*abe0*/  @!P3 LDC.64 R8, c[0x0][0x270] ;  /* 0x00009c00ff08bb82 */ /* 0x002e6e0000000a00 */
[----:B------:R4:W-:Y:S01]  /*abf0*/  @P4 MUFU.EX2 R38, R29 ;  /* 0x0000001d00264308 */ /* 0x0009e20000000800 */
[----:B---3--:R-:W-:-:S07]  /*ac00*/  @P4 FMUL.FTZ R23, R23, R14 ;  /* 0x0000000e17174220 */ /* 0x008fce0000410000 */
[----:B------:R3:W3:Y:S01]  /*ac10*/  @P4 MUFU.RCP R34, R16 ;  /* 0x0000001000224308 */ /* 0x0006e20000001000 */
[----:B----4-:R-:W-:Y:S01]  /*ac20*/  @P4 FADD.FTZ R29, R17, 1 ;  /* 0x3f800000111d4421 */ /* 0x010fe20000010000 */
[----:B--2---:R-:W-:Y:S01]  /*ac30*/  @P4 FMUL.FTZ R32, R32, R15 ;  /* 0x0000000f20204220 */ /* 0x004fe20000410000 */
[C---:B0-----:R-:W-:Y:S01]  /*ac40*/  @!P1 LEA R26, P5, R30.reuse, R24, 0x1 ;  /* 0x000000181e1a9211 */ /* 0x041fe200078a08ff */
[----:B------:R-:W0:Y:S01]  /*ac50*/  @!P2 LDC.64 R14, c[0x0][0x270] ;  /* 0x00009c00ff0eab82 */ /* 0x000e220000000a00 */
[----:B------:R-:W-:Y:S01]  /*ac60*/  FMUL.FTZ R24, R35, R2 ;  /* 0x0000000223187220 */ /* 0x000fe20000410000 */
[----:B------:R-:W-:Y:S01]  /*ac70*/  @P4 FADD.FTZ R35, R27, 1 ;  /* 0x3f8000001b234421 */ /* 0x000fe20000010000 */
[----:B------:R-:W-:Y:S01]  /*ac80*/  @!P1 LEA.HI.X R27, R30, R25, R31, 0x1, P5 ;  /* 0x000000191e1b9211 */ /* 0x000fe200028f0c1f */
[----:B------:R-:W2:Y:S01]  /*ac90*/  @P4 MUFU.RCP R29, R29 ;  /* 0x0000001d001d4308 */ /* 0x000ea20000001000 */
[----:B------:R-:W-:Y:S01]  /*aca0*/  FFMA.FTZ R37, R5, R24, R6 ;  /* 0x0000001805257223 */ /* 0x000fe20000010006 */
[----:B------:R-:W-:Y:S01]  /*acb0*/  @!P1 F2FP.F16.F32.PACK_AB R39, R32, R23 ;  /* 0x000000172027923e */ /* 0x000fe200000000ff */
[----:B-1----:R-:W-:Y:S01]  /*acc0*/  @!P3 IMAD R32, R43, R8, RZ ;  /* 0x000000082b20b224 */ /* 0x002fe200078e02ff */
[----:B---3--:R-:W1:Y:S01]  /*acd0*/  @!P3 LDC.64 R16, c[0x0][0x210] ;  /* 0x00008400ff10bb82 */ /* 0x008e620000000a00 */
[----:B------:R-:W-:Y:S01]  /*ace0*/  @!P3 MOV R30, R10 ;  /* 0x0000000a001eb202 */ /* 0x000fe20000000f00 */
[----:B------:R-:W-:-:S02]  /*acf0*/  @!P3 IMAD.MOV.U32 R31, RZ, RZ, R13 ;  /* 0x000000ffff1fb224 */ /* 0x000fc400078e000d */
[----:B------:R-:W-:Y:S01]  /*ad00*/  @P4 FMUL.FTZ R23, R37, -1.4426950216293334961 ;  /* 0xbfb8aa3b25174820 */ /* 0x000fe20000410000 */
[----:B------:R-:W-:Y:S02]  /*ad10*/  @!P3 IMAD R9, R41, R9, R32 ;  /* 0x000000092909b224 */ /* 0x000fe400078e0220 */
[----:B------:R-:W-:Y:S01]  /*ad20*/  @P4 FMUL.FTZ R21, R21, R34 ;  /* 0x0000002215154220 */ /* 0x000fe20000410000 */
[----:B------:R-:W-:Y:S01]  /*ad30*/  @!P3 IMAD.WIDE.U32 R30, R41, R8, R30 ;  /* 0x00000008291eb225 */ /* 0x000fe200078e001e */
[----:B------:R-:W3:Y:S01]  /*ad40*/  @P4 MUFU.RCP R36, R33 ;  /* 0x0000002100244308 */ /* 0x000ee20000001000 */
[----:B------:R-:W4:Y:S01]  /*ad50*/  @!P2 LDC.64 R24, c[0x0][0x210] ;  /* 0x00008400ff18ab82 */ /* 0x000f220000000a00 */
[----:B------:R0:W-:Y:S01]  /*ad60*/  @!P1 STG.E desc[UR12][R26.64], R39 ;  /* 0x000000271a009986 */ /* 0x0001e2000c10190c */
[----:B------:R-:W-:Y:S01]  /*ad70*/  @P4 FADD.FTZ R38, R38, 1 ;  /* 0x3f80000026264421 */ /* 0x000fe20000010000 */
[----:B------:R-:W-:Y:S01]  /*ad80*/  @!P3 IADD3 R8, R31, R9, RZ ;  /* 0x000000091f08b210 */ /* 0x000fe20007ffe0ff */
[----:B--2---:R-:W-:Y:S01]  /*ad90*/  @P4 FMUL.FTZ R28, R28, R29 ;  /* 0x0000001d1c1c4220 */ /* 0x004fe20000410000 */
[----:B------:R-:W-:-:S02]  /*ada0*/  @!P2 MOV R9, R13 ;  /* 0x0000000d0009a202 */ /* 0x000fc40000000f00 */
[----:B------:R-:W2:Y:S02]  /*adb0*/  @P4 MUFU.EX2 R23, R23 ;  /* 0x0000001700174308 */ /* 0x000ea40000000800 */
[----:B------:R-:W-:Y:S01]  /*adc0*/  @!P3 F2FP.F16.F32.PACK_AB R29, R28, R21 ;  /* 0x000000151c1db23e */ /* 0x000fe200000000ff */
[----:B0-----:R-:W-:Y:S02]  /*add0*/  @!P2 IMAD R28, R47, R14, RZ ;  /* 0x0000000e2f1ca224 */ /* 0x001fe400078e02ff */
[----:B------:R-:W-:Y:S02]  /*ade0*/  VIADD R27, R20, 0x18 ;  /* 0x00000018141b7836 */ /* 0x000fe40000000000 */
[----:B------:R-:W-:Y:S01]  /*adf0*/  @!P2 IMAD R15, R45, R15, R28 ;  /* 0x0000000f2d0fa224 */ /* 0x000fe200078e021c */
[----:B-1----:R-:W-:Y:S01]  /*ae00*/  @!P3 LEA R16, P5, R30, R16, 0x1 ;  /* 0x000000101e10b211 */ /* 0x002fe200078a08ff */
[----:B------:R-:W0:Y:S01]  /*ae10*/  @P4 MUFU.RCP R35, R35 ;  /* 0x0000002300234308 */ /* 0x000e220000001000 */
[----:B---3--:R-:W-:-:S02]  /*ae20*/  @P4 FMUL.FTZ R19, R19, R36 ;  /* 0x0000002413134220 */ /* 0x008fc40000410000 */
[----:B------:R-:W-:Y:S01]  /*ae30*/  @!P3 LEA.HI.X R17, R30, R17, R8, 0x1, P5 ;  /* 0x000000111e11b211 */ /* 0x000fe200028f0c08 */
[----:B------:R-:W-:Y:S02]  /*ae40*/  @!P2 IMAD.MOV.U32 R8, RZ, RZ, R10 ;  /* 0x000000ffff08a224 */ /* 0x000fe400078e000a */
[----:B--2---:R-:W-:Y:S02]  /*ae50*/  @P4 FADD.FTZ R23, R23, 1 ;  /* 0x3f80000017174421 */ /* 0x004fe40000010000 */
[----:B------:R-:W-:Y:S01]  /*ae60*/  @!P2 IMAD.WIDE.U32 R8, R45, R14, R8 ;  /* 0x0000000e2d08a225 */ /* 0x000fe200078e0008 */
[----:B------:R-:W1:Y:S01]  /*ae70*/  @P4 MUFU.RCP R21, R38 ;  /* 0x0000002600154308 */ /* 0x000e620000001000 */
[----:B------:R2:W-:Y:S01]  /*ae80*/  @!P3 STG.E desc[UR12][R16.64], R29 ;  /* 0x0000001d1000b986 */ /* 0x0005e2000c10190c */
[----:B----4-:R-:W-:Y:S02]  /*ae90*/  @!P2 LEA R24, P1, R8, R24, 0x1 ;  /* 0x000000180818a211 */ /* 0x010fe400078208ff */
[----:B------:R-:W-:-:S04]  /*aea0*/  @!P2 IADD3 R9, R9, R15, RZ ;  /* 0x0000000f0909a210 */ /* 0x000fc80007ffe0ff */
[----:B------:R-:W3:Y:S01]  /*aeb0*/  @P4 MUFU.RCP R14, R23 ;  /* 0x00000017000e4308 */ /* 0x000ee20000001000 */
[----:B0-----:R-:W-:Y:S01]  /*aec0*/  @P4 FMUL.FTZ R22, R22, R35 ;  /* 0x0000002316164220 */ /* 0x001fe20000410000 */
[----:B------:R-:W-:Y:S02]  /*aed0*/  @!P2 LEA.HI.X R25, R8, R25, R9, 0x1, P1 ;  /* 0x000000190819a211 */ /* 0x000fe400008f0c09 */
[----:B------:R-:W-:Y:S02]  /*aee0*/  ISETP.GE.U32.AND P1, PT, R27, UR10, PT ;  /* 0x0000000a1b007c0c */ /* 0x000fe4000bf26070 */
[----:B------:R-:W-:Y:S02]  /*aef0*/  SHF.R.S32.HI R8, RZ, 0x1f, R27 ;  /* 0x0000001fff087819 */ /* 0x000fe4000001141b */
[----:B------:R-:W-:Y:S01]  /*af00*/  @!P2 F2FP.F16.F32.PACK_AB R19, R22, R19 ;  /* 0x000000131613a23e */ /* 0x000fe200000000ff */
[----:B-1----:R-:W-:Y:S01]  /*af10*/  @P4 FMUL.FTZ R18, R18, R21 ;  /* 0x0000001512124220 */ /* 0x002fe20000410000 */
[----:B------:R-:W-:-:S03]  /*af20*/  ISETP.GE.OR.EX P1, PT, R8, UR11, P0, P1 ;  /* 0x0000000b08007c0c */ /* 0x000fc60008726710 */
[----:B------:R2:W-:Y:S01]  /*af30*/  @!P2 STG.E desc[UR12][R24.64], R19 ;  /* 0x000000131800a986 */ /* 0x0005e2000c10190c */
[----:B------:R-:W-:Y:S01]  /*af40*/  ISETP.NE.AND P2, PT, R3, 0x40, PT ;  /* 0x000000400300780c */ /* 0x000fe20003f45270 */
[----:B---3--:R-:W-:-:S08]  /*af50*/  @P4 FMUL.FTZ R37, R37, R14 ;  /* 0x0000000e25254220 */ /* 0x008fd00000410000 */
[----:B------:R-:W-:Y:S05]  /*af60*/  @P1 BRA `(.L_x_4665) ;  /* 0x0000000000281947 */ /* 0x000fea0003800000 */
[----:B------:R-:W-:Y:S01]  /*af70*/  IMAD R14, R8, UR16, RZ ;  /* 0x00000010080e7c24 */ /* 0x000fe2000f8e02ff */
[----:B------:R-:W-:Y:S01]  /*af80*/  MOV R8, R10 ;  /* 0x0000000a00087202 */ /* 0x000fe20000000f00 */
[----:B------:R-:W-:Y:S01]  /*af90*/  IMAD.MOV.U32 R9, RZ, RZ, R13 ;  /* 0x000000ffff097224 */ /* 0x000fe200078e000d */
[----:B------:R-:W-:Y:S01]  /*afa0*/  F2FP.F16.F32.PACK_AB R37, R37, R18 ;  /* 0x000000122525723e */ /* 0x000fe200000000ff */
[C---:B------:R-:W-:Y:S02]  /*afb0*/  IMAD R15, R27.reuse, UR17, R14 ;  /* 0x000000111b0f7c24 */ /* 0x040fe4000f8e020e */
[----:B------:R-:W-:-:S05]  /*afc0*/  IMAD.WIDE.U32 R8, R27, UR16, R8 ;  /* 0x000000101b087c25 */ /* 0x000fca000f8e0008 */
[----:B------:R-:W-:Y:S02]  /*afd0*/  IADD3 R9, R9, R15, RZ ;  /* 0x0000000f09097210 */ /* 0x000fe40007ffe0ff */
[----:B------:R-:W-:-:S04]  /*afe0*/  LEA R14, P1, R8, UR18, 0x1 ;  /* 0x00000012080e7c11 */ /* 0x000fc8000f8208ff */
[----:B------:R-:W-:-:S05]  /*aff0*/  LEA.HI.X R15, R8, UR19, R9, 0x1, P1 ;  /* 0x00000013080f7c11 */ /* 0x000fca00088f0c09 */
[----:B------:R0:W-:Y:S04]  /*b000*/  STG.E desc[UR12][R14.64], R37 ;  /* 0x000000250e007986 */ /* 0x0001e8000c10190c */
.L_x_4665:
[----:B------:R-:W-:Y:S05]  /*b010*/  BSYNC B0 ;  /* 0x0000000000007941 */ /* 0x000fea0003800000 */
.L_x_4664:
        /* <DEDUP_REMOVED lines=11> */
.L_x_4668:
        /* <DEDUP_REMOVED lines=11> */
.L_x_5625:


//--------------------- .text._Z35group_norm_nhwc_fwd_one_pass_kernelI11Fp16IOFp16WLi64ELi160ELi640EEv26Group_norm_nhwc_fwd_params --------------------------
	.section	.text._Z35group_norm_nhwc_fwd_one_pass_kernelI11Fp16IOFp16WLi64ELi160ELi640EEv26Group_norm_nhwc_fwd_params,"ax",@progbits
	.align	128
        .global         _Z35group_norm_nhwc_fwd_one_pass_kernelI11Fp16IOFp16WLi64ELi160ELi640EEv26Group_norm_nhwc_fwd_params
        .type           _Z35group_norm_nhwc_fwd_one_pass_kernelI11Fp16IOFp16WLi64ELi160ELi640EEv26Group_norm_nhwc_fwd_params,@function
        .size           _Z35group_norm_nhwc_fwd_one_pass_kernelI11Fp16IOFp16WLi64ELi160ELi640EEv26Group_norm_nhwc_fwd_params,(.L_x_5626 - _Z35group_norm_nhwc_fwd_one_pass_kernelI11Fp16IOFp16WLi64ELi160ELi640EEv26Group_norm_nhwc_fwd_params)
        .other          _Z35group_norm_nhwc_fwd_one_pass_kernelI11Fp16IOFp16WLi64ELi160ELi640EEv26Group_norm_nhwc_fwd_params,@"STO_CUDA_ENTRY STV_DEFAULT"
_Z35group_norm_nhwc_fwd_one_pass_kernelI11Fp16IOFp16WLi64ELi160ELi640EEv26Group_norm_nhwc_fwd_params:
.text._Z35group_norm_nhwc_fwd_one_pass_kernelI11Fp16IOFp16WLi64ELi160ELi640EEv26Group_norm_nhwc_fwd_params:
        /* <DEDUP_REMOVED lines=38> */
.L_x_4702:
        /* <DEDUP_REMOVED lines=299> */
.L_x_4670:
[----:B------:R-:W-:Y:S05]  /*1510*/  BSYNC B0 ;  /* 0x0000000000007941 */ /* 0x000fea0003800000 */
.L_x_4669:
        /* <DEDUP_REMOVED lines=28> */
.L_x_4673:
[----:B-1----:R-:W2:Y:S04]  /*16e0*/  LDG.E.STRONG.GPU R10, desc[UR8][R8.64] ;  /* 0x00000008080a7981 */ /* 0x002ea8000c1ef900 */
[----:B--2---:R-:W-:Y:S01]  /*16f0*/  CCTL.IVALL ;  /* 0x00000000ff00798f */ /* 0x004fe20002000000 */
[----:B------:R-:W-:Y:S05]  /*1700*/  YIELD ;  /* 0x0000000000007946 */ /* 0x000fea0003800000 */
[----:B------:R-:W-:-:S13]  /*1710*/  ISETP.NE.AND P1, PT, R10, R13, PT ;  /* 0x0000000d0a00720c */ /* 0x000fda0003f25270 */
[----:B------:R-:W-:Y:S05]  /*1720*/  @P1 BRA `(.L_x_4673) ;  /* 0xfffffffc00ec1947 */ /* 0x000fea000383ffff */
.L_x_4672:
        /* <DEDUP_REMOVED lines=11> */
.L_x_4675:
        /* <DEDUP_REMOVED lines=63> */
.L_x_4674:
        /* <DEDUP_REMOVED lines=19> */
.L_x_4677:
[----:B------:R-:W-:Y:S05]  /*1d00*/  BSYNC B0 ;  /* 0x0000000000007941 */ /* 0x000fea0003800000 */
.L_x_4676:
        /* <DEDUP_REMOVED lines=32> */
.L_x_4671:
        /* <DEDUP_REMOVED lines=42> */
[----:B--2---:R-:W-:Y:S02]  /*21b0*/  HADD2.F32 R6, -RZ, R6.H0_H0 ;  /* 0x20000006ff067230 */ /* 0x004fe40000004100 */
[----:B----4-:R-:W-:Y:S02]  /*21c0*/  HADD2.F32 R8, -RZ, R41.H0_H0 ;  /* 0x20000029ff087230 */ /* 0x010fe40000004100 */
[----:B-----5:R-:W-:Y:S02]  /*21d0*/  HADD2.F32 R9, -RZ, R18.H0_H0 ;  /* 0x20000012ff097230 */ /* 0x020fe40000004100 */
[----:B------:R-:W-:-:S03]  /*21e0*/  HADD2.F32 R15, -RZ, R19.H0_H0 ;  /* 0x20000013ff0f7230 */ /* 0x000fc60000004100 */
        /* <DEDUP_REMOVED lines=13> */
.L_x_4678:
        /* <DEDUP_REMOVED lines=14> */
.L_x_4680:
[----:B------:R-:W-:Y:S05]  /*23a0*/  BSYNC B0 ;  /* 0x0000000000007941 */ /* 0x000fea0003800000 */
.L_x_4679:
        /* <DEDUP_REMOVED lines=61> */
.L_x_4681:
        /* <DEDUP_REMOVED lines=14> */
.L_x_4683:
[----:B------:R-:W-:Y:S05]  /*2860*/  BSYNC B0 ;  /* 0x0000000000007941 */ /* 0x000fea0003800000 */
.L_x_4682:
        /* <DEDUP_REMOVED lines=13> */
.L_x_4684:
        /* <DEDUP_REMOVED lines=14> */
.L_x_4686:
[----:B------:R-:W-:Y:S05]  /*2a20*/  BSYNC B0 ;  /* 0x0000000000007941 */ /* 0x000fea0003800000 */
.L_x_4685:
        /* <DEDUP_REMOVED lines=40> */
.L_x_4687:
        /* <DEDUP_REMOVED lines=14> */
.L_x_4689:
[----:B------:R-:W-:Y:S05]  /*2d90*/  BSYNC B0 ;  /* 0x0000000000007941 */ /* 0x000fea0003800000 */
.L_x_4688:
        /* <DEDUP_REMOVED lines=11> */
.L_x_4690:
        /* <DEDUP_REMOVED lines=14> */
.L_x_4692:
[----:B------:R-:W-:Y:S05]  /*2f30*/  BSYNC B0 ;  /* 0x0000000000007941 */ /* 0x000fea0003800000 */
.L_x_4691:
        /* <DEDUP_REMOVED lines=11> */
.L_x_4693:
        /* <DEDUP_REMOVED lines=14> */
.L_x_4695:
[----:B------:R-:W-:Y:S05]  /*30d0*/  BSYNC B0 ;  /* 0x0000000000007941 */ /* 0x000fea0003800000 */
.L_x_4694:
        /* <DEDUP_REMOVED lines=11> */
.L_x_4696:
        /* <DEDUP_REMOVED lines=14> */
.L_x_4698:
[----:B------:R-:W-:Y:S05]  /*3270*/  BSYNC B0 ;  /* 0x0000000000007941 */ /* 0x000fea0003800000 */
.L_x_4697:
        /* <DEDUP_REMOVED lines=11> */
.L_x_4699:
        /* <DEDUP_REMOVED lines=13> */
.L_x_4701:
[----:B------:R-:W-:Y:S05]  /*3400*/  BSYNC B0 ;  /* 0x0000000000007941 */ /* 0x000fea0003800000 */
.L_x_4700:
[----:B------:R-:W5:Y:S01]  /*3410*/  LDC R7, c[0x0][0x10] ;  /* 0x00000400ff077b82 */ /* 0x000f620000000800 */
[----:B------:R-:W-:Y:S02]  /*3420*/  IADD3 R2, R2, 0x1, RZ ;  /* 0x0000000102027810 */ /* 0x000fe40007ffe0ff */
[----:B-----5:R-:W-:-:S04]  /*3430*/  IADD3 R32, R7, R32, RZ ;  /* 0x0000002007207210 */ /* 0x020fc80007ffe0ff */
[----:B------:R-:W-:-:S13]  /*3440*/  ISETP.GE.AND P1, PT, R32, UR4, PT ;  /* 0x0000000420007c0c */ /* 0x000fda000bf26270 */
[----:B------:R-:W-:Y:S05]  /*3450*/  @!P1 BRA `(.L_x_4702) ;  /* 0xffffffcc00809947 */ /* 0x000fea000383ffff */
[----:B------:R-:W-:Y:S05]  /*3460*/  EXIT ;  /* 0x000000000000794d */ /* 0x000fea0003800000 */
.L_x_4703:
        /* <DEDUP_REMOVED lines=9> */
.L_x_5626:


//--------------------- .text._Z35group_norm_nhwc_fwd_one_pass_kernelI11Fp16IOFp16WLi128ELi160ELi640EEv26Group_norm_nhwc_fwd_params --------------------------
	.section	.text._Z35group_norm_nhwc_fwd_one_pass_kernelI11Fp16IOFp16WLi128ELi160ELi640EEv26Group_norm_nhwc_fwd_params,"ax",@progbits
	.align	128
        .global         _Z35group_norm_nhwc_fwd_one_pass_kernelI11Fp16IOFp16WLi128ELi160ELi640EEv26Group_norm_nhwc_fwd_params
        .type           _Z35group_norm_nhwc_fwd_one_pass_kernelI11Fp16IOFp16WLi128ELi160ELi640EEv26Group_norm_nhwc_fwd_params,@function
        .size           _Z35group_norm_nhwc_fwd_one_pass_kernelI11Fp16IOFp16WLi128ELi160ELi640EEv26Group_norm_nhwc_fwd_params,(.L_x_5627 - _Z35group_norm_nhwc_fwd_one_pass_kernelI11Fp16IOFp16WLi128ELi160ELi640EEv26Group_norm_nhwc_fwd_params)
        .other          _Z35group_norm_nhwc_fwd_one_pass_kernelI11Fp16IOFp16WLi128ELi160ELi640EEv26Group_norm_nhwc_fwd_params,@"STO_CUDA_ENTRY STV_DEFAULT"
_Z35group_norm_nhwc_fwd_one_pass_kernelI11Fp16IOFp16WLi128ELi160ELi640EEv26Group_norm_nhwc_fwd_params:
.text._Z35group_norm_nhwc_fwd_one_pass_kernelI11Fp16IOFp16WLi128ELi160ELi640EEv26Group_norm_nhwc_fwd_params:
        /* <DEDUP_REMOVED lines=47> */
.L_x_4761:
        /* <DEDUP_REMOVED lines=483> */
.L_x_4705:
[----:B------:R-:W-:Y:S05]  /*2120*/  BSYNC B0 ;  /* 0x0000000000007941 */ /* 0x000fea0003800000 */
.L_x_4704:
        /* <DEDUP_REMOVED lines=28> */
.L_x_4708:
[----:B--2---:R-:W2:Y:S04]  /*22f0*/  LDG.E.STRONG.GPU R26, desc[UR8][R24.64] ;  /* 0x00000008181a7981 */ /* 0x004ea8000c1ef900 */
[----:B--2---:R-:W-:Y:S01]  /*2300*/  CCTL.IVALL ;  /* 0x00000000ff00798f */ /* 0x004fe20002000000 */
[----:B------:R-:W-:Y:S05]  /*2310*/  YIELD ;  /* 0x0000000000007946 */ /* 0x000fea0003800000 */
[----:B------:R-:W-:-:S13]  /*2320*/  ISETP.NE.AND P1, PT, R26, R71, PT ;  /* 0x000000471a00720c */ /* 0x000fda0003f25270 */
[----:B------:R-:W-:Y:S05]  /*2330*/  @P1 BRA `(.L_x_4708) ;  /* 0xfffffffc00ec1947 */ /* 0x000fea000383ffff */
.L_x_4707:
        /* <DEDUP_REMOVED lines=11> */
.L_x_4710:
        /* <DEDUP_REMOVED lines=63> */
.L_x_4709:
        /* <DEDUP_REMOVED lines=19> */
.L_x_4712:
[----:B------:R-:W-:Y:S05]  /*2910*/  BSYNC B0 ;  /* 0x0000000000007941 */ /* 0x000fea0003800000 */
.L_x_4711:
        /* <DEDUP_REMOVED lines=32> */
.L_x_4706:
        /* <DEDUP_REMOVED lines=40> */
[----:B--2---:R-:W-:Y:S02]  /*2da0*/  HADD2.F32 R29, -RZ, R70.H0_H0 ;  /* 0x20000046ff1d7230 */ /* 0x004fe40000004100 */
[----:B---3--:R-:W-:Y:S02]  /*2db0*/  HADD2.F32 R30, -RZ, R68.H0_H0 ;  /* 0x20000044ff1e7230 */ /* 0x008fe40000004100 */
[----:B----4-:R-:W-:Y:S02]  /*2dc0*/  HADD2.F32 R42, -RZ, R69.H0_H0 ;  /* 0x20000045ff2a7230 */ /* 0x010fe40000004100 */
[----:B------:R-:W-:-:S03]  /*2dd0*/  HADD2.F32 R31, -RZ, R71.H0_H0 ;  /* 0x20000047ff1f7230 */ /* 0x000fc60000004100 */
        /* <DEDUP_REMOVED lines=13> */
.L_x_4713:
        /* <DEDUP_REMOVED lines=14> */
.L_x_4715:
[----:B------:R-:W-:Y:S05]  /*2f90*/  BSYNC B0 ;  /* 0x0000000000007941 */ /* 0x000fea0003800000 */
.L_x_4714:
        /* <DEDUP_REMOVED lines=23> */
.L_x_4716:
        /* <DEDUP_REMOVED lines=14> */
.L_x_4718:
[----:B------:R-:W-:Y:S05]  /*31f0*/  BSYNC B0 ;  /* 0x0000000000007941 */ /* 0x000fea0003800000 */
.L_x_4717:
        /* <DEDUP_REMOVED lines=22> */
.L_x_4719:
        /* <DEDUP_REMOVED lines=14> */
.L_x_4721:
[----:B------:R-:W-:Y:S05]  /*3440*/  BSYNC B0 ;  /* 0x0000000000007941 */ /* 0x000fea0003800000 */
.L_x_4720:
        /* <DEDUP_REMOVED lines=24> */
.L_x_4722:
        /* <DEDUP_REMOVED lines=14> */
.L_x_4724:
[----:B------:R-:W-:Y:S05]  /*36b0*/  BSYNC B0 ;  /* 0x0000000000007941 */ /* 0x000fea0003800000 */
.L_x_4723:
        /* <DEDUP_REMOVED lines=27> */
.L_x_4725:
        /* <DEDUP_REMOVED lines=14> */
.L_x_4727:
[----:B------:R-:W-:Y:S05]  /*3950*/  BSYNC B0 ;  /* 0x0000000000007941 */ /* 0x000fea0003800000 */
.L_x_4726:
        /* <DEDUP_REMOVED lines=17> */
.L_x_4728:
        /* <DEDUP_REMOVED lines=14> */
.L_x_4730:
[----:B------:R-:W-:Y:S05]  /*3b50*/  BSYNC B0 ;  /* 0x0000000000007941 */ /* 0x000fea0003800000 */
.L_x_4729:
        /* <DEDUP_REMOVED lines=86> */
.L_x_4731:
        /* <DEDUP_REMOVED lines=14> */
.L_x_4733:
[----:B------:R-:W-:Y:S05]  /*41a0*/  BSYNC B0 ;  /* 0x0000000000007941 */ /* 0x000fea0003800000 */
.L_x_4732:
        /* <DEDUP_REMOVED lines=13> */
.L_x_4734:
        /* <DEDUP_REMOVED lines=14> */
.L_x_4736:
[----:B------:R-:W-:Y:S05]  /*4360*/  BSYNC B0 ;  /* 0x0000000000007941 */ /* 0x000fea0003800000 */
.L_x_4735:
        /* <DEDUP_REMOVED lines=13> */
.L_x_4737:
        /* <DEDUP_REMOVED lines=14> */
.L_x_4739:
[----:B------:R-:W-:Y:S05]  /*4520*/  BSYNC B0 ;  /* 0x0000000000007941 */ /* 0x000fea0003800000 */
.L_x_4738:
        /* <DEDUP_REMOVED lines=13> */
.L_x_4740:
        /* <DEDUP_REMOVED lines=14> */
.L_x_4742:
[----:B------:R-:W-:Y:S05]  /*46e0*/  BSYNC B0 ;  /* 0x0000000000007941 */ /* 0x000fea0003800000 */
.L_x_4741:
        /* <DEDUP_REMOVED lines=13> */
.L_x_4743:
        /* <DEDUP_REMOVED lines=14> */
.L_x_4745:
[----:B------:R-:W-:Y:S05]  /*48a0*/  BSYNC B0 ;  /* 0x0000000000007941 */ /* 0x000fea0003800000 */
.L_x_4744:
        /* <DEDUP_REMOVED lines=36> */
.L_x_4746:
        /* <DEDUP_REMOVED lines=14> */
.L_x_4748:
[----:B------:R-:W-:Y:S05]  /*4bd0*/  BSYNC B0 ;  /* 0x0000000000007941 */ /* 0x000fea0003800000 */
.L_x_4747:
        /* <DEDUP_REMOVED lines=11> */
.L_x_4749:
        /* <DEDUP_REMOVED lines=14> */
.L_x_4751:
[----:B------:R-:W-:Y:S05]  /*4d70*/  BSYNC B0 ;  /* 0x0000000000007941 */ /* 0x000fea0003800000 */
.L_x_4750:
        /* <DEDUP_REMOVED lines=11> */
.L_x_4752:
        /* <DEDUP_REMOVED lines=14> */
.L_x_4754:
[----:B------:R-:W-:Y:S05]  /*4f10*/  BSYNC B0 ;  /* 0x0000000000007941 */ /* 0x000fea0003800000 */
.L_x_4753:
        /* <DEDUP_REMOVED lines=11> */
.L_x_4755:
        /* <DEDUP_REMOVED lines=14> */
.L_x_4757:
[----:B------:R-:W-:Y:S05]  /*50b0*/  BSYNC B0 ;  /* 0x0000000000007941 */ /* 0x000fea0003800000 */
.L_x_4756:
        /* <DEDUP_REMOVED lines=11> */
.L_x_4758:
        /* <DEDUP_REMOVED lines=13> */
.L_x_4760:
[----:B------:R-:W-:Y:S05]  /*5240*/  BSYNC B0 ;  /* 0x0000000000007941 */ /* 0x000fea0003800000 */
.L_x_4759:
[----:B0-234-:R-:W0:Y:S01]  /*5250*/  LDC R25, c[0x0][0x10] ;  /* 0x00000400ff197b82 */ /* 0x01de220000000800 */
[----:B------:R-:W-:Y:S02]  /*5260*/  IADD3 R6, R6, 0x1, RZ ;  /* 0x0000000106067810 */ /* 0x000fe40007ffe0ff */
[----:B0-----:R-:W-:-:S04]  /*5270*/  IADD3 R4, R25, R4, RZ ;  /* 0x0000000419047210 */ /* 0x001fc80007ffe0ff */
[----:B------:R-:W-:-:S13]  /*5280*/  ISETP.GE.AND P1, PT, R4, UR4, PT ;  /* 0x0000000404007c0c */ /* 0x000fda000bf26270 */
[----:B------:R-:W-:Y:S05]  /*5290*/  @!P1 BRA `(.L_x_4761) ;  /* 0xffffffb000149947 */ /* 0x000fea000383ffff */
[----:B------:R-:W-:Y:S05]  /*52a0*/  EXIT ;  /* 0x000000000000794d */ /* 0x000fea0003800000 */
.L_x_4762:
        /* <DEDUP_REMOVED lines=13> */
.L_x_5627:


//--------------------- .text._Z35group_norm_nhwc_fwd_one_pass_kernelI11Fp16IOFp16WLi256ELi160ELi640EEv26Group_norm_nhwc_fwd_params --------------------------
	.section	.text._Z35group_norm_nhwc_fwd_one_pass_kernelI11Fp16IOFp16WLi256ELi160ELi640EEv26Group_norm_nhwc_fwd_params,"ax",@progbits
	.align	128
        .global         _Z35group_norm_nhwc_fwd_one_pass_kernelI11Fp16IOFp16WLi256ELi160ELi640EEv26Group_norm_nhwc_fwd_params
        .type           _Z35group_norm_nhwc_fwd_one_pass_kernelI11Fp16IOFp16WLi256ELi160ELi640EEv26Group_norm_nhwc_fwd_params,@function
        .size           _Z35group_norm_nhwc_fwd_one_pass_kernelI11Fp16IOFp16WLi256ELi160ELi640EEv26Group_norm_nhwc_fwd_params,(.L_x_5628 - _Z35group_norm_nhwc_fwd_one_pass_kernelI11Fp16IOFp16WLi256ELi160ELi640EEv26Group_norm_nhwc_fwd_params)
        .other          _Z35group_norm_nhwc_fwd_one_pass_kernelI11Fp16IOFp16WLi256ELi160ELi640EEv26Group_norm_nhwc_fwd_params,@"STO_CUDA_ENTRY STV_DEFAULT"
_Z35group_norm_nhwc_fwd_one_pass_kernelI11Fp16IOFp16WLi256ELi160ELi640EEv26Group_norm_nhwc_fwd_params:
.text._Z35group_norm_nhwc_fwd_one_pass_kernelI11Fp16IOFp16WLi256ELi160ELi640EEv26Group_norm_nhwc_fwd_params:
        /* <DEDUP_REMOVED lines=38> */
.L_x_4868:
        /* <DEDUP_REMOVED lines=872> */
.L_x_4764:
[----:B------:R-:W-:Y:S05]  /*38e0*/  BSYNC B0 ;  /* 0x0000000000007941 */ /* 0x000fea0003800000 */
.L_x_4763:
        /* <DEDUP_REMOVED lines=30> */
.L_x_4767:
[----:B-1----:R-:W2:Y:S04]  /*3ad0*/  LDG.E.STRONG.GPU R22, desc[UR10][R20.64] ;  /* 0x0000000a14167981 */ /* 0x002ea8000c1ef900 */
[----:B--2---:R-:W-:Y:S01]  /*3ae0*/  CCTL.IVALL ;  /* 0x00000000ff00798f */ /* 0x004fe20002000000 */
[----:B------:R-:W-:Y:S05]  /*3af0*/  YIELD ;  /* 0x0000000000007946 */ /* 0x000fea0003800000 */
[----:B------:R-:W-:-:S13]  /*3b00*/  ISETP.NE.AND P1, PT, R22, R27, PT ;  /* 0x0000001b1600720c */ /* 0x000fda0003f25270 */
[----:B------:R-:W-:Y:S05]  /*3b10*/  @P1 BRA `(.L_x_4767) ;  /* 0xfffffffc00ec1947 */ /* 0x000fea000383ffff */
.L_x_4766:
        /* <DEDUP_REMOVED lines=11> */
.L_x_4769:
        /* <DEDUP_REMOVED lines=67> */
.L_x_4768:
        /* <DEDUP_REMOVED lines=19> */
.L_x_4771:
[----:B------:R-:W-:Y:S05]  /*4130*/  BSYNC B0 ;  /* 0x0000000000007941 */ /* 0x000fea0003800000 */
.L_x_4770:
        /* <DEDUP_REMOVED lines=34> */
.L_x_4765:
        /* <DEDUP_REMOVED lines=47> */
[----:B--2---:R-:W-:Y:S02]  /*4650*/  HADD2.F32 R24, -RZ, R32.H0_H0 ;  /* 0x20000020ff187230 */ /* 0x004fe40000004100 */
[----:B---3--:R-:W-:Y:S02]  /*4660*/  HADD2.F32 R25, -RZ, R33.H0_H0 ;  /* 0x20000021ff197230 */ /* 0x008fe40000004100 */
[----:B----4-:R-:W-:Y:S02]  /*4670*/  HADD2.F32 R27, -RZ, R34.H0_H0 ;  /* 0x20000022ff1b7230 */ /* 0x010fe40000004100 */
[----:B-----5:R-:W-:-:S03]  /*4680*/  HADD2.F32 R26, -RZ, R18.H0_H0 ;  /* 0x20000012ff1a7230 */ /* 0x020fc60000004100 */
[----:B------:R-:W-:Y:S01]  /*4690*/  FFMA.FTZ R28, R24, R20, R27 ;  /* 0x00000014181c7223 */ /* 0x000fe2000001001b */
[--C-:B------:R-:W-:Y:S02]  /*46a0*/  HADD2.F32 R18, -RZ, R36.reuse.H0_H0 ;  /* 0x20000024ff127230 */ /* 0x100fe40000004100 */
        /* <DEDUP_REMOVED lines=13> */
.L_x_4772:
        /* <DEDUP_REMOVED lines=14> */
.L_x_4774:
[----:B------:R-:W-:Y:S05]  /*4860*/  BSYNC B0 ;  /* 0x0000000000007941 */ /* 0x000fea0003800000 */
.L_x_4773:
        /* <DEDUP_REMOVED lines=33> */
.L_x_4775:
        /* <DEDUP_REMOVED lines=14> */
.L_x_4777:
[----:B------:R-:W-:Y:S05]  /*4b60*/  BSYNC B0 ;  /* 0x0000000000007941 */ /* 0x000fea0003800000 */
.L_x_4776:
        /* <DEDUP_REMOVED lines=17> */
.L_x_4778:
        /* <DEDUP_REMOVED lines=14> */
.L_x_4780:
[----:B------:R-:W-:Y:S05]  /*4d60*/  BSYNC B0 ;  /* 0x0000000000007941 */ /* 0x000fea0003800000 */
.L_x_4779:
        /* <DEDUP_REMOVED lines=17> */
.L_x_4781:
        /* <DEDUP_REMOVED lines=14> */
.L_x_4783:
[----:B------:R-:W-:Y:S05]  /*4f60*/  BSYNC B0 ;  /* 0x0000000000007941 */ /* 0x000fea0003800000 */
.L_x_4782:
        /* <DEDUP_REMOVED lines=32> */
.L_x_4784:
        /* <DEDUP_REMOVED lines=14> */
.L_x_4786:
[----:B------:R-:W-:Y:S05]  /*5250*/  BSYNC B0 ;  /* 0x0000000000007941 */ /* 0x000fea0003800000 */
.L_x_4785:
        /* <DEDUP_REMOVED lines=17> */
.L_x_4787:
        /* <DEDUP_REMOVED lines=14> */
.L_x_4789:
[----:B------:R-:W-:Y:S05]  /*5450*/  BSYNC B0 ;  /* 0x0000000000007941 */ /* 0x000fea0003800000 */
.L_x_4788:
        /* <DEDUP_REMOVED lines=17> */
.L_x_4790:
        /* <DEDUP_REMOVED lines=14> */
.L_x_4792:
[----:B------:R-:W-:Y:S05]  /*5650*/  BSYNC B0 ;  /* 0x0000000000007941 */ /* 0x000fea0003800000 */
.L_x_4791:
        /* <DEDUP_REMOVED lines=32> */
.L_x_4793:
        /* <DEDUP_REMOVED lines=14> */
.L_x_4795:
[----:B------:R-:W-:Y:S05]  /*5940*/  BSYNC B0 ;  /* 0x0000000000007941 */ /* 0x000fea0003800000 */
.L_x_4794:
        /* <DEDUP_REMOVED lines=17> */
.L_x_4796:
        /* <DEDUP_REMOVED lines=14> */
.L_x_4798:
[----:B------:R-:W-:Y:S05]  /*5b40*/  BSYNC B0 ;  /* 0x0000000000007941 */ /* 0x000fea0003800000 */
.L_x_4797:
        /* <DEDUP_REMOVED lines=17> */
.L_x_4799:
        /* <DEDUP_REMOVED lines=14> */
.L_x_4801:
[----:B------:R-:W-:Y:S05]  /*5d40*/  BSYNC B0 ;  /* 0x0000000000007941 */ /* 0x000fea0003800000 */
.L_x_4800:
        /* <DEDUP_REMOVED lines=32> */
.L_x_4802:
        /* <DEDUP_REMOVED lines=14> */
.L_x_4804:
[----:B------:R-:W-:Y:S05]  /*6030*/  BSYNC B0 ;  /* 0x0000000000007941 */ /* 0x000fea0003800000 */
.L_x_4803:
        /* <DEDUP_REMOVED lines=17> */
.L_x_4805:
        /* <DEDUP_REMOVED lines=14> */
.L_x_4807:
[----:B------:R-:W-:Y:S05]  /*6230*/  BSYNC B0 ;  /* 0x0000000000007941 */ /* 0x000fea0003800000 */
.L_x_4806:
        /* <DEDUP_REMOVED lines=17> */
.L_x_4808:
        /* <DEDUP_REMOVED lines=14> */
.L_x_4810:
[----:B------:R-:W-:Y:S05]  /*6430*/  BSYNC B0 ;  /* 0x0000000000007941 */ /* 0x000fea0003800000 */
.L_x_4809:
        /* <DEDUP_REMOVED lines=38> */
.L_x_4811:
        /* <DEDUP_REMOVED lines=14> */
.L_x_4813:
[----:B------:R-:W-:Y:S05]  /*6780*/  BSYNC B0 ;  /* 0x0000000000007941 */ /* 0x000fea0003800000 */
.L_x_4812:
        /* <DEDUP_REMOVED lines=17> */
.L_x_4814:
        /* <DEDUP_REMOVED lines=14> */
.L_x_4816:
[----:B------:R-:W-:Y:S05]  /*6980*/  BSYNC B0 ;  /* 0x0000000000007941 */ /* 0x000fea0003800000 */
.L_x_4815:
        /* <DEDUP_REMOVED lines=17> */
.L_x_4817:
        /* <DEDUP_REMOVED lines=14> */
.L_x_4819:
[----:B------:R-:W-:Y:S05]  /*6b80*/  BSYNC B0 ;  /* 0x0000000000007941 */ /* 0x000fea0003800000 */
.L_x_4818:
        /* <DEDUP_REMOVED lines=38> */
.L_x_4820:
        /* <DEDUP_REMOVED lines=14> */
.L_x_4822:
[----:B------:R-:W-:Y:S05]  /*6ed0*/  BSYNC B0 ;  /* 0x0000000000007941 */ /* 0x000fea0003800000 */
.L_x_4821:
        /* <DEDUP_REMOVED lines=17> */
.L_x_4823:
        /* <DEDUP_REMOVED lines=14> */
.L_x_4825:
[----:B------:R-:W-:Y:S05]  /*70d0*/  BSYNC B0 ;  /* 0x0000000000007941 */ /* 0x000fea0003800000 */
.L_x_4824:
        /* <DEDUP_REMOVED lines=17> */
.L_x_4826:
        /* <DEDUP_REMOVED lines=14> */
.L_x_4828:
[----:B------:R-:W-:Y:S05]  /*72d0*/  BSYNC B0 ;  /* 0x0000000000007941 */ /* 0x000fea0003800000 */
.L_x_4827:
        /* <DEDUP_REMOVED lines=38> */
.L_x_4829:
        /* <DEDUP_REMOVED lines=14> */
.L_x_4831:
[----:B------:R-:W-:Y:S05]  /*7620*/  BSYNC B0 ;  /* 0x0000000000007941 */ /* 0x000fea0003800000 */
.L_x_4830:
        /* <DEDUP_REMOVED lines=17> */
.L_x_4832:
        /* <DEDUP_REMOVED lines=14> */
.L_x_4834:
[----:B------:R-:W-:Y:S05]  /*7820*/  BSYNC B0 ;  /* 0x0000000000007941 */ /* 0x000fea0003800000 */
.L_x_4833:
        /* <DEDUP_REMOVED lines=17> */
.L_x_4835:
        /* <DEDUP_REMOVED lines=14> */
.L_x_4837:
[----:B------:R-:W-:Y:S05]  /*7a20*/  BSYNC B0 ;  /* 0x0000000000007941 */ /* 0x000fea0003800000 */
.L_x_4836:
        /* <DEDUP_REMOVED lines=77> */
.L_x_4838:
        /* <DEDUP_REMOVED lines=14> */
.L_x_4840:
[----:B------:R-:W-:Y:S05]  /*7fe0*/  BSYNC B0 ;  /* 0x0000000000007941 */ /* 0x000fea0003800000 */
.L_x_4839:
        /* <DEDUP_REMOVED lines=17> */
.L_x_4841:
        /* <DEDUP_REMOVED lines=14> */
.L_x_4843:
[----:B------:R-:W-:Y:S05]  /*81e0*/  BSYNC B0 ;  /* 0x0000000000007941 */ /* 0x000fea0003800000 */
.L_x_4842:
        /* <DEDUP_REMOVED lines=14> */
.L_x_4844:
        /* <DEDUP_REMOVED lines=14> */
.L_x_4846:
[----:B------:R-:W-:Y:S05]  /*83b0*/  BSYNC B0 ;  /* 0x0000000000007941 */ /* 0x000fea0003800000 */
.L_x_4845:
        /* <DEDUP_REMOVED lines=13> */
.L_x_4847:
        /* <DEDUP_REMOVED lines=14> */
.L_x_4849:
[----:B------:R-:W-:Y:S05]  /*8570*/  BSYNC B0 ;  /* 0x0000000000007941 */ /* 0x000fea0003800000 */
.L_x_4848:
        /* <DEDUP_REMOVED lines=12> */
.L_x_4850:
        /* <DEDUP_REMOVED lines=14> */
.L_x_4852:
[----:B------:R-:W-:Y:S05]  /*8720*/  BSYNC B0 ;  /* 0x0000000000007941 */ /* 0x000fea0003800000 */
.L_x_4851:
        /* <DEDUP_REMOVED lines=51> */
.L_x_4853:
        /* <DEDUP_REMOVED lines=14> */
.L_x_4855:
[----:B------:R-:W-:Y:S05]  /*8b40*/  BSYNC B0 ;  /* 0x0000000000007941 */ /* 0x000fea0003800000 */
.L_x_4854:
        /* <DEDUP_REMOVED lines=11> */
.L_x_4856:
        /* <DEDUP_REMOVED lines=14> */
.L_x_4858:
[----:B------:R-:W-:Y:S05]  /*8ce0*/  BSYNC B0 ;  /* 0x0000000000007941 */ /* 0x000fea0003800000 */
.L_x_4857:
        /* <DEDUP_REMOVED lines=11> */
.L_x_4859:
        /* <DEDUP_REMOVED lines=14> */
.L_x_4861:
[----:B------:R-:W-:Y:S05]  /*8e80*/  BSYNC B0 ;  /* 0x0000000000007941 */ /* 0x000fea0003800000 */
.L_x_4860:
        /* <DEDUP_REMOVED lines=11> */
.L_x_4862:
        /* <DEDUP_REMOVED lines=14> */
.L_x_4864:
[----:B------:R-:W-:Y:S05]  /*9020*/  BSYNC B0 ;  /* 0x0000000000007941 */ /* 0x000fea0003800000 */
.L_x_4863:
        /* <DEDUP_REMOVED lines=11> */
.L_x_4865:
        /* <DEDUP_REMOVED lines=13> */
.L_x_4867:
[----:B------:R-:W-:Y:S05]  /*91b0*/  BSYNC B0 ;  /* 0x0000000000007941 */ /* 0x000fea0003800000 */
.L_x_4866:
[----:B------:R-:W-:Y:S01]  /*91c0*/  ULDC UR7, c[0x0][0x10] ;  /* 0x0000040000077ab9 */ /* 0x000fe20000000800 */
[----:B------:R-:W-:Y:S02]  /*91d0*/  UIADD3 UR4, UR4, 0x1, URZ ;  /* 0x0000000104047890 */ /* 0x000fe4000fffe03f */
[----:B------:R-:W-:-:S04]  /*91e0*/  UIADD3 UR6, UR7, UR6, URZ ;  /* 0x0000000607067290 */ /* 0x000fc8000fffe03f */
[----:B------:R-:W-:-:S06]  /*91f0*/  UISETP.GE.AND UP0, UPT, UR6, UR5, UPT ;  /* 0x000000050600728c */ /* 0x000fcc000bf06270 */
[----:B------:R-:W-:-:S13]  /*9200*/  PLOP3.LUT P1, PT, PT, PT, UP0, 0x80, 0x0 ;  /* 0x000000000000781c */ /* 0x000fda0003f2f008 */
[----:B------:R-:W-:Y:S05]  /*9210*/  @!P1 BRA `(.L_x_4868) ;  /* 0xffffff7000109947 */ /* 0x000fea000383ffff */
[----:B------:R-:W-:Y:S05]  /*9220*/  EXIT ;  /* 0x000000000000794d */ /* 0x000fea0003800000 */
.L_x_4869:
        /* <DEDUP_REMOVED lines=13> */
.L_x_5628:


//--------------------- .text._Z35group_norm_nhwc_fwd_one_pass_kernelI11Fp16IOFp16WLi512ELi160ELi640EEv26Group_norm_nhwc_fwd_params --------------------------
	.section	.text._Z35group_norm_nhwc_fwd_one_pass_kernelI11Fp16IOFp16WLi512ELi160ELi640EEv26Group_norm_nhwc_fwd_params,"ax",@progbits
	.align	128
        .global         _Z35group_norm_nhwc_fwd_one_pass_kernelI11Fp16IOFp16WLi512ELi160ELi640EEv26Group_norm_nhwc_fwd_params
        .type           _Z35group_norm_nhwc_fwd_one_pass_kernelI11Fp16IOFp16WLi512ELi160ELi640EEv26Group_norm_nhwc_fwd_params,@function
        .size           _Z35group_norm_nhwc_fwd_one_pass_kernelI11Fp16IOFp16WLi512ELi160ELi640EEv26Group_norm_nhwc_fwd_params,(.L_x_5629 - _Z35group_norm_nhwc_fwd_one_pass_kernelI11Fp16IOFp16WLi512ELi160ELi640EEv26Group_norm_nhwc_fwd_params)
        .other          _Z35group_norm_nhwc_fwd_one_pass_kernelI11Fp16IOFp16WLi512ELi160ELi640EEv26Group_norm_nhwc_fwd_params,@"STO_CUDA_ENTRY STV_DEFAULT"
_Z35group_norm_nhwc_fwd_one_pass_kernelI11Fp16IOFp16WLi512ELi160ELi640EEv26Group_norm_nhwc_fwd_params:
.text._Z35group_norm_nhwc_fwd_one_pass_kernelI11Fp16IOFp16WLi512ELi160ELi640EEv26Group_norm_nhwc_fwd_params:
        /* <DEDUP_REMOVED lines=19> */
.L_x_4886:
        /* <DEDUP_REMOVED lines=1123> */
[----:B------:R-:W-:Y:S01]  /*4760*/  VIADD R77, R78, 0x1f0 ;  /* 0x000001f04e4d7836 */ /* 0x000fe20000000000 */
[----:B------:R-:W-:Y:S02]  /*4770*/  @!P4 IADD3 R73, R73, R84, RZ ;  /* 0x000000544949c210 */ /* 0x000fe40007ffe0ff */
        /* <DEDUP_REMOVED lines=19> */
[C---:B------:R-:W-:Y:S01]  /*48b0*/  LOP3.LUT P1, RZ, R81.reuse, 0x40, RZ, 0xc0, !PT ;  /* 0x0000004051ff7812 */ /* 0x040fe2000782c0ff */
[----:B------:R-:W-:Y:S01]  /*48c0*/  VIADD R77, R78, 0x1f8 ;  /* 0x000001f84e4d7836 */ /* 0x000fe20000000000 */
[----:B------:R-:W-:Y:S02]  /*48d0*/  LOP3.LUT R81, R81, 0xefffffff, RZ, 0xc0, !PT ;  /* 0xefffffff51517812 */ /* 0x000fe400078ec0ff */
[----:B------:R-:W-:Y:S02]  /*48e0*/  @!P5 IADD3 R43, R43, R84, RZ ;  /* 0x000000542b2bd210 */ /* 0x000fe40007ffe0ff */
        /* <DEDUP_REMOVED lines=11> */
[----:B-1----:R-:W-:Y:S01]  /*49a0*/  @!P6 MOV R24, R10 ;  /* 0x0000000a0018e202 */ /* 0x002fe20000000f00 */
[----:B------:R-:W-:Y:S01]  /*49b0*/  @!P6 IMAD.MOV.U32 R25, RZ, RZ, R13 ;  /* 0x000000ffff19e224 */ /* 0x000fe200078e000d */
[----:B------:R-:W-:-:S04]  /*49c0*/  LOP3.LUT R79, R79, 0xffffbfff, RZ, 0xc0, !PT ;  /* 0xffffbfff4f4f7812 */ /* 0x000fc800078ec0ff */
[----:B------:R-:W-:Y:S01]  /*49d0*/  @P2 LOP3.LUT R79, R79, 0x4000, RZ, 0xfc, !PT ;  /* 0x000040004f4f2812 */ /* 0x000fe200078efcff */
[-C--:B0-----:R-:W-:Y:S02]  /*49e0*/  @!P6 IMAD R84, R84, R40.reuse, RZ ;  /* 0x000000285454e224 */ /* 0x081fe400078e02ff */
[----:B------:R-:W-:-:S04]  /*49f0*/  @!P6 IMAD.WIDE.U32 R24, R77, R40, R24 ;  /* 0x000000284d18e225 */ /* 0x000fc800078e0018 */
[----:B------:R-:W-:Y:S02]  /*4a00*/  @!P6 IMAD R84, R77, R41, R84 ;  /* 0x000000294d54e224 */ /* 0x000fe400078e0254 */
[----:B------:R-:W0:Y:S01]  /*4a10*/  @!P6 LDC.64 R40, c[0x0][0x220] ;  /* 0x00008800ff28eb82 */ /* 0x000e220000000a00 */
        /* <DEDUP_REMOVED lines=1136> */
.L_x_4871:
[----:B------:R-:W-:Y:S05]  /*9120*/  BSYNC B0 ;  /* 0x0000000000007941 */ /* 0x000fea0003800000 */
.L_x_4870:
        /* <DEDUP_REMOVED lines=34> */
.L_x_4875:
[----:B------:R-:W2:Y:S04]  /*9350*/  LDG.E.STRONG.GPU R0, desc[UR12][R16.64] ;  /* 0x0000000c10007981 */ /* 0x000ea8000c1ef900 */
[----:B--2---:R-:W-:Y:S04]  /*9360*/  CCTL.IVALL ;  /* 0x00000000ff00798f */ /* 0x004fe80002000000 */
[----:B------:R0:W-:Y:S01]  /*9370*/  STL [R1], R0 ;  /* 0x0000000001007387 */ /* 0x0001e20000100800 */
[----:B------:R-:W-:-:S13]  /*9380*/  ISETP.NE.AND P1, PT, R0, UR6, PT ;  /* 0x0000000600007c0c */ /* 0x000fda000bf25270 */
[----:B0-----:R-:W-:Y:S05]  /*9390*/  @P1 BRA `(.L_x_4875) ;  /* 0xfffffffc00ec1947 */ /* 0x001fea000383ffff */
.L_x_4874:
[----:B------:R-:W-:Y:S05]  /*93a0*/  BSYNC B0 ;  /* 0x0000000000007941 */ /* 0x000fea0003800000 */
.L_x_4873:
        /* <DEDUP_REMOVED lines=18> */
.L_x_4879:
        /* <DEDUP_REMOVED lines=115> */
.L_x_4878:
        /* <DEDUP_REMOVED lines=61> */
.L_x_4880:
[----:B------:R-:W-:-:S13]  /*9fd0*/  ISETP.NE.OR P1, PT, R0, RZ, P1 ;  /* 0x000000ff0000720c */ /* 0x000fda0000f25670 */
[----:B------:R-:W-:Y:S05]  /*9fe0*/  @!P1 BRA `(.L_x_4876) ;  /* 0x00000000007c9947 */ /* 0x000fea0003800000 */
.L_x_4877:
        /* <DEDUP_REMOVED lines=31> */
.L_x_4876:
        /* <DEDUP_REMOVED lines=11> */
.L_x_4882:
[----:B------:R-:W-:Y:S05]  /*a290*/  BSYNC B0 ;  /* 0x0000000000007941 */ /* 0x000fea0003800000 */
.L_x_4881:
        /* <DEDUP_REMOVED lines=19> */
.L_x_4872:
        /* <DEDUP_REMOVED lines=49> */
[----:B--2---:R-:W-:Y:S02]  /*a6e0*/  HADD2.F32 R4, -RZ, R14.H0_H0 ;  /* 0x2000000eff047230 */ /* 0x004fe40000004100 */
[----:B---3--:R-:W-:Y:S02]  /*a6f0*/  HADD2.F32 R5, -RZ, R15.H0_H0 ;  /* 0x2000000fff057230 */ /* 0x008fe40000004100 */
[----:B----4-:R-:W-:Y:S02]  /*a700*/  HADD2.F32 R7, -RZ, R18.H0_H0 ;  /* 0x20000012ff077230 */ /* 0x010fe40000004100 */
[----:B01----:R-:W-:-:S07]  /*a710*/  HADD2.F32 R6, -RZ, R19.H0_H0 ;  /* 0x20000013ff067230 */ /* 0x003fce0000004100 */
.L_x_4885:
        /* <DEDUP_REMOVED lines=143> */
.L_x_4884:
[----:B------:R-:W-:Y:S05]  /*b010*/  BSYNC B0 ;  /* 0x0000000000007941 */ /* 0x000fea0003800000 */
.L_x_4883:
        /* <DEDUP_REMOVED lines=11> */
.L_x_4887:
        /* <DEDUP_REMOVED lines=11> */
.L_x_5629:


//--------------------- .text._Z35group_norm_nhwc_fwd_one_pass_kernelI11Fp32IOFp32WLi64ELi160ELi640EEv26Group_norm_nhwc_fwd_params --------------------------
	.section	.text._Z35group_norm_nhwc_fwd_one_pass_kernelI11Fp32IOFp32WLi64ELi160ELi640EEv26Group_norm_nhwc_fwd_params,"ax",@progbits
	.align	128
        .global         _Z35group_norm_nhwc_fwd_one_pass_kernelI11Fp32IOFp32WLi64ELi160ELi640EEv26Group_norm_nhwc_fwd_params
        .type           _Z35group_norm_nhwc_fwd_one_pass_kernelI11Fp32IOFp32WLi64ELi160ELi640EEv26Group_norm_nhwc_fwd_params,@function
        .size           _Z35group_norm_nhwc_fwd_one_pass_kernelI11Fp32IOFp32WLi64ELi160ELi640EEv26Group_norm_nhwc_fwd_params,(.L_x_5630 - _Z35group_norm_nhwc_fwd_one_pass_kernelI11Fp32IOFp32WLi64ELi160ELi640EEv26Group_norm_nhwc_fwd_params)
        .other          _Z35group_norm_nhwc_fwd_one_pass_kernelI11Fp32IOFp32WLi64ELi160ELi640EEv26Group_norm_nhwc_fwd_params,@"STO_CUDA_ENTRY STV_DEFAULT"
_Z35group_norm_nhwc_fwd_one_pass_kernelI11Fp32IOFp32WLi64ELi160ELi640EEv26Group_norm_nhwc_fwd_params:
.text._Z35group_norm_nhwc_fwd_one_pass_kernelI11Fp32IOFp32WLi64ELi160ELi640EEv26Group_norm_nhwc_fwd_params:
        /* <DEDUP_REMOVED lines=8> */
[----:B------:R-:W1:Y:S01]  /*0080*/  S2UR UR7, SR_CTAID.X ;  /* 0x00000000000779c3 */ /* 0x000e620000002500 */
[----:B------:R-:W-:Y:S01]  /*0090*/  ULDC.64 UR8, c[0x0][0x278] ;  /* 0x00009e0000087ab9 */ /* 0x000fe20000000a00 */
[----:B------:R-:W-:Y:S01]  /*00a0*/  HFMA2.MMA R32, -RZ, RZ, 0, 0 ;  /* 0x00000000ff207435 */ /* 0x000fe200000001ff */
[----:B------:R-:W-:-:S05]  /*00b0*/  ULDC.U8 UR10, c[0x0][0x28c] ;  /* 0x0000a300000a7ab9 */ /* 0x000fca0000000000 */
[----:B------:R-:W1:Y:S01]  /*00c0*/  LDC R0, c[0x0][0x294] ;  /* 0x0000a500ff007b82 */ /* 0x000e620000000800 */
[----:B0-----:R-:W-:-:S05]  /*00d0*/  IMAD.WIDE.U32 R2, R30, -0x33333333, RZ ;  /* 0xcccccccd1e027825 */ /* 0x001fca00078e00ff */
[----:B------:R-:W-:-:S05]  /*00e0*/  SHF.R.U32.HI R3, RZ, 0x6, R3 ;  /* 0x00000006ff037819 */ /* 0x000fca0000011603 */
[----:B-1----:R-:W-:Y:S02]  /*00f0*/  IMAD R37, R0, UR7, R3 ;  /* 0x0000000700257c24 */ /* 0x002fe4000f8e0203 */
[----:B------:R-:W-:-:S03]  /*0100*/  IMAD R39, R3, -0x50, R30 ;  /* 0xffffffb003277824 */ /* 0x000fc600078e021e */
[----:B------:R-:W-:Y:S02]  /*0110*/  ISETP.GE.U32.AND P0, PT, R37, UR8, PT ;  /* 0x0000000825007c0c */ /* 0x000fe4000bf06070 */
[----:B------:R-:W-:Y:S02]  /*0120*/  SHF.R.S32.HI R35, RZ, 0x1f, R37 ;  /* 0x0000001fff237819 */ /* 0x000fe40000011425 */
[----:B------:R-:W-:Y:S02]  /*0130*/  SHF.L.U32 R39, R39, 0x1, RZ ;  /* 0x0000000127277819 */ /* 0x000fe400000006ff */
[----:B------:R-:W-:Y:S01]  /*0140*/  ISETP.GE.AND.EX P0, PT, R35, UR9, PT, P0 ;  /* 0x0000000923007c0c */ /* 0x000fe2000bf06300 */
[----:B------:R-:W-:Y:S01]  /*0150*/  ULDC.64 UR8, c[0x0][0x208] ;  /* 0x0000820000087ab9 */ /* 0x000fe20000000a00 */
[----:B------:R-:W-:Y:S02]  /*0160*/  IADD3 R36, R37, 0x8, RZ ;  /* 0x0000000825247810 */ /* 0x000fe40007ffe0ff */
[----:B------:R-:W-:-:S02]  /*0170*/  ISETP.LT.U32.AND P0, PT, R30, 0x280, !P0 ;  /* 0x000002801e00780c */ /* 0x000fc40004701070 */
[----:B------:R-:W-:-:S11]  /*0180*/  IADD3 R34, R37, 0x10, RZ ;  /* 0x0000001025227810 */ /* 0x000fd60007ffe0ff */
.L_x_4921:
[----:B-1----:R-:W0:Y:S01]  /*0190*/  LDC R9, c[0x0][0x288] ;  /* 0x0000a200ff097b82 */ /* 0x002e220000000800 */
[C---:B------:R-:W-:Y:S01]  /*01a0*/  IADD3 R31, R37.reuse, 0x30, RZ ;  /* 0x00000030251f7810 */ /* 0x040fe20007ffe0ff */
[----:B------:R-:W-:Y:S01]  /*01b0*/  ULDC.64 UR14, c[0x0][0x278] ;  /* 0x00009e00000e7ab9 */ /* 0x000fe20000000a00 */
[C---:B------:R-:W-:Y:S01]  /*01c0*/  IADD3 R22, R37.reuse, 0x18, RZ ;  /* 0x0000001825167810 */ /* 0x040fe20007ffe0ff */
[----:B------:R-:W-:Y:S01]  /*01d0*/  ULDC.64 UR12, c[0x0][0x280] ;  /* 0x0000a000000c7ab9 */ /* 0x000fe20000000a00 */
[----:B------:R-:W-:Y:S02]  /*01e0*/  IADD3 R23, R37, 0x20, RZ ;  /* 0x0000002025177810 */ /* 0x000fe40007ffe0ff */
[----:B------:R-:W-:Y:S01]  /*01f0*/  ISETP.GE.U32.AND P4, PT, R22, UR14, PT ;  /* 0x0000000e16007c0c */ /* 0x000fe2000bf86070 */
[----:B------:R-:W1:Y:S01]  /*0200*/  @P0 LDC.64 R12, c[0x0][0x220] ;  /* 0x00008800ff0c0b82 */ /* 0x000e620000000a00 */
[----:B------:R-:W-:Y:S02]  /*0210*/  SHF.R.S32.HI R25, RZ, 0x1f, R22 ;  /* 0x0000001fff197819 */ /* 0x000fe40000011416 */
[----:B------:R-:W-:-:S02]  /*0220*/  SHF.R.S32.HI R15, RZ, 0x1f, R39 ;  /* 0x0000001fff0f7819 */ /* 0x000fc40000011427 */
[----:B------:R-:W-:Y:S02]  /*0230*/  ISETP.GE.AND.EX P4, PT, R25, UR15, PT, P4 ;  /* 0x0000000f19007c0c */ /* 0x000fe4000bf86340 */
[----:B------:R-:W-:Y:S02]  /*0240*/  SHF.R.S32.HI R33, RZ, 0x1f, R36 ;  /* 0x0000001fff217819 */ /* 0x000fe40000011424 */
[----:B------:R-:W-:Y:S02]  /*0250*/  ISETP.GT.U32.OR P4, PT, R30, 0x27f, P4 ;  /* 0x0000027f1e00780c */ /* 0x000fe40002784470 */
[----:B------:R-:W-:Y:S02]  /*0260*/  ISETP.GE.U32.AND P6, PT, R36, UR14, PT ;  /* 0x0000000e24007c0c */ /* 0x000fe4000bfc6070 */
[----:B------:R-:W-:Y:S02]  /*0270*/  SHF.R.S32.HI R19, RZ, 0x1f, R31 ;  /* 0x0000001fff137819 */ /* 0x000fe4000001141f */
[----:B------:R-:W-:-:S02]  /*0280*/  ISETP.GE.AND.EX P6, PT, R33, UR15, PT, P6 ;  /* 0x0000000f21007c0c */ /* 0x000fc4000bfc6360 */
[----:B0-2---:R-:W-:Y:S02]  /*0290*/  IABS R5, R9 ;  /* 0x0000000900057213 */ /* 0x005fe40000000000 */
[----:B------:R-:W-:Y:S02]  /*02a0*/  ISETP.GT.U32.OR P6, PT, R30, 0x27f, P6 ;  /* 0x0000027f1e00780c */ /* 0x000fe400037c4470 */
[----:B------:R-:W0:Y:S01]  /*02b0*/  I2F.RP R0, R5 ;  /* 0x0000000500007306 */ /* 0x000e220000209400 */
[----:B------:R-:W2:Y:S07]  /*02c0*/  @!P4 LDC.64 R20, c[0x0][0x220] ;  /* 0x00008800ff14cb82 */ /* 0x000eae0000000a00 */
[----:B0-----:R-:W0:Y:S02]  /*02d0*/  MUFU.RCP R0, R0 ;  /* 0x0000000000007308 */ /* 0x001e240000001000 */
[----:B0-----:R-:W-:-:S06]  /*02e0*/  IADD3 R2, R0, 0xffffffe, RZ ;  /* 0x0ffffffe00027810 */ /* 0x001fcc0007ffe0ff */
[----:B------:R0:W3:Y:S02]  /*02f0*/  F2I.FTZ.U32.TRUNC.NTZ R3, R2 ;  /* 0x0000000200037305 */ /* 0x0000e4000021f000 */
[----:B0-----:R-:W-:Y:S02]  /*0300*/  MOV R2, RZ ;  /* 0x000000ff00027202 */ /* 0x001fe40000000f00 */
[----:B---3--:R-:W-:-:S05]  /*0310*/  IADD3 R4, RZ, -R3, RZ ;  /* 0x80000003ff047210 */ /* 0x008fca0007ffe0ff */
[----:B------:R-:W-:Y:S01]  /*0320*/  IMAD R7, R4, R5, RZ ;  /* 0x0000000504077224 */ /* 0x000fe200078e02ff */
[----:B------:R-:W-:-:S03]  /*0330*/  IABS R4, R38 ;  /* 0x0000002600047213 */ /* 0x000fc60000000000 */
[----:B------:R-:W-:Y:S01]  /*0340*/  IMAD.HI.U32 R3, R3, R7, R2 ;  /* 0x0000000703037227 */ /* 0x000fe200078e0002 */
[----:B------:R-:W-:-:S05]  /*0350*/  IADD3 R2, R37, 0x28, RZ ;  /* 0x0000002825027810 */ /* 0x000fca0007ffe0ff */
[----:B------:R-:W-:-:S05]  /*0360*/  IMAD.HI.U32 R3, R3, R4, RZ ;  /* 0x0000000403037227 */ /* 0x000fca00078e00ff */
[----:B------:R-:W-:-:S05]  /*0370*/  IADD3 R0, -R3, RZ, RZ ;  /* 0x000000ff03007210 */ /* 0x000fca0007ffe1ff */
[----:B------:R-:W-:-:S05]  /*0380*/  IMAD R0, R5, R0, R4 ;  /* 0x0000000005007224 */ /* 0x000fca00078e0204 */
[----:B------:R-:W-:-:S13]  /*0390*/  ISETP.GT.U32.AND P2, PT, R5, R0, PT ;  /* 0x000000000500720c */ /* 0x000fda0003f44070 */
[-C--:B------:R-:W-:Y:S02]  /*03a0*/  @!P2 IADD3 R0, R0, -R5.reuse, RZ ;  /* 0x800000050000a210 */ /* 0x080fe40007ffe0ff */
[----:B------:R-:W-:Y:S02]  /*03b0*/  @!P2 IADD3 R3, R3, 0x1, RZ ;  /* 0x000000010303a810 */ /* 0x000fe40007ffe0ff */
[----:B------:R-:W-:Y:S02]  /*03c0*/  ISETP.GE.U32.AND P1, PT, R0, R5, PT ;  /* 0x000000050000720c */ /* 0x000fe40003f26070 */
[----:B------:R-:W-:Y:S01]  /*03d0*/  LOP3.LUT R0, R38, R9, RZ, 0x3c, !PT ;  /* 0x0000000926007212 */ /* 0x000fe200078e3cff */
[----:B------:R-:W0:Y:S01]  /*03e0*/  @P0 LDC.64 R4, c[0x0][0x270] ;  /* 0x00009c00ff040b82 */ /* 0x000e220000000a00 */
[----:B------:R-:W-:Y:S02]  /*03f0*/  ISETP.NE.AND P2, PT, R9, RZ, PT ;  /* 0x000000ff0900720c */ /* 0x000fe40003f45270 */
[----:B------:R-:W-:-:S02]  /*0400*/  ISETP.GE.AND P3, PT, R0, RZ, PT ;  /* 0x000000ff0000720c */ /* 0x000fc40003f66270 */
[----:B------:R-:W-:-:S05]  /*0410*/  SHF.R.S32.HI R0, RZ, 0x1f, R31 ;  /* 0x0000001fff007819 */ /* 0x000fca000001141f */
[----:B------:R-:W-:Y:S02]  /*0420*/  @P1 IADD3 R3, R3, 0x1, RZ ;  /* 0x0000000103031810 */ /* 0x000fe40007ffe0ff */
[----:B------:R-:W-:Y:S02]  /*0430*/  ISETP.GE.U32.AND P1, PT, R31, UR14, PT ;  /* 0x0000000e1f007c0c */ /* 0x000fe4000bf26070 */
[----:B------:R-:W-:Y:S02]  /*0440*/  MOV R11, R3 ;  /* 0x00000003000b7202 */ /* 0x000fe40000000f00 */
[----:B------:R-:W-:Y:S02]  /*0450*/  ISETP.GE.AND.EX P1, PT, R0, UR15, PT, P1 ;  /* 0x0000000f00007c0c */ /* 0x000fe4000bf26310 */
[----:B------:R-:W-:Y:S02]  /*0460*/  @!P3 IADD3 R11, -R11, RZ, RZ ;  /* 0x000000ff0b0bb210 */ /* 0x000fe40007ffe1ff */
[----:B------:R-:W-:-:S02]  /*0470*/  ISETP.GT.U32.OR P1, PT, R30, 0x27f, P1 ;  /* 0x0000027f1e00780c */ /* 0x000fc40000f24470 */
[----:B------:R-:W-:Y:S02]  /*0480*/  @!P2 LOP3.LUT R11, RZ, R9, RZ, 0x33, !PT ;  /* 0x00000009ff0ba212 */ /* 0x000fe400078e33ff */
[----:B------:R-:W-:Y:S02]  /*0490*/  ISETP.GE.U32.AND P3, PT, R23, UR14, PT ;  /* 0x0000000e17007c0c */ /* 0x000fe4000bf66070 */
[----:B------:R-:W-:-:S05]  /*04a0*/  IADD3 R3, -R11, RZ, RZ ;  /* 0x000000ff0b037210 */ /* 0x000fca0007ffe1ff */
[----:B------:R-:W-:Y:S01]  /*04b0*/  IMAD R0, R9, R3, R38 ;  /* 0x0000000309007224 */ /* 0x000fe200078e0226 */
[----:B------:R-:W-:Y:S01]  /*04c0*/  SHF.R.S32.HI R9, RZ, 0x1f, R23 ;  /* 0x0000001fff097819 */ /* 0x000fe20000011417 */
[----:B------:R-:W3:Y:S01]  /*04d0*/  @!P1 LDC.64 R6, c[0x0][0x270] ;  /* 0x00009c00ff069b82 */ /* 0x000ee20000000a00 */
[----:B------:R-:W-:Y:S01]  /*04e0*/  SHF.R.S32.HI R3, RZ, 0x1f, R11 ;  /* 0x0000001fff037819 */ /* 0x000fe2000001140b */
[----:B------:R-:W-:Y:S01]  /*04f0*/  IMAD R0, R0, 0xa0, RZ ;  /* 0x000000a000007824 */ /* 0x000fe200078e02ff */
[----:B------:R-:W-:-:S03]  /*0500*/  ISETP.GE.AND.EX P3, PT, R9, UR15, PT, P3 ;  /* 0x0000000f09007c0c */ /* 0x000fc6000bf66330 */
[----:B------:R-:W-:Y:S01]  /*0510*/  IMAD R8, R3, UR12, RZ ;  /* 0x0000000c03087c24 */ /* 0x000fe2000f8e02ff */
[----:B------:R-:W-:Y:S01]  /*0520*/  IADD3 R40, P2, R39, R0, RZ ;  /* 0x0000000027287210 */ /* 0x000fe20007f5e0ff */
[----:B------:R-:W4:Y:S01]  /*0530*/  @!P1 LDC.64 R16, c[0x0][0x220] ;  /* 0x00008800ff109b82 */ /* 0x000f220000000a00 */
[----:B------:R-:W-:Y:S01]  /*0540*/  ISETP.GT.U32.OR P3, PT, R30, 0x27f, P3 ;  /* 0x0000027f1e00780c */ /* 0x000fe20001f64470 */
[----:B------:R-:W-:Y:S01]  /*0550*/  IMAD R43, R11, UR13, R8 ;  /* 0x0000000d0b2b7c24 */ /* 0x000fe2000f8e0208 */
[----:B------:R-:W-:Y:S01]  /*0560*/  LEA.HI.X.SX32 R41, R0, R15, 0x1, P2 ;  /* 0x0000000f00297211 */ /* 0x000fe200010f0eff */
[----:B0-----:R-:W-:Y:S01]  /*0570*/  @P0 IMAD R8, R35, R4, RZ ;  /* 0x0000000423080224 */ /* 0x001fe200078e02ff */
[----:B------:R-:W-:Y:S02]  /*0580*/  ISETP.GE.U32.AND P2, PT, R2, UR14, PT ;  /* 0x0000000e02007c0c */ /* 0x000fe4000bf46070 */
[----:B------:R-:W-:Y:S01]  /*0590*/  SHF.R.S32.HI R3, RZ, 0x1f, R2 ;  /* 0x0000001fff037819 */ /* 0x000fe20000011402 */
[----:B------:R-:W-:-:S02]  /*05a0*/  IMAD.WIDE.U32 R40, R11, UR12, R40 ;  /* 0x0000000c0b287c25 */ /* 0x000fc4000f8e0028 */
[----:B------:R-:W0:Y:S01]  /*05b0*/  @!P4 LDC.64 R10, c[0x0][0x270] ;  /* 0x00009c00ff0acb82 */ /* 0x000e220000000a00 */
[----:B------:R-:W-:Y:S01]  /*05c0*/  ISETP.GE.AND.EX P2, PT, R3, UR15, PT, P2 ;  /* 0x0000000f03007c0c */ /* 0x000fe2000bf46320 */
[----:B------:R-:W-:Y:S01]  /*05d0*/  @P0 IMAD R27, R37, R5, R8 ;  /* 0x00000005251b0224 */ /* 0x000fe200078e0208 */
[----:B------:R-:W-:Y:S02]  /*05e0*/  IADD3 R43, R41, R43, RZ ;  /* 0x0000002b292b7210 */ /* 0x000fe40007ffe0ff */
[----:B------:R-:W-:Y:S01]  /*05f0*/  @P0 MOV R42, R40 ;  /* 0x00000028002a0202 */ /* 0x000fe20000000f00 */
[----:B---3--:R-:W-:Y:S01]  /*0600*/  @!P1 IMAD R8, R19, R6, RZ ;  /* 0x0000000613089224 */ /* 0x008fe200078e02ff */
[----:B------:R-:W-:Y:S01]  /*0610*/  ISETP.GT.U32.OR P2, PT, R30, 0x27f, P2 ;  /* 0x0000027f1e00780c */ /* 0x000fe20001744470 */
[----:B------:R-:W3:Y:S01]  /*0620*/  @!P3 LDC.64 R14, c[0x0][0x270] ;  /* 0x00009c00ff0ebb82 */ /* 0x000ee20000000a00 */
[----:B------:R-:W-:Y:S01]  /*0630*/  @!P1 MOV R26, R40 ;  /* 0x00000028001a9202 */ /* 0x000fe20000000f00 */
[----:B------:R-:W-:Y:S01]  /*0640*/  @P0 IMAD.WIDE.U32 R18, R37, R4, R42 ;  /* 0x0000000425120225 */ /* 0x000fe200078e002a */
[----:B------:R-:W-:-:S03]  /*0650*/  @!P4 MOV R24, R40 ;  /* 0x000000280018c202 */ /* 0x000fc60000000f00 */
[----:B------:R-:W-:Y:S01]  /*0660*/  @!P1 IMAD R29, R31, R7, R8 ;  /* 0x000000071f1d9224 */ /* 0x000fe200078e0208 */
[----:B------:R-:W-:Y:S02]  /*0670*/  @P0 IADD3 R7, R19, R27, RZ ;  /* 0x0000001b13070210 */ /* 0x000fe40007ffe0ff */
[----:B------:R-:W-:Y:S02]  /*0680*/  @!P1 MOV R27, R43 ;  /* 0x0000002b001b9202 */ /* 0x000fe40000000f00 */
[C---:B-1----:R-:W-:Y:S01]  /*0690*/  @P0 LEA R12, P5, R18.reuse, R12, 0x2 ;  /* 0x0000000c120c0211 */ /* 0x042fe200078a10ff */
[----:B------:R-:W1:Y:S01]  /*06a0*/  @!P2 LDC.64 R4, c[0x0][0x270] ;  /* 0x00009c00ff04ab82 */ /* 0x000e620000000a00 */
[----:B------:R-:W-:Y:S02]  /*06b0*/  @!P1 IMAD.WIDE.U32 R26, R31, R6, R26 ;  /* 0x000000061f1a9225 */ /* 0x000fe400078e001a */
[----:B------:R-:W-:Y:S02]  /*06c0*/  @P0 LEA.HI.X R13, R18, R13, R7, 0x2, P5 ;  /* 0x0000000d120d0211 */ /* 0x000fe400028f1407 */
[----:B------:R-:W-:-:S02]  /*06d0*/  SHF.R.S32.HI R31, RZ, 0x1f, R34 ;  /* 0x0000001fff1f7819 */ /* 0x000fc40000011422 */
[----:B------:R-:W-:Y:S01]  /*06e0*/  @!P1 IADD3 R29, R27, R29, RZ ;  /* 0x0000001d1b1d9210 */ /* 0x000fe20007ffe0ff */
[----:B------:R-:W5:Y:S01]  /*06f0*/  @!P6 LDC.64 R6, c[0x0][0x270] ;  /* 0x00009c00ff06eb82 */ /* 0x000f620000000a00 */
[----:B0-----:R-:W-:Y:S01]  /*0700*/  @!P4 IMAD R27, R25, R10, RZ ;  /* 0x0000000a191bc224 */ /* 0x001fe200078e02ff */
[----:B------:R-:W-:Y:S02]  /*0710*/  @!P4 MOV R25, R43 ;  /* 0x0000002b0019c202 */ /* 0x000fe40000000f00 */
[----:B----4-:R-:W-:Y:S01]  /*0720*/  @!P1 LEA R16, P5, R26, R16, 0x2 ;  /* 0x000000101a109211 */ /* 0x010fe200078a10ff */
[C---:B------:R-:W-:Y:S01]  /*0730*/  @!P4 IMAD R27, R22.reuse, R11, R27 ;  /* 0x0000000b161bc224 */ /* 0x040fe200078e021b */
[----:B------:R-:W-:Y:S01]  /*0740*/  @!P3 MOV R11, R43 ;  /* 0x0000002b000bb202 */ /* 0x000fe20000000f00 */
[----:B------:R-:W-:Y:S01]  /*0750*/  @!P4 IMAD.WIDE.U32 R24, R22, R10, R24 ;  /* 0x0000000a1618c225 */ /* 0x000fe200078e0018 */
[----:B------:R-:W0:Y:S01]  /*0760*/  @!P3 LDC.64 R18, c[0x0][0x220] ;  /* 0x00008800ff12bb82 */ /* 0x000e220000000a00 */
[----:B------:R-:W-:-:S02]  /*0770*/  @!P1 LEA.HI.X R17, R26, R17, R29, 0x2, P5 ;  /* 0x000000111a119211 */ /* 0x000fc400028f141d */
[----:B---3--:R-:W-:Y:S01]  /*0780*/  @!P3 IMAD R26, R9, R14, RZ ;  /* 0x0000000e091ab224 */ /* 0x008fe200078e02ff */
[----:B------:R-:W-:Y:S02]  /*0790*/  @!P3 MOV R10, R40 ;  /* 0x00000028000ab202 */ /* 0x000fe40000000f00 */
[----:B------:R-:W-:Y:S01]  /*07a0*/  @!P4 IADD3 R27, R25, R27, RZ ;  /* 0x0000001b191bc210 */ /* 0x000fe20007ffe0ff */
[C---:B------:R-:W-:Y:S01]  /*07b0*/  @!P3 IMAD R29, R23.reuse, R15, R26 ;  /* 0x0000000f171db224 */ /* 0x040fe200078e021a */
[----:B------:R-:W3:Y:S01]  /*07c0*/  @!P2 LDC.64 R8, c[0x0][0x220] ;  /* 0x00008800ff08ab82 */ /* 0x000ee20000000a00 */
[----:B------:R-:W-:Y:S01]  /*07d0*/  @!P3 IMAD.WIDE.U32 R14, R23, R14, R10 ;  /* 0x0000000e170eb225 */ /* 0x000fe200078e000a */
[----:B------:R-:W-:Y:S02]  /*07e0*/  @!P2 MOV R22, R40 ;  /* 0x000000280016a202 */ /* 0x000fe40000000f00 */
[----:B------:R-:W-:Y:S01]  /*07f0*/  @!P2 MOV R23, R43 ;  /* 0x0000002b0017a202 */ /* 0x000fe20000000f00 */
[----:B-1----:R-:W-:Y:S01]  /*0800*/  @!P2 IMAD R25, R3, R4, RZ ;  /* 0x000000040319a224 */ /* 0x002fe200078e02ff */
[----:B--2---:R-:W-:-:S02]  /*0810*/  @!P4 LEA R20, P5, R24, R20, 0x2 ;  /* 0x000000141814c211 */ /* 0x004fc400078a10ff */
[----:B------:R-:W1:Y:S01]  /*0820*/  @!P6 LDC.64 R10, c[0x0][0x220] ;  /* 0x00008800ff0aeb82 */ /* 0x000e620000000a00 */
[----:B------:R-:W-:Y:S01]  /*0830*/  @!P2 IMAD R25, R2, R5, R25 ;  /* 0x000000050219a224 */ /* 0x000fe200078e0219 */
[----:B------:R-:W-:Y:S01]  /*0840*/  @!P4 LEA.HI.X R21, R24, R21, R27, 0x2, P5 ;  /* 0x000000151815c211 */ /* 0x000fe200028f141b */
[----:B-----5:R-:W-:Y:S01]  /*0850*/  @!P6 IMAD R5, R33, R6, RZ ;  /* 0x000000062105e224 */ /* 0x020fe200078e02ff */
[----:B------:R-:W-:Y:S01]  /*0860*/  @!P3 IADD3 R29, R15, R29, RZ ;  /* 0x0000001d0f1db210 */ /* 0x000fe20007ffe0ff */
[----:B------:R-:W-:Y:S01]  /*0870*/  @!P2 IMAD.WIDE.U32 R2, R2, R4, R22 ;  /* 0x000000040202a225 */ /* 0x000fe200078e0016 */
[----:B------:R-:W-:Y:S02]  /*0880*/  @!P6 MOV R4, R40 ;  /* 0x000000280004e202 */ /* 0x000fe40000000f00 */
[----:B0-----:R-:W-:Y:S01]  /*0890*/  @!P3 LEA R18, P5, R14, R18, 0x2 ;  /* 0x000000120e12b211 */ /* 0x001fe200078a10ff */
[----:B------:R-:W-:Y:S01]  /*08a0*/  @!P6 IMAD R7, R36, R7, R5 ;  /* 0x000000072407e224 */ /* 0x000fe200078e0205 */
[----:B------:R-:W-:-:S02]  /*08b0*/  @!P6 MOV R5, R43 ;  /* 0x0000002b0005e202 */ /* 0x000fc40000000f00 */
[----:B------:R-:W-:Y:S02]  /*08c0*/  @!P3 LEA.HI.X R19, R14, R19, R29, 0x2, P5 ;  /* 0x000000130e13b211 */ /* 0x000fe400028f141d */
[----:B------:R-:W-:Y:S01]  /*08d0*/  @!P2 IADD3 R25, R3, R25, RZ ;  /* 0x000000190319a210 */ /* 0x000fe20007ffe0ff */
[----:B------:R-:W-:Y:S01]  /*08e0*/  @!P6 IMAD.WIDE.U32 R4, R36, R6, R4 ;  /* 0x000000062404e225 */ /* 0x000fe200078e0004 */
[C---:B---3--:R-:W-:Y:S02]  /*08f0*/  @!P2 LEA R22, P5, R2.reuse, R8, 0x2 ;  /* 0x000000080216a211 */ /* 0x048fe400078a10ff */
[----:B------:R-:W-:Y:S02]  /*0900*/  MOV R3, RZ ;  /* 0x000000ff00037202 */ /* 0x000fe40000000f00 */
[----:B------:R-:W-:Y:S02]  /*0910*/  @!P2 LEA.HI.X R23, R2, R9, R25, 0x2, P5 ;  /* 0x000000090217a211 */ /* 0x000fe400028f1419 */
[----:B------:R-:W-:-:S02]  /*0920*/  @!P6 IADD3 R2, R5, R7, RZ ;  /* 0x000000070502e210 */ /* 0x000fc40007ffe0ff */
[----:B-1----:R-:W-:-:S04]  /*0930*/  @!P6 LEA R6, P5, R4, R10, 0x2 ;  /* 0x0000000a0406e211 */ /* 0x002fc800078a10ff */
[----:B------:R-:W-:Y:S02]  /*0940*/  @!P6 LEA.HI.X R7, R4, R11, R2, 0x2, P5 ;  /* 0x0000000b0407e211 */ /* 0x000fe400028f1402 */
[----:B------:R-:W-:-:S04]  /*0950*/  ISETP.GE.U32.AND P5, PT, R34, UR14, PT ;  /* 0x0000000e22007c0c */ /* 0x000fc8000bfa6070 */
[----:B------:R-:W-:-:S04]  /*0960*/  ISETP.GE.AND.EX P5, PT, R31, UR15, PT, P5 ;  /* 0x0000000f1f007c0c */ /* 0x000fc8000bfa6350 */
[----:B------:R-:W-:-:S13]  /*0970*/  ISETP.GT.U32.OR P5, PT, R30, 0x27f, P5 ;  /* 0x0000027f1e00780c */ /* 0x000fda0002fa4470 */
[----:B------:R-:W0:Y:S01]  /*0980*/  @!P5 LDC.64 R4, c[0x0][0x270] ;  /* 0x00009c00ff04db82 */ /* 0x000e220000000a00 */
[----:B------:R-:W-:Y:S02]  /*0990*/  @!P5 MOV R8, R40 ;  /* 0x000000280008d202 */ /* 0x000fe40000000f00 */
[----:B------:R-:W-:-:S05]  /*09a0*/  @!P5 MOV R9, R43 ;  /* 0x0000002b0009d202 */ /* 0x000fca0000000f00 */
[----:B------:R-:W1:Y:S01]  /*09b0*/  @!P5 LDC.64 R24, c[0x0][0x220] ;  /* 0x00008800ff18db82 */ /* 0x000e620000000a00 */
[----:B------:R-:W-:Y:S01]  /*09c0*/  IADD3 R45, R37, 0x38, RZ ;  /* 0x00000038252d7810 */ /* 0x000fe20007ffe0ff */
[----:B0-----:R-:W-:-:S04]  /*09d0*/  @!P5 IMAD R2, R31, R4, RZ ;  /* 0x000000041f02d224 */ /* 0x001fc800078e02ff */
[C---:B------:R-:W-:Y:S01]  /*09e0*/  @!P5 IMAD R11, R34.reuse, R5, R2 ;  /* 0x00000005220bd224 */ /* 0x040fe200078e0202 */
[----:B------:R-:W-:Y:S01]  /*09f0*/  MOV R2, RZ ;  /* 0x000000ff00027202 */ /* 0x000fe20000000f00 */
[----:B------:R-:W-:-:S05]  /*0a00*/  @!P5 IMAD.WIDE.U32 R4, R34, R4, R8 ;  /* 0x000000042204d225 */ /* 0x000fca00078e0008 */
[----:B------:R0:W2:Y:S01]  /*0a10*/  @!P6 LDG.E.64 R2, desc[UR8][R6.64] ;  /* 0x000000080602e981 */ /* 0x0000a2000c1e1b00 */
[----:B------:R-:W-:Y:S02]  /*0a20*/  @!P5 IADD3 R5, R5, R11, RZ ;  /* 0x0000000b0505d210 */ /* 0x000fe40007ffe0ff */
[----:B------:R-:W-:Y:S02]  /*0a30*/  CS2R R28, SRZ ;  /* 0x00000000001c7805 */ /* 0x000fe4000001ff00 */
[C---:B-1----:R-:W-:Y:S02]  /*0a40*/  @!P5 LEA R24, P6, R4.reuse, R24, 0x2 ;  /* 0x000000180418d211 */ /* 0x042fe400078c10ff */
[----:B------:R-:W-:Y:S02]  /*0a50*/  SHF.R.S32.HI R9, RZ, 0x1f, R45 ;  /* 0x0000001fff097819 */ /* 0x000fe4000001142d */
[----:B------:R-:W-:Y:S01]  /*0a60*/  @!P5 LEA.HI.X R25, R4, R25, R5, 0x2, P6 ;  /* 0x000000190419d211 */ /* 0x000fe200030f1405 */
[----:B------:R1:W3:Y:S01]  /*0a70*/  @P0 LDG.E.64 R28, desc[UR8][R12.64] ;  /* 0x000000080c1c0981 */ /* 0x0002e2000c1e1b00 */
[----:B------:R-:W-:-:S04]  /*0a80*/  ISETP.GE.U32.AND P6, PT, R45, UR14, PT ;  /* 0x0000000e2d007c0c */ /* 0x000fc8000bfc6070 */
[----:B------:R-:W-:-:S04]  /*0a90*/  ISETP.GE.AND.EX P6, PT, R9, UR15, PT, P6 ;  /* 0x0000000f09007c0c */ /* 0x000fc8000bfc6360 */
[----:B------:R-:W-:-:S13]  /*0aa0*/  ISETP.GT.U32.OR P6, PT, R30, 0x27f, P6 ;  /* 0x0000027f1e00780c */ /* 0x000fda00037c4470 */
[----:B------:R-:W4:Y:S01]  /*0ab0*/  @!P6 LDC.64 R10, c[0x0][0x270] ;  /* 0x00009c00ff0aeb82 */ /* 0x000f220000000a00 */
[----:B------:R-:W-:Y:S02]  /*0ac0*/  CS2R R4, SRZ ;  /* 0x0000000000047805 */ /* 0x000fe4000001ff00 */
[----:B0-----:R-:W-:Y:S02]  /*0ad0*/  CS2R R6, SRZ ;  /* 0x0000000000067805 */ /* 0x001fe4000001ff00 */
[----:B------:R-:W-:Y:S02]  /*0ae0*/  @!P6 MOV R26, R40 ;  /* 0x00000028001ae202 */ /* 0x000fe40000000f00 */
[----:B------:R-:W-:Y:S01]  /*0af0*/  @!P6 MOV R27, R43 ;  /* 0x0000002b001be202 */ /* 0x000fe20000000f00 */
[----:B------:R0:W5:Y:S01]  /*0b00*/  @!P5 LDG.E.64 R4, desc[UR8][R24.64] ;  /* 0x000000081804d981 */ /* 0x000162000c1e1b00 */
[----:B------:R-:W0:Y:S03]  /*0b10*/  @!P6 LDC.64 R14, c[0x0][0x220] ;  /* 0x00008800ff0eeb82 */ /* 0x000e260000000a00 */
[----:B------:R2:W5:Y:S01]  /*0b20*/  @!P4 LDG.E.64 R6, desc[UR8][R20.64] ;  /* 0x000000081406c981 */ /* 0x000562000c1e1b00 */
[----:B----4-:R-:W-:-:S04]  /*0b30*/  @!P6 IMAD R8, R9, R10, RZ ;  /* 0x0000000a0908e224 */ /* 0x010fc800078e02ff */
[C---:B------:R-:W-:Y:S01]  /*0b40*/  @!P6 IMAD R44, R45.reuse, R11, R8 ;  /* 0x0000000b2d2ce224 */ /* 0x040fe200078e0208 */
[----:B------:R-:W-:Y:S01]  /*0b50*/  CS2R R8, SRZ ;  /* 0x0000000000087805 */ /* 0x000fe2000001ff00 */
[----:B------:R-:W-:Y:S01]  /*0b60*/  @!P6 IMAD.WIDE.U32 R26, R45, R10, R26 ;  /* 0x0000000a2d1ae225 */ /* 0x000fe200078e001a */
[----:B------:R-:W-:Y:S02]  /*0b70*/  CS2R R10, SRZ ;  /* 0x00000000000a7805 */ /* 0x000fe4000001ff00 */
[----:B-1----:R-:W-:Y:S02]  /*0b80*/  CS2R R12, SRZ ;  /* 0x00000000000c7805 */ /* 0x002fe4000001ff00 */
[----:B------:R3:W4:Y:S01]  /*0b90*/  @!P3 LDG.E.64 R8, desc[UR8][R18.64] ;  /* 0x000000081208b981 */ /* 0x000722000c1e1b00 */
[----:B0-----:R-:W-:Y:S02]  /*0ba0*/  @!P6 IADD3 R25, R27, R44, RZ ;  /* 0x0000002c1b19e210 */ /* 0x001fe40007ffe0ff */
[C---:B------:R-:W-:Y:S01]  /*0bb0*/  @!P6 LEA R24, P3, R26.reuse, R14, 0x2 ;  /* 0x0000000e1a18e211 */ /* 0x040fe200078610ff */
[----:B------:R5:W4:Y:S03]  /*0bc0*/  @!P2 LDG.E.64 R10, desc[UR8][R22.64] ;  /* 0x00000008160aa981 */ /* 0x000b26000c1e1b00 */
[----:B------:R-:W-:-:S02]  /*0bd0*/  @!P6 LEA.HI.X R25, R26, R15, R25, 0x2, P3 ;  /* 0x0000000f1a19e211 */ /* 0x000fc400018f1419 */
[----:B------:R-:W-:Y:S01]  /*0be0*/  CS2R R14, SRZ ;  /* 0x00000000000e7805 */ /* 0x000fe2000001ff00 */
[----:B------:R0:W4:Y:S05]  /*0bf0*/  @!P1 LDG.E.64 R12, desc[UR8][R16.64] ;  /* 0x00000008100c9981 */ /* 0x00012a000c1e1b00 */
[----:B------:R-:W4:Y:S01]  /*0c00*/  @!P6 LDG.E.64 R14, desc[UR8][R24.64] ;  /* 0x00000008180ee981 */ /* 0x000f22000c1e1b00 */
[----:B------:R-:W1:Y:S01]  /*0c10*/  S2UR UR6, SR_CgaCtaId ;  /* 0x00000000000679c3 */ /* 0x000e620000008800 */
[----:B------:R-:W-:Y:S01]  /*0c20*/  UMOV UR5, 0x400 ;  /* 0x0000040000057882 */ /* 0x000fe20000000000 */
[----:B------:R-:W-:Y:S01]  /*0c30*/  ISETP.NE.AND P3, PT, R30, RZ, PT ;  /* 0x000000ff1e00720c */ /* 0x000fe20003f65270 */
[----:B------:R-:W-:Y:S01]  /*0c40*/  BSSY B0, `(.L_x_4888) ;  /* 0x000007f000007945 */ /* 0x000fe20003800000 */
[----:B-1----:R-:W-:Y:S01]  /*0c50*/  ULEA UR5, UR6, UR5, 0x18 ;  /* 0x0000000506057291 */ /* 0x002fe2000f8ec03f */
[----:B--2---:R-:W-:Y:S01]  /*0c60*/  FMUL.FTZ R27, R3, R3 ;  /* 0x00000003031b7220 */ /* 0x004fe20000410000 */
[----:B------:R-:W-:Y:S01]  /*0c70*/  FADD.FTZ R21, R2, R3 ;  /* 0x0000000302157221 */ /* 0x000fe20000010000 */
[----:B---3--:R-:W-:Y:S01]  /*0c80*/  FMUL.FTZ R19, R29, R29 ;  /* 0x0000001d1d137220 */ /* 0x008fe20000410000 */
[----:B------:R-:W-:-:S03]  /*0c90*/  FADD.FTZ R18, R28, R29 ;  /* 0x0000001d1c127221 */ /* 0x000fc60000010000 */
[----:B------:R-:W-:Y:S01]  /*0ca0*/  FFMA.FTZ R19, R28, R28, R19 ;  /* 0x0000001c1c137223 */ /* 0x000fe20000010013 */
[----:B------:R-:W-:Y:S01]  /*0cb0*/  FADD.FTZ R18, RZ, R18 ;  /* 0x00000012ff127221 */ /* 0x000fe20000010000 */
[----:B------:R-:W-:Y:S02]  /*0cc0*/  FFMA.FTZ R20, R2, R2, R27 ;  /* 0x0000000202147223 */ /* 0x000fe4000001001b */
[----:B------:R-:W-:Y:S01]  /*0cd0*/  FADD.FTZ R19, RZ, R19 ;  /* 0x00000013ff137221 */ /* 0x000fe20000010000 */
[----:B------:R-:W-:-:S03]  /*0ce0*/  FADD.FTZ R18, R18, R21 ;  /* 0x0000001512127221 */ /* 0x000fc60000010000 */
[----:B------:R-:W-:Y:S02]  /*0cf0*/  FADD.FTZ R19, R19, R20 ;  /* 0x0000001413137221 */ /* 0x000fe40000010000 */
[----:B------:R-:W1:Y:S01]  /*0d00*/  S2R R20, SR_LANEID ;  /* 0x0000000000147919 */ /* 0x000e620000000000 */
[----:B-----5:R-:W-:Y:S01]  /*0d10*/  FMUL.FTZ R23, R5, R5 ;  /* 0x0000000505177220 */ /* 0x020fe20000410000 */
[----:B0-----:R-:W-:-:S03]  /*0d20*/  FADD.FTZ R17, R4, R5 ;  /* 0x0000000504117221 */ /* 0x001fc60000010000 */
[----:B------:R-:W-:Y:S01]  /*0d30*/  FFMA.FTZ R16, R4, R4, R23 ;  /* 0x0000000404107223 */ /* 0x000fe20000010017 */
[----:B------:R-:W-:Y:S01]  /*0d40*/  FMUL.FTZ R21, R7, R7 ;  /* 0x0000000707157220 */ /* 0x000fe20000410000 */
[----:B------:R-:W-:Y:S01]  /*0d50*/  FADD.FTZ R17, R18, R17 ;  /* 0x0000001112117221 */ /* 0x000fe20000010000 */
[C---:B------:R-:W-:Y:S01]  /*0d60*/  FADD.FTZ R18, R6.reuse, R7 ;  /* 0x0000000706127221 */ /* 0x040fe20000010000 */
[----:B------:R-:W-:Y:S01]  /*0d70*/  FADD.FTZ R16, R19, R16 ;  /* 0x0000001013107221 */ /* 0x000fe20000010000 */
[----:B------:R-:W-:Y:S02]  /*0d80*/  FFMA.FTZ R21, R6, R6, R21 ;  /* 0x0000000606157223 */ /* 0x000fe40000010015 */
[----:B------:R-:W-:Y:S02]  /*0d90*/  FADD.FTZ R17, R17, R18 ;  /* 0x0000001211117221 */ /* 0x000fe40000010000 */
[----:B------:R-:W-:Y:S01]  /*0da0*/  FADD.FTZ R16, R16, R21 ;  /* 0x0000001510107221 */ /* 0x000fe20000010000 */
[----:B----4-:R-:W-:Y:S01]  /*0db0*/  FMUL.FTZ R19, R9, R9 ;  /* 0x0000000909137220 */ /* 0x010fe20000410000 */
[----:B------:R-:W-:-:S03]  /*0dc0*/  FADD.FTZ R18, R8, R9 ;  /* 0x0000000908127221 */ /* 0x000fc60000010000 */
        /* <DEDUP_REMOVED lines=19> */
[----:B------:R-:W2:Y:S01]  /*0f00*/  SHFL.DOWN PT, R16, R25, 0x1, 0x1f ;  /* 0x08201f0019107f89 */ /* 0x000ea200000e0000 */
[----:B-1----:R-:W-:-:S13]  /*0f10*/  ISETP.GT.AND P1, PT, R20, 0x1e, PT ;  /* 0x0000001e1400780c */ /* 0x002fda0003f24270 */
[----:B0-----:R-:W-:Y:S01]  /*0f20*/  @!P1 FADD.FTZ R24, R24, R17 ;  /* 0x0000001118189221 */ /* 0x001fe20000010000 */
        /* <DEDUP_REMOVED lines=13> */
[----:B------:R-:W-:Y:S02]  /*1000*/  ISETP.GT.AND P1, PT, R20, 0x17, PT ;  /* 0x000000171400780c */ /* 0x000fe40003f24270 */
[----:B------:R-:W-:-:S11]  /*1010*/  SHF.R.S32.HI R19, RZ, 0x1f, R30 ;  /* 0x0000001fff137819 */ /* 0x000fd6000001141e */
[----:B0-----:R-:W-:Y:S01]  /*1020*/  @!P1 FADD.FTZ R24, R24, R17 ;  /* 0x0000001118189221 */ /* 0x001fe20000010000 */
[----:B-1----:R-:W-:-:S04]  /*1030*/  @!P1 FADD.FTZ R25, R25, R16 ;  /* 0x0000001019199221 */ /* 0x002fc80000010000 */
[----:B------:R-:W0:Y:S04]  /*1040*/  SHFL.DOWN PT, R17, R24, 0x10, 0x1f ;  /* 0x0a001f0018117f89 */ /* 0x000e2800000e0000 */
[----:B------:R-:W1:Y:S01]  /*1050*/  SHFL.DOWN PT, R16, R25, 0x10, 0x1f ;  /* 0x0a001f0019107f89 */ /* 0x000e6200000e0000 */
[C---:B------:R-:W-:Y:S02]  /*1060*/  ISETP.GT.AND P1, PT, R20.reuse, 0xf, PT ;  /* 0x0000000f1400780c */ /* 0x040fe40003f24270 */
[----:B------:R-:W-:Y:S02]  /*1070*/  LEA.HI R19, R19, R30, RZ, 0x5 ;  /* 0x0000001e13137211 */ /* 0x000fe400078f28ff */
[----:B------:R-:W-:Y:S02]  /*1080*/  ISETP.NE.AND P2, PT, R20, RZ, PT ;  /* 0x000000ff1400720c */ /* 0x000fe40003f45270 */
[----:B------:R-:W-:-:S04]  /*1090*/  SHF.R.S32.HI R19, RZ, 0x5, R19 ;  /* 0x00000005ff137819 */ /* 0x000fc80000011413 */
[----:B------:R-:W-:-:S03]  /*10a0*/  LEA R19, R19, UR5, 0x3 ;  /* 0x0000000513137c11 */ /* 0x000fc6000f8e18ff */
        /* <DEDUP_REMOVED lines=8> */
[----:B0-----:R-:W0:Y:S04]  /*1130*/  LDS.128 R16, [UR5+0x20] ;  /* 0x00002005ff107984 */ /* 0x001e280008000c00 */
[----:B------:R-:W1:Y:S01]  /*1140*/  LDS.128 R20, [UR5+0x30] ;  /* 0x00003005ff147984 */ /* 0x000e620008000c00 */
[----:B0-----:R-:W-:Y:S01]  /*1150*/  FADD.FTZ R45, R24, R16 ;  /* 0x00000010182d7221 */ /* 0x001fe20000010000 */
[----:B------:R-:W-:Y:S02]  /*1160*/  FADD.FTZ R16, R25, R17 ;  /* 0x0000001119107221 */ /* 0x000fe40000010000 */
[----:B------:R-:W0:Y:S01]  /*1170*/  LDS.128 R24, [UR5+0x40] ;  /* 0x00004005ff187984 */ /* 0x000e220008000c00 */
[----:B------:R-:W-:Y:S01]  /*1180*/  FADD.FTZ R45, R45, R18 ;  /* 0x000000122d2d7221 */ /* 0x000fe20000010000 */
[----:B------:R-:W-:-:S03]  /*1190*/  FADD.FTZ R16, R16, R19 ;  /* 0x0000001310107221 */ /* 0x000fc60000010000 */
[----:B-1----:R-:W-:Y:S01]  /*11a0*/  FADD.FTZ R45, R45, R20 ;  /* 0x000000142d2d7221 */ /* 0x002fe20000010000 */
[----:B------:R-:W-:Y:S02]  /*11b0*/  FADD.FTZ R20, R16, R21 ;  /* 0x0000001510147221 */ /* 0x000fe40000010000 */
[----:B------:R-:W1:Y:S01]  /*11c0*/  LDS.128 R16, [UR5+0x50] ;  /* 0x00005005ff107984 */ /* 0x000e620008000c00 */
[----:B------:R-:W-:Y:S01]  /*11d0*/  FADD.FTZ R45, R45, R22 ;  /* 0x000000162d2d7221 */ /* 0x000fe20000010000 */
[----:B------:R-:W-:-:S03]  /*11e0*/  FADD.FTZ R20, R20, R23 ;  /* 0x0000001714147221 */ /* 0x000fc60000010000 */
        /* <DEDUP_REMOVED lines=16> */
[----:B------:R-:W-:-:S03]  /*12f0*/  FADD.FTZ R20, R20, R25 ;  /* 0x0000001914147221 */ /* 0x000fc60000010000 */
[----:B------:R-:W-:Y:S01]  /*1300*/  FADD.FTZ R45, R45, R26 ;  /* 0x0000001a2d2d7221 */ /* 0x000fe20000010000 */
[----:B------:R-:W-:Y:S02]  /*1310*/  FADD.FTZ R24, R20, R27 ;  /* 0x0000001b14187221 */ /* 0x000fe40000010000 */
[----:B------:R-:W1:Y:S01]  /*1320*/  LDS.128 R20, [UR5+0x90] ;  /* 0x00009005ff147984 */ /* 0x000e620008000c00 */
[----:B0-----:R-:W-:Y:S01]  /*1330*/  FADD.FTZ R45, R45, R16 ;  /* 0x000000102d2d7221 */ /* 0x001fe20000010000 */
[----:B------:R-:W-:Y:S02]  /*1340*/  FADD.FTZ R16, R24, R17 ;  /* 0x0000001118107221 */ /* 0x000fe40000010000 */
[----:B------:R-:W0:Y:S01]  /*1350*/  LDS.128 R24, [UR5+0xa0] ;  /* 0x0000a005ff187984 */ /* 0x000e220008000c00 */
[----:B------:R-:W-:Y:S01]  /*1360*/  FADD.FTZ R45, R45, R18 ;  /* 0x000000122d2d7221 */ /* 0x000fe20000010000 */
[----:B------:R-:W-:Y:S02]  /*1370*/  FADD.FTZ R18, R16, R19 ;  /* 0x0000001310127221 */ /* 0x000fe40000010000 */
[----:B------:R-:W2:Y:S01]  /*1380*/  LDS.64 R16, [UR5+0xb0] ;  /* 0x0000b005ff107984 */ /* 0x000ea20008000a00 */
[----:B-1----:R-:W-:Y:S01]  /*1390*/  FADD.FTZ R45, R45, R20 ;  /* 0x000000142d2d7221 */ /* 0x002fe20000010000 */
        /* <DEDUP_REMOVED lines=8> */
[----:B------:R-:W-:-:S07]  /*1420*/  FADD.FTZ R25, R18, R17 ;  /* 0x0000001112197221 */ /* 0x000fce0000010000 */
.L_x_4889:
[----:B------:R-:W-:Y:S05]  /*1430*/  BSYNC B0 ;  /* 0x0000000000007941 */ /* 0x000fea0003800000 */
.L_x_4888:
[----:B------:R-:W1:Y:S02]  /*1440*/  LDC R22, c[0x0][0xc] ;  /* 0x00000300ff167b82 */ /* 0x000e640000000800 */
[----:B-1----:R-:W-:-:S13]  /*1450*/  ISETP.GE.U32.AND P1, PT, R22, 0x2, PT ;  /* 0x000000021600780c */ /* 0x002fda0003f26070 */
[----:B------:R-:W-:Y:S05]  /*1460*/  @!P1 BRA `(.L_x_4890) ;  /* 0x0000000800789947 */ /* 0x000fea0003800000 */
[----:B------:R-:W-:Y:S05]  /*1470*/  @P3 BRA `(.L_x_4891) ;  /* 0x00000000007c3947 */ /* 0x000fea0003800000 */
[----:B------:R-:W1:Y:S01]  /*1480*/  LDC R20, c[0x0][0x10] ;  /* 0x00000400ff147b82 */ /* 0x000e620000000800 */
[----:B------:R-:W2:Y:S01]  /*1490*/  S2R R21, SR_CTAID.Y ;  /* 0x0000000000157919 */ /* 0x000ea20000002600 */
[C---:B------:R-:W-:Y:S02]  /*14a0*/  LOP3.LUT R23, R32.reuse, 0x1, RZ, 0xc0, !PT ;  /* 0x0000000120177812 */ /* 0x040fe400078ec0ff */
[----:B------:R-:W-:Y:S02]  /*14b0*/  LOP3.LUT P1, RZ, R32, 0x2, RZ, 0xc0, !PT ;  /* 0x0000000220ff7812 */ /* 0x000fe4000782c0ff */
[----:B------:R-:W-:Y:S02]  /*14c0*/  MOV R45, 0x1 ;  /* 0x00000001002d7802 */ /* 0x000fe40000000f00 */
[----:B0-----:R-:W0:Y:S01]  /*14d0*/  LDC.64 R18, c[0x0][0x248] ;  /* 0x00009200ff127b82 */ /* 0x001e220000000a00 */
[----:B-1----:R-:W-:Y:S01]  /*14e0*/  IMAD R26, R23, R20, RZ ;  /* 0x00000014171a7224 */ /* 0x002fe200078e02ff */
[----:B------:R-:W-:-:S02]  /*14f0*/  SEL R44, R22, RZ, !P1 ;  /* 0x000000ff162c7207 */ /* 0x000fc40004800000 */
[----:B------:R-:W-:Y:S01]  /*1500*/  SEL R45, R45, 0xffffffff, !P1 ;  /* 0xffffffff2d2d7807 */ /* 0x000fe20004800000 */
[----:B------:R-:W-:-:S05]  /*1510*/  IMAD R16, R26, R22, RZ ;  /* 0x000000161a107224 */ /* 0x000fca00078e02ff */
[----:B------:R-:W-:Y:S02]  /*1520*/  SHF.L.U32 R27, R16, 0x1, RZ ;  /* 0x00000001101b7819 */ /* 0x000fe400000006ff */
[----:B------:R-:W1:Y:S03]  /*1530*/  LDC.64 R16, c[0x0][0x240] ;  /* 0x00009000ff107b82 */ /* 0x000e660000000a00 */
[----:B0-----:R-:W-:Y:S01]  /*1540*/  IMAD.WIDE R18, R27, 0x4, R18 ;  /* 0x000000041b127825 */ /* 0x001fe200078e0212 */
[----:B------:R-:W-:-:S03]  /*1550*/  ISETP.NE.AND P1, PT, R44, -0x1, PT ;  /* 0xffffffff2c00780c */ /* 0x000fc60003f25270 */
[----:B--2---:R-:W-:-:S04]  /*1560*/  IMAD R27, R20, UR7, R21 ;  /* 0x00000007141b7c24 */ /* 0x004fc8000f8e0215 */
[----:B------:R-:W-:Y:S01]  /*1570*/  IMAD.WIDE.U32 R18, R27, 0x8, R18 ;  /* 0x000000081b127825 */ /* 0x000fe200078e0012 */
[----:B------:R-:W-:-:S04]  /*1580*/  IADD3 R27, R26, R21, RZ ;  /* 0x000000151a1b7210 */ /* 0x000fc80007ffe0ff */
[----:B------:R2:W-:Y:S01]  /*1590*/  STG.E.64 desc[UR8][R18.64], R24 ;  /* 0x0000001812007986 */ /* 0x0005e2000c101b08 */
        /* <DEDUP_REMOVED lines=8> */
.L_x_4892:
[----:B--2---:R-:W2:Y:S04]  /*1620*/  LDG.E.STRONG.GPU R18, desc[UR8][R16.64] ;  /* 0x0000000810127981 */ /* 0x004ea8000c1ef900 */
[----:B--2---:R-:W-:Y:S01]  /*1630*/  CCTL.IVALL ;  /* 0x00000000ff00798f */ /* 0x004fe20002000000 */
[----:B------:R-:W-:Y:S05]  /*1640*/  YIELD ;  /* 0x0000000000007946 */ /* 0x000fea0003800000 */
[----:B------:R-:W-:-:S13]  /*1650*/  ISETP.NE.AND P1, PT, R18, R44, PT ;  /* 0x0000002c1200720c */ /* 0x000fda0003f25270 */
[----:B------:R-:W-:Y:S05]  /*1660*/  @P1 BRA `(.L_x_4892) ;  /* 0xfffffffc00ec1947 */ /* 0x000fea000383ffff */
.L_x_4891:
        /* <DEDUP_REMOVED lines=10> */
[----:B--2---:R-:W-:-:S07]  /*1710*/  IADD3 R26, -R17, R22, RZ ;  /* 0x00000016111a7210 */ /* 0x004fce0007ffe1ff */
.L_x_4894:
[C---:B------:R-:W-:Y:S02]  /*1720*/  ISETP.EQ.OR P1, PT, R23.reuse, UR7, P3 ;  /* 0x0000000717007c0c */ /* 0x040fe40009f22670 */
[----:B------:R-:W-:-:S04]  /*1730*/  IADD3 R20, R23, 0x1, RZ ;  /* 0x0000000117147810 */ /* 0x000fc80007ffe0ff */
[----:B------:R-:W-:-:S07]  /*1740*/  ISETP.EQ.OR P2, PT, R20, UR7, P3 ;  /* 0x0000000714007c0c */ /* 0x000fce0009f42670 */
[----:B0-----:R-:W0:Y:S01]  /*1750*/  @!P1 LDC R19, c[0x0][0x10] ;  /* 0x00000400ff139b82 */ /* 0x001e220000000800 */
[----:B------:R-:W1:Y:S01]  /*1760*/  @!P1 S2R R18, SR_CTAID.Y ;  /* 0x0000000000129919 */ /* 0x000e620000002600 */
[----:B------:R-:W-:-:S06]  /*1770*/  @!P1 LOP3.LUT R44, R32, 0x1, RZ, 0xc0, !PT ;  /* 0x00000001202c9812 */ /* 0x000fcc00078ec0ff */
[----:B------:R-:W2:Y:S08]  /*1780*/  @!P1 LDC.64 R16, c[0x0][0x248] ;  /* 0x00009200ff109b82 */ /* 0x000eb00000000a00 */
[----:B------:R-:W3:Y:S01]  /*1790*/  @!P2 LDC R27, c[0x0][0x10] ;  /* 0x00000400ff1bab82 */ /* 0x000ee20000000800 */
[----:B0-----:R-:W-:-:S04]  /*17a0*/  @!P1 IMAD R21, R19, R44, RZ ;  /* 0x0000002c13159224 */ /* 0x001fc800078e02ff */
[----:B------:R-:W-:-:S05]  /*17b0*/  @!P1 IMAD R21, R21, R22, RZ ;  /* 0x0000001615159224 */ /* 0x000fca00078e02ff */
[----:B------:R-:W-:Y:S01]  /*17c0*/  @!P1 SHF.L.U32 R21, R21, 0x1, RZ ;  /* 0x0000000115159819 */ /* 0x000fe200000006ff */
[----:B-1----:R-:W-:-:S04]  /*17d0*/  @!P1 IMAD R19, R19, R23, R18 ;  /* 0x0000001713139224 */ /* 0x002fc800078e0212 */
[----:B--2---:R-:W-:Y:S02]  /*17e0*/  @!P1 IMAD.WIDE R16, R21, 0x4, R16 ;  /* 0x0000000415109825 */ /* 0x004fe400078e0210 */
[----:B------:R-:W3:Y:S02]  /*17f0*/  @!P2 S2R R21, SR_CTAID.Y ;  /* 0x000000000015a919 */ /* 0x000ee40000002600 */
[----:B------:R-:W-:Y:S02]  /*1800*/  @!P1 IMAD.WIDE.U32 R18, R19, 0x8, R16 ;  /* 0x0000000813129825 */ /* 0x000fe400078e0010 */
[----:B------:R-:W0:Y:S04]  /*1810*/  @!P2 LDC.64 R16, c[0x0][0x248] ;  /* 0x00009200ff10ab82 */ /* 0x000e280000000a00 */
[----:B------:R-:W2:Y:S01]  /*1820*/  @!P1 LDG.E.64 R18, desc[UR8][R18.64] ;  /* 0x0000000812129981 */ /* 0x000ea2000c1e1b00 */
[----:B---3--:R-:W-:Y:S01]  /*1830*/  @!P2 IMAD R21, R20, R27, R21 ;  /* 0x0000001b1415a224 */ /* 0x008fe200078e0215 */
[----:B------:R-:W-:-:S05]  /*1840*/  @!P2 LOP3.LUT R20, R32, 0x1, RZ, 0xc0, !PT ;  /* 0x000000012014a812 */ /* 0x000fca00078ec0ff */
[----:B------:R-:W-:-:S04]  /*1850*/  @!P2 IMAD R27, R27, R20, RZ ;  /* 0x000000141b1ba224 */ /* 0x000fc800078e02ff */
[----:B------:R-:W-:-:S05]  /*1860*/  @!P2 IMAD R27, R27, R22, RZ ;  /* 0x000000161b1ba224 */ /* 0x000fca00078e02ff */
[----:B------:R-:W-:-:S05]  /*1870*/  @!P2 SHF.L.U32 R27, R27, 0x1, RZ ;  /* 0x000000011b1ba819 */ /* 0x000fca00000006ff */
[----:B0-----:R-:W-:-:S04]  /*1880*/  @!P2 IMAD.WIDE R16, R27, 0x4, R16 ;  /* 0x000000041b10a825 */ /* 0x001fc800078e0210 */
[----:B------:R-:W-:-:S06]  /*1890*/  @!P2 IMAD.WIDE.U32 R16, R21, 0x8, R16 ;  /* 0x000000081510a825 */ /* 0x000fcc00078e0010 */
[----:B------:R-:W3:Y:S01]  /*18a0*/  @!P2 LDG.E.64 R16, desc[UR8][R16.64] ;  /* 0x000000081010a981 */ /* 0x000ee2000c1e1b00 */
[----:B------:R-:W-:-:S04]  /*18b0*/  IADD3 R21, R23, 0x2, RZ ;  /* 0x0000000217157810 */ /* 0x000fc80007ffe0ff */
[----:B------:R-:W-:-:S13]  /*18c0*/  ISETP.EQ.OR P4, PT, R21, UR7, P3 ;  /* 0x0000000715007c0c */ /* 0x000fda0009f82670 */
[----:B------:R-:W0:Y:S01]  /*18d0*/  @!P4 S2R R27, SR_CTAID.Y ;  /* 0x00000000001bc919 */ /* 0x000e220000002600 */
[----:B------:R-:W0:Y:S02]  /*18e0*/  @!P4 LDC R20, c[0x0][0x10] ;  /* 0x00000400ff14cb82 */ /* 0x000e240000000800 */
[----:B0-----:R-:W-:Y:S01]  /*18f0*/  @!P4 IMAD R21, R21, R20, R27 ;  /* 0x000000141515c224 */ /* 0x001fe200078e021b */
[----:B------:R-:W-:-:S05]  /*1900*/  @!P4 LOP3.LUT R27, R32, 0x1, RZ, 0xc0, !PT ;  /* 0x00000001201bc812 */ /* 0x000fca00078ec0ff */
[----:B------:R-:W-:Y:S01]  /*1910*/  @!P4 IMAD R27, R20, R27, RZ ;  /* 0x0000001b141bc224 */ /* 0x000fe200078e02ff */
[----:B------:R-:W-:-:S03]  /*1920*/  IADD3 R20, R23, 0x3, RZ ;  /* 0x0000000317147810 */ /* 0x000fc60007ffe0ff */
[----:B------:R-:W-:-:S05]  /*1930*/  @!P4 IMAD R27, R27, R22, RZ ;  /* 0x000000161b1bc224 */ /* 0x000fca00078e02ff */
[----:B------:R-:W-:Y:S01]  /*1940*/  @!P4 SHF.L.U32 R27, R27, 0x1, RZ ;  /* 0x000000011b1bc819 */ /* 0x000fe200000006ff */
[----:B--2---:R-:W-:Y:S01]  /*1950*/  @!P1 FADD.FTZ R24, R24, R18 ;  /* 0x0000001218189221 */ /* 0x004fe20000010000 */
[----:B------:R-:W-:Y:S01]  /*1960*/  @!P1 FADD.FTZ R25, R25, R19 ;  /* 0x0000001319199221 */ /* 0x000fe20000010000 */
[----:B------:R-:W-:Y:S01]  /*1970*/  ISETP.EQ.OR P1, PT, R20, UR7, P3 ;  /* 0x0000000714007c0c */ /* 0x000fe20009f22670 */
[----:B------:R-:W0:-:S12]  /*1980*/  @!P4 LDC.64 R18, c[0x0][0x248] ;  /* 0x00009200ff12cb82 */ /* 0x000e180000000a00 */
[----:B------:R-:W1:Y:S01]  /*1990*/  @!P1 LDC R45, c[0x0][0x10] ;  /* 0x00000400ff2d9b82 */ /* 0x000e620000000800 */
[----:B0-----:R-:W-:Y:S02]  /*19a0*/  @!P4 IMAD.WIDE R18, R27, 0x4, R18 ;  /* 0x000000041b12c825 */ /* 0x001fe400078e0212 */
[----:B------:R-:W1:Y:S02]  /*19b0*/  @!P1 S2R R27, SR_CTAID.Y ;  /* 0x00000000001b9919 */ /* 0x000e640000002600 */
[----:B------:R-:W-:-:S06]  /*19c0*/  @!P4 IMAD.WIDE.U32 R18, R21, 0x8, R18 ;  /* 0x000000081512c825 */ /* 0x000fcc00078e0012 */
[----:B------:R-:W2:Y:S01]  /*19d0*/  @!P4 LDG.E.64 R18, desc[UR8][R18.64] ;  /* 0x000000081212c981 */ /* 0x000ea2000c1e1b00 */
[----:B---3--:R-:W-:Y:S01]  /*19e0*/  @!P2 FADD.FTZ R24, R24, R16 ;  /* 0x000000101818a221 */ /* 0x008fe20000010000 */
[----:B------:R-:W-:Y:S01]  /*19f0*/  @!P1 LOP3.LUT R16, R32, 0x1, RZ, 0xc0, !PT ;  /* 0x0000000120109812 */ /* 0x000fe200078ec0ff */
[----:B-1----:R-:W-:Y:S02]  /*1a00*/  @!P1 IMAD R27, R20, R45, R27 ;  /* 0x0000002d141b9224 */ /* 0x002fe400078e021b */
[----:B------:R-:W0:Y:S02]  /*1a10*/  @!P1 LDC.64 R20, c[0x0][0x248] ;  /* 0x00009200ff149b82 */ /* 0x000e240000000a00 */
[----:B------:R-:W-:-:S04]  /*1a20*/  @!P1 IMAD R45, R45, R16, RZ ;  /* 0x000000102d2d9224 */ /* 0x000fc800078e02ff */
[----:B------:R-:W-:-:S05]  /*1a30*/  @!P1 IMAD R45, R45, R22, RZ ;  /* 0x000000162d2d9224 */ /* 0x000fca00078e02ff */
[----:B------:R-:W-:-:S05]  /*1a40*/  @!P1 SHF.L.U32 R45, R45, 0x1, RZ ;  /* 0x000000012d2d9819 */ /* 0x000fca00000006ff */
[----:B0-----:R-:W-:-:S04]  /*1a50*/  @!P1 IMAD.WIDE R20, R45, 0x4, R20 ;  /* 0x000000042d149825 */ /* 0x001fc800078e0214 */
[----:B------:R-:W-:-:S06]  /*1a60*/  @!P1 IMAD.WIDE.U32 R20, R27, 0x8, R20 ;  /* 0x000000081b149825 */ /* 0x000fcc00078e0014 */
[----:B------:R-:W3:Y:S01]  /*1a70*/  @!P1 LDG.E.64 R20, desc[UR8][R20.64] ;  /* 0x0000000814149981 */ /* 0x000ee2000c1e1b00 */
[----:B------:R-:W-:Y:S01]  /*1a80*/  IADD3 R26, R26, -0x4, RZ ;  /* 0xfffffffc1a1a7810 */ /* 0x000fe20007ffe0ff */
[----:B------:R-:W-:-:S03]  /*1a90*/  @!P2 FADD.FTZ R25, R25, R17 ;  /* 0x000000111919a221 */ /* 0x000fc60000010000 */
[----:B------:R-:W-:Y:S02]  /*1aa0*/  ISETP.NE.AND P2, PT, R26, RZ, PT ;  /* 0x000000ff1a00720c */ /* 0x000fe40003f45270 */
[----:B------:R-:W-:Y:S01]  /*1ab0*/  IADD3 R23, R23, 0x4, RZ ;  /* 0x0000000417177810 */ /* 0x000fe20007ffe0ff */
[----:B--2---:R-:W-:Y:S01]  /*1ac0*/  @!P4 FADD.FTZ R24, R24, R18 ;  /* 0x000000121818c221 */ /* 0x004fe20000010000 */
[----:B------:R-:W-:-:S03]  /*1ad0*/  @!P4 FADD.FTZ R25, R25, R19 ;  /* 0x000000131919c221 */ /* 0x000fc60000010000 */
[----:B---3--:R-:W-:Y:S01]  /*1ae0*/  @!P1 FADD.FTZ R24, R24, R20 ;  /* 0x0000001418189221 */ /* 0x008fe20000010000 */
[----:B------:R-:W-:-:S05]  /*1af0*/  @!P1 FADD.FTZ R25, R25, R21 ;  /* 0x0000001519199221 */ /* 0x000fca0000010000 */
[----:B------:R-:W-:Y:S05]  /*1b00*/  @P2 BRA `(.L_x_4894) ;  /* 0xfffffffc00042947 */ /* 0x000fea000383ffff */
.L_x_4893:
        /* <DEDUP_REMOVED lines=8> */
[----:B0-----:R-:W-:Y:S01]  /*1b90*/  LOP3.LUT R19, R32, 0x1, RZ, 0xc0, !PT ;  /* 0x0000000120137812 */ /* 0x001fe200078ec0ff */
[----:B------:R-:W-:-:S04]  /*1ba0*/  ULDC UR5, c[0x0][0x10] ;  /* 0x0000040000057ab9 */ /* 0x000fc80000000800 */
[----:B------:R-:W-:-:S04]  /*1bb0*/  IMAD R19, R19, UR5, RZ ;  /* 0x0000000513137c24 */ /* 0x000fc8000f8e02ff */
[----:B------:R-:W-:-:S05]  /*1bc0*/  IMAD R19, R19, R22, RZ ;  /* 0x0000001613137224 */ /* 0x000fca00078e02ff */
[----:B------:R-:W-:-:S05]  /*1bd0*/  SHF.L.U32 R19, R19, 0x1, RZ ;  /* 0x0000000113137819 */ /* 0x000fca00000006ff */
[----:B--2---:R-:W-:-:S04]  /*1be0*/  IMAD.WIDE R16, R19, 0x4, R16 ;  /* 0x0000000413107825 */ /* 0x004fc800078e0210 */
[----:B-1----:R-:W-:-:S04]  /*1bf0*/  IMAD R19, R23, UR5, R20 ;  /* 0x0000000517137c24 */ /* 0x002fc8000f8e0214 */
[----:B------:R-:W-:-:S06]  /*1c00*/  IMAD.WIDE.U32 R16, R19, 0x8, R16 ;  /* 0x0000000813107825 */ /* 0x000fcc00078e0010 */
[----:B------:R-:W2:Y:S02]  /*1c10*/  LDG.E.64 R16, desc[UR8][R16.64] ;  /* 0x0000000810107981 */ /* 0x000ea4000c1e1b00 */
[----:B--2---:R-:W-:Y:S01]  /*1c20*/  FADD.FTZ R24, R24, R16 ;  /* 0x0000001018187221 */ /* 0x004fe20000010000 */
[----:B------:R-:W-:-:S07]  /*1c30*/  FADD.FTZ R25, R25, R17 ;  /* 0x0000001119197221 */ /* 0x000fce0000010000 */
.L_x_4896:
[----:B------:R-:W-:Y:S05]  /*1c40*/  BSYNC B0 ;  /* 0x0000000000007941 */ /* 0x000fea0003800000 */
.L_x_4895:
[----:B------:R-:W-:Y:S05]  /*1c50*/  @!P2 BRA `(.L_x_4890) ;  /* 0x00000000007ca947 */ /* 0x000fea0003800000 */
[C---:B------:R-:W-:Y:S02]  /*1c60*/  IADD3 R16, R23.reuse, 0x1, RZ ;  /* 0x0000000117107810 */ /* 0x040fe40007ffe0ff */
[----:B------:R-:W-:Y:S02]  /*1c70*/  IADD3 R23, R23, 0x2, RZ ;  /* 0x0000000217177810 */ /* 0x000fe40007ffe0ff */
[----:B------:R-:W-:Y:S02]  /*1c80*/  ISETP.EQ.OR P2, PT, R16, UR7, P3 ;  /* 0x0000000710007c0c */ /* 0x000fe40009f42670 */
[----:B------:R-:W-:-:S04]  /*1c90*/  ISETP.EQ.OR P1, PT, R23, UR7, P3 ;  /* 0x0000000717007c0c */ /* 0x000fc80009f22670 */
[----:B------:R-:W-:-:S07]  /*1ca0*/  ISETP.EQ.OR P1, PT, R18, 0x2, P1 ;  /* 0x000000021200780c */ /* 0x000fce0000f22670 */
[----:B------:R-:W1:Y:S01]  /*1cb0*/  @!P2 S2R R21, SR_CTAID.Y ;  /* 0x000000000015a919 */ /* 0x000e620000002600 */
[----:B0-----:R-:W1:Y:S01]  /*1cc0*/  @!P2 LDC R19, c[0x0][0x10] ;  /* 0x00000400ff13ab82 */ /* 0x001e620000000800 */
[----:B------:R-:W-:-:S04]  /*1cd0*/  @!P2 LOP3.LUT R18, R32, 0x1, RZ, 0xc0, !PT ;  /* 0x000000012012a812 */ /* 0x000fc800078ec0ff */
[----:B------:R-:W0:Y:S01]  /*1ce0*/  @!P1 S2R R20, SR_CTAID.Y ;  /* 0x0000000000149919 */ /* 0x000e220000002600 */
[----:B------:R-:W-:Y:S02]  /*1cf0*/  @!P1 LOP3.LUT R45, R32, 0x1, RZ, 0xc0, !PT ;  /* 0x00000001202d9812 */ /* 0x000fe400078ec0ff */
[----:B------:R-:W2:Y:S01]  /*1d00*/  @!P1 LDC R26, c[0x0][0x10] ;  /* 0x00000400ff1a9b82 */ /* 0x000ea20000000800 */
[----:B-1----:R-:W-:Y:S02]  /*1d10*/  @!P2 IMAD R21, R16, R19, R21 ;  /* 0x000000131015a224 */ /* 0x002fe400078e0215 */
[----:B------:R-:W-:-:S05]  /*1d20*/  @!P2 IMAD R19, R19, R18, RZ ;  /* 0x000000121313a224 */ /* 0x000fca00078e02ff */
[----:B------:R-:W1:Y:S01]  /*1d30*/  @!P2 LDC.64 R16, c[0x0][0x248] ;  /* 0x00009200ff10ab82 */ /* 0x000e620000000a00 */
[----:B--2---:R-:W-:Y:S02]  /*1d40*/  @!P1 IMAD R45, R26, R45, RZ ;  /* 0x0000002d1a2d9224 */ /* 0x004fe400078e02ff */
[-C--:B------:R-:W-:Y:S02]  /*1d50*/  @!P2 IMAD R27, R19, R22.reuse, RZ ;  /* 0x00000016131ba224 */ /* 0x080fe400078e02ff */
[----:B------:R-:W-:Y:S02]  /*1d60*/  @!P1 IMAD R22, R45, R22, RZ ;  /* 0x000000162d169224 */ /* 0x000fe400078e02ff */
[----:B0-----:R-:W-:Y:S01]  /*1d70*/  @!P1 IMAD R23, R23, R26, R20 ;  /* 0x0000001a17179224 */ /* 0x001fe200078e0214 */
[----:B------:R-:W0:Y:S01]  /*1d80*/  @!P1 LDC.64 R18, c[0x0][0x248] ;  /* 0x00009200ff129b82 */ /* 0x000e220000000a00 */
[----:B------:R-:W-:-:S05]  /*1d90*/  @!P2 SHF.L.U32 R27, R27, 0x1, RZ ;  /* 0x000000011b1ba819 */ /* 0x000fca00000006ff */
[----:B-1----:R-:W-:Y:S01]  /*1da0*/  @!P2 IMAD.WIDE R16, R27, 0x4, R16 ;  /* 0x000000041b10a825 */ /* 0x002fe200078e0210 */
[----:B------:R-:W-:-:S03]  /*1db0*/  @!P1 SHF.L.U32 R27, R22, 0x1, RZ ;  /* 0x00000001161b9819 */ /* 0x000fc600000006ff */
[----:B------:R-:W-:-:S04]  /*1dc0*/  @!P2 IMAD.WIDE.U32 R16, R21, 0x8, R16 ;  /* 0x000000081510a825 */ /* 0x000fc800078e0010 */
[----:B0-----:R-:W-:Y:S02]  /*1dd0*/  @!P1 IMAD.WIDE R18, R27, 0x4, R18 ;  /* 0x000000041b129825 */ /* 0x001fe400078e0212 */
[----:B------:R-:W2:Y:S02]  /*1de0*/  @!P2 LDG.E.64 R16, desc[UR8][R16.64] ;  /* 0x000000081010a981 */ /* 0x000ea4000c1e1b00 */
[----:B------:R-:W-:-:S06]  /*1df0*/  @!P1 IMAD.WIDE.U32 R18, R23, 0x8, R18 ;  /* 0x0000000817129825 */ /* 0x000fcc00078e0012 */
[----:B------:R-:W3:Y:S01]  /*1e00*/  @!P1 LDG.E.64 R18, desc[UR8][R18.64] ;  /* 0x0000000812129981 */ /* 0x000ee2000c1e1b00 */
[----:B--2---:R-:W-:Y:S01]  /*1e10*/  @!P2 FADD.FTZ R24, R24, R16 ;  /* 0x000000101818a221 */ /* 0x004fe20000010000 */
[----:B------:R-:W-:-:S03]  /*1e20*/  @!P2 FADD.FTZ R25, R25, R17 ;  /* 0x000000111919a221 */ /* 0x000fc60000010000 */
[----:B---3--:R-:W-:Y:S01]  /*1e30*/  @!P1 FADD.FTZ R24, R24, R18 ;  /* 0x0000001218189221 */ /* 0x008fe20000010000 */
[----:B------:R-:W-:-:S07]  /*1e40*/  @!P1 FADD.FTZ R25, R25, R19 ;  /* 0x0000001319199221 */ /* 0x000fce0000010000 */
.L_x_4890:
[----:B------:R-:W-:Y:S01]  /*1e50*/  ULDC.64 UR12, c[0x0][0x218] ;  /* 0x00008600000c7ab9 */ /* 0x000fe20000000a00 */
[----:B------:R-:W-:Y:S01]  /*1e60*/  LOP3.LUT P1, RZ, R30, UR7, RZ, 0xfc, !PT ;  /* 0x000000071eff7c12 */ /* 0x000fe2000f82fcff */
[----:B------:R-:W1:Y:S01]  /*1e70*/  S2UR UR6, SR_CgaCtaId ;  /* 0x00000000000679c3 */ /* 0x000e620000008800 */
[----:B------:R-:W-:Y:S01]  /*1e80*/  ISETP.EQ.U32.AND P2, PT, RZ, UR12, PT ;  /* 0x0000000cff007c0c */ /* 0x000fe2000bf42070 */
[----:B------:R-:W-:Y:S01]  /*1e90*/  UMOV UR5, 0x400 ;  /* 0x0000040000057882 */ /* 0x000fe20000000000 */
[----:B------:R-:W-:Y:S01]  /*1ea0*/  IADD3 R0, R39, R0, RZ ;  /* 0x0000000027007210 */ /* 0x000fe20007ffe0ff */
[----:B------:R-:W-:Y:S01]  /*1eb0*/  ULDC.64 UR14, c[0x0][0x278] ;  /* 0x00009e00000e7ab9 */ /* 0x000fe20000000a00 */
[----:B------:R-:W-:-:S03]  /*1ec0*/  ISETP.EQ.OR.EX P1, PT, RZ, UR13, P1, P2 ;  /* 0x0000000dff007c0c */ /* 0x000fc60008f22720 */
[----:B0-2---:R-:W0:Y:S08]  /*1ed0*/  LDC.64 R18, c[0x0][0x228] ;  /* 0x00008a00ff127b82 */ /* 0x005e300000000a00 */
[----:B------:R-:W2:Y:S08]  /*1ee0*/  LDC.64 R16, c[0x0][0x230] ;  /* 0x00008c00ff107b82 */ /* 0x000eb00000000a00 */
[----:B------:R-:W3:Y:S01]  /*1ef0*/  @!P1 LDC.64 R20, c[0x0][0x218] ;  /* 0x00008600ff149b82 */ /* 0x000ee20000000a00 */
[----:B-1----:R-:W-:-:S03]  /*1f00*/  ULEA UR5, UR6, UR5, 0x18 ;  /* 0x0000000506057291 */ /* 0x002fc6000f8ec03f */
[----:B------:R-:W-:Y:S02]  /*1f10*/  ULDC UR6, c[0x0][0x2a4] ;  /* 0x0000a90000067ab9 */ /* 0x000fe40000000800 */
[----:B------:R-:W-:Y:S01]  /*1f20*/  @!P1 FMUL.FTZ R23, R25, UR6 ;  /* 0x0000000619179c20 */ /* 0x000fe20008410000 */
[----:B------:R-:W-:Y:S01]  /*1f30*/  @!P1 FMUL.FTZ R22, R24, UR6 ;  /* 0x0000000618169c20 */ /* 0x000fe20008410000 */
[C---:B0-----:R-:W-:Y:S02]  /*1f40*/  IMAD.WIDE R44, R0.reuse, 0x4, R18 ;  /* 0x00000004002c7825 */ /* 0x041fe400078e0212 */
[----:B------:R-:W-:Y:S02]  /*1f50*/  @!P3 STS.64 [UR5+0xc0], R24 ;  /* 0x0000c018ff00b988 */ /* 0x000fe40008000a05 */
[----:B--2---:R-:W-:-:S04]  /*1f60*/  IMAD.WIDE R18, R0, 0x4, R16 ;  /* 0x0000000400127825 */ /* 0x004fc800078e0210 */
[----:B---3--:R-:W-:-:S05]  /*1f70*/  @!P1 IMAD.WIDE R26, R38, 0x8, R20 ;  /* 0x00000008261a9825 */ /* 0x008fca00078e0214 */
[----:B------:R-:W-:Y:S01]  /*1f80*/  @!P1 STG.E.64 desc[UR8][R26.64], R22 ;  /* 0x000000161a009986 */ /* 0x000fe2000c101b08 */
[----:B------:R-:W-:Y:S06]  /*1f90*/  BAR.SYNC.DEFER_BLOCKING 0x0 ;  /* 0x0000000000007b1d */ /* 0x000fec0000010000 */
[----:B------:R0:W2:Y:S04]  /*1fa0*/  LDG.E.64 R16, desc[UR8][R44.64] ;  /* 0x000000082c107981 */ /* 0x0000a8000c1e1b00 */
[----:B------:R-:W2:Y:S01]  /*1fb0*/  LDG.E.64 R18, desc[UR8][R18.64] ;  /* 0x0000000812127981 */ /* 0x000ea2000c1e1b00 */
[----:B------:R-:W-:-:S02]  /*1fc0*/  ISETP.NE.AND P6, PT, RZ, UR10, PT ;  /* 0x0000000aff007c0c */ /* 0x000fc4000bfc5270 */
[----:B------:R-:W-:Y:S01]  /*1fd0*/  ISETP.GE.U32.AND P2, PT, R34, UR14, PT ;  /* 0x0000000e22007c0c */ /* 0x000fe2000bf46070 */
[----:B------:R-:W1:Y:S03]  /*1fe0*/  LDS.64 R20, [UR5+0xc0] ;  /* 0x0000c005ff147984 */ /* 0x000e660008000a00 */
[----:B------:R-:W-:-:S04]  /*1ff0*/  ISETP.GE.AND.EX P2, PT, R31, UR15, PT, P2 ;  /* 0x0000000f1f007c0c */ /* 0x000fc8000bf46320 */
[----:B------:R-:W-:Y:S01]  /*2000*/  ISETP.GT.U32.OR P2, PT, R30, 0x27f, P2 ;  /* 0x0000027f1e00780c */ /* 0x000fe20001744470 */
[----:B-1----:R-:W-:-:S04]  /*2010*/  FMUL.FTZ R20, R20, UR6 ;  /* 0x0000000614147c20 */ /* 0x002fc80008410000 */
[C---:B------:R-:W-:Y:S01]  /*2020*/  FMUL.FTZ R0, R20.reuse, R20 ;  /* 0x0000001414007220 */ /* 0x040fe20000410000 */
[C---:B------:R-:W-:Y:S01]  /*2030*/  FADD.FTZ R29, -R20.reuse, R29 ;  /* 0x0000001d141d7221 */ /* 0x040fe20000010100 */
[C---:B------:R-:W-:Y:S01]  /*2040*/  FADD.FTZ R7, -R20.reuse, R7 ;  /* 0x0000000714077221 */ /* 0x040fe20000010100 */
[C---:B------:R-:W-:Y:S01]  /*2050*/  FADD.FTZ R5, -R20.reuse, R5 ;  /* 0x0000000514057221 */ /* 0x040fe20000010100 */
[----:B------:R-:W-:Y:S01]  /*2060*/  FFMA.FTZ R0, R21, UR6, -R0 ;  /* 0x0000000615007c23 */ /* 0x000fe20008010800 */
[C---:B------:R-:W-:Y:S01]  /*2070*/  FADD.FTZ R9, -R20.reuse, R9 ;  /* 0x0000000914097221 */ /* 0x040fe20000010100 */
[C---:B------:R-:W-:Y:S01]  /*2080*/  FADD.FTZ R12, -R20.reuse, R12 ;  /* 0x0000000c140c7221 */ /* 0x040fe20000010100 */
[C---:B------:R-:W-:Y:S01]  /*2090*/  FADD.FTZ R23, -R20.reuse, R2 ;  /* 0x0000000214177221 */ /* 0x040fe20000010100 */
[----:B------:R-:W-:Y:S01]  /*20a0*/  FADD.FTZ R3, -R20, R3 ;  /* 0x0000000314037221 */ /* 0x000fe20000010100 */
[----:B------:R-:W-:Y:S01]  /*20b0*/  FSETP.GTU.FTZ.AND P1, PT, R0, RZ, PT ;  /* 0x000000ff0000720b */ /* 0x000fe20003f3c000 */
[C---:B------:R-:W-:Y:S01]  /*20c0*/  FADD.FTZ R25, -R20.reuse, R4 ;  /* 0x0000000414197221 */ /* 0x040fe20000010100 */
[C---:B------:R-:W-:Y:S01]  /*20d0*/  FADD.FTZ R27, -R20.reuse, R6 ;  /* 0x00000006141b7221 */ /* 0x040fe20000010100 */
[C---:B0-----:R-:W-:Y:S01]  /*20e0*/  FADD.FTZ R45, -R20.reuse, R8 ;  /* 0x00000008142d7221 */ /* 0x041fe20000010100 */
[C---:B------:R-:W-:Y:S01]  /*20f0*/  FADD.FTZ R10, -R20.reuse, R10 ;  /* 0x0000000a140a7221 */ /* 0x040fe20000010100 */
[C---:B------:R-:W-:Y:S01]  /*2100*/  FADD.FTZ R11, -R20.reuse, R11 ;  /* 0x0000000b140b7221 */ /* 0x040fe20000010100 */
[C---:B------:R-:W-:Y:S01]  /*2110*/  FADD.FTZ R13, -R20.reuse, R13 ;  /* 0x0000000d140d7221 */ /* 0x040fe20000010100 */
[C---:B------:R-:W-:Y:S01]  /*2120*/  FADD.FTZ R14, -R20.reuse, R14 ;  /* 0x0000000e140e7221 */ /* 0x040fe20000010100 */
[----:B------:R-:W-:-:S05]  /*2130*/  FADD.FTZ R15, -R20, R15 ;  /* 0x0000000f140f7221 */ /* 0x000fca0000010100 */
[----:B------:R-:W0:Y:S02]  /*2140*/  @P1 LDC R21, c[0x0][0x238] ;  /* 0x00008e00ff151b82 */ /* 0x000e240000000800 */
[----:B0-----:R-:W-:Y:S01]  /*2150*/  @P1 FADD.FTZ R24, R0, R21 ;  /* 0x0000001500181221 */ /* 0x001fe20000010000 */
[----:B------:R-:W-:Y:S01]  /*2160*/  MOV R0, 0x3f800000 ;  /* 0x3f80000000007802 */ /* 0x000fe20000000f00 */
[----:B------:R-:W-:-:S05]  /*2170*/  FADD.FTZ R21, -R20, R28 ;  /* 0x0000001c14157221 */ /* 0x000fca0000010100 */
        /* <DEDUP_REMOVED lines=33> */
.L_x_4897:
[----:B------:R-:W-:Y:S04]  /*2390*/  BSSY B0, `(.L_x_4898) ;  /* 0x000000d000007945 */ /* 0x000fe80003800000 */
[----:B------:R-:W-:Y:S05]  /*23a0*/  @!P0 BRA `(.L_x_4899) ;  /* 0x00000000002c8947 */ /* 0x000fea0003800000 */
        /* <DEDUP_REMOVED lines=9> */
[----:B------:R-:W-:-:S05]  /*2440*/  LEA.HI.X R15, R2, UR13, R13, 0x2, P3 ;  /* 0x0000000d020f7c11 */ /* 0x000fca00098f140d */
[----:B------:R0:W-:Y:S02]  /*2450*/  STG.E.64 desc[UR8][R14.64], R10 ;  /* 0x0000000a0e007986 */ /* 0x0001e4000c101b08 */
.L_x_4899:
[----:B------:R-:W-:Y:S05]  /*2460*/  BSYNC B0 ;  /* 0x0000000000007941 */ /* 0x000fea0003800000 */
.L_x_4898:
        /* <DEDUP_REMOVED lines=13> */
.L_x_4900:
[----:B------:R-:W-:Y:S04]  /*2540*/  BSSY B0, `(.L_x_4901) ;  /* 0x000000d000007945 */ /* 0x000fe80003800000 */
[----:B------:R-:W-:Y:S05]  /*2550*/  @P1 BRA `(.L_x_4902) ;  /* 0x00000000002c1947 */ /* 0x000fea0003800000 */
[----:B------:R-:W-:Y:S01]  /*2560*/  ULDC.64 UR12, c[0x0][0x270] ;  /* 0x00009c00000c7ab9 */ /* 0x000fe20000000a00 */
[----:B0-----:R-:W-:Y:S01]  /*2570*/  MOV R10, R40 ;  /* 0x00000028000a7202 */ /* 0x001fe20000000f00 */
        /* <DEDUP_REMOVED lines=9> */
.L_x_4902:
[----:B------:R-:W-:Y:S05]  /*2610*/  BSYNC B0 ;  /* 0x0000000000007941 */ /* 0x000fea0003800000 */
.L_x_4901:
        /* <DEDUP_REMOVED lines=13> */
.L_x_4903:
        /* <DEDUP_REMOVED lines=13> */
.L_x_4905:
[----:B------:R-:W-:Y:S05]  /*27c0*/  BSYNC B0 ;  /* 0x0000000000007941 */ /* 0x000fea0003800000 */
.L_x_4904:
[C---:B------:R-:W-:Y:S01]  /*27d0*/  IADD3 R33, R37.reuse, 0x18, RZ ;  /* 0x0000001825217810 */ /* 0x040fe20007ffe0ff */
[C-C-:B------:R-:W-:Y:S01]  /*27e0*/  FFMA.FTZ R6, R16.reuse, R5, R18.reuse ;  /* 0x0000000510067223 */ /* 0x140fe20000010012 */
[C---:B------:R-:W-:Y:S01]  /*27f0*/  IADD3 R13, R37.reuse, 0x20, RZ ;  /* 0x00000020250d7810 */ /* 0x040fe20007ffe0ff */
[C-C-:B0-----:R-:W-:Y:S01]  /*2800*/  FFMA.FTZ R10, R16.reuse, R7, R18.reuse ;  /* 0x00000007100a7223 */ /* 0x141fe20000010012 */
[C---:B------:R-:W-:Y:S01]  /*2810*/  IADD3 R21, R37.reuse, 0x28, RZ ;  /* 0x0000002825157810 */ /* 0x040fe20007ffe0ff */
[C-C-:B-1----:R-:W-:Y:S01]  /*2820*/  FFMA.FTZ R2, R16.reuse, R27, R18.reuse ;  /* 0x0000001b10027223 */ /* 0x142fe20000010012 */
[C---:B------:R-:W-:Y:S01]  /*2830*/  IADD3 R23, R37.reuse, 0x30, RZ ;  /* 0x0000003025177810 */ /* 0x040fe20007ffe0ff */
[C-C-:B------:R-:W-:Y:S01]  /*2840*/  FFMA.FTZ R4, R16.reuse, R45, R18.reuse ;  /* 0x0000002d10047223 */ /* 0x140fe20000010012 */
[----:B------:R-:W-:Y:S01]  /*2850*/  IADD3 R24, R37, 0x38, RZ ;  /* 0x0000003825187810 */ /* 0x000fe20007ffe0ff */
[----:B------:R-:W-:Y:S01]  /*2860*/  FFMA.FTZ R14, R16, R9, R18 ;  /* 0x00000009100e7223 */ /* 0x000fe20000010012 */
[----:B------:R-:W-:Y:S01]  /*2870*/  ISETP.GE.U32.AND P5, PT, R33, UR14, PT ;  /* 0x0000000e21007c0c */ /* 0x000fe2000bfa6070 */
[--C-:B------:R-:W-:Y:S01]  /*2880*/  FFMA.FTZ R5, R17, R20, R19.reuse ;  /* 0x0000001411057223 */ /* 0x100fe20000010013 */
[----:B------:R-:W-:Y:S01]  /*2890*/  ISETP.GE.U32.AND P1, PT, R13, UR14, PT ;  /* 0x0000000e0d007c0c */ /* 0x000fe2000bf26070 */
[--C-:B------:R-:W-:Y:S01]  /*28a0*/  FFMA.FTZ R7, R17, R22, R19.reuse ;  /* 0x0000001611077223 */ /* 0x100fe20000010013 */
[----:B------:R-:W-:Y:S01]  /*28b0*/  ISETP.GE.U32.AND P2, PT, R21, UR14, PT ;  /* 0x0000000e15007c0c */ /* 0x000fe2000bf46070 */
[--C-:B------:R-:W-:Y:S01]  /*28c0*/  FFMA.FTZ R11, R17, R12, R19.reuse ;  /* 0x0000000c110b7223 */ /* 0x100fe20000010013 */
[----:B------:R-:W-:Y:S01]  /*28d0*/  ISETP.GE.U32.AND P3, PT, R23, UR14, PT ;  /* 0x0000000e17007c0c */ /* 0x000fe2000bf66070 */
[C-C-:B------:R-:W-:Y:S01]  /*28e0*/  FFMA.FTZ R15, R17.reuse, R0, R19.reuse ;  /* 0x00000000110f7223 */ /* 0x140fe20000010013 */
[----:B------:R-:W-:Y:S01]  /*28f0*/  ISETP.GE.U32.AND P4, PT, R24, UR14, PT ;  /* 0x0000000e18007c0c */ /* 0x000fe2000bf86070 */
[----:B------:R-:W-:Y:S01]  /*2900*/  FFMA.FTZ R3, R17, R8, R19 ;  /* 0x0000000811037223 */ /* 0x000fe20000010013 */
[----:B------:R-:W-:-:S02]  /*2910*/  SHF.R.S32.HI R25, RZ, 0x1f, R33 ;  /* 0x0000001fff197819 */ /* 0x000fc40000011421 */
        /* <DEDUP_REMOVED lines=25> */
.L_x_4906:
[----:B------:R-:W-:Y:S04]  /*2ab0*/  BSSY B0, `(.L_x_4907) ;  /* 0x000000d000007945 */ /* 0x000fe80003800000 */
[----:B------:R-:W-:Y:S05]  /*2ac0*/  @P5 BRA `(.L_x_4908) ;  /* 0x00000000002c5947 */ /* 0x000fea0003800000 */
[----:B------:R-:W-:Y:S01]  /*2ad0*/  ULDC.64 UR12, c[0x0][0x270] ;  /* 0x00009c00000c7ab9 */ /* 0x000fe20000000a00 */
[----:B------:R-:W-:Y:S01]  /*2ae0*/  MOV R8, R40 ;  /* 0x0000002800087202 */ /* 0x000fe20000000f00 */
[----:B------:R-:W-:Y:S01]  /*2af0*/  IMAD R0, R25, UR12, RZ ;  /* 0x0000000c19007c24 */ /* 0x000fe2000f8e02ff */
[----:B------:R-:W-:-:S03]  /*2b00*/  MOV R9, R43 ;  /* 0x0000002b00097202 */ /* 0x000fc60000000f00 */
[----:B------:R-:W-:-:S04]  /*2b10*/  IMAD.WIDE.U32 R8, R33, UR12, R8 ;  /* 0x0000000c21087c25 */ /* 0x000fc8000f8e0008 */
[----:B------:R-:W-:Y:S01]  /*2b20*/  IMAD R33, R33, UR13, R0 ;  /* 0x0000000d21217c24 */ /* 0x000fe2000f8e0200 */
[----:B------:R-:W-:Y:S02]  /*2b30*/  ULDC.64 UR12, c[0x0][0x210] ;  /* 0x00008400000c7ab9 */ /* 0x000fe40000000a00 */
[----:B------:R-:W-:Y:S02]  /*2b40*/  LEA R16, P5, R8, UR12, 0x2 ;  /* 0x0000000c08107c11 */ /* 0x000fe4000f8a10ff */
[----:B------:R-:W-:-:S04]  /*2b50*/  IADD3 R33, R9, R33, RZ ;  /* 0x0000002109217210 */ /* 0x000fc80007ffe0ff */
[----:B------:R-:W-:-:S05]  /*2b60*/  LEA.HI.X R17, R8, UR13, R33, 0x2, P5 ;  /* 0x0000000d08117c11 */ /* 0x000fca000a8f1421 */
[----:B------:R0:W-:Y:S02]  /*2b70*/  STG.E.64 desc[UR8][R16.64], R2 ;  /* 0x0000000210007986 */ /* 0x0001e4000c101b08 */
.L_x_4908:
[----:B------:R-:W-:Y:S05]  /*2b80*/  BSYNC B0 ;  /* 0x0000000000007941 */ /* 0x000fea0003800000 */
.L_x_4907:
[----:B------:R-:W-:Y:S05]  /*2b90*/  @!P6 BRA `(.L_x_4909) ;  /* 0x000000000028e947 */ /* 0x000fea0003800000 */
        /* <DEDUP_REMOVED lines=10> */
.L_x_4909:
[----:B------:R-:W-:Y:S04]  /*2c40*/  BSSY B0, `(.L_x_4910) ;  /* 0x000000d000007945 */ /* 0x000fe80003800000 */
[----:B------:R-:W-:Y:S05]  /*2c50*/  @P1 BRA `(.L_x_4911) ;  /* 0x00000000002c1947 */ /* 0x000fea0003800000 */
[----:B------:R-:W-:Y:S01]  /*2c60*/  ULDC.64 UR12, c[0x0][0x270] ;  /* 0x00009c00000c7ab9 */ /* 0x000fe20000000a00 */
[----:B0-----:R-:W-:Y:S01]  /*2c70*/  MOV R2, R40 ;  /* 0x0000002800027202 */ /* 0x001fe20000000f00 */
        /* <DEDUP_REMOVED lines=9> */
.L_x_4911:
[----:B------:R-:W-:Y:S05]  /*2d10*/  BSYNC B0 ;  /* 0x0000000000007941 */ /* 0x000fea0003800000 */
.L_x_4910:
[----:B------:R-:W-:Y:S05]  /*2d20*/  @!P6 BRA `(.L_x_4912) ;  /* 0x000000000028e947 */ /* 0x000fea0003800000 */
        /* <DEDUP_REMOVED lines=10> */
.L_x_4912:
        /* <DEDUP_REMOVED lines=9> */
[----:B-1----:R-:W-:Y:S02]  /*2e60*/  LEA R4, P1, R2, UR12, 0x2 ;  /* 0x0000000c02047c11 */ /* 0x002fe4000f8210ff */
[----:B------:R-:W-:-:S04]  /*2e70*/  IADD3 R21, R3, R21, RZ ;  /* 0x0000001503157210 */ /* 0x000fc80007ffe0ff */
[----:B------:R-:W-:-:S05]  /*2e80*/  LEA.HI.X R5, R2, UR13, R21, 0x2, P1 ;  /* 0x0000000d02057c11 */ /* 0x000fca00088f1415 */
[----:B------:R2:W-:Y:S02]  /*2e90*/  STG.E.64 desc[UR8][R4.64], R6 ;  /* 0x0000000604007986 */ /* 0x0005e4000c101b08 */
.L_x_4914:
[----:B------:R-:W-:Y:S05]  /*2ea0*/  BSYNC B0 ;  /* 0x0000000000007941 */ /* 0x000fea0003800000 */
.L_x_4913:
[----:B------:R-:W-:Y:S05]  /*2eb0*/  @!P6 BRA `(.L_x_4915) ;  /* 0x000000000028e947 */ /* 0x000fea0003800000 */
[----:B------:R-:W-:Y:S01]  /*2ec0*/  FMUL.FTZ R0, R10, -1.4426950216293334961 ;  /* 0xbfb8aa3b0a007820 */ /* 0x000fe20000410000 */
[----:B-12---:R-:W-:-:S05]  /*2ed0*/  FMUL.FTZ R4, R11, -1.4426950216293334961 ;  /* 0xbfb8aa3b0b047820 */ /* 0x006fca0000410000 */
        /* <DEDUP_REMOVED lines=8> */
.L_x_4915:
[----:B------:R-:W-:Y:S04]  /*2f60*/  BSSY B0, `(.L_x_4916) ;  /* 0x000000d000007945 */ /* 0x000fe80003800000 */
[----:B------:R-:W-:Y:S05]  /*2f70*/  @P3 BRA `(.L_x_4917) ;  /* 0x00000000002c3947 */ /* 0x000fea0003800000 */
[----:B------:R-:W-:Y:S01]  /*2f80*/  ULDC.64 UR12, c[0x0][0x270] ;  /* 0x00009c00000c7ab9 */ /* 0x000fe20000000a00 */
[----:B0-----:R-:W-:Y:S01]  /*2f90*/  MOV R2, R40 ;  /* 0x0000002800027202 */ /* 0x001fe20000000f00 */
[----:B------:R-:W-:Y:S01]  /*2fa0*/  IMAD R0, R29, UR12, RZ ;  /* 0x0000000c1d007c24 */ /* 0x000fe2000f8e02ff */
[----:B------:R-:W-:-:S03]  /*2fb0*/  MOV R3, R43 ;  /* 0x0000002b00037202 */ /* 0x000fc60000000f00 */
[----:B-12---:R-:W-:-:S04]  /*2fc0*/  IMAD.WIDE.U32 R4, R23, UR12, R2 ;  /* 0x0000000c17047c25 */ /* 0x006fc8000f8e0002 */
[----:B------:R-:W-:Y:S01]  /*2fd0*/  IMAD R23, R23, UR13, R0 ;  /* 0x0000000d17177c24 */ /* 0x000fe2000f8e0200 */
[----:B------:R-:W-:Y:S02]  /*2fe0*/  ULDC.64 UR12, c[0x0][0x210] ;  /* 0x00008400000c7ab9 */ /* 0x000fe40000000a00 */
[----:B------:R-:W-:Y:S02]  /*2ff0*/  LEA R2, P1, R4, UR12, 0x2 ;  /* 0x0000000c04027c11 */ /* 0x000fe4000f8210ff */
[----:B------:R-:W-:-:S04]  /*3000*/  IADD3 R23, R5, R23, RZ ;  /* 0x0000001705177210 */ /* 0x000fc80007ffe0ff */
[----:B------:R-:W-:-:S05]  /*3010*/  LEA.HI.X R3, R4, UR13, R23, 0x2, P1 ;  /* 0x0000000d04037c11 */ /* 0x000fca00088f1417 */
[----:B------:R3:W-:Y:S02]  /*3020*/  STG.E.64 desc[UR8][R2.64], R10 ;  /* 0x0000000a02007986 */ /* 0x0007e4000c101b08 */
.L_x_4917:
[----:B------:R-:W-:Y:S05]  /*3030*/  BSYNC B0 ;  /* 0x0000000000007941 */ /* 0x000fea0003800000 */
.L_x_4916:
[----:B------:R-:W-:Y:S05]  /*3040*/  @!P6 BRA `(.L_x_4918) ;  /* 0x000000000028e947 */ /* 0x000fea0003800000 */
[----:B------:R-:W-:Y:S01]  /*3050*/  FMUL.FTZ R0, R14, -1.4426950216293334961 ;  /* 0xbfb8aa3b0e007820 */ /* 0x000fe20000410000 */
[----:B-12---:R-:W-:-:S05]  /*3060*/  FMUL.FTZ R4, R15, -1.4426950216293334961 ;  /* 0xbfb8aa3b0f047820 */ /* 0x006fca0000410000 */
[----:B------:R-:W0:Y:S08]  /*3070*/  MUFU.EX2 R0, R0 ;  /* 0x0000000000007308 */ /* 0x000e300000000800 */
[----:B------:R-:W1:Y:S01]  /*3080*/  MUFU.EX2 R4, R4 ;  /* 0x0000000400047308 */ /* 0x000e620000000800 */
[----:B0--3--:R-:W-:-:S07]  /*3090*/  FADD.FTZ R2, R0, 1 ;  /* 0x3f80000000027421 */ /* 0x009fce0000010000 */
[----:B------:R-:W0:Y:S01]  /*30a0*/  MUFU.RCP R3, R2 ;  /* 0x0000000200037308 */ /* 0x000e220000001000 */
[----:B-1----:R-:W-:-:S07]  /*30b0*/  FADD.FTZ R5, R4, 1 ;  /* 0x3f80000004057421 */ /* 0x002fce0000010000 */
[----:B------:R-:W1:Y:S01]  /*30c0*/  MUFU.RCP R6, R5 ;  /* 0x0000000500067308 */ /* 0x000e620000001000 */
[----:B0-----:R-:W-:Y:S01]  /*30d0*/  FMUL.FTZ R14, R14, R3 ;  /* 0x000000030e0e7220 */ /* 0x001fe20000410000 */
[----:B-1----:R-:W-:-:S07]  /*30e0*/  FMUL.FTZ R15, R15, R6 ;  /* 0x000000060f0f7220 */ /* 0x002fce0000410000 */
.L_x_4918:
[----:B------:R-:W-:Y:S04]  /*30f0*/  BSSY B0, `(.L_x_4919) ;  /* 0x000000c000007945 */ /* 0x000fe80003800000 */
[----:B------:R-:W-:Y:S05]  /*3100*/  @P4 BRA `(.L_x_4920) ;  /* 0x0000000000284947 */ /* 0x000fea0003800000 */
[----:B------:R-:W-:Y:S01]  /*3110*/  ULDC.64 UR12, c[0x0][0x270] ;  /* 0x00009c00000c7ab9 */ /* 0x000fe20000000a00 */
[----:B------:R-:W-:Y:S01]  /*3120*/  MOV R41, R43 ;  /* 0x0000002b00297202 */ /* 0x000fe20000000f00 */
[----:B------:R-:W-:Y:S02]  /*3130*/  IMAD R31, R31, UR12, RZ ;  /* 0x0000000c1f1f7c24 */ /* 0x000fe4000f8e02ff */
[----:B------:R-:W-:-:S04]  /*3140*/  IMAD.WIDE.U32 R40, R24, UR12, R40 ;  /* 0x0000000c18287c25 */ /* 0x000fc8000f8e0028 */
[----:B------:R-:W-:Y:S01]  /*3150*/  IMAD R31, R24, UR13, R31 ;  /* 0x0000000d181f7c24 */ /* 0x000fe2000f8e021f */
[----:B------:R-:W-:Y:S02]  /*3160*/  ULDC.64 UR12, c[0x0][0x210] ;  /* 0x00008400000c7ab9 */ /* 0x000fe40000000a00 */
[----:B0--3--:R-:W-:Y:S02]  /*3170*/  LEA R2, P1, R40, UR12, 0x2 ;  /* 0x0000000c28027c11 */ /* 0x009fe4000f8210ff */
[----:B------:R-:W-:-:S04]  /*3180*/  IADD3 R31, R41, R31, RZ ;  /* 0x0000001f291f7210 */ /* 0x000fc80007ffe0ff */
[----:B------:R-:W-:-:S05]  /*3190*/  LEA.HI.X R3, R40, UR13, R31, 0x2, P1 ;  /* 0x0000000d28037c11 */ /* 0x000fca00088f141f */
[----:B------:R4:W-:Y:S02]  /*31a0*/  STG.E.64 desc[UR8][R2.64], R14 ;  /* 0x0000000e02007986 */ /* 0x0009e4000c101b08 */
.L_x_4920:
[----:B------:R-:W-:Y:S05]  /*31b0*/  BSYNC B0 ;  /* 0x0000000000007941 */ /* 0x000fea0003800000 */
.L_x_4919:
[----:B0--34-:R-:W0:Y:S01]  /*31c0*/  LDC R3, c[0x0][0x10] ;  /* 0x00000400ff037b82 */ /* 0x019e220000000800 */
[----:B------:R-:W-:Y:S02]  /*31d0*/  IADD3 R32, R32, 0x1, RZ ;  /* 0x0000000120207810 */ /* 0x000fe40007ffe0ff */
[----:B0-----:R-:W-:-:S04]  /*31e0*/  IADD3 R38, R3, R38, RZ ;  /* 0x0000002603267210 */ /* 0x001fc80007ffe0ff */
[----:B------:R-:W-:-:S13]  /*31f0*/  ISETP.GE.AND P1, PT, R38, UR4, PT ;  /* 0x0000000426007c0c */ /* 0x000fda000bf26270 */
[----:B------:R-:W-:Y:S05]  /*3200*/  @!P1 BRA `(.L_x_4921) ;  /* 0xffffffcc00e09947 */ /* 0x000fea000383ffff */
[----:B------:R-:W-:Y:S05]  /*3210*/  EXIT ;  /* 0x000000000000794d */ /* 0x000fea0003800000 */
.L_x_4922:
        /* <DEDUP_REMOVED lines=14> */
.L_x_5630:


//--------------------- .text._Z35group_norm_nhwc_fwd_one_pass_kernelI11Fp32IOFp32WLi128ELi160ELi640EEv26Group_norm_nhwc_fwd_params --------------------------
	.section	.text._Z35group_norm_nhwc_fwd_one_pass_kernelI11Fp32IOFp32WLi128ELi160ELi640EEv26Group_norm_nhwc_fwd_params,"ax",@progbits
	.align	128
        .global         _Z35group_norm_nhwc_fwd_one_pass_kernelI11Fp32IOFp32WLi128ELi160ELi640EEv26Group_norm_nhwc_fwd_params
        .type           _Z35group_norm_nhwc_fwd_one_pass_kernelI11Fp32IOFp32WLi128ELi160ELi640EEv26Group_norm_nhwc_fwd_params,@function
        .size           _Z35group_norm_nhwc_fwd_one_pass_kernelI11Fp32IOFp32WLi128ELi160ELi640EEv26Group_norm_nhwc_fwd_params,(.L_x_5631 - _Z35group_norm_nhwc_fwd_one_pass_kernelI11Fp32IOFp32WLi128ELi160ELi640EEv26Group_norm_nhwc_fwd_params)
        .other          _Z35group_norm_nhwc_fwd_one_pass_kernelI11Fp32IOFp32WLi128ELi160ELi640EEv26Group_norm_nhwc_fwd_params,@"STO_CUDA_ENTRY STV_DEFAULT"
_Z35group_norm_nhwc_fwd_one_pass_kernelI11Fp32IOFp32WLi128ELi160ELi640EEv26Group_norm_nhwc_fwd_params:
.text._Z35group_norm_nhwc_fwd_one_pass_kernelI11Fp32IOFp32WLi128ELi160ELi640EEv26Group_norm_nhwc_fwd_params:
        /* <DEDUP_REMOVED lines=42> */
[C---:B------:R-:W-:Y:S02]  /*02a0*/  IADD3 R6, R83.reuse, 0x60, RZ ;  /* 0x0000006053067810 */ /* 0x040fe40007ffe0ff */
[----:B------:R-:W-:-:S02]  /*02b0*/  IADD3 R7, R83, 0x68, RZ ;  /* 0x0000006853077810 */ /* 0x000fc40007ffe0ff */
[C---:B------:R-:W-:Y:S02]  /*02c0*/  IADD3 R8, R83.reuse, 0x70, RZ ;  /* 0x0000007053087810 */ /* 0x040fe40007ffe0ff */
[----:B0-----:R-:W-:-:S07]  /*02d0*/  IADD3 R9, R83, 0x78, RZ ;  /* 0x0000007853097810 */ /* 0x001fce0007ffe0ff */
.L_x_4980:
[----:B0-----:R-:W0:Y:S01]  /*02e0*/  LDC R17, c[0x0][0x288] ;  /* 0x0000a200ff117b82 */ /* 0x001e220000000800 */
[----:B------:R-:W-:Y:S01]  /*02f0*/  ULDC.64 UR14, c[0x0][0x278] ;  /* 0x00009e00000e7ab9 */ /* 0x000fe20000000a00 */
[----:B------:R-:W-:Y:S01]  /*0300*/  SHF.R.S32.HI R16, RZ, 0x1f, R85 ;  /* 0x0000001fff107819 */ /* 0x000fe20000011455 */
[----:B------:R-:W-:Y:S01]  /*0310*/  ULDC.64 UR12, c[0x0][0x280] ;  /* 0x0000a000000c7ab9 */ /* 0x000fe20000000a00 */
[----:B------:R-:W-:Y:S02]  /*0320*/  ISETP.GE.U32.AND P4, PT, R81, UR14, PT ;  /* 0x0000000e51007c0c */ /* 0x000fe4000bf86070 */
[----:B------:R-:W-:Y:S02]  /*0330*/  ISETP.GE.U32.AND P5, PT, R80, UR14, PT ;  /* 0x0000000e50007c0c */ /* 0x000fe4000bfa6070 */
[----:B------:R-:W1:Y:S01]  /*0340*/  @P0 LDC.64 R26, c[0x0][0x270] ;  /* 0x00009c00ff1a0b82 */ /* 0x000e620000000a00 */
[----:B------:R-:W-:-:S07]  /*0350*/  SHF.R.S32.HI R62, RZ, 0x1f, R78 ;  /* 0x0000001fff3e7819 */ /* 0x000fce000001144e */
[----:B------:R-:W2:Y:S01]  /*0360*/  @P0 LDC.64 R38, c[0x0][0x220] ;  /* 0x00008800ff260b82 */ /* 0x000ea20000000a00 */
[----:B0-----:R-:W-:-:S04]  /*0370*/  IABS R13, R17 ;  /* 0x00000011000d7213 */ /* 0x001fc80000000000 */
[----:B------:R-:W0:Y:S08]  /*0380*/  I2F.RP R12, R13 ;  /* 0x0000000d000c7306 */ /* 0x000e300000209400 */
        /* <DEDUP_REMOVED lines=23> */
[----:B------:R-:W-:Y:S02]  /*0500*/  MOV R13, R11 ;  /* 0x0000000b000d7202 */ /* 0x000fe40000000f00 */
[----:B------:R-:W-:Y:S02]  /*0510*/  SHF.R.S32.HI R11, RZ, 0x1f, R81 ;  /* 0x0000001fff0b7819 */ /* 0x000fe40000011451 */
[----:B------:R-:W-:Y:S02]  /*0520*/  @!P3 IADD3 R13, -R13, RZ, RZ ;  /* 0x000000ff0d0db210 */ /* 0x000fe40007ffe1ff */
[----:B------:R-:W-:Y:S01]  /*0530*/  @!P2 LOP3.LUT R13, RZ, R17, RZ, 0x33, !PT ;  /* 0x00000011ff0da212 */ /* 0x000fe200078e33ff */
[----:B------:R-:W0:Y:S01]  /*0540*/  @!P5 LDC.64 R18, c[0x0][0x270] ;  /* 0x00009c00ff12db82 */ /* 0x000e220000000a00 */
[----:B------:R-:W-:Y:S02]  /*0550*/  ISETP.GE.U32.AND P2, PT, R82, UR14, PT ;  /* 0x0000000e52007c0c */ /* 0x000fe4000bf46070 */
[----:B------:R-:W-:-:S02]  /*0560*/  IADD3 R87, -R13, RZ, RZ ;  /* 0x000000ff0d577210 */ /* 0x000fc40007ffe1ff */
[----:B------:R-:W-:Y:S02]  /*0570*/  ISETP.GE.AND.EX P2, PT, R10, UR15, PT, P2 ;  /* 0x0000000f0a007c0c */ /* 0x000fe4000bf46320 */
[----:B------:R-:W-:Y:S01]  /*0580*/  ISETP.GE.AND.EX P4, PT, R11, UR15, PT, P4 ;  /* 0x0000000f0b007c0c */ /* 0x000fe2000bf86340 */
[----:B------:R-:W-:Y:S01]  /*0590*/  IMAD R87, R17, R87, R84 ;  /* 0x0000005711577224 */ /* 0x000fe200078e0254 */
[C---:B------:R-:W-:Y:S02]  /*05a0*/  ISETP.GT.U32.OR P2, PT, R0.reuse, 0x27f, P2 ;  /* 0x0000027f0000780c */ /* 0x040fe40001744470 */
[----:B------:R-:W-:Y:S01]  /*05b0*/  SHF.R.S32.HI R14, RZ, 0x1f, R13 ;  /* 0x0000001fff0e7819 */ /* 0x000fe2000001140d */
[----:B------:R-:W-:Y:S01]  /*05c0*/  IMAD R87, R87, 0xa0, RZ ;  /* 0x000000a057577824 */ /* 0x000fe200078e02ff */
[----:B------:R-:W-:Y:S02]  /*05d0*/  ISETP.GT.U32.OR P4, PT, R0, 0x27f, P4 ;  /* 0x0000027f0000780c */ /* 0x000fe40002784470 */
[----:B------:R-:W-:Y:S01]  /*05e0*/  ISETP.GE.U32.AND P3, PT, R79, UR14, PT ;  /* 0x0000000e4f007c0c */ /* 0x000fe2000bf66070 */
[----:B------:R-:W-:Y:S01]  /*05f0*/  IMAD R14, R14, UR12, RZ ;  /* 0x0000000c0e0e7c24 */ /* 0x000fe2000f8e02ff */
[----:B------:R-:W-:-:S03]  /*0600*/  IADD3 R88, P1, R85, R87, RZ ;  /* 0x0000005755587210 */ /* 0x000fc60007f3e0ff */
[----:B------:R-:W-:Y:S01]  /*0610*/  IMAD R91, R13, UR13, R14 ;  /* 0x0000000d0d5b7c24 */ /* 0x000fe2000f8e020e */
[----:B------:R-:W-:Y:S01]  /*0620*/  LEA.HI.X.SX32 R89, R87, R16, 0x1, P1 ;  /* 0x0000001057597211 */ /* 0x000fe200008f0eff */
[----:B------:R-:W3:Y:S01]  /*0630*/  @!P2 LDC.64 R22, c[0x0][0x270] ;  /* 0x00009c00ff16ab82 */ /* 0x000ee20000000a00 */
[----:B-1----:R-:W-:Y:S02]  /*0640*/  @P0 IMAD R14, R3, R26, RZ ;  /* 0x0000001a030e0224 */ /* 0x002fe400078e02ff */
[----:B------:R-:W-:Y:S01]  /*0650*/  IMAD.WIDE.U32 R88, R13, UR12, R88 ;  /* 0x0000000c0d587c25 */ /* 0x000fe2000f8e0058 */
[----:B------:R-:W-:-:S04]  /*0660*/  SHF.R.S32.HI R13, RZ, 0x1f, R79 ;  /* 0x0000001fff0d7819 */ /* 0x000fc8000001144f */
[----:B------:R-:W1:Y:S01]  /*0670*/  @!P4 LDC.64 R24, c[0x0][0x270] ;  /* 0x00009c00ff18cb82 */ /* 0x000e620000000a00 */
[----:B------:R-:W-:Y:S01]  /*0680*/  ISETP.GE.AND.EX P3, PT, R13, UR15, PT, P3 ;  /* 0x0000000f0d007c0c */ /* 0x000fe2000bf66330 */
[----:B------:R-:W-:Y:S01]  /*0690*/  @P0 IMAD R15, R83, R27, R14 ;  /* 0x0000001b530f0224 */ /* 0x000fe200078e020e */
[----:B------:R-:W-:Y:S02]  /*06a0*/  IADD3 R91, R89, R91, RZ ;  /* 0x0000005b595b7210 */ /* 0x000fe40007ffe0ff */
[----:B------:R-:W-:Y:S02]  /*06b0*/  ISETP.GT.U32.OR P3, PT, R0, 0x27f, P3 ;  /* 0x0000027f0000780c */ /* 0x000fe40001f64470 */
[----:B------:R-:W-:Y:S01]  /*06c0*/  @P0 MOV R90, R88 ;  /* 0x00000058005a0202 */ /* 0x000fe20000000f00 */
[----:B------:R-:W4:Y:S01]  /*06d0*/  @!P2 LDC.64 R20, c[0x0][0x220] ;  /* 0x00008800ff14ab82 */ /* 0x000f220000000a00 */
[----:B------:R-:W-:-:S03]  /*06e0*/  @!P2 MOV R29, R91 ;  /* 0x0000005b001da202 */ /* 0x000fc60000000f00 */
[----:B------:R-:W-:-:S04]  /*06f0*/  @P0 IMAD.WIDE.U32 R26, R83, R26, R90 ;  /* 0x0000001a531a0225 */ /* 0x000fc800078e005a */
[----:B------:R-:W5:Y:S01]  /*0700*/  @!P4 LDC.64 R16, c[0x0][0x220] ;  /* 0x00008800ff10cb82 */ /* 0x000f620000000a00 */
[----:B------:R-:W-:Y:S01]  /*0710*/  @P0 IADD3 R27, R27, R15, RZ ;  /* 0x0000000f1b1b0210 */ /* 0x000fe20007ffe0ff */
[----:B---3--:R-:W-:Y:S01]  /*0720*/  @!P2 IMAD R28, R10, R22, RZ ;  /* 0x000000160a1ca224 */ /* 0x008fe200078e02ff */
[----:B--2---:R-:W-:-:S03]  /*0730*/  @P0 LEA R38, P1, R26, R38, 0x2 ;  /* 0x000000261a260211 */ /* 0x004fc600078210ff */
[----:B------:R-:W-:Y:S01]  /*0740*/  @!P2 IMAD R31, R82, R23, R28 ;  /* 0x00000017521fa224 */ /* 0x000fe200078e021c */
[----:B------:R-:W-:Y:S01]  /*0750*/  @P0 LEA.HI.X R39, R26, R39, R27, 0x2, P1 ;  /* 0x000000271a270211 */ /* 0x000fe200008f141b */
[----:B------:R-:W2:Y:S01]  /*0760*/  @!P3 LDC.64 R14, c[0x0][0x270] ;  /* 0x00009c00ff0ebb82 */ /* 0x000ea20000000a00 */
[----:B------:R-:W-:Y:S01]  /*0770*/  @!P2 MOV R28, R88 ;  /* 0x00000058001ca202 */ /* 0x000fe20000000f00 */
[----:B-1----:R-:W-:Y:S01]  /*0780*/  @!P4 IMAD R30, R11, R24, RZ ;  /* 0x000000180b1ec224 */ /* 0x002fe200078e02ff */
[----:B------:R-:W-:Y:S02]  /*0790*/  ISETP.GE.U32.AND P1, PT, R78, UR14, PT ;  /* 0x0000000e4e007c0c */ /* 0x000fe4000bf26070 */
[----:B------:R-:W-:Y:S01]  /*07a0*/  @!P4 MOV R23, R91 ;  /* 0x0000005b0017c202 */ /* 0x000fe20000000f00 */
[----:B------:R-:W-:Y:S01]  /*07b0*/  @!P2 IMAD.WIDE.U32 R28, R82, R22, R28 ;  /* 0x00000016521ca225 */ /* 0x000fe200078e001c */
[----:B------:R-:W-:Y:S01]  /*07c0*/  @!P4 MOV R22, R88 ;  /* 0x000000580016c202 */ /* 0x000fe20000000f00 */
[----:B------:R-:W1:Y:S01]  /*07d0*/  @!P5 LDC.64 R26, c[0x0][0x220] ;  /* 0x00008800ff1adb82 */ /* 0x000e620000000a00 */
[----:B------:R-:W-:Y:S01]  /*07e0*/  ISETP.GE.AND.EX P1, PT, R62, UR15, PT, P1 ;  /* 0x0000000f3e007c0c */ /* 0x000fe2000bf26310 */
[----:B------:R-:W-:Y:S01]  /*07f0*/  @!P4 IMAD R33, R81, R25, R30 ;  /* 0x000000195121c224 */ /* 0x000fe200078e021e */
[----:B------:R-:W-:Y:S01]  /*0800*/  @!P2 IADD3 R29, R29, R31, RZ ;  /* 0x0000001f1d1da210 */ /* 0x000fe20007ffe0ff */
[----:B0-----:R-:W-:Y:S01]  /*0810*/  @!P5 IMAD R30, R12, R18, RZ ;  /* 0x000000120c1ed224 */ /* 0x001fe200078e02ff */
[----:B----4-:R-:W-:Y:S01]  /*0820*/  @!P2 LEA R20, P6, R28, R20, 0x2 ;  /* 0x000000141c14a211 */ /* 0x010fe200078c10ff */
[----:B------:R-:W-:Y:S01]  /*0830*/  @!P4 IMAD.WIDE.U32 R22, R81, R24, R22 ;  /* 0x000000185116c225 */ /* 0x000fe200078e0016 */
[----:B------:R-:W-:Y:S01]  /*0840*/  @!P5 MOV R31, R91 ;  /* 0x0000005b001fd202 */ /* 0x000fe20000000f00 */
[----:B------:R-:W0:Y:S01]  /*0850*/  @!P3 LDC.64 R24, c[0x0][0x220] ;  /* 0x00008800ff18bb82 */ /* 0x000e220000000a00 */
[----:B------:R-:W-:Y:S01]  /*0860*/  ISETP.GT.U32.OR P1, PT, R0, 0x27f, P1 ;  /* 0x0000027f0000780c */ /* 0x000fe20000f24470 */
[----:B------:R-:W-:Y:S01]  /*0870*/  @!P5 IMAD R35, R80, R19, R30 ;  /* 0x000000135023d224 */ /* 0x000fe200078e021e */
[----:B------:R-:W-:-:S02]  /*0880*/  @!P5 MOV R30, R88 ;  /* 0x00000058001ed202 */ /* 0x000fc40000000f00 */
[----:B------:R-:W-:Y:S02]  /*0890*/  @!P2 LEA.HI.X R21, R28, R21, R29, 0x2, P6 ;  /* 0x000000151c15a211 */ /* 0x000fe400030f141d */
[----:B------:R-:W-:Y:S01]  /*08a0*/  @!P4 IADD3 R23, R23, R33, RZ ;  /* 0x000000211717c210 */ /* 0x000fe20007ffe0ff */
[----:B------:R-:W-:Y:S01]  /*08b0*/  @!P5 IMAD.WIDE.U32 R18, R80, R18, R30 ;  /* 0x000000125012d225 */ /* 0x000fe200078e001e */
[C---:B-----5:R-:W-:Y:S02]  /*08c0*/  @!P4 LEA R28, P6, R22.reuse, R16, 0x2 ;  /* 0x00000010161cc211 */ /* 0x060fe400078c10ff */
[----:B------:R-:W-:Y:S01]  /*08d0*/  @!P3 MOV R30, R88 ;  /* 0x00000058001eb202 */ /* 0x000fe20000000f00 */
[-C--:B--2---:R-:W-:Y:S01]  /*08e0*/  @!P3 IMAD R16, R13, R14.reuse, RZ ;  /* 0x0000000e0d10b224 */ /* 0x084fe200078e02ff */
[----:B------:R-:W-:Y:S01]  /*08f0*/  @!P3 MOV R31, R91 ;  /* 0x0000005b001fb202 */ /* 0x000fe20000000f00 */
[----:B------:R-:W2:Y:S01]  /*0900*/  @!P1 LDC.64 R36, c[0x0][0x220] ;  /* 0x00008800ff249b82 */ /* 0x000ea20000000a00 */
[----:B------:R-:W-:Y:S01]  /*0910*/  @!P4 LEA.HI.X R29, R22, R17, R23, 0x2, P6 ;  /* 0x00000011161dc211 */ /* 0x000fe200030f1417 */
[----:B------:R-:W-:Y:S01]  /*0920*/  @!P3 IMAD R17, R79, R15, R16 ;  /* 0x0000000f4f11b224 */ /* 0x000fe200078e0210 */
[----:B------:R-:W-:Y:S01]  /*0930*/  @!P5 IADD3 R15, R19, R35, RZ ;  /* 0x00000023130fd210 */ /* 0x000fe20007ffe0ff */
[----:B------:R-:W-:Y:S01]  /*0940*/  @!P3 IMAD.WIDE.U32 R30, R79, R14, R30 ;  /* 0x0000000e4f1eb225 */ /* 0x000fe200078e001e */
[----:B-1----:R-:W-:-:S03]  /*0950*/  @!P5 LEA R26, P6, R18, R26, 0x2 ;  /* 0x0000001a121ad211 */ /* 0x002fc600078c10ff */
[----:B------:R-:W1:Y:S01]  /*0960*/  @!P1 LDC.64 R22, c[0x0][0x270] ;  /* 0x00009c00ff169b82 */ /* 0x000e620000000a00 */
[----:B------:R-:W-:Y:S02]  /*0970*/  @!P5 LEA.HI.X R27, R18, R27, R15, 0x2, P6 ;  /* 0x0000001b121bd211 */ /* 0x000fe400030f140f */
[----:B------:R-:W-:Y:S02]  /*0980*/  CS2R R14, SRZ ;  /* 0x00000000000e7805 */ /* 0x000fe4000001ff00 */
[----:B------:R-:W-:Y:S02]  /*0990*/  @!P3 IADD3 R18, R31, R17, RZ ;  /* 0x000000111f12b210 */ /* 0x000fe40007ffe0ff */
[----:B------:R-:W-:Y:S02]  /*09a0*/  CS2R R16, SRZ ;  /* 0x0000000000107805 */ /* 0x000fe4000001ff00 */
[----:B------:R-:W-:Y:S02]  /*09b0*/  SHF.R.S32.HI R63, RZ, 0x1f, R77 ;  /* 0x0000001fff3f7819 */ /* 0x000fe4000001144d */
[----:B------:R-:W-:Y:S01]  /*09c0*/  SHF.R.S32.HI R64, RZ, 0x1f, R76 ;  /* 0x0000001fff407819 */ /* 0x000fe2000001144c */
[----:B------:R3:W4:Y:S01]  /*09d0*/  @!P2 LDG.E.64 R14, desc[UR8][R20.64] ;  /* 0x00000008140ea981 */ /* 0x000722000c1e1b00 */
[----:B------:R-:W-:-:S02]  /*09e0*/  ISETP.GE.U32.AND P2, PT, R76, UR14, PT ;  /* 0x0000000e4c007c0c */ /* 0x000fc4000bf46070 */
[----:B0-----:R-:W-:Y:S01]  /*09f0*/  @!P3 LEA R24, P6, R30, R24, 0x2 ;  /* 0x000000181e18b211 */ /* 0x001fe200078c10ff */
[----:B------:R0:W5:Y:S01]  /*0a00*/  @!P4 LDG.E.64 R16, desc[UR8][R28.64] ;  /* 0x000000081c10c981 */ /* 0x000162000c1e1b00 */
[----:B------:R-:W-:Y:S02]  /*0a10*/  ISETP.GE.U32.AND P4, PT, R77, UR14, PT ;  /* 0x0000000e4d007c0c */ /* 0x000fe4000bf86070 */
[----:B------:R-:W-:Y:S02]  /*0a20*/  ISETP.GE.AND.EX P2, PT, R64, UR15, PT, P2 ;  /* 0x0000000f40007c0c */ /* 0x000fe4000bf46320 */
[----:B------:R-:W-:Y:S02]  /*0a30*/  ISETP.GE.AND.EX P4, PT, R63, UR15, PT, P4 ;  /* 0x0000000f3f007c0c */ /* 0x000fe4000bf86340 */
[----:B------:R-:W-:Y:S02]  /*0a40*/  @!P3 LEA.HI.X R25, R30, R25, R18, 0x2, P6 ;  /* 0x000000191e19b211 */ /* 0x000fe400030f1412 */
[----:B------:R-:W-:-:S02]  /*0a50*/  CS2R R18, SRZ ;  /* 0x0000000000127805 */ /* 0x000fc4000001ff00 */
[C---:B------:R-:W-:Y:S02]  /*0a60*/  ISETP.GT.U32.OR P4, PT, R0.reuse, 0x27f, P4 ;  /* 0x0000027f0000780c */ /* 0x040fe40002784470 */
[----:B------:R-:W-:Y:S02]  /*0a70*/  ISETP.GT.U32.OR P2, PT, R0, 0x27f, P2 ;  /* 0x0000027f0000780c */ /* 0x000fe40001744470 */
[----:B---3--:R-:W-:Y:S02]  /*0a80*/  CS2R R20, SRZ ;  /* 0x0000000000147805 */ /* 0x008fe4000001ff00 */
[----:B------:R-:W-:Y:S01]  /*0a90*/  SHF.R.S32.HI R65, RZ, 0x1f, R75 ;  /* 0x0000001fff417819 */ /* 0x000fe2000001144b */
[----:B------:R3:W5:Y:S01]  /*0aa0*/  @!P5 LDG.E.64 R18, desc[UR8][R26.64] ;  /* 0x000000081a12d981 */ /* 0x000762000c1e1b00 */
[----:B------:R-:W-:Y:S01]  /*0ab0*/  ISETP.GE.U32.AND P5, PT, R75, UR14, PT ;  /* 0x0000000e4b007c0c */ /* 0x000fe2000bfa6070 */
[----:B-1----:R-:W-:Y:S01]  /*0ac0*/  @!P1 IMAD R30, R62, R22, RZ ;  /* 0x000000163e1e9224 */ /* 0x002fe200078e02ff */
[----:B0-----:R-:W-:Y:S01]  /*0ad0*/  @!P1 MOV R28, R88 ;  /* 0x00000058001c9202 */ /* 0x001fe20000000f00 */
[----:B------:R0:W5:Y:S01]  /*0ae0*/  @!P3 LDG.E.64 R20, desc[UR8][R24.64] ;  /* 0x000000081814b981 */ /* 0x000162000c1e1b00 */
[----:B------:R-:W-:-:S02]  /*0af0*/  @!P1 MOV R29, R91 ;  /* 0x0000005b001d9202 */ /* 0x000fc40000000f00 */
[----:B------:R-:W-:Y:S01]  /*0b00*/  ISETP.GE.AND.EX P3, PT, R65, UR15, PT, P5 ;  /* 0x0000000f41007c0c */ /* 0x000fe2000bf66350 */
[C---:B------:R-:W-:Y:S02]  /*0b10*/  @!P1 IMAD R33, R78.reuse, R23, R30 ;  /* 0x000000174e219224 */ /* 0x040fe400078e021e */
[----:B------:R-:W-:Y:S01]  /*0b20*/  @!P1 IMAD.WIDE.U32 R28, R78, R22, R28 ;  /* 0x000000164e1c9225 */ /* 0x000fe200078e001c */
[----:B------:R-:W1:Y:S01]  /*0b30*/  @!P2 LDC.64 R30, c[0x0][0x270] ;  /* 0x00009c00ff1eab82 */ /* 0x000e620000000a00 */
[----:B------:R-:W-:-:S07]  /*0b40*/  ISETP.GT.U32.OR P3, PT, R0, 0x27f, P3 ;  /* 0x0000027f0000780c */ /* 0x000fce0001f64470 */
[----:B------:R-:W1:Y:S01]  /*0b50*/  @!P4 LDC.64 R22, c[0x0][0x270] ;  /* 0x00009c00ff16cb82 */ /* 0x000e620000000a00 */
[----:B------:R-:W-:Y:S02]  /*0b60*/  SHF.R.S32.HI R66, RZ, 0x1f, R74 ;  /* 0x0000001fff427819 */ /* 0x000fe4000001144a */
[----:B------:R-:W-:Y:S02]  /*0b70*/  ISETP.GE.U32.AND P5, PT, R74, UR14, PT ;  /* 0x0000000e4a007c0c */ /* 0x000fe4000bfa6070 */
[----:B---3--:R-:W-:Y:S02]  /*0b80*/  @!P1 IADD3 R26, R29, R33, RZ ;  /* 0x000000211d1a9210 */ /* 0x008fe40007ffe0ff */
[----:B--2---:R-:W-:Y:S01]  /*0b90*/  @!P1 LEA R36, P6, R28, R36, 0x2 ;  /* 0x000000241c249211 */ /* 0x004fe200078c10ff */
[----:B0-----:R-:W0:Y:S01]  /*0ba0*/  @!P4 LDC.64 R24, c[0x0][0x220] ;  /* 0x00008800ff18cb82 */ /* 0x001e220000000a00 */
[----:B------:R-:W-:Y:S02]  /*0bb0*/  ISETP.GE.AND.EX P5, PT, R66, UR15, PT, P5 ;  /* 0x0000000f42007c0c */ /* 0x000fe4000bfa6350 */
[----:B------:R-:W-:-:S02]  /*0bc0*/  @!P1 LEA.HI.X R37, R28, R37, R26, 0x2, P6 ;  /* 0x000000251c259211 */ /* 0x000fc400030f141a */
[----:B------:R-:W-:-:S03]  /*0bd0*/  ISETP.GT.U32.OR P5, PT, R0, 0x27f, P5 ;  /* 0x0000027f0000780c */ /* 0x000fc60002fa4470 */
[----:B------:R-:W2:Y:S01]  /*0be0*/  @!P3 LDC.64 R26, c[0x0][0x270] ;  /* 0x00009c00ff1abb82 */ /* 0x000ea20000000a00 */
[----:B------:R-:W-:Y:S02]  /*0bf0*/  @!P4 MOV R44, R88 ;  /* 0x00000058002cc202 */ /* 0x000fe40000000f00 */
[----:B------:R-:W-:-:S05]  /*0c00*/  @!P4 MOV R45, R91 ;  /* 0x0000005b002dc202 */ /* 0x000fca0000000f00 */
[----:B------:R-:W3:Y:S01]  /*0c10*/  @!P2 LDC.64 R28, c[0x0][0x220] ;  /* 0x00008800ff1cab82 */ /* 0x000ee20000000a00 */
[----:B-1----:R-:W-:Y:S02]  /*0c20*/  @!P4 IMAD R34, R63, R22, RZ ;  /* 0x000000163f22c224 */ /* 0x002fe400078e02ff */
[----:B------:R-:W-:Y:S02]  /*0c30*/  @!P2 IMAD R35, R64, R30, RZ ;  /* 0x0000001e4023a224 */ /* 0x000fe400078e02ff */
[C---:B------:R-:W-:Y:S02]  /*0c40*/  @!P4 IMAD R41, R77.reuse, R23, R34 ;  /* 0x000000174d29c224 */ /* 0x040fe400078e0222 */
[----:B------:R-:W-:Y:S01]  /*0c50*/  @!P4 IMAD.WIDE.U32 R44, R77, R22, R44 ;  /* 0x000000164d2cc225 */ /* 0x000fe200078e002c */
[----:B------:R-:W1:Y:S01]  /*0c60*/  @!P5 LDC.64 R32, c[0x0][0x270] ;  /* 0x00009c00ff20db82 */ /* 0x000e620000000a00 */
[----:B------:R-:W-:Y:S02]  /*0c70*/  CS2R R22, SRZ ;  /* 0x0000000000167805 */ /* 0x000fe4000001ff00 */
[----:B------:R-:W-:Y:S01]  /*0c80*/  @!P2 IMAD R47, R76, R31, R35 ;  /* 0x0000001f4c2fa224 */ /* 0x000fe200078e0223 */
[----:B------:R-:W-:-:S02]  /*0c90*/  @!P2 MOV R42, R88 ;  /* 0x00000058002aa202 */ /* 0x000fc40000000f00 */
[----:B------:R-:W-:Y:S01]  /*0ca0*/  @!P2 MOV R43, R91 ;  /* 0x0000005b002ba202 */ /* 0x000fe20000000f00 */
[----:B------:R3:W5:Y:S01]  /*0cb0*/  @!P1 LDG.E.64 R22, desc[UR8][R36.64] ;  /* 0x0000000824169981 */ /* 0x000762000c1e1b00 */
[----:B------:R-:W1:Y:S01]  /*0cc0*/  @!P3 LDC.64 R34, c[0x0][0x220] ;  /* 0x00008800ff22bb82 */ /* 0x000e620000000a00 */
[----:B------:R-:W-:Y:S02]  /*0cd0*/  SHF.R.S32.HI R67, RZ, 0x1f, R73 ;  /* 0x0000001fff437819 */ /* 0x000fe40000011449 */
[----:B------:R-:W-:Y:S02]  /*0ce0*/  ISETP.GE.U32.AND P6, PT, R73, UR14, PT ;  /* 0x0000000e49007c0c */ /* 0x000fe4000bfc6070 */
[----:B0-----:R-:W-:Y:S01]  /*0cf0*/  @!P4 LEA R40, P1, R44, R24, 0x2 ;  /* 0x000000182c28c211 */ /* 0x001fe200078210ff */
[----:B--2---:R-:W-:Y:S01]  /*0d00*/  @!P3 IMAD R24, R65, R26, RZ ;  /* 0x0000001a4118b224 */ /* 0x004fe200078e02ff */
[----:B------:R-:W-:Y:S01]  /*0d10*/  @!P4 IADD3 R41, R45, R41, RZ ;  /* 0x000000292d29c210 */ /* 0x000fe20007ffe0ff */
[----:B---3--:R-:W0:Y:S01]  /*0d20*/  @!P5 LDC.64 R36, c[0x0][0x220] ;  /* 0x00008800ff24db82 */ /* 0x008e220000000a00 */
[----:B------:R-:W-:Y:S01]  /*0d30*/  @!P2 IMAD.WIDE.U32 R42, R76, R30, R42 ;  /* 0x0000001e4c2aa225 */ /* 0x000fe200078e002a */
[----:B------:R-:W-:-:S02]  /*0d40*/  ISETP.GE.AND.EX P6, PT, R67, UR15, PT, P6 ;  /* 0x0000000f43007c0c */ /* 0x000fc4000bfc6360 */
[----:B------:R-:W-:Y:S01]  /*0d50*/  @!P4 LEA.HI.X R41, R44, R25, R41, 0x2, P1 ;  /* 0x000000192c29c211 */ /* 0x000fe200008f1429 */
[----:B------:R-:W-:Y:S01]  /*0d60*/  @!P3 IMAD R45, R75, R27, R24 ;  /* 0x0000001b4b2db224 */ /* 0x000fe200078e0218 */
[----:B------:R-:W-:Y:S02]  /*0d70*/  @!P3 MOV R24, R88 ;  /* 0x000000580018b202 */ /* 0x000fe40000000f00 */
[----:B------:R-:W-:Y:S02]  /*0d80*/  @!P3 MOV R25, R91 ;  /* 0x0000005b0019b202 */ /* 0x000fe40000000f00 */
[----:B------:R-:W-:Y:S02]  /*0d90*/  ISETP.GT.U32.OR P6, PT, R0, 0x27f, P6 ;  /* 0x0000027f0000780c */ /* 0x000fe400037c4470 */
[----:B------:R-:W-:Y:S02]  /*0da0*/  @!P2 IADD3 R27, R43, R47, RZ ;  /* 0x0000002f2b1ba210 */ /* 0x000fe40007ffe0ff */
[----:B------:R-:W-:Y:S01]  /*0db0*/  @!P2 LEA R28, P1, R42, R28, 0x2 ;  /* 0x0000001c2a1ca211 */ /* 0x000fe200078210ff */
[----:B------:R-:W-:Y:S01]  /*0dc0*/  @!P3 IMAD.WIDE.U32 R24, R75, R26, R24 ;  /* 0x0000001a4b18b225 */ /* 0x000fe200078e0018 */
[----:B------:R-:W-:-:S02]  /*0dd0*/  @!P5 MOV R26, R88 ;  /* 0x00000058001ad202 */ /* 0x000fc40000000f00 */
[----:B------:R-:W-:Y:S02]  /*0de0*/  @!P2 LEA.HI.X R29, R42, R29, R27, 0x2, P1 ;  /* 0x0000001d2a1da211 */ /* 0x000fe400008f141b */
[----:B------:R-:W-:Y:S01]  /*0df0*/  @!P5 MOV R27, R91 ;  /* 0x0000005b001bd202 */ /* 0x000fe20000000f00 */
[-C--:B-1----:R-:W-:Y:S01]  /*0e00*/  @!P5 IMAD R43, R66, R32.reuse, RZ ;  /* 0x00000020422bd224 */ /* 0x082fe200078e02ff */
[----:B------:R-:W-:Y:S01]  /*0e10*/  @!P3 IADD3 R25, R25, R45, RZ ;  /* 0x0000002d1919b210 */ /* 0x000fe20007ffe0ff */
[----:B------:R-:W1:Y:S01]  /*0e20*/  @!P6 LDC.64 R30, c[0x0][0x270] ;  /* 0x00009c00ff1eeb82 */ /* 0x000e620000000a00 */
[----:B------:R-:W-:Y:S01]  /*0e30*/  @!P5 IMAD.WIDE.U32 R26, R74, R32, R26 ;  /* 0x000000204a1ad225 */ /* 0x000fe200078e001a */
[----:B------:R-:W-:-:S03]  /*0e40*/  @!P3 LEA R32, P1, R24, R34, 0x2 ;  /* 0x000000221820b211 */ /* 0x000fc600078210ff */
[----:B------:R-:W-:Y:S01]  /*0e50*/  @!P5 IMAD R43, R74, R33, R43 ;  /* 0x000000214a2bd224 */ /* 0x000fe200078e022b */
[----:B------:R-:W-:Y:S02]  /*0e60*/  @!P3 LEA.HI.X R33, R24, R35, R25, 0x2, P1 ;  /* 0x000000231821b211 */ /* 0x000fe400008f1419 */
[----:B0-----:R-:W-:Y:S02]  /*0e70*/  @!P5 LEA R36, P1, R26, R36, 0x2 ;  /* 0x000000241a24d211 */ /* 0x001fe400078210ff */
[----:B------:R-:W-:-:S04]  /*0e80*/  @!P5 IADD3 R24, R27, R43, RZ ;  /* 0x0000002b1b18d210 */ /* 0x000fc80007ffe0ff */
[----:B------:R-:W-:Y:S02]  /*0e90*/  @!P5 LEA.HI.X R37, R26, R37, R24, 0x2, P1 ;  /* 0x000000251a25d211 */ /* 0x000fe400008f1418 */
[----:B------:R-:W-:Y:S02]  /*0ea0*/  CS2R R26, SRZ ;  /* 0x00000000001a7805 */ /* 0x000fe4000001ff00 */
[----:B------:R-:W-:Y:S02]  /*0eb0*/  SHF.R.S32.HI R68, RZ, 0x1f, R72 ;  /* 0x0000001fff447819 */ /* 0x000fe40000011448 */
[----:B------:R-:W-:Y:S02]  /*0ec0*/  ISETP.GE.U32.AND P1, PT, R72, UR14, PT ;  /* 0x0000000e48007c0c */ /* 0x000fe4000bf26070 */
[----:B------:R0:W2:Y:S01]  /*0ed0*/  @!P2 LDG.E.64 R26, desc[UR8][R28.64] ;  /* 0x000000081c1aa981 */ /* 0x0000a2000c1e1b00 */
[----:B------:R-:W-:Y:S02]  /*0ee0*/  CS2R R24, SRZ ;  /* 0x0000000000187805 */ /* 0x000fe4000001ff00 */
[----:B------:R-:W-:-:S02]  /*0ef0*/  ISETP.GE.AND.EX P1, PT, R68, UR15, PT, P1 ;  /* 0x0000000f44007c0c */ /* 0x000fc4000bf26310 */
[----:B------:R-:W-:Y:S01]  /*0f00*/  SHF.R.S32.HI R69, RZ, 0x1f, R6 ;  /* 0x0000001fff457819 */ /* 0x000fe20000011406 */
[----:B0-----:R-:W0:Y:S01]  /*0f10*/  @!P6 LDC.64 R28, c[0x0][0x220] ;  /* 0x00008800ff1ceb82 */ /* 0x001e220000000a00 */
[----:B------:R-:W-:Y:S01]  /*0f20*/  ISETP.GE.U32.AND P2, PT, R6, UR14, PT ;  /* 0x0000000e06007c0c */ /* 0x000fe2000bf46070 */
[----:B------:R-:W3:Y:S01]  /*0f30*/  @!P4 LDG.E.64 R24, desc[UR8][R40.64] ;  /* 0x000000082818c981 */ /* 0x000ee2000c1e1b00 */
[----:B------:R-:W-:Y:S01]  /*0f40*/  ISETP.GT.U32.OR P1, PT, R0, 0x27f, P1 ;  /* 0x0000027f0000780c */ /* 0x000fe20000f24470 */
[----:B-1----:R-:W-:Y:S01]  /*0f50*/  @!P6 IMAD R34, R67, R30, RZ ;  /* 0x0000001e4322e224 */ /* 0x002fe200078e02ff */
[----:B------:R-:W-:Y:S02]  /*0f60*/  SHF.R.S32.HI R70, RZ, 0x1f, R7 ;  /* 0x0000001fff467819 */ /* 0x000fe40000011407 */
[----:B------:R-:W-:Y:S02]  /*0f70*/  ISETP.GE.U32.AND P4, PT, R7, UR14, PT ;  /* 0x0000000e07007c0c */ /* 0x000fe4000bf86070 */
[----:B------:R-:W-:Y:S01]  /*0f80*/  ISETP.GE.AND.EX P2, PT, R69, UR15, PT, P2 ;  /* 0x0000000f45007c0c */ /* 0x000fe2000bf46320 */
[----:B------:R-:W-:Y:S01]  /*0f90*/  @!P6 IMAD R43, R73, R31, R34 ;  /* 0x0000001f492be224 */ /* 0x000fe200078e0222 */
[----:B------:R-:W-:-:S02]  /*0fa0*/  CS2R R44, SRZ ;  /* 0x00000000002c7805 */ /* 0x000fc4000001ff00 */
[----:B------:R-:W-:Y:S02]  /*0fb0*/  ISETP.GE.AND.EX P4, PT, R70, UR15, PT, P4 ;  /* 0x0000000f46007c0c */ /* 0x000fe4000bf86340 */
[----:B------:R-:W-:Y:S02]  /*0fc0*/  @!P6 MOV R34, R88 ;  /* 0x000000580022e202 */ /* 0x000fe40000000f00 */
[----:B------:R-:W-:Y:S02]  /*0fd0*/  @!P6 MOV R35, R91 ;  /* 0x0000005b0023e202 */ /* 0x000fe40000000f00 */
[----:B------:R-:W-:Y:S02]  /*0fe0*/  CS2R R48, SRZ ;  /* 0x0000000000307805 */ /* 0x000fe4000001ff00 */
[C---:B------:R-:W-:Y:S01]  /*0ff0*/  ISETP.GT.U32.OR P2, PT, R0.reuse, 0x27f, P2 ;  /* 0x0000027f0000780c */ /* 0x040fe20001744470 */
[----:B------:R1:W2:Y:S01]  /*1000*/  @!P3 LDG.E.64 R44, desc[UR8][R32.64] ;  /* 0x00000008202cb981 */ /* 0x0002a2000c1e1b00 */
[----:B------:R-:W-:Y:S01]  /*1010*/  ISETP.GT.U32.OR P4, PT, R0, 0x27f, P4 ;  /* 0x0000027f0000780c */ /* 0x000fe20002784470 */
[----:B------:R-:W-:Y:S01]  /*1020*/  @!P6 IMAD.WIDE.U32 R34, R73, R30, R34 ;  /* 0x0000001e4922e225 */ /* 0x000fe200078e0022 */
[----:B------:R-:W-:Y:S01]  /*1030*/  SHF.R.S32.HI R71, RZ, 0x1f, R8 ;  /* 0x0000001fff477819 */ /* 0x000fe20000011408 */
[----:B------:R0:W2:Y:S01]  /*1040*/  @!P5 LDG.E.64 R48, desc[UR8][R36.64] ;  /* 0x000000082430d981 */ /* 0x0000a2000c1e1b00 */
[----:B------:R-:W-:-:S02]  /*1050*/  ISETP.GE.U32.AND P3, PT, R8, UR14, PT ;  /* 0x0000000e08007c0c */ /* 0x000fc4000bf66070 */
[----:B------:R-:W-:Y:S01]  /*1060*/  @!P6 IADD3 R35, R35, R43, RZ ;  /* 0x0000002b2323e210 */ /* 0x000fe20007ffe0ff */
[----:B-1----:R-:W1:Y:S01]  /*1070*/  @!P1 LDC.64 R32, c[0x0][0x270] ;  /* 0x00009c00ff209b82 */ /* 0x002e620000000a00 */
[----:B------:R-:W-:Y:S02]  /*1080*/  ISETP.GE.AND.EX P3, PT, R71, UR15, PT, P3 ;  /* 0x0000000f47007c0c */ /* 0x000fe4000bf66330 */
[----:B0-----:R-:W-:Y:S02]  /*1090*/  @!P6 LEA R42, P5, R34, R28, 0x2 ;  /* 0x0000001c222ae211 */ /* 0x001fe400078a10ff */
[----:B------:R-:W-:Y:S02]  /*10a0*/  CS2R R46, SRZ ;  /* 0x00000000002e7805 */ /* 0x000fe4000001ff00 */
[----:B------:R-:W-:Y:S02]  /*10b0*/  ISETP.GT.U32.OR P3, PT, R0, 0x27f, P3 ;  /* 0x0000027f0000780c */ /* 0x000fe40001f64470 */
[----:B------:R-:W-:Y:S01]  /*10c0*/  @!P6 LEA.HI.X R43, R34, R29, R35, 0x2, P5 ;  /* 0x0000001d222be211 */ /* 0x000fe200028f1423 */
[----:B------:R-:W0:Y:S01]  /*10d0*/  @!P2 LDC.64 R30, c[0x0][0x270] ;  /* 0x00009c00ff1eab82 */ /* 0x000e220000000a00 */
[----:B------:R-:W-:Y:S01]  /*10e0*/  SHF.R.S32.HI R86, RZ, 0x1f, R9 ;  /* 0x0000001fff567819 */ /* 0x000fe20000011409 */
[----:B------:R1:W3:Y:S06]  /*10f0*/  @P0 LDG.E.64 R46, desc[UR8][R38.64] ;  /* 0x00000008262e0981 */ /* 0x0002ec000c1e1b00 */
[----:B------:R-:W4:Y:S01]  /*1100*/  @!P1 LDC.64 R28, c[0x0][0x220] ;  /* 0x00008800ff1c9b82 */ /* 0x000f220000000a00 */
[----:B------:R-:W-:-:S07]  /*1110*/  ISETP.GE.U32.AND P5, PT, R9, UR14, PT ;  /* 0x0000000e09007c0c */ /* 0x000fce000bfa6070 */
[----:B------:R-:W4:Y:S01]  /*1120*/  @!P4 LDC.64 R36, c[0x0][0x270] ;  /* 0x00009c00ff24cb82 */ /* 0x000f220000000a00 */
[----:B------:R-:W-:Y:S02]  /*1130*/  ISETP.GE.AND.EX P5, PT, R86, UR15, PT, P5 ;  /* 0x0000000f56007c0c */ /* 0x000fe4000bfa6350 */
[----:B------:R-:W-:Y:S02]  /*1140*/  @!P1 MOV R54, R88 ;  /* 0x0000005800369202 */ /* 0x000fe40000000f00 */
[----:B------:R-:W-:-:S03]  /*1150*/  ISETP.GT.U32.OR P5, PT, R0, 0x27f, P5 ;  /* 0x0000027f0000780c */ /* 0x000fc60002fa4470 */
[----:B-1----:R-:W1:Y:S01]  /*1160*/  @!P3 LDC.64 R38, c[0x0][0x270] ;  /* 0x00009c00ff26bb82 */ /* 0x002e620000000a00 */
[-C--:B------:R-:W-:Y:S01]  /*1170*/  @!P1 MOV R55, R91.reuse ;  /* 0x0000005b00379202 */ /* 0x080fe20000000f00 */
[----:B------:R-:W-:Y:S01]  /*1180*/  @!P1 IMAD R57, R68, R32, RZ ;  /* 0x0000002044399224 */ /* 0x000fe200078e02ff */
[----:B------:R-:W-:Y:S02]  /*1190*/  CS2R R50, SRZ ;  /* 0x0000000000327805 */ /* 0x000fe4000001ff00 */
[----:B------:R-:W-:Y:S01]  /*11a0*/  @!P2 MOV R52, R88 ;  /* 0x000000580034a202 */ /* 0x000fe20000000f00 */
[C---:B------:R-:W-:Y:S02]  /*11b0*/  @!P1 IMAD.WIDE.U32 R54, R72.reuse, R32, R54 ;  /* 0x0000002048369225 */ /* 0x040fe400078e0036 */
[----:B------:R-:W1:Y:S01]  /*11c0*/  @!P2 LDC.64 R40, c[0x0][0x220] ;  /* 0x00008800ff28ab82 */ /* 0x000e620000000a00 */
[----:B------:R-:W-:Y:S01]  /*11d0*/  @!P2 MOV R53, R91 ;  /* 0x0000005b0035a202 */ /* 0x000fe20000000f00 */
[----:B------:R-:W-:Y:S01]  /*11e0*/  @!P1 IMAD R57, R72, R33, R57 ;  /* 0x0000002148399224 */ /* 0x000fe200078e0239 */
[----:B------:R4:W2:Y:S01]  /*11f0*/  @!P6 LDG.E.64 R50, desc[UR8][R42.64] ;  /* 0x000000082a32e981 */ /* 0x0008a2000c1e1b00 */
[----:B0-----:R-:W-:-:S04]  /*1200*/  @!P2 IMAD R59, R69, R30, RZ ;  /* 0x0000001e453ba224 */ /* 0x001fc800078e02ff */
[----:B------:R-:W0:Y:S01]  /*1210*/  @!P4 LDC.64 R34, c[0x0][0x220] ;  /* 0x00008800ff22cb82 */ /* 0x000e220000000a00 */
[----:B------:R-:W-:Y:S01]  /*1220*/  @!P1 IADD3 R57, R55, R57, RZ ;  /* 0x0000003937399210 */ /* 0x000fe20007ffe0ff */
[----:B------:R-:W-:Y:S01]  /*1230*/  @!P2 IMAD R59, R6, R31, R59 ;  /* 0x0000001f063ba224 */ /* 0x000fe200078e023b */
[----:B----4-:R-:W-:Y:S01]  /*1240*/  @!P1 LEA R42, P6, R54, R28, 0x2 ;  /* 0x0000001c362a9211 */ /* 0x010fe200078c10ff */
[----:B------:R-:W-:Y:S02]  /*1250*/  @!P4 IMAD R28, R70, R36, RZ ;  /* 0x00000024461cc224 */ /* 0x000fe400078e02ff */
[----:B------:R-:W-:Y:S02]  /*1260*/  @!P2 IMAD.WIDE.U32 R52, R6, R30, R52 ;  /* 0x0000001e0634a225 */ /* 0x000fe400078e0034 */
[----:B------:R-:W4:Y:S01]  /*1270*/  @!P3 LDC.64 R32, c[0x0][0x220] ;  /* 0x00008800ff20bb82 */ /* 0x000f220000000a00 */
[----:B------:R-:W-:Y:S01]  /*1280*/  @!P1 LEA.HI.X R43, R54, R29, R57, 0x2, P6 ;  /* 0x0000001d362b9211 */ /* 0x000fe200030f1439 */
[----:B------:R-:W-:Y:S01]  /*1290*/  @!P4 IMAD R55, R7, R37, R28 ;  /* 0x000000250737c224 */ /* 0x000fe200078e021c */
[----:B------:R-:W-:-:S05]  /*12a0*/  @!P4 MOV R28, R88 ;  /* 0x00000058001cc202 */ /* 0x000fca0000000f00 */
[----:B------:R-:W4:Y:S01]  /*12b0*/  @!P5 LDC.64 R30, c[0x0][0x270] ;  /* 0x00009c00ff1edb82 */ /* 0x000f220000000a00 */
[-C--:B------:R-:W-:Y:S01]  /*12c0*/  @!P4 MOV R29, R91.reuse ;  /* 0x0000005b001dc202 */ /* 0x080fe20000000f00 */
[----:B-1----:R-:W-:Y:S02]  /*12d0*/  @!P3 IMAD R54, R71, R38, RZ ;  /* 0x000000264736b224 */ /* 0x002fe400078e02ff */
[----:B------:R-:W-:Y:S01]  /*12e0*/  @!P4 IMAD.WIDE.U32 R36, R7, R36, R28 ;  /* 0x000000240724c225 */ /* 0x000fe200078e001c */
[----:B------:R-:W-:Y:S02]  /*12f0*/  @!P3 MOV R28, R88 ;  /* 0x00000058001cb202 */ /* 0x000fe40000000f00 */
[----:B------:R-:W-:Y:S01]  /*1300*/  @!P3 MOV R29, R91 ;  /* 0x0000005b001db202 */ /* 0x000fe20000000f00 */
[----:B------:R-:W-:Y:S01]  /*1310*/  @!P3 IMAD R57, R8, R39, R54 ;  /* 0x000000270839b224 */ /* 0x000fe200078e0236 */
[----:B------:R-:W-:Y:S02]  /*1320*/  @!P2 IADD3 R59, R53, R59, RZ ;  /* 0x0000003b353ba210 */ /* 0x000fe40007ffe0ff */
[----:B------:R-:W-:Y:S01]  /*1330*/  @!P2 LEA R40, P6, R52, R40, 0x2 ;  /* 0x000000283428a211 */ /* 0x000fe200078c10ff */
[----:B------:R-:W-:-:S02]  /*1340*/  @!P3 IMAD.WIDE.U32 R38, R8, R38, R28 ;  /* 0x000000260826b225 */ /* 0x000fc400078e001c */
[----:B------:R-:W1:Y:S01]  /*1350*/  @!P5 LDC.64 R28, c[0x0][0x220] ;  /* 0x00008800ff1cdb82 */ /* 0x000e620000000a00 */
[----:B------:R-:W-:Y:S02]  /*1360*/  @!P2 LEA.HI.X R41, R52, R41, R59, 0x2, P6 ;  /* 0x000000293429a211 */ /* 0x000fe400030f143b */
[----:B------:R-:W-:Y:S02]  /*1370*/  @!P4 IADD3 R37, R37, R55, RZ ;  /* 0x000000372525c210 */ /* 0x000fe40007ffe0ff */
[----:B0-----:R-:W-:Y:S02]  /*1380*/  @!P4 LEA R34, P6, R36, R34, 0x2 ;  /* 0x000000222422c211 */ /* 0x001fe400078c10ff */
[----:B------:R-:W-:Y:S01]  /*1390*/  CS2R R52, SRZ ;  /* 0x0000000000347805 */ /* 0x000fe2000001ff00 */
[----:B----4-:R-:W-:Y:S01]  /*13a0*/  @!P5 IMAD R54, R86, R30, RZ ;  /* 0x0000001e5636d224 */ /* 0x010fe200078e02ff */
[----:B------:R-:W-:Y:S02]  /*13b0*/  @!P4 LEA.HI.X R35, R36, R35, R37, 0x2, P6 ;  /* 0x000000232423c211 */ /* 0x000fe400030f1425 */
[----:B------:R-:W-:-:S02]  /*13c0*/  @!P3 IADD3 R36, R39, R57, RZ ;  /* 0x000000392724b210 */ /* 0x000fc40007ffe0ff */
[----:B------:R-:W4:Y:S01]  /*13d0*/  @!P1 LDG.E.64 R52, desc[UR8][R42.64] ;  /* 0x000000082a349981 */ /* 0x000f22000c1e1b00 */
[C---:B------:R-:W-:Y:S01]  /*13e0*/  @!P3 LEA R32, P6, R38.reuse, R32, 0x2 ;  /* 0x000000202620b211 */ /* 0x040fe200078c10ff */
[C---:B------:R-:W-:Y:S01]  /*13f0*/  @!P5 IMAD R31, R9.reuse, R31, R54 ;  /* 0x0000001f091fd224 */ /* 0x040fe200078e0236 */
[----:B------:R-:W-:Y:S02]  /*1400*/  CS2R R54, SRZ ;  /* 0x0000000000367805 */ /* 0x000fe4000001ff00 */
[----:B------:R-:W-:Y:S02]  /*1410*/  @!P5 MOV R37, R91 ;  /* 0x0000005b0025d202 */ /* 0x000fe40000000f00 */
[----:B------:R-:W-:Y:S02]  /*1420*/  @!P3 LEA.HI.X R33, R38, R33, R36, 0x2, P6 ;  /* 0x000000212621b211 */ /* 0x000fe400030f1424 */
[----:B------:R-:W-:Y:S02]  /*1430*/  @!P5 MOV R36, R88 ;  /* 0x000000580024d202 */ /* 0x000fe40000000f00 */
[----:B------:R-:W-:Y:S01]  /*1440*/  CS2R R56, SRZ ;  /* 0x0000000000387805 */ /* 0x000fe2000001ff00 */
[----:B------:R-:W4:Y:S02]  /*1450*/  @!P2 LDG.E.64 R54, desc[UR8][R40.64] ;  /* 0x000000082836a981 */ /* 0x000f24000c1e1b00 */
[----:B------:R-:W-:Y:S01]  /*1460*/  @!P5 IMAD.WIDE.U32 R36, R9, R30, R36 ;  /* 0x0000001e0924d225 */ /* 0x000fe200078e0024 */
[----:B------:R-:W-:-:S02]  /*1470*/  CS2R R58, SRZ ;  /* 0x00000000003a7805 */ /* 0x000fc4000001ff00 */
[----:B------:R0:W4:Y:S02]  /*1480*/  @!P4 LDG.E.64 R56, desc[UR8][R34.64] ;  /* 0x000000082238c981 */ /* 0x000124000c1e1b00 */
[----:B------:R-:W-:Y:S02]  /*1490*/  @!P5 IADD3 R30, R37, R31, RZ ;  /* 0x0000001f251ed210 */ /* 0x000fe40007ffe0ff */
[C---:B-1----:R-:W-:Y:S02]  /*14a0*/  @!P5 LEA R28, P1, R36.reuse, R28, 0x2 ;  /* 0x0000001c241cd211 */ /* 0x042fe400078210ff */
[----:B------:R-:W-:Y:S01]  /*14b0*/  CS2R R60, SRZ ;  /* 0x00000000003c7805 */ /* 0x000fe2000001ff00 */
[----:B------:R-:W4:Y:S01]  /*14c0*/  @!P3 LDG.E.64 R58, desc[UR8][R32.64] ;  /* 0x00000008203ab981 */ /* 0x000f22000c1e1b00 */
[----:B------:R-:W-:-:S05]  /*14d0*/  @!P5 LEA.HI.X R29, R36, R29, R30, 0x2, P1 ;  /* 0x0000001d241dd211 */ /* 0x000fca00008f141e */
[----:B------:R5:W4:Y:S01]  /*14e0*/  @!P5 LDG.E.64 R60, desc[UR8][R28.64] ;  /* 0x000000081c3cd981 */ /* 0x000b22000c1e1b00 */
[----:B0-----:R-:W-:Y:S01]  /*14f0*/  FADD.FTZ R35, R14, R15 ;  /* 0x0000000f0e237221 */ /* 0x001fe20000010000 */
[----:B------:R-:W-:Y:S01]  /*1500*/  FMUL.FTZ R37, R15, R15 ;  /* 0x0000000f0f257220 */ /* 0x000fe20000410000 */
[----:B-----5:R-:W-:Y:S01]  /*1510*/  FADD.FTZ R29, R16, R17 ;  /* 0x00000011101d7221 */ /* 0x020fe20000010000 */
[----:B------:R-:W-:Y:S02]  /*1520*/  FMUL.FTZ R33, R17, R17 ;  /* 0x0000001111217220 */ /* 0x000fe40000410000 */
[----:B------:R-:W-:Y:S02]  /*1530*/  FFMA.FTZ R34, R14, R14, R37 ;  /* 0x0000000e0e227223 */ /* 0x000fe40000010025 */
[----:B------:R-:W-:Y:S01]  /*1540*/  FFMA.FTZ R28, R16, R16, R33 ;  /* 0x00000010101c7223 */ /* 0x000fe20000010021 */
[----:B------:R-:W-:-:S04]  /*1550*/  FMUL.FTZ R33, R19, R19 ;  /* 0x0000001313217220 */ /* 0x000fc80000410000 */
[----:B------:R-:W-:Y:S01]  /*1560*/  FFMA.FTZ R33, R18, R18, R33 ;  /* 0x0000001212217223 */ /* 0x000fe20000010021 */
[----:B------:R-:W-:Y:S01]  /*1570*/  ISETP.GT.AND P1, PT, R2, 0x1e, PT ;  /* 0x0000001e0200780c */ /* 0x000fe20003f24270 */
[----:B---3--:R-:W-:Y:S01]  /*1580*/  FADD.FTZ R30, R46, R47 ;  /* 0x0000002f2e1e7221 */ /* 0x008fe20000010000 */
[----:B------:R-:W-:-:S03]  /*1590*/  FMUL.FTZ R31, R47, R47 ;  /* 0x0000002f2f1f7220 */ /* 0x000fc60000410000 */
[----:B------:R-:W-:Y:S01]  /*15a0*/  FADD.FTZ R30, RZ, R30 ;  /* 0x0000001eff1e7221 */ /* 0x000fe20000010000 */
[----:B------:R-:W-:-:S03]  /*15b0*/  FFMA.FTZ R31, R46, R46, R31 ;  /* 0x0000002e2e1f7223 */ /* 0x000fc6000001001f */
[----:B------:R-:W-:Y:S01]  /*15c0*/  FADD.FTZ R30, R30, R35 ;  /* 0x000000231e1e7221 */ /* 0x000fe20000010000 */
[----:B------:R-:W-:-:S03]  /*15d0*/  FADD.FTZ R31, RZ, R31 ;  /* 0x0000001fff1f7221 */ /* 0x000fc60000010000 */
[----:B------:R-:W-:Y:S01]  /*15e0*/  FADD.FTZ R29, R30, R29 ;  /* 0x0000001d1e1d7221 */ /* 0x000fe20000010000 */
[----:B------:R-:W-:Y:S01]  /*15f0*/  FADD.FTZ R30, R18, R19 ;  /* 0x00000013121e7221 */ /* 0x000fe20000010000 */
[----:B------:R-:W-:-:S03]  /*1600*/  FADD.FTZ R31, R31, R34 ;  /* 0x000000221f1f7221 */ /* 0x000fc60000010000 */
[----:B------:R-:W-:Y:S01]  /*1610*/  FADD.FTZ R29, R29, R30 ;  /* 0x0000001e1d1d7221 */ /* 0x000fe20000010000 */
[----:B------:R-:W-:Y:S01]  /*1620*/  FADD.FTZ R30, R20, R21 ;  /* 0x00000015141e7221 */ /* 0x000fe20000010000 */
[----:B------:R-:W-:Y:S01]  /*1630*/  FADD.FTZ R28, R31, R28 ;  /* 0x0000001c1f1c7221 */ /* 0x000fe20000010000 */
[----:B------:R-:W-:Y:S02]  /*1640*/  FMUL.FTZ R31, R21, R21 ;  /* 0x00000015151f7220 */ /* 0x000fe40000410000 */
[----:B------:R-:W-:Y:S01]  /*1650*/  FADD.FTZ R29, R29, R30 ;  /* 0x0000001e1d1d7221 */ /* 0x000fe20000010000 */
[----:B------:R-:W-:Y:S01]  /*1660*/  FADD.FTZ R28, R28, R33 ;  /* 0x000000211c1c7221 */ /* 0x000fe20000010000 */
[----:B------:R-:W-:Y:S01]  /*1670*/  FADD.FTZ R30, R22, R23 ;  /* 0x00000017161e7221 */ /* 0x000fe20000010000 */
[----:B------:R-:W-:Y:S01]  /*1680*/  FFMA.FTZ R31, R20, R20, R31 ;  /* 0x00000014141f7223 */ /* 0x000fe2000001001f */
[----:B------:R-:W-:Y:S02]  /*1690*/  FMUL.FTZ R33, R23, R23 ;  /* 0x0000001717217220 */ /* 0x000fe40000410000 */
[----:B------:R-:W-:Y:S01]  /*16a0*/  FADD.FTZ R29, R29, R30 ;  /* 0x0000001e1d1d7221 */ /* 0x000fe20000010000 */
[----:B------:R-:W-:Y:S01]  /*16b0*/  FADD.FTZ R28, R28, R31 ;  /* 0x0000001f1c1c7221 */ /* 0x000fe20000010000 */
[----:B------:R-:W-:Y:S01]  /*16c0*/  FFMA.FTZ R33, R22, R22, R33 ;  /* 0x0000001616217223 */ /* 0x000fe20000010021 */
[----:B------:R-:W-:Y:S01]  /*16d0*/  FADD.FTZ R30, R24, R25 ;  /* 0x00000019181e7221 */ /* 0x000fe20000010000 */
[----:B------:R-:W-:-:S02]  /*16e0*/  FMUL.FTZ R31, R25, R25 ;  /* 0x00000019191f7220 */ /* 0x000fc40000410000 */
[----:B------:R-:W-:Y:S01]  /*16f0*/  FADD.FTZ R28, R28, R33 ;  /* 0x000000211c1c7221 */ /* 0x000fe20000010000 */
[----:B------:R-:W-:Y:S01]  /*1700*/  FADD.FTZ R29, R29, R30 ;  /* 0x0000001e1d1d7221 */ /* 0x000fe20000010000 */
[----:B------:R-:W-:Y:S01]  /*1710*/  FFMA.FTZ R31, R24, R24, R31 ;  /* 0x00000018181f7223 */ /* 0x000fe2000001001f */
[----:B--2---:R-:W-:Y:S01]  /*1720*/  FMUL.FTZ R33, R27, R27 ;  /* 0x0000001b1b217220 */ /* 0x004fe20000410000 */
[----:B------:R-:W-:Y:S02]  /*1730*/  FADD.FTZ R30, R26, R27 ;  /* 0x0000001b1a1e7221 */ /* 0x000fe40000010000 */
[----:B------:R-:W-:Y:S01]  /*1740*/  FADD.FTZ R28, R28, R31 ;  /* 0x0000001f1c1c7221 */ /* 0x000fe20000010000 */
[----:B------:R-:W-:Y:S01]  /*1750*/  FFMA.FTZ R33, R26, R26, R33 ;  /* 0x0000001a1a217223 */ /* 0x000fe20000010021 */
[----:B------:R-:W-:Y:S01]  /*1760*/  FADD.FTZ R29, R29, R30 ;  /* 0x0000001e1d1d7221 */ /* 0x000fe20000010000 */
[----:B------:R-:W-:Y:S01]  /*1770*/  FMUL.FTZ R31, R45, R45 ;  /* 0x0000002d2d1f7220 */ /* 0x000fe20000410000 */
[----:B------:R-:W-:Y:S01]  /*1780*/  FADD.FTZ R30, R44, R45 ;  /* 0x0000002d2c1e7221 */ /* 0x000fe20000010000 */
[----:B------:R-:W-:Y:S01]  /*1790*/  FADD.FTZ R28, R28, R33 ;  /* 0x000000211c1c7221 */ /* 0x000fe20000010000 */
        /* <DEDUP_REMOVED lines=12> */
[----:B------:R-:W-:Y:S01]  /*1860*/  FADD.FTZ R28, R28, R31 ;  /* 0x0000001f1c1c7221 */ /* 0x000fe20000010000 */
[----:B----4-:R-:W-:Y:S01]  /*1870*/  FMUL.FTZ R33, R53, R53 ;  /* 0x0000003535217220 */ /* 0x010fe20000410000 */
[----:B------:R-:W-:-:S03]  /*1880*/  FADD.FTZ R30, R52, R53 ;  /* 0x00000035341e7221 */ /* 0x000fc60000010000 */
[----:B------:R-:W-:Y:S01]  /*1890*/  FFMA.FTZ R33, R52, R52, R33 ;  /* 0x0000003434217223 */ /* 0x000fe20000010021 */
[----:B------:R-:W-:Y:S01]  /*18a0*/  FADD.FTZ R29, R29, R30 ;  /* 0x0000001e1d1d7221 */ /* 0x000fe20000010000 */
[----:B------:R-:W-:Y:S01]  /*18b0*/  FMUL.FTZ R31, R55, R55 ;  /* 0x00000037371f7220 */ /* 0x000fe20000410000 */
[----:B------:R-:W-:Y:S01]  /*18c0*/  FADD.FTZ R30, R54, R55 ;  /* 0x00000037361e7221 */ /* 0x000fe20000010000 */
[----:B------:R-:W-:Y:S02]  /*18d0*/  FADD.FTZ R28, R28, R33 ;  /* 0x000000211c1c7221 */ /* 0x000fe40000010000 */
[----:B------:R-:W-:Y:S01]  /*18e0*/  FFMA.FTZ R31, R54, R54, R31 ;  /* 0x00000036361f7223 */ /* 0x000fe2000001001f */
[----:B------:R-:W-:Y:S01]  /*18f0*/  FMUL.FTZ R33, R57, R57 ;  /* 0x0000003939217220 */ /* 0x000fe20000410000 */
[----:B------:R-:W-:Y:S01]  /*1900*/  FADD.FTZ R29, R29, R30 ;  /* 0x0000001e1d1d7221 */ /* 0x000fe20000010000 */
[----:B------:R-:W-:Y:S01]  /*1910*/  FADD.FTZ R30, R56, R57 ;  /* 0x00000039381e7221 */ /* 0x000fe20000010000 */
[----:B------:R-:W-:Y:S01]  /*1920*/  FADD.FTZ R28, R28, R31 ;  /* 0x0000001f1c1c7221 */ /* 0x000fe20000010000 */
[----:B------:R-:W-:Y:S01]  /*1930*/  FFMA.FTZ R33, R56, R56, R33 ;  /* 0x0000003838217223 */ /* 0x000fe20000010021 */
[----:B------:R-:W-:Y:S01]  /*1940*/  FMUL.FTZ R31, R59, R59 ;  /* 0x0000003b3b1f7220 */ /* 0x000fe20000410000 */
[----:B------:R-:W-:-:S02]  /*1950*/  FADD.FTZ R29, R29, R30 ;  /* 0x0000001e1d1d7221 */ /* 0x000fc40000010000 */
[----:B------:R-:W-:Y:S01]  /*1960*/  FADD.FTZ R28, R28, R33 ;  /* 0x000000211c1c7221 */ /* 0x000fe20000010000 */
[C---:B------:R-:W-:Y:S01]  /*1970*/  FADD.FTZ R30, R58.reuse, R59 ;  /* 0x0000003b3a1e7221 */ /* 0x040fe20000010000 */
[----:B------:R-:W-:Y:S01]  /*1980*/  FFMA.FTZ R31, R58, R58, R31 ;  /* 0x0000003a3a1f7223 */ /* 0x000fe2000001001f */
[----:B------:R-:W-:Y:S02]  /*1990*/  FMUL.FTZ R33, R61, R61 ;  /* 0x0000003d3d217220 */ /* 0x000fe40000410000 */
[----:B------:R-:W-:Y:S01]  /*19a0*/  FADD.FTZ R29, R29, R30 ;  /* 0x0000001e1d1d7221 */ /* 0x000fe20000010000 */
[----:B------:R-:W-:Y:S01]  /*19b0*/  FADD.FTZ R28, R28, R31 ;  /* 0x0000001f1c1c7221 */ /* 0x000fe20000010000 */
[C---:B------:R-:W-:Y:S01]  /*19c0*/  FADD.FTZ R30, R60.reuse, R61 ;  /* 0x0000003d3c1e7221 */ /* 0x040fe20000010000 */
[----:B------:R-:W-:-:S03]  /*19d0*/  FFMA.FTZ R33, R60, R60, R33 ;  /* 0x0000003c3c217223 */ /* 0x000fc60000010021 */
[----:B------:R-:W-:Y:S01]  /*19e0*/  FADD.FTZ R29, R29, R30 ;  /* 0x0000001e1d1d7221 */ /* 0x000fe20000010000 */
[----:B------:R-:W-:-:S04]  /*19f0*/  FADD.FTZ R28, R28, R33 ;  /* 0x000000211c1c7221 */ /* 0x000fc80000010000 */
        /* <DEDUP_REMOVED lines=46> */
[----:B0-----:R-:W-:Y:S02]  /*1ce0*/  FADD.FTZ R40, R36, R39 ;  /* 0x0000002724287221 */ /* 0x001fe40000010000 */
[----:B------:R-:W0:Y:S01]  /*1cf0*/  LDS.128 R36, [UR5+0x60] ;  /* 0x00006005ff247984 */ /* 0x000e220008000c00 */
[----:B---3--:R-:W-:Y:S01]  /*1d00*/  FADD.FTZ R93, R43, R28 ;  /* 0x0000001c2b5d7221 */ /* 0x008fe20000010000 */
[----:B------:R-:W-:Y:S02]  /*1d10*/  FADD.FTZ R28, R40, R29 ;  /* 0x0000001d281c7221 */ /* 0x000fe40000010000 */
[----:B------:R-:W2:Y:S01]  /*1d20*/  LDS.128 R40, [UR5+0x70] ;  /* 0x00007005ff287984 */ /* 0x000ea20008000c00 */
[----:B------:R-:W-:Y:S01]  /*1d30*/  FADD.FTZ R93, R93, R30 ;  /* 0x0000001e5d5d7221 */ /* 0x000fe20000010000 */
[----:B------:R-:W-:-:S04]  /*1d40*/  FADD.FTZ R28, R28, R31 ;  /* 0x0000001f1c1c7221 */ /* 0x000fc80000010000 */
[----:B-1----:R-:W-:Y:S01]  /*1d50*/  FADD.FTZ R28, R28, R33 ;  /* 0x000000211c1c7221 */ /* 0x002fe20000010000 */
[----:B------:R-:W-:-:S03]  /*1d60*/  FADD.FTZ R93, R93, R32 ;  /* 0x000000205d5d7221 */ /* 0x000fc60000010000 */
[----:B------:R-:W-:Y:S01]  /*1d70*/  FADD.FTZ R28, R28, R35 ;  /* 0x000000231c1c7221 */ /* 0x000fe20000010000 */
[----:B------:R-:W-:-:S03]  /*1d80*/  FADD.FTZ R93, R93, R34 ;  /* 0x000000225d5d7221 */ /* 0x000fc60000010000 */
[----:B0-----:R-:W-:Y:S01]  /*1d90*/  FADD.FTZ R32, R28, R37 ;  /* 0x000000251c207221 */ /* 0x001fe20000010000 */
[----:B------:R-:W-:Y:S01]  /*1da0*/  FADD.FTZ R93, R93, R36 ;  /* 0x000000245d5d7221 */ /* 0x000fe20000010000 */
[----:B------:R-:W0:Y:S02]  /*1db0*/  LDS.128 R28, [UR5+0x80] ;  /* 0x00008005ff1c7984 */ /* 0x000e240008000c00 */
[----:B------:R-:W-:Y:S01]  /*1dc0*/  FADD.FTZ R32, R32, R39 ;  /* 0x0000002720207221 */ /* 0x000fe20000010000 */
[----:B------:R-:W-:-:S03]  /*1dd0*/  FADD.FTZ R93, R93, R38 ;  /* 0x000000265d5d7221 */ /* 0x000fc60000010000 */
[----:B--2---:R-:W-:Y:S01]  /*1de0*/  FADD.FTZ R36, R32, R41 ;  /* 0x0000002920247221 */ /* 0x004fe20000010000 */
[----:B------:R-:W-:Y:S01]  /*1df0*/  FADD.FTZ R93, R93, R40 ;  /* 0x000000285d5d7221 */ /* 0x000fe20000010000 */
[----:B------:R-:W1:Y:S03]  /*1e00*/  LDS.128 R32, [UR5+0x90] ;  /* 0x00009005ff207984 */ /* 0x000e660008000c00 */
[----:B------:R-:W-:Y:S01]  /*1e10*/  FADD.FTZ R93, R93, R42 ;  /* 0x0000002a5d5d7221 */ /* 0x000fe20000010000 */
[----:B------:R-:W-:Y:S01]  /*1e20*/  FADD.FTZ R42, R36, R43 ;  /* 0x0000002b242a7221 */ /* 0x000fe20000010000 */
[----:B------:R-:W-:Y:S04]  /*1e30*/  LDS.64 R40, [UR5+0xb0] ;  /* 0x0000b005ff287984 */ /* 0x000fe80008000a00 */
[----:B------:R-:W2:Y:S01]  /*1e40*/  LDS.128 R36, [UR5+0xa0] ;  /* 0x0000a005ff247984 */ /* 0x000ea20008000c00 */
        /* <DEDUP_REMOVED lines=14> */
.L_x_4924:
[----:B------:R-:W-:Y:S05]  /*1f30*/  BSYNC B0 ;  /* 0x0000000000007941 */ /* 0x000fea0003800000 */
.L_x_4923:
        /* <DEDUP_REMOVED lines=12> */
[----:B------:R-:W-:Y:S01]  /*2000*/  SHF.L.U32 R33, R33, 0x1, RZ ;  /* 0x0000000121217819 */ /* 0x000fe200000006ff */
[----:B--2---:R-:W-:-:S04]  /*2010*/  IMAD R35, R35, UR7, R34 ;  /* 0x0000000723237c24 */ /* 0x004fc8000f8e0222 */
[----:B---3--:R-:W-:Y:S01]  /*2020*/  IMAD.WIDE R30, R33, 0x4, R30 ;  /* 0x00000004211e7825 */ /* 0x008fe200078e021e */
[----:B------:R-:W-:Y:S02]  /*2030*/  IADD3 R33, R32, R34, RZ ;  /* 0x0000002220217210 */ /* 0x000fe40007ffe0ff */
[----:B------:R-:W-:-:S03]  /*2040*/  MOV R32, 0xffffffff ;  /* 0xffffffff00207802 */ /* 0x000fc60000000f00 */
        /* <DEDUP_REMOVED lines=11> */
.L_x_4927:
[----:B-1----:R-:W2:Y:S04]  /*2100*/  LDG.E.STRONG.GPU R30, desc[UR8][R28.64] ;  /* 0x000000081c1e7981 */ /* 0x002ea8000c1ef900 */
[----:B--2---:R-:W-:Y:S01]  /*2110*/  CCTL.IVALL ;  /* 0x00000000ff00798f */ /* 0x004fe20002000000 */
[----:B------:R-:W-:Y:S05]  /*2120*/  YIELD ;  /* 0x0000000000007946 */ /* 0x000fea0003800000 */
[----:B------:R-:W-:-:S13]  /*2130*/  ISETP.NE.AND P1, PT, R30, R33, PT ;  /* 0x000000211e00720c */ /* 0x000fda0003f25270 */
[----:B------:R-:W-:Y:S05]  /*2140*/  @P1 BRA `(.L_x_4927) ;  /* 0xfffffffc00ec1947 */ /* 0x000fea000383ffff */
.L_x_4926:
        /* <DEDUP_REMOVED lines=11> */
.L_x_4929:
[C---:B------:R-:W-:Y:S02]  /*2200*/  IADD3 R29, R36.reuse, 0x1, RZ ;  /* 0x00000001241d7810 */ /* 0x040fe40007ffe0ff */
[C---:B------:R-:W-:Y:S02]  /*2210*/  ISETP.EQ.OR P1, PT, R36.reuse, UR7, P3 ;  /* 0x0000000724007c0c */ /* 0x040fe40009f22670 */
        /* <DEDUP_REMOVED lines=8> */
[----:B------:R-:W3:Y:S08]  /*22a0*/  @!P2 LDC R92, c[0x0][0x10] ;  /* 0x00000400ff5cab82 */ /* 0x000ef00000000800 */
[----:B------:R-:W4:Y:S01]  /*22b0*/  @!P2 LDC.64 R34, c[0x0][0x248] ;  /* 0x00009200ff22ab82 */ /* 0x000f220000000a00 */
[----:B-1----:R-:W-:-:S04]  /*22c0*/  @!P1 IMAD R39, R39, R33, RZ ;  /* 0x0000002127279224 */ /* 0x002fc800078e02ff */
[----:B------:R-:W-:Y:S02]  /*22d0*/  @!P1 IMAD R39, R39, R37, RZ ;  /* 0x0000002527279224 */ /* 0x000fe400078e02ff */
[----:B--2---:R-:W-:-:S03]  /*22e0*/  @!P1 IMAD R33, R33, R36, R30 ;  /* 0x0000002421219224 */ /* 0x004fc600078e021e */
[----:B------:R-:W-:Y:S01]  /*22f0*/  @!P1 SHF.L.U32 R39, R39, 0x1, RZ ;  /* 0x0000000127279819 */ /* 0x000fe200000006ff */
[----:B------:R-:W1:Y:S01]  /*2300*/  @!P4 LDC R30, c[0x0][0x10] ;  /* 0x00000400ff1ecb82 */ /* 0x000e620000000800 */
[-C--:B---3--:R-:W-:Y:S02]  /*2310*/  @!P2 IMAD R32, R29, R92.reuse, R32 ;  /* 0x0000005c1d20a224 */ /* 0x088fe400078e0220 */
[----:B------:R-:W-:Y:S02]  /*2320*/  @!P2 IMAD R92, R31, R92, RZ ;  /* 0x0000005c1f5ca224 */ /* 0x000fe400078e02ff */
[----:B------:R-:W1:Y:S03]  /*2330*/  @!P4 S2R R31, SR_CTAID.Y ;  /* 0x00000000001fc919 */ /* 0x000e660000002600 */
[----:B------:R-:W2:Y:S01]  /*2340*/  @!P1 LDC.64 R28, c[0x0][0x248] ;  /* 0x00009200ff1c9b82 */ /* 0x000ea20000000a00 */
[----:B------:R-:W-:-:S05]  /*2350*/  @!P2 IMAD R92, R92, R37, RZ ;  /* 0x000000255c5ca224 */ /* 0x000fca00078e02ff */
[----:B------:R-:W-:-:S05]  /*2360*/  @!P2 SHF.L.U32 R43, R92, 0x1, RZ ;  /* 0x000000015c2ba819 */ /* 0x000fca00000006ff */
[----:B----4-:R-:W-:-:S04]  /*2370*/  @!P2 IMAD.WIDE R34, R43, 0x4, R34 ;  /* 0x000000042b22a825 */ /* 0x010fc800078e0222 */
[----:B------:R-:W-:-:S04]  /*2380*/  @!P2 IMAD.WIDE.U32 R34, R32, 0x8, R34 ;  /* 0x000000082022a825 */ /* 0x000fc800078e0022 */
[----:B--2---:R-:W-:Y:S01]  /*2390*/  @!P1 IMAD.WIDE R28, R39, 0x4, R28 ;  /* 0x00000004271c9825 */ /* 0x004fe200078e021c */
[----:B------:R-:W-:-:S04]  /*23a0*/  IADD3 R39, R36, 0x3, RZ ;  /* 0x0000000324277810 */ /* 0x000fc80007ffe0ff */
[----:B------:R-:W-:Y:S01]  /*23b0*/  ISETP.EQ.OR P5, PT, R39, UR7, P3 ;  /* 0x0000000727007c0c */ /* 0x000fe20009fa2670 */
[----:B------:R-:W-:Y:S01]  /*23c0*/  @!P1 IMAD.WIDE.U32 R28, R33, 0x8, R28 ;  /* 0x00000008211c9825 */ /* 0x000fe200078e001c */
[----:B------:R-:W-:-:S03]  /*23d0*/  @!P4 LOP3.LUT R33, R4, 0x1, RZ, 0xc0, !PT ;  /* 0x000000010421c812 */ /* 0x000fc600078ec0ff */
[-C--:B-1----:R-:W-:Y:S02]  /*23e0*/  @!P4 IMAD R42, R42, R30.reuse, R31 ;  /* 0x0000001e2a2ac224 */ /* 0x082fe400078e021f */
        /* <DEDUP_REMOVED lines=16> */
[----:B------:R1:W2:Y:S02]  /*24f0*/  @!P2 LDG.E.64 R30, desc[UR8][R34.64] ;  /* 0x00000008221ea981 */ /* 0x0002a4000c1e1b00 */
[----:B-1----:R-:W-:Y:S02]  /*2500*/  @!P5 IMAD.WIDE.U32 R34, R39, 0x8, R32 ;  /* 0x000000082722d825 */ /* 0x002fe400078e0020 */
        /* <DEDUP_REMOVED lines=14> */
.L_x_4928:
        /* <DEDUP_REMOVED lines=19> */
.L_x_4931:
[----:B------:R-:W-:Y:S05]  /*2720*/  BSYNC B0 ;  /* 0x0000000000007941 */ /* 0x000fea0003800000 */
.L_x_4930:
        /* <DEDUP_REMOVED lines=13> */
[----:B-1----:R-:W-:-:S02]  /*2800*/  @!P2 IMAD R35, R35, R32, R28 ;  /* 0x000000202323a224 */ /* 0x002fc400078e021c */
[----:B------:R-:W-:-:S05]  /*2810*/  @!P2 IMAD R32, R29, R32, RZ ;  /* 0x000000201d20a224 */ /* 0x000fca00078e02ff */
[----:B------:R-:W1:Y:S01]  /*2820*/  @!P1 LDC.64 R28, c[0x0][0x248] ;  /* 0x00009200ff1c9b82 */ /* 0x000e620000000a00 */
[-C--:B---3--:R-:W-:Y:S02]  /*2830*/  @!P1 IMAD R38, R33, R36.reuse, RZ ;  /* 0x0000002421269224 */ /* 0x088fe400078e02ff */
        /* <DEDUP_REMOVED lines=15> */
.L_x_4925:
        /* <DEDUP_REMOVED lines=20> */
[----:B-1----:R1:W2:Y:S04]  /*2a70*/  LDG.E.64 R28, desc[UR8][R32.64] ;  /* 0x00000008201c7981 */ /* 0x0022a8000c1e1b00 */
[----:B------:R-:W2:Y:S01]  /*2a80*/  LDG.E.64 R30, desc[UR8][R30.64] ;  /* 0x000000081e1e7981 */ /* 0x000ea2000c1e1b00 */
[----:B------:R-:W-:-:S03]  /*2a90*/  ISETP.NE.AND P5, PT, RZ, UR10, PT ;  /* 0x0000000aff007c0c */ /* 0x000fc6000bfa5270 */
[----:B-1----:R-:W1:Y:S02]  /*2aa0*/  LDS.64 R32, [UR5+0xc0] ;  /* 0x0000c005ff207984 */ /* 0x002e640008000a00 */
[----:B-1----:R-:W-:-:S04]  /*2ab0*/  FMUL.FTZ R32, R32, UR6 ;  /* 0x0000000620207c20 */ /* 0x002fc80008410000 */
[C---:B------:R-:W-:Y:S01]  /*2ac0*/  FMUL.FTZ R36, R32.reuse, R32 ;  /* 0x0000002020247220 */ /* 0x040fe20000410000 */
[C---:B------:R-:W-:Y:S01]  /*2ad0*/  FADD.FTZ R46, -R32.reuse, R46 ;  /* 0x0000002e202e7221 */ /* 0x040fe20000010100 */
[C---:B------:R-:W-:Y:S01]  /*2ae0*/  FADD.FTZ R34, -R32.reuse, R47 ;  /* 0x0000002f20227221 */ /* 0x040fe20000010100 */
[----:B------:R-:W-:Y:S01]  /*2af0*/  FADD.FTZ R35, -R32, R14 ;  /* 0x0000000e20237221 */ /* 0x000fe20000010100 */
[----:B------:R-:W-:Y:S01]  /*2b00*/  FFMA.FTZ R36, R33, UR6, -R36 ;  /* 0x0000000621247c23 */ /* 0x000fe20008010824 */
[----:B------:R-:W-:-:S04]  /*2b10*/  MOV R33, 0x3f800000 ;  /* 0x3f80000000217802 */ /* 0x000fc80000000f00 */
[----:B------:R-:W-:-:S13]  /*2b20*/  FSETP.GTU.FTZ.AND P1, PT, R36, RZ, PT ;  /* 0x000000ff2400720b */ /* 0x000fda0003f3c000 */
[----:B------:R-:W1:Y:S02]  /*2b30*/  @P1 LDC R37, c[0x0][0x238] ;  /* 0x00008e00ff251b82 */ /* 0x000e640000000800 */
[----:B-1----:R-:W-:Y:S01]  /*2b40*/  @P1 FADD.FTZ R36, R36, R37 ;  /* 0x0000002524241221 */ /* 0x002fe20000010000 */
[----:B------:R-:W-:-:S03]  /*2b50*/  FADD.FTZ R37, -R32, R15 ;  /* 0x0000000f20257221 */ /* 0x000fc60000010100 */
[----:B------:R-:W1:Y:S02]  /*2b60*/  @P1 MUFU.RSQ R33, R36 ;  /* 0x0000002400211308 */ /* 0x000e640000001400 */
[-C--:B-1----:R-:W-:Y:S01]  /*2b70*/  FMUL.FTZ R39, R46, R33.reuse ;  /* 0x000000212e277220 */ /* 0x082fe20000410000 */
[----:B------:R-:W-:-:S03]  /*2b80*/  FMUL.FTZ R34, R34, R33 ;  /* 0x0000002122227220 */ /* 0x000fc60000410000 */
        /* <DEDUP_REMOVED lines=13> */
.L_x_4932:
[----:B------:R-:W-:Y:S04]  /*2c60*/  BSSY B0, `(.L_x_4933) ;  /* 0x000000d000007945 */ /* 0x000fe80003800000 */
[----:B------:R-:W-:Y:S05]  /*2c70*/  @!P0 BRA `(.L_x_4934) ;  /* 0x00000000002c8947 */ /* 0x000fea0003800000 */
[----:B------:R-:W-:Y:S01]  /*2c80*/  ULDC.64 UR12, c[0x0][0x270] ;  /* 0x00009c00000c7ab9 */ /* 0x000fe20000000a00 */
[----:B------:R-:W-:Y:S01]  /*2c90*/  MOV R38, R88 ;  /* 0x0000005800267202 */ /* 0x000fe20000000f00 */
[----:B------:R-:W-:Y:S01]  /*2ca0*/  IMAD R34, R3, UR12, RZ ;  /* 0x0000000c03227c24 */ /* 0x000fe2000f8e02ff */
[----:B------:R-:W-:-:S03]  /*2cb0*/  MOV R39, R91 ;  /* 0x0000005b00277202 */ /* 0x000fc60000000f00 */
[C---:B0-----:R-:W-:Y:S02]  /*2cc0*/  IMAD R41, R83.reuse, UR13, R34 ;  /* 0x0000000d53297c24 */ /* 0x041fe4000f8e0222 */
[----:B------:R-:W-:Y:S01]  /*2cd0*/  IMAD.WIDE.U32 R38, R83, UR12, R38 ;  /* 0x0000000c53267c25 */ /* 0x000fe2000f8e0026 */
[----:B------:R-:W-:Y:S02]  /*2ce0*/  ULDC.64 UR12, c[0x0][0x210] ;  /* 0x00008400000c7ab9 */ /* 0x000fe40000000a00 */
[----:B------:R-:W-:Y:S02]  /*2cf0*/  LEA R40, P1, R38, UR12, 0x2 ;  /* 0x0000000c26287c11 */ /* 0x000fe4000f8210ff */
[----:B------:R-:W-:-:S04]  /*2d00*/  IADD3 R41, R39, R41, RZ ;  /* 0x0000002927297210 */ /* 0x000fc80007ffe0ff */
[----:B------:R-:W-:-:S05]  /*2d10*/  LEA.HI.X R41, R38, UR13, R41, 0x2, P1 ;  /* 0x0000000d26297c11 */ /* 0x000fca00088f1429 */
[----:B------:R1:W-:Y:S02]  /*2d20*/  STG.E.64 desc[UR8][R40.64], R14 ;  /* 0x0000000e28007986 */ /* 0x0003e4000c101b08 */
.L_x_4934:
[----:B------:R-:W-:Y:S05]  /*2d30*/  BSYNC B0 ;  /* 0x0000000000007941 */ /* 0x000fea0003800000 */
.L_x_4933:
[----:B------:R-:W-:Y:S01]  /*2d40*/  ULDC.64 UR12, c[0x0][0x278] ;  /* 0x00009e00000c7ab9 */ /* 0x000fe20000000a00 */
[----:B------:R-:W-:Y:S01]  /*2d50*/  FADD.FTZ R34, -R32, R18 ;  /* 0x0000001220227221 */ /* 0x000fe20000010100 */
[----:B------:R-:W-:Y:S01]  /*2d60*/  ISETP.GE.U32.AND P6, PT, R82, UR12, PT ;  /* 0x0000000c52007c0c */ /* 0x000fe2000bfc6070 */
[-C--:B------:R-:W-:Y:S01]  /*2d70*/  FMUL.FTZ R35, R35, R33.reuse ;  /* 0x0000002123237220 */ /* 0x080fe20000410000 */
[----:B------:R-:W-:Y:S01]  /*2d80*/  ISETP.GE.U32.AND P1, PT, R81, UR12, PT ;  /* 0x0000000c51007c0c */ /* 0x000fe2000bf26070 */
[----:B------:R-:W-:Y:S01]  /*2d90*/  FMUL.FTZ R18, R37, R33 ;  /* 0x0000002125127220 */ /* 0x000fe20000410000 */
[----:B------:R-:W-:Y:S01]  /*2da0*/  ISETP.GE.U32.AND P2, PT, R80, UR12, PT ;  /* 0x0000000c50007c0c */ /* 0x000fe2000bf46070 */
[C---:B------:R-:W-:Y:S01]  /*2db0*/  FADD.FTZ R16, -R32.reuse, R16 ;  /* 0x0000001020107221 */ /* 0x040fe20000010100 */
[----:B------:R-:W-:Y:S01]  /*2dc0*/  ISETP.GE.U32.AND P3, PT, R79, UR12, PT ;  /* 0x0000000c4f007c0c */ /* 0x000fe2000bf66070 */
[----:B------:R-:W-:Y:S01]  /*2dd0*/  FADD.FTZ R17, -R32, R17 ;  /* 0x0000001120117221 */ /* 0x000fe20000010100 */
[----:B------:R-:W-:Y:S01]  /*2de0*/  ISETP.GE.U32.AND P4, PT, R78, UR12, PT ;  /* 0x0000000c4e007c0c */ /* 0x000fe2000bf86070 */
[----:B------:R-:W-:Y:S01]  /*2df0*/  FADD.FTZ R36, -R32, R19 ;  /* 0x0000001320247221 */ /* 0x000fe20000010100 */
[----:B------:R-:W-:Y:S01]  /*2e00*/  ISETP.GE.AND.EX P6, PT, R10, UR13, PT, P6 ;  /* 0x0000000d0a007c0c */ /* 0x000fe2000bfc6360 */
[C---:B------:R-:W-:Y:S01]  /*2e10*/  FADD.FTZ R38, -R32.reuse, R20 ;  /* 0x0000001420267221 */ /* 0x040fe20000010100 */
[----:B------:R-:W-:Y:S01]  /*2e20*/  ISETP.GE.AND.EX P1, PT, R11, UR13, PT, P1 ;  /* 0x0000000d0b007c0c */ /* 0x000fe2000bf26310 */
[----:B------:R-:W-:Y:S01]  /*2e30*/  FADD.FTZ R39, -R32, R21 ;  /* 0x0000001520277221 */ /* 0x000fe20000010100 */
[----:B------:R-:W-:Y:S01]  /*2e40*/  ISETP.GE.AND.EX P2, PT, R12, UR13, PT, P2 ;  /* 0x0000000d0c007c0c */ /* 0x000fe2000bf46320 */
[C---:B------:R-:W-:Y:S01]  /*2e50*/  FADD.FTZ R22, -R32.reuse, R22 ;  /* 0x0000001620167221 */ /* 0x040fe20000010100 */
[----:B------:R-:W-:Y:S01]  /*2e60*/  ISETP.GE.AND.EX P3, PT, R13, UR13, PT, P3 ;  /* 0x0000000d0d007c0c */ /* 0x000fe2000bf66330 */
[----:B------:R-:W-:Y:S01]  /*2e70*/  FADD.FTZ R23, -R32, R23 ;  /* 0x0000001720177221 */ /* 0x000fe20000010100 */
[----:B------:R-:W-:Y:S01]  /*2e80*/  ISETP.GE.AND.EX P4, PT, R62, UR13, PT, P4 ;  /* 0x0000000d3e007c0c */ /* 0x000fe2000bf86340 */
        /* <DEDUP_REMOVED lines=18> */
[----:B------:R-:W-:Y:S01]  /*2fb0*/  FADD.FTZ R60, -R32, R60 ;  /* 0x0000003c203c7221 */ /* 0x000fe20000010100 */
[----:B------:R-:W-:Y:S01]  /*2fc0*/  ISETP.GT.U32.OR P6, PT, R0, 0x27f, P6 ;  /* 0x0000027f0000780c */ /* 0x000fe200037c4470 */
[----:B------:R-:W-:Y:S01]  /*2fd0*/  FADD.FTZ R32, -R32, R61 ;  /* 0x0000003d20207221 */ /* 0x000fe20000010100 */
[----:B------:R-:W-:Y:S01]  /*2fe0*/  ISETP.GT.U32.OR P1, PT, R0, 0x27f, P1 ;  /* 0x0000027f0000780c */ /* 0x000fe20000f24470 */
[----:B-1----:R-:W-:Y:S01]  /*2ff0*/  FFMA.FTZ R14, R28, R35, R30 ;  /* 0x000000231c0e7223 */ /* 0x002fe2000001001e */
[C---:B------:R-:W-:Y:S01]  /*3000*/  ISETP.GT.U32.OR P2, PT, R0.reuse, 0x27f, P2 ;  /* 0x0000027f0000780c */ /* 0x040fe20001744470 */
[----:B------:R-:W-:Y:S01]  /*3010*/  FFMA.FTZ R15, R29, R18, R31 ;  /* 0x000000121d0f7223 */ /* 0x000fe2000001001f */
[----:B------:R-:W-:-:S02]  /*3020*/  ISETP.GT.U32.OR P3, PT, R0, 0x27f, P3 ;  /* 0x0000027f0000780c */ /* 0x000fc40001f64470 */
[----:B------:R-:W-:Y:S01]  /*3030*/  ISETP.GT.U32.OR P4, PT, R0, 0x27f, P4 ;  /* 0x0000027f0000780c */ /* 0x000fe20002784470 */
[----:B------:R-:W-:-:S12]  /*3040*/  @!P5 BRA `(.L_x_4935) ;  /* 0x000000000028d947 */ /* 0x000fd80003800000 */
[----:B------:R-:W-:Y:S01]  /*3050*/  FMUL.FTZ R18, R14, -1.4426950216293334961 ;  /* 0xbfb8aa3b0e127820 */ /* 0x000fe20000410000 */
[----:B------:R-:W-:-:S05]  /*3060*/  FMUL.FTZ R20, R15, -1.4426950216293334961 ;  /* 0xbfb8aa3b0f147820 */ /* 0x000fca0000410000 */
[----:B------:R-:W1:Y:S08]  /*3070*/  MUFU.EX2 R18, R18 ;  /* 0x0000001200127308 */ /* 0x000e700000000800 */
[----:B------:R-:W2:Y:S01]  /*3080*/  MUFU.EX2 R20, R20 ;  /* 0x0000001400147308 */ /* 0x000ea20000000800 */
[----:B-1----:R-:W-:-:S07]  /*3090*/  FADD.FTZ R19, R18, 1 ;  /* 0x3f80000012137421 */ /* 0x002fce0000010000 */
[----:B------:R-:W1:Y:S01]  /*30a0*/  MUFU.RCP R19, R19 ;  /* 0x0000001300137308 */ /* 0x000e620000001000 */
[----:B--2---:R-:W-:-:S07]  /*30b0*/  FADD.FTZ R21, R20, 1 ;  /* 0x3f80000014157421 */ /* 0x004fce0000010000 */
[----:B0-----:R-:W0:Y:S01]  /*30c0*/  MUFU.RCP R40, R21 ;  /* 0x0000001500287308 */ /* 0x001e220000001000 */
[----:B-1----:R-:W-:Y:S01]  /*30d0*/  FMUL.FTZ R14, R14, R19 ;  /* 0x000000130e0e7220 */ /* 0x002fe20000410000 */
[----:B0-----:R-:W-:-:S07]  /*30e0*/  FMUL.FTZ R15, R15, R40 ;  /* 0x000000280f0f7220 */ /* 0x001fce0000410000 */
.L_x_4935:
        /* <DEDUP_REMOVED lines=13> */
.L_x_4937:
[----:B------:R-:W-:Y:S05]  /*31c0*/  BSYNC B0 ;  /* 0x0000000000007941 */ /* 0x000fea0003800000 */
.L_x_4936:
[-C--:B-1----:R-:W-:Y:S01]  /*31d0*/  FMUL.FTZ R15, R16, R33.reuse ;  /* 0x00000021100f7220 */ /* 0x082fe20000410000 */
        /* <DEDUP_REMOVED lines=16> */
.L_x_4938:
        /* <DEDUP_REMOVED lines=13> */
.L_x_4940:
[----:B------:R-:W-:Y:S05]  /*33b0*/  BSYNC B0 ;  /* 0x0000000000007941 */ /* 0x000fea0003800000 */
.L_x_4939:
[----:B------:R-:W-:Y:S01]  /*33c0*/  FFMA.FTZ R10, R28, R19, R30 ;  /* 0x000000131c0a7223 */ /* 0x000fe2000001001e */
[----:B------:R-:W-:Y:S01]  /*33d0*/  FFMA.FTZ R11, R29, R36, R31 ;  /* 0x000000241d0b7223 */ /* 0x000fe2000001001f */
[----:B------:R-:W-:Y:S06]  /*33e0*/  @!P5 BRA `(.L_x_4941) ;  /* 0x000000000028d947 */ /* 0x000fec0003800000 */
[----:B-1----:R-:W-:Y:S01]  /*33f0*/  FMUL.FTZ R14, R10, -1.4426950216293334961 ;  /* 0xbfb8aa3b0a0e7820 */ /* 0x002fe20000410000 */
        /* <DEDUP_REMOVED lines=9> */
.L_x_4941:
[----:B------:R-:W-:Y:S04]  /*3490*/  BSSY B0, `(.L_x_4942) ;  /* 0x000000d000007945 */ /* 0x000fe80003800000 */
[----:B------:R-:W-:Y:S05]  /*34a0*/  @P2 BRA `(.L_x_4943) ;  /* 0x00000000002c2947 */ /* 0x000fea0003800000 */
[----:B------:R-:W-:Y:S01]  /*34b0*/  ULDC.64 UR14, c[0x0][0x270] ;  /* 0x00009c00000e7ab9 */ /* 0x000fe20000000a00 */
[----:B-1----:R-:W-:Y:S01]  /*34c0*/  MOV R14, R88 ;  /* 0x00000058000e7202 */ /* 0x002fe20000000f00 */
        /* <DEDUP_REMOVED lines=9> */
.L_x_4943:
[----:B------:R-:W-:Y:S05]  /*3560*/  BSYNC B0 ;  /* 0x0000000000007941 */ /* 0x000fea0003800000 */
.L_x_4942:
[-C--:B--2---:R-:W-:Y:S01]  /*3570*/  FMUL.FTZ R11, R38, R33.reuse ;  /* 0x00000021260b7220 */ /* 0x084fe20000410000 */
[-C--:B------:R-:W-:Y:S01]  /*3580*/  FMUL.FTZ R12, R39, R33.reuse ;  /* 0x00000021270c7220 */ /* 0x080fe20000410000 */
[-C--:B------:R-:W-:Y:S01]  /*3590*/  FMUL.FTZ R19, R22, R33.reuse ;  /* 0x0000002116137220 */ /* 0x080fe20000410000 */
[----:B------:R-:W-:Y:S01]  /*35a0*/  FMUL.FTZ R20, R23, R33 ;  /* 0x0000002117147220 */ /* 0x000fe20000410000 */
[----:B------:R-:W-:Y:S01]  /*35b0*/  FFMA.FTZ R10, R28, R11, R30 ;  /* 0x0000000b1c0a7223 */ /* 0x000fe2000001001e */
[----:B------:R-:W-:Y:S01]  /*35c0*/  FFMA.FTZ R11, R29, R12, R31 ;  /* 0x0000000c1d0b7223 */ /* 0x000fe2000001001f */
[----:B------:R-:W-:Y:S06]  /*35d0*/  @!P5 BRA `(.L_x_4944) ;  /* 0x000000000028d947 */ /* 0x000fec0003800000 */
[----:B------:R-:W-:Y:S01]  /*35e0*/  FMUL.FTZ R12, R10, -1.4426950216293334961 ;  /* 0xbfb8aa3b0a0c7820 */ /* 0x000fe20000410000 */
[----:B-1----:R-:W-:-:S05]  /*35f0*/  FMUL.FTZ R16, R11, -1.4426950216293334961 ;  /* 0xbfb8aa3b0b107820 */ /* 0x002fca0000410000 */
        /* <DEDUP_REMOVED lines=8> */
.L_x_4944:
[----:B------:R-:W-:Y:S04]  /*3680*/  BSSY B0, `(.L_x_4945) ;  /* 0x000000d000007945 */ /* 0x000fe80003800000 */
[----:B------:R-:W-:Y:S05]  /*3690*/  @P3 BRA `(.L_x_4946) ;  /* 0x00000000002c3947 */ /* 0x000fea0003800000 */
[----:B------:R-:W-:Y:S01]  /*36a0*/  ULDC.64 UR14, c[0x0][0x270] ;  /* 0x00009c00000e7ab9 */ /* 0x000fe20000000a00 */
[----:B------:R-:W-:Y:S01]  /*36b0*/  MOV R12, R88 ;  /* 0x00000058000c7202 */ /* 0x000fe20000000f00 */
[----:B-1----:R-:W-:Y:S01]  /*36c0*/  IMAD R14, R13, UR14, RZ ;  /* 0x0000000e0d0e7c24 */ /* 0x002fe2000f8e02ff */
        /* <DEDUP_REMOVED lines=8> */
.L_x_4946:
[----:B------:R-:W-:Y:S05]  /*3750*/  BSYNC B0 ;  /* 0x0000000000007941 */ /* 0x000fea0003800000 */
.L_x_4945:
[----:B--2---:R-:W-:Y:S01]  /*3760*/  FFMA.FTZ R10, R28, R19, R30 ;  /* 0x000000131c0a7223 */ /* 0x004fe2000001001e */
        /* <DEDUP_REMOVED lines=12> */
.L_x_4947:
        /* <DEDUP_REMOVED lines=13> */
.L_x_4949:
[----:B------:R-:W-:Y:S05]  /*3900*/  BSYNC B0 ;  /* 0x0000000000007941 */ /* 0x000fea0003800000 */
.L_x_4948:
[----:B------:R-:W-:Y:S01]  /*3910*/  ISETP.GE.U32.AND P6, PT, R77, UR12, PT ;  /* 0x0000000c4d007c0c */ /* 0x000fe2000bfc6070 */
[-C--:B--2---:R-:W-:Y:S01]  /*3920*/  FMUL.FTZ R11, R24, R33.reuse ;  /* 0x00000021180b7220 */ /* 0x084fe20000410000 */
[----:B------:R-:W-:Y:S01]  /*3930*/  ISETP.GE.U32.AND P1, PT, R76, UR12, PT ;  /* 0x0000000c4c007c0c */ /* 0x000fe2000bf26070 */
[-C--:B------:R-:W-:Y:S01]  /*3940*/  FMUL.FTZ R12, R25, R33.reuse ;  /* 0x00000021190c7220 */ /* 0x080fe20000410000 */
[----:B------:R-:W-:Y:S01]  /*3950*/  ISETP.GE.U32.AND P2, PT, R75, UR12, PT ;  /* 0x0000000c4b007c0c */ /* 0x000fe2000bf46070 */
[-C--:B------:R-:W-:Y:S01]  /*3960*/  FMUL.FTZ R39, R26, R33.reuse ;  /* 0x000000211a277220 */ /* 0x080fe20000410000 */
[----:B------:R-:W-:Y:S01]  /*3970*/  ISETP.GE.U32.AND P3, PT, R74, UR12, PT ;  /* 0x0000000c4a007c0c */ /* 0x000fe2000bf66070 */
[----:B------:R-:W-:Y:S01]  /*3980*/  FMUL.FTZ R36, R27, R33 ;  /* 0x000000211b247220 */ /* 0x000fe20000410000 */
[----:B------:R-:W-:Y:S01]  /*3990*/  ISETP.GE.U32.AND P4, PT, R73, UR12, PT ;  /* 0x0000000c49007c0c */ /* 0x000fe2000bf86070 */
[----:B------:R-:W-:Y:S01]  /*39a0*/  FFMA.FTZ R10, R28, R11, R30 ;  /* 0x0000000b1c0a7223 */ /* 0x000fe2000001001e */
        /* <DEDUP_REMOVED lines=9> */
[-C--:B-1----:R-:W-:Y:S01]  /*3a40*/  FMUL.FTZ R17, R50, R33.reuse ;  /* 0x0000002132117220 */ /* 0x082fe20000410000 */
[C---:B------:R-:W-:Y:S01]  /*3a50*/  ISETP.GT.U32.OR P6, PT, R0.reuse, 0x27f, P6 ;  /* 0x0000027f0000780c */ /* 0x040fe200037c4470 */
[-C--:B------:R-:W-:Y:S01]  /*3a60*/  FMUL.FTZ R16, R51, R33.reuse ;  /* 0x0000002133107220 */ /* 0x080fe20000410000 */
[----:B------:R-:W-:Y:S01]  /*3a70*/  ISETP.GT.U32.OR P1, PT, R0, 0x27f, P1 ;  /* 0x0000027f0000780c */ /* 0x000fe20000f24470 */
[-C--:B------:R-:W-:Y:S01]  /*3a80*/  FMUL.FTZ R19, R52, R33.reuse ;  /* 0x0000002134137220 */ /* 0x080fe20000410000 */
[C---:B------:R-:W-:Y:S01]  /*3a90*/  ISETP.GT.U32.OR P2, PT, R0.reuse, 0x27f, P2 ;  /* 0x0000027f0000780c */ /* 0x040fe20001744470 */
[-C--:B------:R-:W-:Y:S01]  /*3aa0*/  FMUL.FTZ R18, R53, R33.reuse ;  /* 0x0000002135127220 */ /* 0x080fe20000410000 */
[----:B------:R-:W-:Y:S01]  /*3ab0*/  ISETP.GT.U32.OR P3, PT, R0, 0x27f, P3 ;  /* 0x0000027f0000780c */ /* 0x000fe20001f64470 */
        /* <DEDUP_REMOVED lines=21> */
.L_x_4950:
        /* <DEDUP_REMOVED lines=13> */
.L_x_4952:
[----:B------:R-:W-:Y:S05]  /*3ce0*/  BSYNC B0 ;  /* 0x0000000000007941 */ /* 0x000fea0003800000 */
.L_x_4951:
[----:B-1----:R-:W-:Y:S01]  /*3cf0*/  FFMA.FTZ R10, R28, R39, R30 ;  /* 0x000000271c0a7223 */ /* 0x002fe2000001001e */
        /* <DEDUP_REMOVED lines=12> */
.L_x_4953:
        /* <DEDUP_REMOVED lines=13> */
.L_x_4955:
[----:B------:R-:W-:Y:S05]  /*3e90*/  BSYNC B0 ;  /* 0x0000000000007941 */ /* 0x000fea0003800000 */
.L_x_4954:
        /* <DEDUP_REMOVED lines=13> */
.L_x_4956:
        /* <DEDUP_REMOVED lines=13> */
.L_x_4958:
[----:B------:R-:W-:Y:S05]  /*4040*/  BSYNC B0 ;  /* 0x0000000000007941 */ /* 0x000fea0003800000 */
.L_x_4957:
        /* <DEDUP_REMOVED lines=13> */
.L_x_4959:
        /* <DEDUP_REMOVED lines=13> */
.L_x_4961:
[----:B------:R-:W-:Y:S05]  /*41f0*/  BSYNC B0 ;  /* 0x0000000000007941 */ /* 0x000fea0003800000 */
.L_x_4960:
        /* <DEDUP_REMOVED lines=13> */
.L_x_4962:
        /* <DEDUP_REMOVED lines=13> */
.L_x_4964:
[----:B------:R-:W-:Y:S05]  /*43a0*/  BSYNC B0 ;  /* 0x0000000000007941 */ /* 0x000fea0003800000 */
.L_x_4963:
[----:B------:R-:W-:Y:S01]  /*43b0*/  ISETP.GE.U32.AND P6, PT, R72, UR12, PT ;  /* 0x0000000c48007c0c */ /* 0x000fe2000bfc6070 */
[--C-:B------:R-:W-:Y:S01]  /*43c0*/  FFMA.FTZ R26, R28, R27, R30.reuse ;  /* 0x0000001b1c1a7223 */ /* 0x100fe2000001001e */
[----:B------:R-:W-:Y:S01]  /*43d0*/  ISETP.GE.U32.AND P1, PT, R6, UR12, PT ;  /* 0x0000000c06007c0c */ /* 0x000fe2000bf26070 */
[C-C-:B-1----:R-:W-:Y:S01]  /*43e0*/  FFMA.FTZ R10, R28.reuse, R19, R30.reuse ;  /* 0x000000131c0a7223 */ /* 0x142fe2000001001e */
        /* <DEDUP_REMOVED lines=9> */
[C-C-:B------:R-:W-:Y:S01]  /*4480*/  FFMA.FTZ R15, R29.reuse, R22, R31.reuse ;  /* 0x000000161d0f7223 */ /* 0x140fe2000001001f */
[----:B------:R-:W-:Y:S01]  /*4490*/  ISETP.GE.AND.EX P2, PT, R70, UR13, PT, P2 ;  /* 0x0000000d46007c0c */ /* 0x000fe2000bf46320 */
[--C-:B------:R-:W-:Y:S01]  /*44a0*/  FFMA.FTZ R17, R29, R24, R31.reuse ;  /* 0x000000181d117223 */ /* 0x100fe2000001001f */
[----:B------:R-:W-:Y:S01]  /*44b0*/  ISETP.GE.AND.EX P3, PT, R71, UR13, PT, P3 ;  /* 0x0000000d47007c0c */ /* 0x000fe2000bf66330 */
[C-C-:B------:R-:W-:Y:S01]  /*44c0*/  FFMA.FTZ R27, R29.reuse, R32, R31.reuse ;  /* 0x000000201d1b7223 */ /* 0x140fe2000001001f */
        /* <DEDUP_REMOVED lines=18> */
.L_x_4965:
        /* <DEDUP_REMOVED lines=13> */
.L_x_4967:
[----:B------:R-:W-:Y:S05]  /*46c0*/  BSYNC B0 ;  /* 0x0000000000007941 */ /* 0x000fea0003800000 */
.L_x_4966:
[----:B------:R-:W-:Y:S05]  /*46d0*/  @!P5 BRA `(.L_x_4968) ;  /* 0x000000000028d947 */ /* 0x000fea0003800000 */
        /* <DEDUP_REMOVED lines=10> */
.L_x_4968:
        /* <DEDUP_REMOVED lines=13> */
.L_x_4970:
[----:B------:R-:W-:Y:S05]  /*4850*/  BSYNC B0 ;  /* 0x0000000000007941 */ /* 0x000fea0003800000 */
.L_x_4969:
[----:B------:R-:W-:Y:S05]  /*4860*/  @!P5 BRA `(.L_x_4971) ;  /* 0x000000000028d947 */ /* 0x000fea0003800000 */
[----:B-12---:R-:W-:Y:S01]  /*4870*/  FMUL.FTZ R10, R14, -1.4426950216293334961 ;  /* 0xbfb8aa3b0e0a7820 */ /* 0x006fe20000410000 */
        /* <DEDUP_REMOVED lines=9> */
.L_x_4971:
[----:B------:R-:W-:Y:S04]  /*4910*/  BSSY B0, `(.L_x_4972) ;  /* 0x000000d000007945 */ /* 0x000fe80003800000 */
[----:B------:R-:W-:Y:S05]  /*4920*/  @P2 BRA `(.L_x_4973) ;  /* 0x00000000002c2947 */ /* 0x000fea0003800000 */
[----:B------:R-:W-:Y:S01]  /*4930*/  ULDC.64 UR12, c[0x0][0x270] ;  /* 0x00009c00000c7ab9 */ /* 0x000fe20000000a00 */
[----:B-12---:R-:W-:Y:S01]  /*4940*/  MOV R10, R88 ;  /* 0x00000058000a7202 */ /* 0x006fe20000000f00 */
        /* <DEDUP_REMOVED lines=9> */
.L_x_4973:
[----:B------:R-:W-:Y:S05]  /*49e0*/  BSYNC B0 ;  /* 0x0000000000007941 */ /* 0x000fea0003800000 */
.L_x_4972:
[----:B------:R-:W-:Y:S05]  /*49f0*/  @!P5 BRA `(.L_x_4974) ;  /* 0x000000000028d947 */ /* 0x000fea0003800000 */
[----:B-123--:R-:W-:Y:S01]  /*4a00*/  FMUL.FTZ R10, R16, -1.4426950216293334961 ;  /* 0xbfb8aa3b100a7820 */ /* 0x00efe20000410000 */
        /* <DEDUP_REMOVED lines=9> */
.L_x_4974:
[----:B------:R-:W-:Y:S04]  /*4aa0*/  BSSY B0, `(.L_x_4975) ;  /* 0x000000d000007945 */ /* 0x000fe80003800000 */
[----:B------:R-:W-:Y:S05]  /*4ab0*/  @P3 BRA `(.L_x_4976) ;  /* 0x00000000002c3947 */ /* 0x000fea0003800000 */
[----:B------:R-:W-:Y:S01]  /*4ac0*/  ULDC.64 UR12, c[0x0][0x270] ;  /* 0x00009c00000c7ab9 */ /* 0x000fe20000000a00 */
[----:B-123--:R-:W-:Y:S01]  /*4ad0*/  MOV R10, R88 ;  /* 0x00000058000a7202 */ /* 0x00efe20000000f00 */
        /* <DEDUP_REMOVED lines=9> */
.L_x_4976:
[----:B------:R-:W-:Y:S05]  /*4b70*/  BSYNC B0 ;  /* 0x0000000000007941 */ /* 0x000fea0003800000 */
.L_x_4975:
[----:B------:R-:W-:Y:S05]  /*4b80*/  @!P5 BRA `(.L_x_4977) ;  /* 0x000000000028d947 */ /* 0x000fea0003800000 */
[----:B-1234-:R-:W-:Y:S01]  /*4b90*/  FMUL.FTZ R10, R26, -1.4426950216293334961 ;  /* 0xbfb8aa3b1a0a7820 */ /* 0x01efe20000410000 */
        /* <DEDUP_REMOVED lines=9> */
.L_x_4977:
[----:B------:R-:W-:Y:S04]  /*4c30*/  BSSY B0, `(.L_x_4978) ;  /* 0x000000c000007945 */ /* 0x000fe80003800000 */
[----:B------:R-:W-:Y:S05]  /*4c40*/  @P4 BRA `(.L_x_4979) ;  /* 0x0000000000284947 */ /* 0x000fea0003800000 */
[----:B------:R-:W-:Y:S01]  /*4c50*/  ULDC.64 UR12, c[0x0][0x270] ;  /* 0x00009c00000c7ab9 */ /* 0x000fe20000000a00 */
[----:B------:R-:W-:Y:S01]  /*4c60*/  MOV R89, R91 ;  /* 0x0000005b00597202 */ /* 0x000fe20000000f00 */
[----:B------:R-:W-:Y:S02]  /*4c70*/  IMAD R86, R86, UR12, RZ ;  /* 0x0000000c56567c24 */ /* 0x000fe4000f8e02ff */
[----:B------:R-:W-:-:S04]  /*4c80*/  IMAD.WIDE.U32 R88, R9, UR12, R88 ;  /* 0x0000000c09587c25 */ /* 0x000fc8000f8e0058 */
[----:B-1234-:R-:W-:Y:S01]  /*4c90*/  IMAD R11, R9, UR13, R86 ;  /* 0x0000000d090b7c24 */ /* 0x01efe2000f8e0256 */
[----:B------:R-:W-:Y:S02]  /*4ca0*/  ULDC.64 UR12, c[0x0][0x210] ;  /* 0x00008400000c7ab9 */ /* 0x000fe40000000a00 */
[----:B------:R-:W-:Y:S02]  /*4cb0*/  LEA R10, P1, R88, UR12, 0x2 ;  /* 0x0000000c580a7c11 */ /* 0x000fe4000f8210ff */
[----:B------:R-:W-:-:S04]  /*4cc0*/  IADD3 R11, R89, R11, RZ ;  /* 0x0000000b590b7210 */ /* 0x000fc80007ffe0ff */
[----:B------:R-:W-:-:S05]  /*4cd0*/  LEA.HI.X R11, R88, UR13, R11, 0x2, P1 ;  /* 0x0000000d580b7c11 */ /* 0x000fca00088f140b */
[----:B------:R1:W-:Y:S02]  /*4ce0*/  STG.E.64 desc[UR8][R10.64], R26 ;  /* 0x0000001a0a007986 */ /* 0x0003e4000c101b08 */
.L_x_4979:
[----:B------:R-:W-:Y:S05]  /*4cf0*/  BSYNC B0 ;  /* 0x0000000000007941 */ /* 0x000fea0003800000 */
.L_x_4978:
[----:B-1234-:R-:W1:Y:S01]  /*4d00*/  LDC R11, c[0x0][0x10] ;  /* 0x00000400ff0b7b82 */ /* 0x01ee620000000800 */
[----:B------:R-:W-:Y:S02]  /*4d10*/  IADD3 R4, R4, 0x1, RZ ;  /* 0x0000000104047810 */ /* 0x000fe40007ffe0ff */
[----:B-1----:R-:W-:-:S04]  /*4d20*/  IADD3 R84, R11, R84, RZ ;  /* 0x000000540b547210 */ /* 0x002fc80007ffe0ff */
[----:B------:R-:W-:-:S13]  /*4d30*/  ISETP.GE.AND P1, PT, R84, UR4, PT ;  /* 0x0000000454007c0c */ /* 0x000fda000bf26270 */
[----:B------:R-:W-:Y:S05]  /*4d40*/  @!P1 BRA `(.L_x_4980) ;  /* 0xffffffb400649947 */ /* 0x000fea000383ffff */
[----:B------:R-:W-:Y:S05]  /*4d50*/  EXIT ;  /* 0x000000000000794d */ /* 0x000fea0003800000 */
.L_x_4981:
        /* <DEDUP_REMOVED lines=10> */
.L_x_5631:


//--------------------- .text._Z35group_norm_nhwc_fwd_one_pass_kernelI11Fp32IOFp32WLi256ELi160ELi640EEv26Group_norm_nhwc_fwd_params --------------------------
	.section	.text._Z35group_norm_nhwc_fwd_one_pass_kernelI11Fp32IOFp32WLi256ELi160ELi640EEv26Group_norm_nhwc_fwd_params,"ax",@progbits
	.align	128
        .global         _Z35group_norm_nhwc_fwd_one_pass_kernelI11Fp32IOFp32WLi256ELi160ELi640EEv26Group_norm_nhwc_fwd_params
        .type           _Z35group_norm_nhwc_fwd_one_pass_kernelI11Fp32IOFp32WLi256ELi160ELi640EEv26Group_norm_nhwc_fwd_params,@function
        .size           _Z35group_norm_nhwc_fwd_one_pass_kernelI11Fp32IOFp32WLi256ELi160ELi640EEv26Group_norm_nhwc_fwd_params,(.L_x_5632 - _Z35group_norm_nhwc_fwd_one_pass_kernelI11Fp32IOFp32WLi256ELi160ELi640EEv26Group_norm_nhwc_fwd_params)
        .other          _Z35group_norm_nhwc_fwd_one_pass_kernelI11Fp32IOFp32WLi256ELi160ELi640EEv26Group_norm_nhwc_fwd_params,@"STO_CUDA_ENTRY STV_DEFAULT"
_Z35group_norm_nhwc_fwd_one_pass_kernelI11Fp32IOFp32WLi256ELi160ELi640EEv26Group_norm_nhwc_fwd_params:
.text._Z35group_norm_nhwc_fwd_one_pass_kernelI11Fp32IOFp32WLi256ELi160ELi640EEv26Group_norm_nhwc_fwd_params:
        /* <DEDUP_REMOVED lines=17> */
[----:B------:R-:W-:-:S03]  /*0110*/  IMAD R74, R3, -0x50, R92 ;  /* 0xffffffb0034a7824 */ /* 0x000fc600078e025c */
[C---:B------:R-:W-:Y:S01]  /*0120*/  ISETP.GE.U32.AND P0, PT, R0.reuse, UR4, PT ;  /* 0x0000000400007c0c */ /* 0x040fe2000bf06070 */
[----:B------:R-:W-:Y:S01]  /*0130*/  UMOV UR4, URZ ;  /* 0x0000003f00047c82 */ /* 0x000fe20008000000 */
[----:B------:R-:W-:Y:S02]  /*0140*/  SHF.R.S32.HI R4, RZ, 0x1f, R0 ;  /* 0x0000001fff047819 */ /* 0x000fe40000011400 */
[----:B------:R-:W-:Y:S02]  /*0150*/  IADD3 R2, R0, 0x8, RZ ;  /* 0x0000000800027810 */ /* 0x000fe40007ffe0ff */
[----:B------:R-:W-:Y:S02]  /*0160*/  ISETP.GE.AND.EX P0, PT, R4, UR5, PT, P0 ;  /* 0x0000000504007c0c */ /* 0x000fe4000bf06300 */
        /* <DEDUP_REMOVED lines=8> */
[----:B------:R-:W-:Y:S02]  /*01f0*/  SHF.L.U32 R74, R74, 0x1, RZ ;  /* 0x000000014a4a7819 */ /* 0x000fe400000006ff */
[----:B------:R-:W-:Y:S02]  /*0200*/  ISETP.LT.U32.AND P0, PT, R92, 0x280, !P0 ;  /* 0x000002805c00780c */ /* 0x000fe40004701070 */
[C---:B------:R-:W-:Y:S02]  /*0210*/  IADD3 R4, R0.reuse, 0x50, RZ ;  /* 0x0000005000047810 */ /* 0x040fe40007ffe0ff */
[C---:B------:R-:W-:Y:S02]  /*0220*/  IADD3 R3, R0.reuse, 0x58, RZ ;  /* 0x0000005800037810 */ /* 0x040fe40007ffe0ff */
[C---:B------:R-:W-:Y:S02]  /*0230*/  IADD3 R2, R0.reuse, 0x60, RZ ;  /* 0x0000006000027810 */ /* 0x040fe40007ffe0ff */
[----:B------:R-:W-:-:S07]  /*0240*/  IADD3 R93, R0, 0x68, RZ ;  /* 0x00000068005d7810 */ /* 0x000fce0007ffe0ff */
.L_x_5087:
[----:B------:R-:W-:Y:S01]  /*0250*/  ULDC UR11, c[0x0][0x288] ;  /* 0x0000a200000b7ab9 */ /* 0x000fe20000000800 */
[----:B------:R-:W-:Y:S01]  /*0260*/  IABS R4, UR9 ;  /* 0x0000000900047c13 */ /* 0x000fe20008000000 */
[----:B------:R-:W-:Y:S01]  /*0270*/  UMOV UR6, URZ ;  /* 0x0000003f00067c82 */ /* 0x000fe20008000000 */
[----:B----4-:R-:W-:Y:S01]  /*0280*/  MOV R2, UR11 ;  /* 0x0000000b00027c02 */ /* 0x010fe20008000f00 */
[----:B01----:R-:W0:Y:S01]  /*0290*/  @P0 LDC.64 R16, c[0x0][0x270] ;  /* 0x00009c00ff100b82 */ /* 0x003e220000000a00 */
[----:B------:R-:W-:Y:S02]  /*02a0*/  R2UR UR10, R4 ;  /* 0x00000000040a72ca */ /* 0x000fe400000e0000 */
[----:B------:R-:W-:Y:S02]  /*02b0*/  IABS R2, R2 ;  /* 0x0000000200027213 */ /* 0x000fe40000000000 */
[----:B------:R-:W-:Y:S02]  /*02c0*/  IADD3 R35, R0, 0x70, RZ ;  /* 0x0000007000237810 */ /* 0x000fe40007ffe0ff */
[----:B------:R-:W-:Y:S01]  /*02d0*/  R2UR UR12, R2 ;  /* 0x00000000020c72ca */ /* 0x000fe200000e0000 */
[----:B------:R-:W1:Y:S01]  /*02e0*/  @P0 LDC.64 R58, c[0x0][0x220] ;  /* 0x00008800ff3a0b82 */ /* 0x000e620000000a00 */
[----:B------:R-:W-:-:S02]  /*02f0*/  SHF.R.S32.HI R7, RZ, 0x1f, R35 ;  /* 0x0000001fff077819 */ /* 0x000fc40000011423 */
[C---:B------:R-:W-:Y:S02]  /*0300*/  IADD3 R37, R0.reuse, 0x78, RZ ;  /* 0x0000007800257810 */ /* 0x040fe40007ffe0ff */
[----:B------:R-:W-:Y:S02]  /*0310*/  IADD3 R39, R0, 0x80, RZ ;  /* 0x0000008000277810 */ /* 0x000fe40007ffe0ff */
[----:B------:R-:W-:Y:S02]  /*0320*/  SHF.R.S32.HI R25, RZ, 0x1f, R37 ;  /* 0x0000001fff197819 */ /* 0x000fe40000011425 */
[----:B------:R-:W-:Y:S02]  /*0330*/  LOP3.LUT R44, R44, 0xfffffdff, RZ, 0xc0, !PT ;  /* 0xfffffdff2c2c7812 */ /* 0x000fe400078ec0ff */
[----:B------:R-:W-:Y:S01]  /*0340*/  SHF.R.S32.HI R27, RZ, 0x1f, R39 ;  /* 0x0000001fff1b7819 */ /* 0x000fe20000011427 */
[----:B--2---:R-:W2:Y:S01]  /*0350*/  I2F.RP R2, UR12 ;  /* 0x0000000c00027d06 */ /* 0x004ea20008209400 */
[----:B------:R-:W-:-:S02]  /*0360*/  IADD3 R23, R0, 0x88, RZ ;  /* 0x0000008800177810 */ /* 0x000fc40007ffe0ff */
[C---:B------:R-:W-:Y:S02]  /*0370*/  IADD3 R22, R0.reuse, 0x98, RZ ;  /* 0x0000009800167810 */ /* 0x040fe40007ffe0ff */
[----:B------:R-:W-:Y:S02]  /*0380*/  SHF.R.S32.HI R29, RZ, 0x1f, R23 ;  /* 0x0000001fff1d7819 */ /* 0x000fe40000011417 */
[----:B------:R-:W-:Y:S02]  /*0390*/  SHF.R.S32.HI R31, RZ, 0x1f, R22 ;  /* 0x0000001fff1f7819 */ /* 0x000fe40000011416 */
[----:B------:R-:W-:Y:S02]  /*03a0*/  SHF.R.S32.HI R6, RZ, 0x1f, R0 ;  /* 0x0000001fff067819 */ /* 0x000fe40000011400 */
[----:B------:R-:W-:Y:S02]  /*03b0*/  IADD3 R34, R0, 0x8, RZ ;  /* 0x0000000800227810 */ /* 0x000fe40007ffe0ff */
[----:B------:R-:W-:Y:S01]  /*03c0*/  LOP3.LUT R36, R36, 0xffffffbf, RZ, 0xc0, !PT ;  /* 0xffffffbf24247812 */ /* 0x000fe200078ec0ff */
[----:B--2---:R-:W2:Y:S01]  /*03d0*/  MUFU.RCP R2, R2 ;  /* 0x0000000200027308 */ /* 0x004ea20000001000 */
[----:B------:R-:W-:-:S02]  /*03e0*/  SHF.R.S32.HI R32, RZ, 0x1f, R34 ;  /* 0x0000001fff207819 */ /* 0x000fc40000011422 */
[C---:B------:R-:W-:Y:S02]  /*03f0*/  IADD3 R38, R0.reuse, 0x10, RZ ;  /* 0x0000001000267810 */ /* 0x040fe40007ffe0ff */
[----:B------:R-:W-:Y:S02]  /*0400*/  IADD3 R40, R0, 0x18, RZ ;  /* 0x0000001800287810 */ /* 0x000fe40007ffe0ff */
[----:B--2---:R-:W-:-:S06]  /*0410*/  IADD3 R3, R2, 0xffffffe, RZ ;  /* 0x0ffffffe02037810 */ /* 0x004fcc0007ffe0ff */
[----:B------:R-:W2:Y:S02]  /*0420*/  F2I.FTZ.U32.TRUNC.NTZ R3, R3 ;  /* 0x0000000300037305 */ /* 0x000ea4000021f000 */
[----:B--2---:R-:W-:Y:S02]  /*0430*/  R2UR UR7, R3 ;  /* 0x00000000030772ca */ /* 0x004fe400000e0000 */
[----:B------:R-:W-:-:S11]  /*0440*/  SHF.R.S32.HI R3, RZ, 0x1f, R74 ;  /* 0x0000001fff037819 */ /* 0x000fd6000001144a */
        /* <DEDUP_REMOVED lines=11> */
[----:B------:R-:W-:-:S03]  /*0500*/  ULDC.64 UR12, c[0x0][0x278] ;  /* 0x00009e00000c7ab9 */ /* 0x000fc60000000a00 */
[----:B------:R-:W-:Y:S01]  /*0510*/  UISETP.GE.AND UP0, UPT, UR5, URZ, UPT ;  /* 0x0000003f0500728c */ /* 0x000fe2000bf06270 */
[----:B------:R-:W-:Y:S02]  /*0520*/  ISETP.GE.U32.AND P1, PT, R35, UR12, PT ;  /* 0x0000000c23007c0c */ /* 0x000fe4000bf26070 */
[----:B------:R-:W-:Y:S02]  /*0530*/  ISETP.GE.U32.AND P3, PT, R39, UR12, PT ;  /* 0x0000000c27007c0c */ /* 0x000fe4000bf66070 */
[----:B------:R-:W-:Y:S01]  /*0540*/  @UP1 UIADD3 UR7, UR7, 0x1, URZ ;  /* 0x0000000107071890 */ /* 0x000fe2000fffe03f */
[----:B------:R-:W-:Y:S01]  /*0550*/  ISETP.GE.AND.EX P1, PT, R7, UR13, PT, P1 ;  /* 0x0000000d07007c0c */ /* 0x000fe2000bf26310 */
[----:B------:R-:W-:-:S03]  /*0560*/  UISETP.NE.AND UP1, UPT, UR11, URZ, UPT ;  /* 0x0000003f0b00728c */ /* 0x000fc6000bf25270 */
[----:B------:R-:W-:Y:S01]  /*0570*/  ISETP.GT.U32.OR P4, PT, R92, 0x27f, P1 ;  /* 0x0000027f5c00780c */ /* 0x000fe20000f84470 */
[----:B------:R-:W-:Y:S01]  /*0580*/  @!UP0 UIADD3 UR7, -UR7, URZ, URZ ;  /* 0x0000003f07078290 */ /* 0x000fe2000fffe13f */
[----:B------:R-:W-:-:S04]  /*0590*/  ISETP.GE.U32.AND P1, PT, R23, UR12, PT ;  /* 0x0000000c17007c0c */ /* 0x000fc8000bf26070 */
[----:B------:R-:W-:Y:S02]  /*05a0*/  ISETP.GE.AND.EX P1, PT, R29, UR13, PT, P1 ;  /* 0x0000000d1d007c0c */ /* 0x000fe4000bf26310 */
[----:B------:R-:W-:-:S04]  /*05b0*/  @!UP1 ULOP3.LUT UR7, URZ, UR11, URZ, 0x33, !UPT ;  /* 0x0000000b3f079292 */ /* 0x000fc8000f8e333f */
[----:B------:R-:W-:Y:S01]  /*05c0*/  UIADD3 UR6, -UR7, URZ, URZ ;  /* 0x0000003f07067290 */ /* 0x000fe2000fffe13f */
[----:B------:R-:W-:Y:S01]  /*05d0*/  @P4 LOP3.LUT R44, R44, 0x200, RZ, 0xfc, !PT ;  /* 0x000002002c2c4812 */ /* 0x000fe200078efcff */
[----:B------:R-:W2:Y:S01]  /*05e0*/  @!P4 LDC.64 R12, c[0x0][0x270] ;  /* 0x00009c00ff0ccb82 */ /* 0x000ea20000000a00 */
[----:B------:R-:W-:Y:S02]  /*05f0*/  USHF.R.S32.HI UR5, URZ, 0x1f, UR7 ;  /* 0x0000001f3f057899 */ /* 0x000fe40008011407 */
[----:B------:R-:W-:Y:S01]  /*0600*/  UIMAD UR6, UR11, UR6, UR9 ;  /* 0x000000060b0672a4 */ /* 0x000fe2000f8e0209 */
[----:B------:R-:W-:Y:S02]  /*0610*/  LOP3.LUT R44, R44, 0xfffffeff, RZ, 0xc0, !PT ;  /* 0xfffffeff2c2c7812 */ /* 0x000fe400078ec0ff */
[----:B------:R-:W-:Y:S01]  /*0620*/  ULDC.64 UR10, c[0x0][0x280] ;  /* 0x0000a000000a7ab9 */ /* 0x000fe20000000a00 */
[----:B------:R-:W-:Y:S01]  /*0630*/  UIMAD UR6, UR6, 0xa0, URZ ;  /* 0x000000a0060678a4 */ /* 0x000fe2000f8e023f */
[----:B------:R-:W-:Y:S01]  /*0640*/  MOV R5, UR10 ;  /* 0x0000000a00057c02 */ /* 0x000fe20008000f00 */
[----:B------:R-:W-:Y:S01]  /*0650*/  UIMAD UR5, UR5, UR10, URZ ;  /* 0x0000000a050572a4 */ /* 0x000fe2000f8e023f */
[----:B---3--:R-:W3:Y:S03]  /*0660*/  @!P4 LDC.64 R8, c[0x0][0x220] ;  /* 0x00008800ff08cb82 */ /* 0x008ee60000000a00 */
[----:B------:R-:W-:Y:S01]  /*0670*/  MOV R4, UR6 ;  /* 0x0000000600047c02 */ /* 0x000fe20008000f00 */
[----:B------:R-:W-:Y:S01]  /*0680*/  UIMAD UR5, UR7, UR11, UR5 ;  /* 0x0000000b070572a4 */ /* 0x000fe2000f8e0205 */
[----:B------:R-:W-:-:S04]  /*0690*/  IADD3 R2, P2, R74, UR6, RZ ;  /* 0x000000064a027c10 */ /* 0x000fc8000ff5e0ff */
[----:B------:R-:W-:Y:S01]  /*06a0*/  LEA.HI.X.SX32 R3, R4, R3, 0x1, P2 ;  /* 0x0000000304037211 */ /* 0x000fe200010f0eff */
[----:B0-----:R-:W-:Y:S01]  /*06b0*/  @P0 IMAD R4, R6, R16, RZ ;  /* 0x0000001006040224 */ /* 0x001fe200078e02ff */
[----:B------:R-:W-:Y:S01]  /*06c0*/  ISETP.GE.U32.AND P2, PT, R37, UR12, PT ;  /* 0x0000000c25007c0c */ /* 0x000fe2000bf46070 */
[----:B------:R-:W-:-:S03]  /*06d0*/  IMAD.WIDE.U32 R2, R5, UR7, R2 ;  /* 0x0000000705027c25 */ /* 0x000fc6000f8e0002 */
[----:B------:R-:W-:Y:S01]  /*06e0*/  ISETP.GE.AND.EX P2, PT, R25, UR13, PT, P2 ;  /* 0x0000000d19007c0c */ /* 0x000fe2000bf46320 */
[----:B------:R-:W-:-:S03]  /*06f0*/  @P0 IMAD R17, R0, R17, R4 ;  /* 0x0000001100110224 */ /* 0x000fc600078e0204 */
[C---:B------:R-:W-:Y:S02]  /*0700*/  ISETP.GT.U32.OR P5, PT, R92.reuse, 0x27f, P2 ;  /* 0x0000027f5c00780c */ /* 0x040fe400017a4470 */
[----:B------:R-:W-:Y:S02]  /*0710*/  ISETP.GE.AND.EX P2, PT, R27, UR13, PT, P3 ;  /* 0x0000000d1b007c0c */ /* 0x000fe4000bf46330 */
[----:B------:R-:W-:Y:S02]  /*0720*/  IADD3 R5, R3, UR5, RZ ;  /* 0x0000000503057c10 */ /* 0x000fe4000fffe0ff */
[----:B------:R-:W-:Y:S02]  /*0730*/  ISETP.GT.U32.OR P6, PT, R92, 0x27f, P2 ;  /* 0x0000027f5c00780c */ /* 0x000fe400017c4470 */
[----:B------:R-:W-:Y:S02]  /*0740*/  ISETP.GE.U32.AND P2, PT, R22, UR12, PT ;  /* 0x0000000c16007c0c */ /* 0x000fe4000bf46070 */
[----:B------:R-:W-:-:S03]  /*0750*/  @P0 MOV R4, R2 ;  /* 0x0000000200040202 */ /* 0x000fc60000000f00 */
[----:B------:R-:W-:Y:S02]  /*0760*/  @P5 LOP3.LUT R44, R44, 0x100, RZ, 0xfc, !PT ;  /* 0x000001002c2c5812 */ /* 0x000fe400078efcff */
[----:B------:R-:W-:Y:S01]  /*0770*/  ISETP.GT.U32.OR P5, PT, R92, 0x27f, P1 ;  /* 0x0000027f5c00780c */ /* 0x000fe20000fa4470 */
[----:B------:R-:W-:Y:S01]  /*0780*/  @P0 IMAD.WIDE.U32 R14, R0, R16, R4 ;  /* 0x00000010000e0225 */ /* 0x000fe200078e0004 */
[C---:B------:R-:W-:Y:S02]  /*0790*/  LOP3.LUT P3, RZ, R44.reuse, 0x100, RZ, 0xc0, !PT ;  /* 0x000001002cff7812 */ /* 0x040fe4000786c0ff */
[----:B------:R-:W-:Y:S01]  /*07a0*/  LOP3.LUT R44, R44, 0xffffff7f, RZ, 0xc0, !PT ;  /* 0xffffff7f2c2c7812 */ /* 0x000fe200078ec0ff */
[----:B------:R-:W0:Y:S01]  /*07b0*/  @!P6 LDC.64 R18, c[0x0][0x270] ;  /* 0x00009c00ff12eb82 */ /* 0x000e220000000a00 */
[----:B------:R-:W-:Y:S02]  /*07c0*/  ISETP.GE.AND.EX P1, PT, R31, UR13, PT, P2 ;  /* 0x0000000d1f007c0c */ /* 0x000fe4000bf26320 */
[----:B------:R-:W-:-:S02]  /*07d0*/  @P6 LOP3.LUT R44, R44, 0x80, RZ, 0xfc, !PT ;  /* 0x000000802c2c6812 */ /* 0x000fc400078efcff */
[----:B------:R-:W-:Y:S02]  /*07e0*/  ISETP.GT.U32.OR P4, PT, R92, 0x27f, P1 ;  /* 0x0000027f5c00780c */ /* 0x000fe40000f84470 */
[----:B------:R-:W-:Y:S02]  /*07f0*/  LOP3.LUT P2, RZ, R44, 0x200, RZ, 0xc0, !PT ;  /* 0x000002002cff7812 */ /* 0x000fe4000784c0ff */
[----:B-1----:R-:W-:Y:S01]  /*0800*/  @P0 LEA R58, P1, R14, R58, 0x2 ;  /* 0x0000003a0e3a0211 */ /* 0x002fe200078210ff */
[----:B------:R-:W1:Y:S01]  /*0810*/  @!P3 LDC.64 R20, c[0x0][0x270] ;  /* 0x00009c00ff14bb82 */ /* 0x000e620000000a00 */
[----:B------:R-:W-:-:S04]  /*0820*/  LOP3.LUT R44, R44, 0xffffffbf, RZ, 0xc0, !PT ;  /* 0xffffffbf2c2c7812 */ /* 0x000fc800078ec0ff */
[----:B------:R-:W-:-:S03]  /*0830*/  @P5 LOP3.LUT R44, R44, 0x40, RZ, 0xfc, !PT ;  /* 0x000000402c2c5812 */ /* 0x000fc600078efcff */
[----:B------:R-:W4:Y:S01]  /*0840*/  @!P3 LDC.64 R10, c[0x0][0x220] ;  /* 0x00008800ff0abb82 */ /* 0x000f220000000a00 */
[----:B------:R-:W-:Y:S01]  /*0850*/  LOP3.LUT R44, R44, 0xffffffef, RZ, 0xc0, !PT ;  /* 0xffffffef2c2c7812 */ /* 0x000fe200078ec0ff */
[----:B--2---:R-:W-:Y:S01]  /*0860*/  @!P2 IMAD R6, R7, R12, RZ ;  /* 0x0000000c0706a224 */ /* 0x004fe200078e02ff */
[----:B------:R-:W-:Y:S02]  /*0870*/  @!P2 MOV R16, R2 ;  /* 0x000000020010a202 */ /* 0x000fe40000000f00 */
[----:B------:R-:W-:Y:S01]  /*0880*/  @P4 LOP3.LUT R44, R44, 0x10, RZ, 0xfc, !PT ;  /* 0x000000102c2c4812 */ /* 0x000fe200078efcff */
[----:B------:R-:W-:Y:S01]  /*0890*/  @!P2 IMAD R33, R35, R13, R6 ;  /* 0x0000000d2321a224 */ /* 0x000fe200078e0206 */
[----:B------:R-:W-:Y:S01]  /*08a0*/  @P0 IADD3 R13, R15, R17, RZ ;  /* 0x000000110f0d0210 */ /* 0x000fe20007ffe0ff */
[----:B------:R-:W2:Y:S01]  /*08b0*/  @!P5 LDC.64 R6, c[0x0][0x270] ;  /* 0x00009c00ff06db82 */ /* 0x000ea20000000a00 */
[----:B------:R-:W-:Y:S01]  /*08c0*/  @!P2 MOV R17, R5 ;  /* 0x000000050011a202 */ /* 0x000fe20000000f00 */
[----:B0-----:R-:W-:Y:S01]  /*08d0*/  @!P6 IMAD R26, R27, R18, RZ ;  /* 0x000000121b1ae224 */ /* 0x001fe200078e02ff */
[----:B------:R-:W-:-:S02]  /*08e0*/  @P0 LEA.HI.X R59, R14, R59, R13, 0x2, P1 ;  /* 0x0000003b0e3b0211 */ /* 0x000fc400008f140d */
[----:B------:R-:W-:Y:S01]  /*08f0*/  LOP3.LUT R44, R44, 0xf7ffffff, RZ, 0xc0, !PT ;  /* 0xf7ffffff2c2c7812 */ /* 0x000fe200078ec0ff */
[----:B------:R-:W-:Y:S02]  /*0900*/  @!P2 IMAD.WIDE.U32 R16, R35, R12, R16 ;  /* 0x0000000c2310a225 */ /* 0x000fe400078e0010 */
[----:B------:R-:W0:Y:S01]  /*0910*/  @!P4 LDC.64 R14, c[0x0][0x270] ;  /* 0x00009c00ff0ecb82 */ /* 0x000e220000000a00 */
[----:B------:R-:W-:Y:S01]  /*0920*/  @P0 LOP3.LUT R44, R44, 0x8000000, RZ, 0xfc, !PT ;  /* 0x080000002c2c0812 */ /* 0x000fe200078efcff */
[----:B-1----:R-:W-:Y:S01]  /*0930*/  @!P3 IMAD R24, R25, R20, RZ ;  /* 0x000000141918b224 */ /* 0x002fe200078e02ff */
[----:B------:R-:W-:Y:S01]  /*0940*/  @!P2 IADD3 R17, R17, R33, RZ ;  /* 0x000000211111a210 */ /* 0x000fe20007ffe0ff */
[----:B------:R-:W-:Y:S01]  /*0950*/  @!P6 IMAD R27, R39, R19, R26 ;  /* 0x00000013271be224 */ /* 0x000fe200078e021a */
[----:B------:R-:W-:Y:S01]  /*0960*/  @!P3 MOV R25, R5 ;  /* 0x000000050019b202 */ /* 0x000fe20000000f00 */
[----:B------:R-:W-:Y:S01]  /*0970*/  @!P3 IMAD R33, R37, R21, R24 ;  /* 0x000000152521b224 */ /* 0x000fe200078e0218 */
[----:B------:R-:W-:Y:S01]  /*0980*/  @!P3 MOV R24, R2 ;  /* 0x000000020018b202 */ /* 0x000fe20000000f00 */
[----:B------:R-:W1:Y:S01]  /*0990*/  @!P6 LDC.64 R12, c[0x0][0x220] ;  /* 0x00008800ff0ceb82 */ /* 0x000e620000000a00 */
[----:B---3--:R-:W-:-:S02]  /*09a0*/  @!P2 LEA R8, P1, R16, R8, 0x2 ;  /* 0x000000081008a211 */ /* 0x008fc400078210ff */
[----:B------:R-:W-:Y:S01]  /*09b0*/  LOP3.LUT R44, R44, 0xfffffff7, RZ, 0xc0, !PT ;  /* 0xfffffff72c2c7812 */ /* 0x000fe200078ec0ff */
[----:B------:R-:W-:Y:S01]  /*09c0*/  @!P3 IMAD.WIDE.U32 R20, R37, R20, R24 ;  /* 0x000000142514b225 */ /* 0x000fe200078e0018 */
[----:B------:R-:W-:Y:S02]  /*09d0*/  @!P2 LEA.HI.X R9, R16, R9, R17, 0x2, P1 ;  /* 0x000000091009a211 */ /* 0x000fe400008f1411 */
[----:B------:R-:W-:Y:S01]  /*09e0*/  @!P6 MOV R24, R2 ;  /* 0x000000020018e202 */ /* 0x000fe20000000f00 */
[----:B------:R-:W3:Y:S01]  /*09f0*/  @!P5 LDC.64 R16, c[0x0][0x220] ;  /* 0x00008800ff10db82 */ /* 0x000ee20000000a00 */
[----:B------:R-:W-:Y:S01]  /*0a00*/  @!P6 MOV R25, R5 ;  /* 0x000000050019e202 */ /* 0x000fe20000000f00 */
[----:B--2---:R-:W-:Y:S01]  /*0a10*/  @!P5 IMAD R26, R29, R6, RZ ;  /* 0x000000061d1ad224 */ /* 0x004fe200078e02ff */
[----:B------:R-:W-:Y:S02]  /*0a20*/  @!P3 IADD3 R21, R21, R33, RZ ;  /* 0x000000211515b210 */ /* 0x000fe40007ffe0ff */
[----:B----4-:R-:W-:Y:S01]  /*0a30*/  @!P3 LEA R10, P1, R20, R10, 0x2 ;  /* 0x0000000a140ab211 */ /* 0x010fe200078210ff */
[----:B------:R-:W-:Y:S01]  /*0a40*/  @!P6 IMAD.WIDE.U32 R24, R39, R18, R24 ;  /* 0x000000122718e225 */ /* 0x000fe200078e0018 */
[----:B------:R-:W-:Y:S01]  /*0a50*/  IADD3 R33, R0, 0xa8, RZ ;  /* 0x000000a800217810 */ /* 0x000fe20007ffe0ff */
[----:B------:R-:W2:Y:S01]  /*0a60*/  @!P4 LDC.64 R18, c[0x0][0x220] ;  /* 0x00008800ff12cb82 */ /* 0x000ea20000000a00 */
[----:B------:R-:W-:Y:S01]  /*0a70*/  @!P3 LEA.HI.X R11, R20, R11, R21, 0x2, P1 ;  /* 0x0000000b140bb211 */ /* 0x000fe200008f1415 */
[----:B------:R-:W-:Y:S01]  /*0a80*/  @!P5 IMAD R29, R23, R7, R26 ;  /* 0x00000007171dd224 */ /* 0x000fe200078e021a */
[----:B------:R-:W-:Y:S01]  /*0a90*/  @!P5 MOV R20, R2 ;  /* 0x000000020014d202 */ /* 0x000fe20000000f00 */
[----:B0-----:R-:W-:Y:S01]  /*0aa0*/  @!P4 IMAD R31, R31, R14, RZ ;  /* 0x0000000e1f1fc224 */ /* 0x001fe200078e02ff */
[----:B------:R-:W-:-:S02]  /*0ab0*/  @!P5 MOV R21, R5 ;  /* 0x000000050015d202 */ /* 0x000fc40000000f00 */
[----:B------:R-:W-:Y:S01]  /*0ac0*/  @!P6 IADD3 R25, R25, R27, RZ ;  /* 0x0000001b1919e210 */ /* 0x000fe20007ffe0ff */
[----:B------:R-:W-:Y:S01]  /*0ad0*/  @!P4 IMAD R31, R22, R15, R31 ;  /* 0x0000000f161fc224 */ /* 0x000fe200078e021f */
[----:B-1----:R-:W-:Y:S01]  /*0ae0*/  @!P6 LEA R12, P1, R24, R12, 0x2 ;  /* 0x0000000c180ce211 */ /* 0x002fe200078210ff */
[----:B------:R-:W-:Y:S01]  /*0af0*/  @!P5 IMAD.WIDE.U32 R6, R23, R6, R20 ;  /* 0x000000061706d225 */ /* 0x000fe200078e0014 */
[----:B------:R-:W-:Y:S02]  /*0b00*/  @!P4 MOV R20, R2 ;  /* 0x000000020014c202 */ /* 0x000fe40000000f00 */
[----:B------:R-:W-:Y:S01]  /*0b10*/  @!P4 MOV R21, R5 ;  /* 0x000000050015c202 */ /* 0x000fe20000000f00 */
[----:B------:R-:W-:Y:S01]  /*0b20*/  VIADD R27, R0, 0xb8 ;  /* 0x000000b8001b7836 */ /* 0x000fe20000000000 */
[----:B------:R-:W-:Y:S02]  /*0b30*/  @!P6 LEA.HI.X R13, R24, R13, R25, 0x2, P1 ;  /* 0x0000000d180de211 */ /* 0x000fe400008f1419 */
[----:B------:R-:W-:Y:S01]  /*0b40*/  @!P5 IADD3 R7, R7, R29, RZ ;  /* 0x0000001d0707d210 */ /* 0x000fe20007ffe0ff */
[----:B------:R-:W-:Y:S01]  /*0b50*/  @!P4 IMAD.WIDE.U32 R22, R22, R14, R20 ;  /* 0x0000000e1616c225 */ /* 0x000fe200078e0014 */
[----:B---3--:R-:W-:-:S02]  /*0b60*/  @!P5 LEA R14, P1, R6, R16, 0x2 ;  /* 0x00000010060ed211 */ /* 0x008fc400078210ff */
[----:B------:R-:W-:Y:S02]  /*0b70*/  IADD3 R25, R0, 0x90, RZ ;  /* 0x0000009000197810 */ /* 0x000fe40007ffe0ff */
[----:B------:R-:W-:Y:S02]  /*0b80*/  @!P5 LEA.HI.X R15, R6, R17, R7, 0x2, P1 ;  /* 0x00000011060fd211 */ /* 0x000fe400008f1407 */
[----:B------:R-:W-:Y:S02]  /*0b90*/  @!P4 IADD3 R6, R23, R31, RZ ;  /* 0x0000001f1706c210 */ /* 0x000fe40007ffe0ff */
[----:B--2---:R-:W-:Y:S02]  /*0ba0*/  @!P4 LEA R16, P1, R22, R18, 0x2 ;  /* 0x000000121610c211 */ /* 0x004fe400078210ff */
[----:B------:R-:W-:Y:S02]  /*0bb0*/  IADD3 R23, R0, 0xa0, RZ ;  /* 0x000000a000177810 */ /* 0x000fe40007ffe0ff */
[----:B------:R-:W-:-:S02]  /*0bc0*/  @!P4 LEA.HI.X R17, R22, R19, R6, 0x2, P1 ;  /* 0x000000131611c211 */ /* 0x000fc400008f1406 */
[----:B------:R-:W-:Y:S02]  /*0bd0*/  ISETP.GE.U32.AND P1, PT, R23, UR12, PT ;  /* 0x0000000c17007c0c */ /* 0x000fe4000bf26070 */
[----:B------:R-:W-:Y:S02]  /*0be0*/  SHF.R.S32.HI R7, RZ, 0x1f, R23 ;  /* 0x0000001fff077819 */ /* 0x000fe40000011417 */
[----:B------:R-:W-:Y:S02]  /*0bf0*/  SHF.R.S32.HI R90, RZ, 0x1f, R25 ;  /* 0x0000001fff5a7819 */ /* 0x000fe40000011419 */
[----:B------:R-:W-:Y:S02]  /*0c00*/  ISETP.GE.AND.EX P1, PT, R7, UR13, PT, P1 ;  /* 0x0000000d07007c0c */ /* 0x000fe4000bf26310 */
[----:B------:R-:W-:Y:S02]  /*0c10*/  SHF.R.S32.HI R87, RZ, 0x1f, R27 ;  /* 0x0000001fff577819 */ /* 0x000fe4000001141b */
[----:B------:R-:W-:-:S02]  /*0c20*/  ISETP.GT.U32.OR P0, PT, R92, 0x27f, P1 ;  /* 0x0000027f5c00780c */ /* 0x000fc40000f04470 */
[C---:B------:R-:W-:Y:S02]  /*0c30*/  IADD3 R29, R0.reuse, 0xc0, RZ ;  /* 0x000000c0001d7810 */ /* 0x040fe40007ffe0ff */
[----:B------:R-:W-:Y:S02]  /*0c40*/  IADD3 R31, R0, 0xe8, RZ ;  /* 0x000000e8001f7810 */ /* 0x000fe40007ffe0ff */
[----:B------:R-:W-:Y:S02]  /*0c50*/  SHF.R.S32.HI R86, RZ, 0x1f, R29 ;  /* 0x0000001fff567819 */ /* 0x000fe4000001141d */
[----:B------:R-:W-:Y:S02]  /*0c60*/  SHF.R.S32.HI R77, RZ, 0x1f, R31 ;  /* 0x0000001fff4d7819 */ /* 0x000fe4000001141f */
[----:B------:R-:W-:Y:S02]  /*0c70*/  SHF.R.S32.HI R89, RZ, 0x1f, R33 ;  /* 0x0000001fff597819 */ /* 0x000fe40000011421 */
[----:B------:R-:W-:Y:S01]  /*0c80*/  SHF.R.S32.HI R37, RZ, 0x1f, R40 ;  /* 0x0000001fff257819 */ /* 0x000fe20000011428 */
        /* <DEDUP_REMOVED lines=10> */
[----:B-1----:R-:W-:-:S04]  /*0d30*/  @!P0 LEA R18, P1, R6, R20, 0x2 ;  /* 0x0000001406128211 */ /* 0x002fc800078210ff */
[----:B------:R-:W-:Y:S02]  /*0d40*/  @!P0 LEA.HI.X R19, R6, R21, R7, 0x2, P1 ;  /* 0x0000001506138211 */ /* 0x000fe400008f1407 */
[----:B------:R-:W-:-:S04]  /*0d50*/  ISETP.GE.U32.AND P1, PT, R25, UR12, PT ;  /* 0x0000000c19007c0c */ /* 0x000fc8000bf26070 */
[----:B------:R-:W-:-:S04]  /*0d60*/  ISETP.GE.AND.EX P1, PT, R90, UR13, PT, P1 ;  /* 0x0000000d5a007c0c */ /* 0x000fc8000bf26310 */
[----:B------:R-:W-:-:S13]  /*0d70*/  ISETP.GT.U32.OR P0, PT, R92, 0x27f, P1 ;  /* 0x0000027f5c00780c */ /* 0x000fda0000f04470 */
        /* <DEDUP_REMOVED lines=41> */
[C---:B-1----:R-:W-:Y:S02]  /*1010*/  @!P1 LEA R24, P2, R6.reuse, R26, 0x2 ;  /* 0x0000001a06189211 */ /* 0x042fe400078410ff */
[----:B------:R-:W-:Y:S02]  /*1020*/  SHF.R.S32.HI R81, RZ, 0x1f, R29 ;  /* 0x0000001fff517819 */ /* 0x000fe4000001141d */
        /* <DEDUP_REMOVED lines=126> */
[----:B------:R-:W-:-:S04]  /*1810*/  SHF.R.S32.HI R34, RZ, 0x1f, R38 ;  /* 0x0000001fff227819 */ /* 0x000fc80000011426 */
[----:B------:R-:W-:Y:S02]  /*1820*/  @!P1 IADD3 R6, R33, R7, RZ ;  /* 0x0000000721069210 */ /* 0x000fe40007ffe0ff */
[----:B-1----:R-:W-:-:S04]  /*1830*/  @!P1 LEA R30, P0, R32, R30, 0x2 ;  /* 0x0000001e201e9211 */ /* 0x002fc800078010ff */
[----:B------:R-:W-:Y:S02]  /*1840*/  @!P1 LEA.HI.X R31, R32, R31, R6, 0x2, P0 ;  /* 0x0000001f201f9211 */ /* 0x000fe400000f1406 */
[----:B------:R-:W-:-:S04]  /*1850*/  ISETP.GE.U32.AND P0, PT, R38, UR12, PT ;  /* 0x0000000c26007c0c */ /* 0x000fc8000bf06070 */
[----:B------:R-:W-:-:S04]  /*1860*/  ISETP.GE.AND.EX P0, PT, R34, UR13, PT, P0 ;  /* 0x0000000d22007c0c */ /* 0x000fc8000bf06300 */
[----:B------:R-:W-:-:S13]  /*1870*/  ISETP.GT.U32.OR P1, PT, R92, 0x27f, P0 ;  /* 0x0000027f5c00780c */ /* 0x000fda0000724470 */
        /* <DEDUP_REMOVED lines=20> */
[----:B0-----:R-:W-:Y:S01]  /*19c0*/  @!P1 IMAD R38, R37, R6, RZ ;  /* 0x0000000625269224 */ /* 0x001fe200078e02ff */
[----:B------:R-:W-:-:S03]  /*19d0*/  IADD3 R37, R0, 0x20, RZ ;  /* 0x0000002000257810 */ /* 0x000fc60007ffe0ff */
        /* <DEDUP_REMOVED lines=87> */
[----:B------:R-:W-:Y:S02]  /*1f50*/  IADD3 R45, R0, 0x48, RZ ;  /* 0x00000048002d7810 */ /* 0x000fe40007ffe0ff */
[C---:B-1----:R-:W-:Y:S02]  /*1f60*/  @!P6 LEA R48, P0, R50.reuse, R48, 0x2 ;  /* 0x000000303230e211 */ /* 0x042fe400078010ff */
[----:B------:R-:W-:Y:S02]  /*1f70*/  @!P6 IADD3 R7, R51, R7, RZ ;  /* 0x000000073307e210 */ /* 0x000fe40007ffe0ff */
[----:B------:R-:W-:Y:S02]  /*1f80*/  SHF.R.S32.HI R37, RZ, 0x1f, R45 ;  /* 0x0000001fff257819 */ /* 0x000fe4000001142d */
        /* <DEDUP_REMOVED lines=9> */
[----:B------:R-:W-:Y:S01]  /*2020*/  LOP3.LUT P6, RZ, R44, 0x20, RZ, 0xc0, !PT ;  /* 0x000000202cff7812 */ /* 0x000fe200078cc0ff */
        /* <DEDUP_REMOVED lines=26> */
[----:B------:R-:W-:Y:S02]  /*21d0*/  ISETP.GE.AND.EX P0, PT, R37, UR13, PT, P1 ;  /* 0x0000000d25007c0c */ /* 0x000fe4000bf06310 */
[----:B------:R-:W-:Y:S02]  /*21e0*/  LOP3.LUT P1, RZ, R44, 0x200, RZ, 0xc0, !PT ;  /* 0x000002002cff7812 */ /* 0x000fe4000782c0ff */
        /* <DEDUP_REMOVED lines=15> */
[----:B------:R-:W-:-:S02]  /*22e0*/  ISETP.GE.U32.AND P0, PT, R45, UR12, PT ;  /* 0x0000000c2d007c0c */ /* 0x000fc4000bf06070 */
[----:B------:R-:W-:Y:S02]  /*22f0*/  LOP3.LUT P4, RZ, R44, 0x40, RZ, 0xc0, !PT ;  /* 0x000000402cff7812 */ /* 0x000fe4000788c0ff */
        /* <DEDUP_REMOVED lines=11> */
[----:B------:R-:W-:Y:S02]  /*23b0*/  SHF.R.S32.HI R37, RZ, 0x1f, R93 ;  /* 0x0000001fff257819 */ /* 0x000fe4000001145d */
[----:B-1----:R-:W-:Y:S02]  /*23c0*/  @!P2 LEA R56, P0, R60, R56, 0x2 ;  /* 0x000000383c38a211 */ /* 0x002fe400078010ff */
[----:B------:R-:W-:-:S04]  /*23d0*/  @!P2 IADD3 R7, R61, R7, RZ ;  /* 0x000000073d07a210 */ /* 0x000fc80007ffe0ff */
[----:B------:R-:W-:Y:S02]  /*23e0*/  @!P2 LEA.HI.X R57, R60, R57, R7, 0x2, P0 ;  /* 0x000000393c39a211 */ /* 0x000fe400000f1407 */
[----:B------:R-:W-:Y:S02]  /*23f0*/  ISETP.GE.U32.AND P0, PT, R93, UR12, PT ;  /* 0x0000000c5d007c0c */ /* 0x000fe4000bf06070 */
[----:B------:R-:W-:Y:S02]  /*2400*/  LOP3.LUT P2, RZ, R44, 0x80, RZ, 0xc0, !PT ;  /* 0x000000802cff7812 */ /* 0x000fe4000784c0ff */
[----:B------:R-:W-:-:S04]  /*2410*/  ISETP.GE.AND.EX P0, PT, R37, UR13, PT, P0 ;  /* 0x0000000d25007c0c */ /* 0x000fc8000bf06300 */
[----:B------:R-:W-:Y:S02]  /*2420*/  ISETP.GT.U32.OR P3, PT, R92, 0x27f, P0 ;  /* 0x0000027f5c00780c */ /* 0x000fe40000764470 */
[----:B------:R-:W-:-:S11]  /*2430*/  LOP3.LUT P0, RZ, R44, 0x10, RZ, 0xc0, !PT ;  /* 0x000000102cff7812 */ /* 0x000fd6000780c0ff */
[----:B------:R-:W0:Y:S01]  /*2440*/  @!P3 LDC.64 R6, c[0x0][0x270] ;  /* 0x00009c00ff06bb82 */ /* 0x000e220000000a00 */
[----:B------:R-:W-:Y:S01]  /*2450*/  @!P3 MOV R73, R5 ;  /* 0x000000050049b202 */ /* 0x000fe20000000f00 */
[----:B------:R-:W-:Y:S01]  /*2460*/  @!P3 IMAD.MOV.U32 R72, RZ, RZ, R2 ;  /* 0x000000ffff48b224 */ /* 0x000fe200078e0002 */
[----:B------:R-:W-:-:S05]  /*2470*/  @P3 LOP3.LUT R36, R36, 0x8, RZ, 0xfc, !PT ;  /* 0x0000000824243812 */ /* 0x000fca00078efcff */
[----:B------:R-:W1:Y:S01]  /*2480*/  @!P3 LDC.64 R60, c[0x0][0x220] ;  /* 0x00008800ff3cbb82 */ /* 0x000e620000000a00 */
[-C--:B0-----:R-:W-:Y:S02]  /*2490*/  @!P3 IMAD R37, R37, R6.reuse, RZ ;  /* 0x000000062525b224 */ /* 0x081fe400078e02ff */
[----:B------:R-:W-:-:S04]  /*24a0*/  @!P3 IMAD.WIDE.U32 R72, R93, R6, R72 ;  /* 0x000000065d48b225 */ /* 0x000fc800078e0048 */
[----:B------:R-:W-:Y:S01]  /*24b0*/  @!P3 IMAD R7, R93, R7, R37 ;  /* 0x000000075d07b224 */ /* 0x000fe200078e0225 */
[----:B-1----:R-:W-:-:S04]  /*24c0*/  @!P3 LEA R60, P5, R72, R60, 0x2 ;  /* 0x0000003c483cb211 */ /* 0x002fc800078a10ff */
[----:B------:R-:W-:-:S04]  /*24d0*/  @!P3 IADD3 R7, R73, R7, RZ ;  /* 0x000000074907b210 */ /* 0x000fc80007ffe0ff */
[----:B------:R-:W-:Y:S02]  /*24e0*/  @!P3 LEA.HI.X R61, R72, R61, R7, 0x2, P5 ;  /* 0x0000003d483db211 */ /* 0x000fe400028f1407 */
[----:B------:R-:W-:Y:S02]  /*24f0*/  CS2R R6, SRZ ;  /* 0x0000000000067805 */ /* 0x000fe4000001ff00 */
[C---:B------:R-:W-:Y:S02]  /*2500*/  LOP3.LUT P3, RZ, R44.reuse, 0x100, RZ, 0xc0, !PT ;  /* 0x000001002cff7812 */ /* 0x040fe4000786c0ff */
[----:B------:R-:W-:Y:S02]  /*2510*/  LOP3.LUT P5, RZ, R44, 0x8, RZ, 0xc0, !PT ;  /* 0x000000082cff7812 */ /* 0x000fe400078ac0ff */
[----:B------:R0:W2:Y:S01]  /*2520*/  @!P1 LDG.E.64 R6, desc[UR14][R8.64] ;  /* 0x0000000e08069981 */ /* 0x0000a2000c1e1b00 */
[----:B------:R-:W-:Y:S02]  /*2530*/  LOP3.LUT R36, R36, 0xffffffef, RZ, 0xc0, !PT ;  /* 0xffffffef24247812 */ /* 0x000fe400078ec0ff */
[----:B------:R-:W-:-:S02]  /*2540*/  LOP3.LUT P1, RZ, R44, 0x1, RZ, 0xc0, !PT ;  /* 0x000000012cff7812 */ /* 0x000fc4000782c0ff */
[----:B0-----:R-:W-:-:S06]  /*2550*/  CS2R R8, SRZ ;  /* 0x0000000000087805 */ /* 0x001fcc000001ff00 */
[----:B------:R0:W3:Y:S02]  /*2560*/  @!P3 LDG.E.64 R8, desc[UR14][R10.64] ;  /* 0x0000000e0a08b981 */ /* 0x0000e4000c1e1b00 */
[----:B0-----:R-:W-:Y:S02]  /*2570*/  CS2R R10, SRZ ;  /* 0x00000000000a7805 */ /* 0x001fe4000001ff00 */
[----:B------:R-:W-:-:S04]  /*2580*/  LOP3.LUT P3, RZ, R44, 0x400000, RZ, 0xc0, !PT ;  /* 0x004000002cff7812 */ /* 0x000fc8000786c0ff */
[----:B------:R0:W4:Y:S09]  /*2590*/  @!P2 LDG.E.64 R10, desc[UR14][R12.64] ;  /* 0x0000000e0c0aa981 */ /* 0x000132000c1e1b00 */
[----:B------:R-:W-:Y:S02]  /*25a0*/  @P3 LOP3.LUT R36, R36, 0x10, RZ, 0xfc, !PT ;  /* 0x0000001024243812 */ /* 0x000fe400078efcff */
[----:B0-----:R-:W-:-:S02]  /*25b0*/  CS2R R12, SRZ ;  /* 0x00000000000c7805 */ /* 0x001fc4000001ff00 */
[----:B------:R-:W-:Y:S02]  /*25c0*/  LOP3.LUT P3, RZ, R44, 0x2, RZ, 0xc0, !PT ;  /* 0x000000022cff7812 */ /* 0x000fe4000786c0ff */
[----:B------:R-:W-:Y:S02]  /*25d0*/  LOP3.LUT R36, R36, 0xffffffdf, RZ, 0xc0, !PT ;  /* 0xffffffdf24247812 */ /* 0x000fe400078ec0ff */
[----:B------:R0:W5:Y:S09]  /*25e0*/  @!P4 LDG.E.64 R12, desc[UR14][R14.64] ;  /* 0x0000000e0e0cc981 */ /* 0x000172000c1e1b00 */
[----:B------:R-:W-:-:S02]  /*25f0*/  @P3 LOP3.LUT R36, R36, 0x20, RZ, 0xfc, !PT ;  /* 0x0000002024243812 */ /* 0x000fc400078efcff */
[----:B0-----:R-:W-:Y:S02]  /*2600*/  CS2R R14, SRZ ;  /* 0x00000000000e7805 */ /* 0x001fe4000001ff00 */
[----:B------:R-:W-:-:S04]  /*2610*/  LOP3.LUT P3, RZ, R44, 0x4, RZ, 0xc0, !PT ;  /* 0x000000042cff7812 */ /* 0x000fc8000786c0ff */
[----:B------:R0:W5:Y:S02]  /*2620*/  @!P0 LDG.E.64 R14, desc[UR14][R16.64] ;  /* 0x0000000e100e8981 */ /* 0x000164000c1e1b00 */
[----:B0-----:R-:W-:-:S06]  /*2630*/  CS2R R16, SRZ ;  /* 0x0000000000107805 */ /* 0x001fcc000001ff00 */
[----:B------:R0:W5:Y:S02]  /*2640*/  @!P5 LDG.E.64 R16, desc[UR14][R18.64] ;  /* 0x0000000e1210d981 */ /* 0x000164000c1e1b00 */
[----:B0-----:R-:W-:-:S06]  /*2650*/  CS2R R18, SRZ ;  /* 0x0000000000127805 */ /* 0x001fcc000001ff00 */
[----:B------:R0:W5:Y:S02]  /*2660*/  @!P6 LDG.E.64 R18, desc[UR14][R20.64] ;  /* 0x0000000e1412e981 */ /* 0x000164000c1e1b00 */
[----:B0-----:R-:W-:-:S06]  /*2670*/  CS2R R20, SRZ ;  /* 0x0000000000147805 */ /* 0x001fcc000001ff00 */
[----:B------:R0:W5:Y:S01]  /*2680*/  @!P1 LDG.E.64 R20, desc[UR14][R22.64] ;  /* 0x0000000e16149981 */ /* 0x000162000c1e1b00 */
[----:B------:R-:W-:Y:S02]  /*2690*/  LOP3.LUT P1, RZ, R36, 0x40, RZ, 0xc0, !PT ;  /* 0x0000004024ff7812 */ /* 0x000fe4000782c0ff */
[----:B0-----:R-:W-:-:S11]  /*26a0*/  CS2R R22, SRZ ;  /* 0x0000000000167805 */ /* 0x001fd6000001ff00 */
[----:B------:R0:W5:Y:S02]  /*26b0*/  @!P1 LDG.E.64 R22, desc[UR14][R24.64] ;  /* 0x0000000e18169981 */ /* 0x000164000c1e1b00 */
[----:B0-----:R-:W-:-:S06]  /*26c0*/  CS2R R24, SRZ ;  /* 0x0000000000187805 */ /* 0x001fcc000001ff00 */
[----:B------:R0:W5:Y:S01]  /*26d0*/  @!P3 LDG.E.64 R24, desc[UR14][R26.64] ;  /* 0x0000000e1a18b981 */ /* 0x000162000c1e1b00 */
[----:B------:R-:W-:Y:S02]  /*26e0*/  LOP3.LUT P3, RZ, R36, 0x20, RZ, 0xc0, !PT ;  /* 0x0000002024ff7812 */ /* 0x000fe4000786c0ff */
[----:B0-----:R-:W-:-:S11]  /*26f0*/  CS2R R26, SRZ ;  /* 0x00000000001a7805 */ /* 0x001fd6000001ff00 */
[----:B------:R0:W5:Y:S01]  /*2700*/  @!P3 LDG.E.64 R26, desc[UR14][R28.64] ;  /* 0x0000000e1c1ab981 */ /* 0x000162000c1e1b00 */
[----:B------:R-:W-:Y:S02]  /*2710*/  LOP3.LUT P3, RZ, R36, 0x10, RZ, 0xc0, !PT ;  /* 0x0000001024ff7812 */ /* 0x000fe4000786c0ff */
[C---:B------:R-:W-:Y:S02]  /*2720*/  LOP3.LUT P2, RZ, R44.reuse, 0x200000, RZ, 0xc0, !PT ;  /* 0x002000002cff7812 */ /* 0x040fe4000784c0ff */
[----:B0-----:R-:W-:Y:S02]  /*2730*/  CS2R R28, SRZ ;  /* 0x00000000001c7805 */ /* 0x001fe4000001ff00 */
[----:B------:R-:W-:-:S07]  /*2740*/  LOP3.LUT P4, RZ, R44, 0x100000, RZ, 0xc0, !PT ;  /* 0x001000002cff7812 */ /* 0x000fce000788c0ff */
[----:B------:R0:W2:Y:S01]  /*2750*/  @!P3 LDG.E.64 R28, desc[UR14][R30.64] ;  /* 0x0000000e1e1cb981 */ /* 0x0000a2000c1e1b00 */
[----:B------:R-:W-:Y:S02]  /*2760*/  LOP3.LUT P0, RZ, R44, 0x80000, RZ, 0xc0, !PT ;  /* 0x000800002cff7812 */ /* 0x000fe4000780c0ff */
[----:B0-----:R-:W-:-:S06]  /*2770*/  CS2R R30, SRZ ;  /* 0x00000000001e7805 */ /* 0x001fcc000001ff00 */
[----:B------:R0:W3:Y:S01]  /*2780*/  @!P2 LDG.E.64 R30, desc[UR14][R32.64] ;  /* 0x0000000e201ea981 */ /* 0x0000e2000c1e1b00 */
[----:B------:R-:W-:Y:S02]  /*2790*/  LOP3.LUT P5, RZ, R44, 0x40000, RZ, 0xc0, !PT ;  /* 0x000400002cff7812 */ /* 0x000fe400078ac0ff */
[----:B0-----:R-:W-:-:S06]  /*27a0*/  CS2R R32, SRZ ;  /* 0x0000000000207805 */ /* 0x001fcc000001ff00 */
[----:B------:R0:W4:Y:S01]  /*27b0*/  @!P4 LDG.E.64 R32, desc[UR14][R34.64] ;  /* 0x0000000e2220c981 */ /* 0x000122000c1e1b00 */
[C---:B------:R-:W-:Y:S02]  /*27c0*/  LOP3.LUT P3, RZ, R36.reuse, 0x8, RZ, 0xc0, !PT ;  /* 0x0000000824ff7812 */ /* 0x040fe4000786c0ff */
[C---:B------:R-:W-:Y:S02]  /*27d0*/  LOP3.LUT P2, RZ, R36.reuse, 0x4, RZ, 0xc0, !PT ;  /* 0x0000000424ff7812 */ /* 0x040fe4000784c0ff */
[----:B0-----:R-:W-:Y:S02]  /*27e0*/  CS2R R34, SRZ ;  /* 0x0000000000227805 */ /* 0x001fe4000001ff00 */
[----:B------:R-:W-:Y:S02]  /*27f0*/  LOP3.LUT P4, RZ, R36, 0x2, RZ, 0xc0, !PT ;  /* 0x0000000224ff7812 */ /* 0x000fe4000788c0ff */
[----:B------:R-:W-:Y:S02]  /*2800*/  LOP3.LUT P6, RZ, R44, 0x20000, RZ, 0xc0, !PT ;  /* 0x000200002cff7812 */ /* 0x000fe400078cc0ff */
[----:B------:R-:W5:Y:S01]  /*2810*/  @!P0 LDG.E.64 R34, desc[UR14][R68.64] ;  /* 0x0000000e44228981 */ /* 0x000f62000c1e1b00 */
[----:B------:R-:W-:-:S02]  /*2820*/  LOP3.LUT P0, RZ, R36, 0x1, RZ, 0xc0, !PT ;  /* 0x0000000124ff7812 */ /* 0x000fc4000780c0ff */
[----:B------:R-:W-:Y:S02]  /*2830*/  CS2R R36, SRZ ;  /* 0x0000000000247805 */ /* 0x000fe4000001ff00 */
[----:B------:R-:W-:-:S04]  /*2840*/  LOP3.LUT P1, RZ, R44, 0x10000, RZ, 0xc0, !PT ;  /* 0x000100002cff7812 */ /* 0x000fc8000782c0ff */
[----:B------:R0:W5:Y:S02]  /*2850*/  @!P5 LDG.E.64 R36, desc[UR14][R38.64] ;  /* 0x0000000e2624d981 */ /* 0x000164000c1e1b00 */
[----:B0-----:R-:W-:-:S06]  /*2860*/  CS2R R38, SRZ ;  /* 0x0000000000267805 */ /* 0x001fcc000001ff00 */
[----:B------:R0:W5:Y:S01]  /*2870*/  @!P6 LDG.E.64 R38, desc[UR14][R40.64] ;  /* 0x0000000e2826e981 */ /* 0x000162000c1e1b00 */
[C---:B------:R-:W-:Y:S02]  /*2880*/  LOP3.LUT P6, RZ, R44.reuse, 0x40000000, RZ, 0xc0, !PT ;  /* 0x400000002cff7812 */ /* 0x040fe400078cc0ff */
[----:B------:R-:W-:Y:S02]  /*2890*/  LOP3.LUT P5, RZ, R44, 0x80000000, RZ, 0xc0, !PT ;  /* 0x800000002cff7812 */ /* 0x000fe400078ac0ff */
[----:B0-----:R-:W-:-:S06]  /*28a0*/  CS2R R40, SRZ ;  /* 0x0000000000287805 */ /* 0x001fcc000001ff00 */
        /* <DEDUP_REMOVED lines=8> */
[----:B0-----:R-:W-:-:S06]  /*2930*/  CS2R R52, SRZ ;  /* 0x0000000000347805 */ /* 0x001fcc000001ff00 */
[----:B------:R0:W5:Y:S02]  /*2940*/  @!P4 LDG.E.64 R52, desc[UR14][R54.64] ;  /* 0x0000000e3634c981 */ /* 0x000164000c1e1b00 */
[----:B0-----:R-:W-:-:S06]  /*2950*/  CS2R R54, SRZ ;  /* 0x0000000000367805 */ /* 0x001fcc000001ff00 */
[----:B------:R0:W5:Y:S02]  /*2960*/  @!P2 LDG.E.64 R54, desc[UR14][R56.64] ;  /* 0x0000000e3836a981 */ /* 0x000164000c1e1b00 */
[----:B0-----:R-:W-:-:S06]  /*2970*/  CS2R R56, SRZ ;  /* 0x0000000000387805 */ /* 0x001fcc000001ff00 */
[----:B------:R0:W4:Y:S02]  /*2980*/  @P0 LDG.E.64 R56, desc[UR14][R58.64] ;  /* 0x0000000e3a380981 */ /* 0x000124000c1e1b00 */
[----:B0-----:R-:W-:-:S06]  /*2990*/  CS2R R58, SRZ ;  /* 0x00000000003a7805 */ /* 0x001fcc000001ff00 */
[----:B------:R0:W5:Y:S01]  /*29a0*/  @!P3 LDG.E.64 R58, desc[UR14][R60.64] ;  /* 0x0000000e3c3ab981 */ /* 0x000162000c1e1b00 */
[----:B------:R-:W-:-:S04]  /*29b0*/  IADD3 R72, R0, 0xf0, RZ ;  /* 0x000000f000487810 */ /* 0x000fc80007ffe0ff */
[----:B------:R-:W-:Y:S02]  /*29c0*/  ISETP.GE.U32.AND P1, PT, R72, UR12, PT ;  /* 0x0000000c48007c0c */ /* 0x000fe4000bf26070 */
[----:B------:R-:W-:-:S04]  /*29d0*/  SHF.R.S32.HI R76, RZ, 0x1f, R72 ;  /* 0x0000001fff4c7819 */ /* 0x000fc80000011448 */
[----:B------:R-:W-:-:S04]  /*29e0*/  ISETP.GE.AND.EX P1, PT, R76, UR13, PT, P1 ;  /* 0x0000000d4c007c0c */ /* 0x000fc8000bf26310 */
[----:B------:R-:W-:Y:S02]  /*29f0*/  ISETP.GT.U32.OR P1, PT, R92, 0x27f, P1 ;  /* 0x0000027f5c00780c */ /* 0x000fe40000f24470 */
[C---:B------:R-:W-:Y:S02]  /*2a00*/  LOP3.LUT P2, RZ, R44.reuse, 0x2000000, RZ, 0xc0, !PT ;  /* 0x020000002cff7812 */ /* 0x040fe4000784c0ff */
[----:B0-----:R-:W-:Y:S02]  /*2a10*/  CS2R R60, SRZ ;  /* 0x00000000003c7805 */ /* 0x001fe4000001ff00 */
[----:B------:R-:W-:-:S07]  /*2a20*/  LOP3.LUT P6, RZ, R44, 0x20000000, RZ, 0xc0, !PT ;  /* 0x200000002cff7812 */ /* 0x000fce00078cc0ff */
[----:B------:R-:W0:Y:S01]  /*2a30*/  @!P1 LDC.64 R68, c[0x0][0x270] ;  /* 0x00009c00ff449b82 */ /* 0x000e220000000a00 */
[----:B------:R-:W-:Y:S01]  /*2a40*/  LOP3.LUT P3, RZ, R44, 0x1000000, RZ, 0xc0, !PT ;  /* 0x010000002cff7812 */ /* 0x000fe2000786c0ff */
[----:B------:R1:W5:Y:S01]  /*2a50*/  @!P2 LDG.E.64 R60, desc[UR14][R62.64] ;  /* 0x0000000e3e3ca981 */ /* 0x000362000c1e1b00 */
[----:B------:R-:W-:Y:S02]  /*2a60*/  IADD3 R82, R0, 0xf8, RZ ;  /* 0x000000f800527810 */ /* 0x000fe40007ffe0ff */
[C---:B------:R-:W-:Y:S02]  /*2a70*/  LOP3.LUT P5, RZ, R44.reuse, 0x10000000, RZ, 0xc0, !PT ;  /* 0x100000002cff7812 */ /* 0x040fe400078ac0ff */
[----:B------:R-:W-:Y:S02]  /*2a80*/  LOP3.LUT P4, RZ, R44, 0x4000000, RZ, 0xc0, !PT ;  /* 0x040000002cff7812 */ /* 0x000fe4000788c0ff */
[----:B------:R-:W2:Y:S01]  /*2a90*/  @!P1 LDC.64 R44, c[0x0][0x220] ;  /* 0x00008800ff2c9b82 */ /* 0x000ea20000000a00 */
[----:B-1----:R-:W-:-:S02]  /*2aa0*/  CS2R R62, SRZ ;  /* 0x00000000003e7805 */ /* 0x002fc4000001ff00 */
[----:B------:R-:W-:Y:S02]  /*2ab0*/  ISETP.GE.U32.AND P2, PT, R82, UR12, PT ;  /* 0x0000000c52007c0c */ /* 0x000fe4000bf46070 */
[----:B------:R-:W-:Y:S02]  /*2ac0*/  SHF.R.S32.HI R75, RZ, 0x1f, R82 ;  /* 0x0000001fff4b7819 */ /* 0x000fe40000011452 */
[----:B------:R1:W5:Y:S02]  /*2ad0*/  @!P6 LDG.E.64 R62, desc[UR14][R64.64] ;  /* 0x0000000e403ee981 */ /* 0x000364000c1e1b00 */
[----:B------:R-:W-:Y:S02]  /*2ae0*/  ISETP.GE.AND.EX P2, PT, R75, UR13, PT, P2 ;  /* 0x0000000d4b007c0c */ /* 0x000fe4000bf46320 */
[----:B-1----:R-:W-:Y:S01]  /*2af0*/  CS2R R64, SRZ ;  /* 0x0000000000407805 */ /* 0x002fe2000001ff00 */
[----:B0-----:R-:W-:Y:S01]  /*2b00*/  @!P1 IMAD R73, R76, R68, RZ ;  /* 0x000000444c499224 */ /* 0x001fe200078e02ff */
[----:B------:R-:W-:-:S04]  /*2b10*/  ISETP.GT.U32.OR P2, PT, R92, 0x27f, P2 ;  /* 0x0000027f5c00780c */ /* 0x000fc80001744470 */
[----:B------:R0:W5:Y:S01]  /*2b20*/  @!P3 LDG.E.64 R64, desc[UR14][R66.64] ;  /* 0x0000000e4240b981 */ /* 0x000162000c1e1b00 */
[----:B------:R-:W-:Y:S01]  /*2b30*/  @!P1 IMAD R73, R72, R69, R73 ;  /* 0x0000004548499224 */ /* 0x000fe200078e0249 */
[----:B0-----:R-:W-:Y:S02]  /*2b40*/  @!P1 MOV R66, R2 ;  /* 0x0000000200429202 */ /* 0x001fe40000000f00 */
[----:B------:R-:W-:-:S03]  /*2b50*/  @!P1 MOV R67, R5 ;  /* 0x0000000500439202 */ /* 0x000fc60000000f00 */
[----:B------:R-:W-:Y:S01]  /*2b60*/  @!P1 IMAD.WIDE.U32 R68, R72, R68, R66 ;  /* 0x0000004448449225 */ /* 0x000fe200078e0042 */
[----:B------:R-:W-:-:S06]  /*2b70*/  CS2R R66, SRZ ;  /* 0x0000000000427805 */ /* 0x000fcc000001ff00 */
[----:B------:R0:W5:Y:S01]  /*2b80*/  @!P4 LDG.E.64 R66, desc[UR14][R46.64] ;  /* 0x0000000e2e42c981 */ /* 0x000162000c1e1b00 */
[----:B------:R-:W-:Y:S02]  /*2b90*/  @!P1 IADD3 R73, R69, R73, RZ ;  /* 0x0000004945499210 */ /* 0x000fe40007ffe0ff */
[C---:B--2---:R-:W-:Y:S01]  /*2ba0*/  @!P1 LEA R44, P3, R68.reuse, R44, 0x2 ;  /* 0x0000002c442c9211 */ /* 0x044fe200078610ff */
[----:B0-----:R-:W0:Y:S03]  /*2bb0*/  @!P2 LDC.64 R46, c[0x0][0x270] ;  /* 0x00009c00ff2eab82 */ /* 0x001e260000000a00 */
[----:B------:R-:W-:Y:S02]  /*2bc0*/  @!P1 LEA.HI.X R45, R68, R45, R73, 0x2, P3 ;  /* 0x0000002d442d9211 */ /* 0x000fe400018f1449 */
[----:B------:R-:W-:-:S03]  /*2bd0*/  CS2R R68, SRZ ;  /* 0x0000000000447805 */ /* 0x000fc6000001ff00 */
[----:B------:R-:W1:Y:S03]  /*2be0*/  @!P2 LDC.64 R72, c[0x0][0x220] ;  /* 0x00008800ff48ab82 */ /* 0x000e660000000a00 */
[----:B------:R2:W5:Y:S02]  /*2bf0*/  @!P5 LDG.E.64 R68, desc[UR14][R70.64] ;  /* 0x0000000e4644d981 */ /* 0x000564000c1e1b00 */
[----:B--2---:R-:W-:-:S06]  /*2c00*/  CS2R R70, SRZ ;  /* 0x0000000000467805 */ /* 0x004fcc000001ff00 */
[----:B------:R2:W5:Y:S01]  /*2c10*/  @!P1 LDG.E.64 R70, desc[UR14][R44.64] ;  /* 0x0000000e2c469981 */ /* 0x000562000c1e1b00 */
[----:B0-----:R-:W-:-:S04]  /*2c20*/  @!P2 IMAD R83, R75, R46, RZ ;  /* 0x0000002e4b53a224 */ /* 0x001fc800078e02ff */
[----:B------:R-:W-:Y:S01]  /*2c30*/  @!P2 IMAD R83, R82, R47, R83 ;  /* 0x0000002f5253a224 */ /* 0x000fe200078e0253 */
[----:B--2---:R-:W-:Y:S02]  /*2c40*/  @!P2 MOV R44, R2 ;  /* 0x00000002002ca202 */ /* 0x004fe40000000f00 */
[----:B------:R-:W-:-:S03]  /*2c50*/  @!P2 MOV R45, R5 ;  /* 0x00000005002da202 */ /* 0x000fc60000000f00 */
[----:B------:R-:W-:-:S05]  /*2c60*/  @!P2 IMAD.WIDE.U32 R46, R82, R46, R44 ;  /* 0x0000002e522ea225 */ /* 0x000fca00078e002c */
[----:B------:R-:W-:Y:S02]  /*2c70*/  @!P2 IADD3 R83, R47, R83, RZ ;  /* 0x000000532f53a210 */ /* 0x000fe40007ffe0ff */
[----:B-1----:R-:W-:-:S04]  /*2c80*/  @!P2 LEA R44, P1, R46, R72, 0x2 ;  /* 0x000000482e2ca211 */ /* 0x002fc800078210ff */
[----:B------:R-:W-:Y:S02]  /*2c90*/  @!P2 LEA.HI.X R45, R46, R73, R83, 0x2, P1 ;  /* 0x000000492e2da211 */ /* 0x000fe400008f1453 */
[----:B------:R-:W-:-:S06]  /*2ca0*/  CS2R R72, SRZ ;  /* 0x0000000000487805 */ /* 0x000fcc000001ff00 */
[----:B------:R0:W2:Y:S02]  /*2cb0*/  @!P2 LDG.E.64 R72, desc[UR14][R44.64] ;  /* 0x0000000e2c48a981 */ /* 0x0000a4000c1e1b00 */
[----:B0-----:R-:W-:Y:S01]  /*2cc0*/  FMUL.FTZ R44, R29, R29 ;  /* 0x0000001d1d2c7220 */ /* 0x001fe20000410000 */
[----:B---3--:R-:W-:-:S03]  /*2cd0*/  FMUL.FTZ R45, R31, R31 ;  /* 0x0000001f1f2d7220 */ /* 0x008fc60000410000 */
[C---:B------:R-:W-:Y:S01]  /*2ce0*/  FFMA.FTZ R44, R28.reuse, R28, R44 ;  /* 0x0000001c1c2c7223 */ /* 0x040fe2000001002c */
[----:B------:R-:W-:Y:S01]  /*2cf0*/  FADD.FTZ R47, R28, R29 ;  /* 0x0000001d1c2f7221 */ /* 0x000fe20000010000 */
[----:B----4-:R-:W-:-:S04]  /*2d00*/  FMUL.FTZ R46, R57, R57 ;  /* 0x00000039392e7220 */ /* 0x010fc80000410000 */
[----:B------:R-:W-:-:S04]  /*2d10*/  FFMA.FTZ R46, R56, R56, R46 ;  /* 0x00000038382e7223 */ /* 0x000fc8000001002e */
[----:B------:R-:W-:-:S04]  /*2d20*/  FADD.FTZ R46, RZ, R46 ;  /* 0x0000002eff2e7221 */ /* 0x000fc80000010000 */
[----:B------:R-:W-:Y:S01]  /*2d30*/  FADD.FTZ R44, R46, R44 ;  /* 0x0000002c2e2c7221 */ /* 0x000fe20000010000 */
[----:B------:R-:W-:Y:S01]  /*2d40*/  FFMA.FTZ R46, R30, R30, R45 ;  /* 0x0000001e1e2e7223 */ /* 0x000fe2000001002d */
[----:B------:R-:W-:-:S03]  /*2d50*/  FMUL.FTZ R45, R33, R33 ;  /* 0x00000021212d7220 */ /* 0x000fc60000410000 */
[----:B------:R-:W-:Y:S01]  /*2d60*/  FADD.FTZ R44, R44, R46 ;  /* 0x0000002e2c2c7221 */ /* 0x000fe20000010000 */
[----:B------:R-:W-:Y:S01]  /*2d70*/  FFMA.FTZ R46, R32, R32, R45 ;  /* 0x00000020202e7223 */ /* 0x000fe2000001002d */
[----:B-----5:R-:W-:-:S03]  /*2d80*/  FMUL.FTZ R45, R35, R35 ;  /* 0x00000023232d7220 */ /* 0x020fc60000410000 */
[----:B------:R-:W-:Y:S01]  /*2d90*/  FADD.FTZ R44, R44, R46 ;  /* 0x0000002e2c2c7221 */ /* 0x000fe20000010000 */
[----:B------:R-:W-:Y:S01]  /*2da0*/  FFMA.FTZ R46, R34, R34, R45 ;  /* 0x00000022222e7223 */ /* 0x000fe2000001002d */
[----:B------:R-:W-:-:S03]  /*2db0*/  FMUL.FTZ R45, R37, R37 ;  /* 0x00000025252d7220 */ /* 0x000fc60000410000 */
        /* <DEDUP_REMOVED lines=31> */
[----:B------:R-:W-:-:S04]  /*2fb0*/  FFMA.FTZ R46, R8, R8, R45 ;  /* 0x00000008082e7223 */ /* 0x000fc8000001002d */
[----:B------:R-:W-:Y:S01]  /*2fc0*/  FADD.FTZ R44, R44, R46 ;  /* 0x0000002e2c2c7221 */ /* 0x000fe20000010000 */
[----:B------:R-:W-:Y:S01]  /*2fd0*/  FADD.FTZ R46, R56, R57 ;  /* 0x00000039382e7221 */ /* 0x000fe20000010000 */
[----:B------:R-:W-:-:S03]  /*2fe0*/  FMUL.FTZ R45, R11, R11 ;  /* 0x0000000b0b2d7220 */ /* 0x000fc60000410000 */
[----:B------:R-:W-:Y:S01]  /*2ff0*/  FADD.FTZ R46, RZ, R46 ;  /* 0x0000002eff2e7221 */ /* 0x000fe20000010000 */
[----:B------:R-:W-:-:S03]  /*3000*/  FFMA.FTZ R45, R10, R10, R45 ;  /* 0x0000000a0a2d7223 */ /* 0x000fc6000001002d */
[----:B------:R-:W-:Y:S01]  /*3010*/  FADD.FTZ R46, R46, R47 ;  /* 0x0000002f2e2e7221 */ /* 0x000fe20000010000 */
[----:B------:R-:W-:Y:S01]  /*3020*/  FADD.FTZ R47, R30, R31 ;  /* 0x0000001f1e2f7221 */ /* 0x000fe20000010000 */
[----:B------:R-:W-:Y:S01]  /*3030*/  FADD.FTZ R44, R44, R45 ;  /* 0x0000002d2c2c7221 */ /* 0x000fe20000010000 */
[----:B------:R-:W-:Y:S02]  /*3040*/  FMUL.FTZ R45, R13, R13 ;  /* 0x0000000d0d2d7220 */ /* 0x000fe40000410000 */
[----:B------:R-:W-:Y:S01]  /*3050*/  FADD.FTZ R46, R46, R47 ;  /* 0x0000002f2e2e7221 */ /* 0x000fe20000010000 */
[----:B------:R-:W-:Y:S01]  /*3060*/  FADD.FTZ R47, R32, R33 ;  /* 0x00000021202f7221 */ /* 0x000fe20000010000 */
        /* <DEDUP_REMOVED lines=11> */
[----:B------:R-:W-:-:S03]  /*3120*/  FMUL.FTZ R45, R15, R15 ;  /* 0x0000000f0f2d7220 */ /* 0x000fc60000410000 */
[----:B------:R-:W-:Y:S01]  /*3130*/  FADD.FTZ R46, R46, R47 ;  /* 0x0000002f2e2e7221 */ /* 0x000fe20000010000 */
[----:B------:R-:W-:Y:S01]  /*3140*/  FFMA.FTZ R45, R14, R14, R45 ;  /* 0x0000000e0e2d7223 */ /* 0x000fe2000001002d */
[----:B------:R-:W-:-:S03]  /*3150*/  FADD.FTZ R47, R40, R41 ;  /* 0x00000029282f7221 */ /* 0x000fc60000010000 */
[----:B------:R-:W-:Y:S01]  /*3160*/  FADD.FTZ R44, R44, R45 ;  /* 0x0000002d2c2c7221 */ /* 0x000fe20000010000 */
[----:B------:R-:W-:Y:S01]  /*3170*/  FADD.FTZ R46, R46, R47 ;  /* 0x0000002f2e2e7221 */ /* 0x000fe20000010000 */
[----:B------:R-:W-:Y:S01]  /*3180*/  FMUL.FTZ R45, R17, R17 ;  /* 0x00000011112d7220 */ /* 0x000fe20000410000 */
[----:B------:R-:W-:-:S03]  /*3190*/  FADD.FTZ R47, R42, R43 ;  /* 0x0000002b2a2f7221 */ /* 0x000fc60000010000 */
[----:B------:R-:W-:Y:S01]  /*31a0*/  FFMA.FTZ R45, R16, R16, R45 ;  /* 0x00000010102d7223 */ /* 0x000fe2000001002d */
[----:B------:R-:W-:Y:S01]  /*31b0*/  FADD.FTZ R46, R46, R47 ;  /* 0x0000002f2e2e7221 */ /* 0x000fe20000010000 */
[----:B------:R-:W-:Y:S02]  /*31c0*/  FADD.FTZ R47, R48, R49 ;  /* 0x00000031302f7221 */ /* 0x000fe40000010000 */
[----:B------:R-:W-:Y:S01]  /*31d0*/  FADD.FTZ R44, R44, R45 ;  /* 0x0000002d2c2c7221 */ /* 0x000fe20000010000 */
[----:B------:R-:W-:Y:S01]  /*31e0*/  FMUL.FTZ R45, R25, R25 ;  /* 0x00000019192d7220 */ /* 0x000fe20000410000 */
[----:B------:R-:W-:Y:S01]  /*31f0*/  FADD.FTZ R46, R46, R47 ;  /* 0x0000002f2e2e7221 */ /* 0x000fe20000010000 */
[----:B------:R-:W-:Y:S02]  /*3200*/  FADD.FTZ R47, R50, R51 ;  /* 0x00000033322f7221 */ /* 0x000fe40000010000 */
[----:B------:R-:W-:Y:S02]  /*3210*/  FFMA.FTZ R45, R24, R24, R45 ;  /* 0x00000018182d7223 */ /* 0x000fe4000001002d */
[----:B------:R-:W-:Y:S01]  /*3220*/  FADD.FTZ R46, R46, R47 ;  /* 0x0000002f2e2e7221 */ /* 0x000fe20000010000 */
[----:B------:R-:W-:Y:S01]  /*3230*/  FADD.FTZ R47, R52, R53 ;  /* 0x00000035342f7221 */ /* 0x000fe20000010000 */
[----:B------:R-:W-:Y:S01]  /*3240*/  FADD.FTZ R44, R44, R45 ;  /* 0x0000002d2c2c7221 */ /* 0x000fe20000010000 */
[----:B------:R-:W-:-:S02]  /*3250*/  FMUL.FTZ R45, R27, R27 ;  /* 0x0000001b1b2d7220 */ /* 0x000fc40000410000 */
        /* <DEDUP_REMOVED lines=59> */
[----:B------:R-:W-:Y:S01]  /*3610*/  FADD.FTZ R44, R66, R67 ;  /* 0x00000043422c7221 */ /* 0x000fe20000010000 */
[----:B------:R-:W0:Y:S03]  /*3620*/  S2R R47, SR_LANEID ;  /* 0x00000000002f7919 */ /* 0x000e260000000000 */
[----:B------:R-:W-:Y:S01]  /*3630*/  FADD.FTZ R44, R46, R44 ;  /* 0x0000002c2e2c7221 */ /* 0x000fe20000010000 */
[----:B------:R-:W-:-:S04]  /*3640*/  FADD.FTZ R46, R68, R69 ;  /* 0x00000045442e7221 */ /* 0x000fc80000010000 */
[----:B------:R-:W-:Y:S01]  /*3650*/  FADD.FTZ R44, R44, R46 ;  /* 0x0000002e2c2c7221 */ /* 0x000fe20000010000 */
[----:B------:R-:W-:Y:S01]  /*3660*/  FADD.FTZ R46, R70, R71 ;  /* 0x00000047462e7221 */ /* 0x000fe20000010000 */
[----:B--2---:R-:W-:-:S03]  /*3670*/  FADD.FTZ R82, R72, R73 ;  /* 0x0000004948527221 */ /* 0x004fc60000010000 */
[----:B------:R-:W-:-:S04]  /*3680*/  FADD.FTZ R44, R44, R46 ;  /* 0x0000002e2c2c7221 */ /* 0x000fc80000010000 */
[----:B------:R-:W-:Y:S01]  /*3690*/  FADD.FTZ R82, R44, R82 ;  /* 0x000000522c527221 */ /* 0x000fe20000010000 */
[----:B------:R-:W-:-:S04]  /*36a0*/  FMUL.FTZ R83, R73, R73 ;  /* 0x0000004949537220 */ /* 0x000fc80000410000 */
[----:B------:R-:W1:Y:S01]  /*36b0*/  SHFL.DOWN PT, R44, R82, 0x1, 0x1f ;  /* 0x08201f00522c7f89 */ /* 0x000e6200000e0000 */
[----:B------:R-:W-:-:S04]  /*36c0*/  FFMA.FTZ R83, R72, R72, R83 ;  /* 0x0000004848537223 */ /* 0x000fc80000010053 */
[----:B------:R-:W-:Y:S01]  /*36d0*/  FADD.FTZ R83, R45, R83 ;  /* 0x000000532d537221 */ /* 0x000fe20000010000 */
[----:B0-----:R-:W-:-:S04]  /*36e0*/  ISETP.GT.AND P1, PT, R47, 0x1e, PT ;  /* 0x0000001e2f00780c */ /* 0x001fc80003f24270 */
[----:B------:R-:W0:Y:S09]  /*36f0*/  SHFL.DOWN PT, R45, R83, 0x1, 0x1f ;  /* 0x08201f00532d7f89 */ /* 0x000e3200000e0000 */
[----:B-1----:R-:W-:-:S05]  /*3700*/  @!P1 FADD.FTZ R82, R82, R44 ;  /* 0x0000002c52529221 */ /* 0x002fca0000010000 */
[----:B------:R-:W1:Y:S01]  /*3710*/  SHFL.DOWN PT, R44, R82, 0x2, 0x1f ;  /* 0x08401f00522c7f89 */ /* 0x000e6200000e0000 */
[----:B0-----:R-:W-:Y:S01]  /*3720*/  @!P1 FADD.FTZ R83, R83, R45 ;  /* 0x0000002d53539221 */ /* 0x001fe20000010000 */
[----:B------:R-:W-:-:S04]  /*3730*/  ISETP.GT.AND P1, PT, R47, 0x1d, PT ;  /* 0x0000001d2f00780c */ /* 0x000fc80003f24270 */
        /* <DEDUP_REMOVED lines=10> */
[----:B------:R-:W0:Y:S01]  /*37e0*/  SHFL.DOWN PT, R45, R83, 0x8, 0x1f ;  /* 0x09001f00532d7f89 */ /* 0x000e2200000e0000 */
[----:B------:R-:W2:Y:S08]  /*37f0*/  S2UR UR7, SR_CgaCtaId ;  /* 0x00000000000779c3 */ /* 0x000eb00000008800 */
[----:B-1----:R-:W-:-:S05]  /*3800*/  @!P1 FADD.FTZ R82, R82, R44 ;  /* 0x0000002c52529221 */ /* 0x002fca0000010000 */
[----:B------:R-:W1:Y:S01]  /*3810*/  SHFL.DOWN PT, R44, R82, 0x10, 0x1f ;  /* 0x0a001f00522c7f89 */ /* 0x000e6200000e0000 */
[----:B0-----:R-:W-:Y:S01]  /*3820*/  @!P1 FADD.FTZ R83, R83, R45 ;  /* 0x0000002d53539221 */ /* 0x001fe20000010000 */
[----:B------:R-:W-:-:S04]  /*3830*/  ISETP.GT.AND P1, PT, R47, 0xf, PT ;  /* 0x0000000f2f00780c */ /* 0x000fc80003f24270 */
[----:B------:R-:W0:Y:S01]  /*3840*/  SHFL.DOWN PT, R45, R83, 0x10, 0x1f ;  /* 0x0a001f00532d7f89 */ /* 0x000e2200000e0000 */
[----:B------:R-:W-:Y:S01]  /*3850*/  ISETP.NE.AND P2, PT, R47, RZ, PT ;  /* 0x000000ff2f00720c */ /* 0x000fe20003f45270 */
[----:B------:R-:W-:Y:S01]  /*3860*/  UMOV UR5, 0x400 ;  /* 0x0000040000057882 */ /* 0x000fe20000000000 */
[----:B------:R-:W-:Y:S01]  /*3870*/  ISETP.NE.AND P3, PT, R92, RZ, PT ;  /* 0x000000ff5c00720c */ /* 0x000fe20003f65270 */
[----:B--2---:R-:W-:-:S05]  /*3880*/  ULEA UR5, UR7, UR5, 0x18 ;  /* 0x0000000507057291 */ /* 0x004fca000f8ec03f */
[----:B-1----:R-:W-:Y:S01]  /*3890*/  @!P1 FADD.FTZ R82, R82, R44 ;  /* 0x0000002c52529221 */ /* 0x002fe20000010000 */
[----:B------:R-:W-:-:S04]  /*38a0*/  SHF.R.S32.HI R44, RZ, 0x1f, R92 ;  /* 0x0000001fff2c7819 */ /* 0x000fc8000001145c */
[----:B------:R-:W-:-:S04]  /*38b0*/  LEA.HI R44, R44, R92, RZ, 0x5 ;  /* 0x0000005c2c2c7211 */ /* 0x000fc800078f28ff */
[----:B------:R-:W-:Y:S01]  /*38c0*/  SHF.R.S32.HI R44, RZ, 0x5, R44 ;  /* 0x00000005ff2c7819 */ /* 0x000fe2000001142c */
[----:B0-----:R-:W-:-:S03]  /*38d0*/  @!P1 FADD.FTZ R83, R83, R45 ;  /* 0x0000002d53539221 */ /* 0x001fc60000010000 */
[----:B------:R-:W-:Y:S01]  /*38e0*/  LEA R44, R44, UR5, 0x3 ;  /* 0x000000052c2c7c11 */ /* 0x000fe2000f8e18ff */
[----:B------:R-:W-:Y:S01]  /*38f0*/  ULDC UR13, c[0x0][0xc] ;  /* 0x00000300000d7ab9 */ /* 0x000fe20000000800 */
[----:B------:R-:W-:Y:S03]  /*3900*/  BSSY B0, `(.L_x_4982) ;  /* 0x0000037000007945 */ /* 0x000fe60003800000 */
[----:B------:R0:W-:Y:S01]  /*3910*/  @!P2 STS.64 [R44+0x18], R82 ;  /* 0x000018522c00a388 */ /* 0x0001e20000000a00 */
[----:B------:R-:W-:Y:S06]  /*3920*/  BAR.SYNC.DEFER_BLOCKING 0x0 ;  /* 0x0000000000007b1d */ /* 0x000fec0000010000 */
[----:B------:R-:W-:Y:S05]  /*3930*/  @P3 BRA `(.L_x_4983) ;  /* 0x0000000000cc3947 */ /* 0x000fea0003800000 */
[----:B------:R-:W1:Y:S01]  /*3940*/  S2UR UR7, SR_CgaCtaId ;  /* 0x00000000000779c3 */ /* 0x000e620000008800 */
[----:B------:R-:W-:Y:S02]  /*3950*/  UMOV UR5, 0x400 ;  /* 0x0000040000057882 */ /* 0x000fe40000000000 */
[----:B-1----:R-:W-:-:S09]  /*3960*/  ULEA UR5, UR7, UR5, 0x18 ;  /* 0x0000000507057291 */ /* 0x002fd2000f8ec03f */
        /* <DEDUP_REMOVED lines=48> */
.L_x_4983:
[----:B------:R-:W-:Y:S05]  /*3c70*/  BSYNC B0 ;  /* 0x0000000000007941 */ /* 0x000fea0003800000 */
.L_x_4982:
[----:B------:R-:W-:-:S06]  /*3c80*/  UISETP.GE.U32.AND UP0, UPT, UR13, 0x2, UPT ;  /* 0x000000020d00788c */ /* 0x000fcc000bf06070 */
[----:B------:R-:W-:-:S13]  /*3c90*/  PLOP3.LUT P1, PT, PT, PT, UP0, 0x80, 0x0 ;  /* 0x000000000000781c */ /* 0x000fda0003f2f008 */
[----:B------:R-:W-:Y:S05]  /*3ca0*/  @!P1 BRA `(.L_x_4984) ;  /* 0x0000000800b89947 */ /* 0x000fea0003800000 */
[----:B------:R-:W-:Y:S05]  /*3cb0*/  @P3 BRA `(.L_x_4985) ;  /* 0x00000000007c3947 */ /* 0x000fea0003800000 */
[----:B------:R-:W1:Y:S01]  /*3cc0*/  S2R R46, SR_CTAID.Y ;  /* 0x00000000002e7919 */ /* 0x000e620000002600 */
[----:B------:R-:W0:Y:S01]  /*3cd0*/  LDC R47, c[0x0][0x10] ;  /* 0x00000400ff2f7b82 */ /* 0x000e220000000800 */
[----:B------:R-:W-:Y:S02]  /*3ce0*/  ULOP3.LUT UR5, UR4, 0x1, URZ, 0xc0, !UPT ;  /* 0x0000000104057892 */ /* 0x000fe4000f8ec03f */
[----:B------:R-:W-:-:S05]  /*3cf0*/  ULOP3.LUT UP0, URZ, UR4, 0x2, URZ, 0xc0, !UPT ;  /* 0x00000002043f7892 */ /* 0x000fca000f80c03f */
[----:B------:R-:W2:Y:S01]  /*3d00*/  LDC.64 R84, c[0x0][0x248] ;  /* 0x00009200ff547b82 */ /* 0x000ea20000000a00 */
[C---:B0-----:R-:W-:Y:S01]  /*3d10*/  IMAD R44, R47.reuse, UR5, RZ ;  /* 0x000000052f2c7c24 */ /* 0x041fe2000f8e02ff */
[----:B------:R-:W-:Y:S02]  /*3d20*/  UMOV UR5, 0xffffffff ;  /* 0xffffffff00057882 */ /* 0x000fe40000000000 */
[----:B------:R-:W-:Y:S01]  /*3d30*/  USEL UR5, UR5, 0x1, UP0 ;  /* 0x0000000105057887 */ /* 0x000fe20008000000 */
[----:B-1----:R-:W-:Y:S01]  /*3d40*/  IMAD R47, R47, UR16, R46 ;  /* 0x000000102f2f7c24 */ /* 0x002fe2000f8e022e */
        /* <DEDUP_REMOVED lines=17> */
.L_x_4986:
[----:B------:R-:W2:Y:S04]  /*3e60*/  LDG.E.STRONG.GPU R47, desc[UR14][R44.64] ;  /* 0x0000000e2c2f7981 */ /* 0x000ea8000c1ef900 */
[----:B--2---:R-:W-:Y:S01]  /*3e70*/  CCTL.IVALL ;  /* 0x00000000ff00798f */ /* 0x004fe20002000000 */
[----:B------:R-:W-:Y:S05]  /*3e80*/  YIELD ;  /* 0x0000000000007946 */ /* 0x000fea0003800000 */
[----:B------:R-:W-:-:S13]  /*3e90*/  ISETP.NE.AND P1, PT, R47, R46, PT ;  /* 0x0000002e2f00720c */ /* 0x000fda0003f25270 */
[----:B------:R-:W-:Y:S05]  /*3ea0*/  @P1 BRA `(.L_x_4986) ;  /* 0xfffffffc00ec1947 */ /* 0x000fea000383ffff */
.L_x_4985:
        /* <DEDUP_REMOVED lines=14> */
.L_x_4988:
[----:B------:R-:W1:Y:S01]  /*3f90*/  S2R R84, SR_CTAID.X ;  /* 0x0000000000547919 */ /* 0x000e620000002500 */
[----:B------:R-:W-:Y:S02]  /*3fa0*/  MOV R85, UR4 ;  /* 0x0000000400557c02 */ /* 0x000fe40008000f00 */
[----:B-1----:R-:W-:-:S13]  /*3fb0*/  ISETP.EQ.OR P4, PT, R84, UR5, P3 ;  /* 0x0000000554007c0c */ /* 0x002fda0009f82670 */
[----:B------:R-:W1:Y:S01]  /*3fc0*/  @!P4 LDC R46, c[0x0][0x10] ;  /* 0x00000400ff2ecb82 */ /* 0x000e620000000800 */
[----:B------:R-:W2:Y:S01]  /*3fd0*/  @!P4 S2R R47, SR_CTAID.Y ;  /* 0x00000000002fc919 */ /* 0x000ea20000002600 */
[----:B------:R-:W-:-:S06]  /*3fe0*/  @!P4 LOP3.LUT R85, R85, 0x1, RZ, 0xc0, !PT ;  /* 0x000000015555c812 */ /* 0x000fcc00078ec0ff */
[----:B0-----:R-:W0:Y:S01]  /*3ff0*/  @!P4 LDC.64 R44, c[0x0][0x248] ;  /* 0x00009200ff2ccb82 */ /* 0x001e220000000a00 */
[----:B-1----:R-:W-:-:S04]  /*4000*/  @!P4 IMAD R85, R85, R46, RZ ;  /* 0x0000002e5555c224 */ /* 0x002fc800078e02ff */
[----:B------:R-:W-:-:S05]  /*4010*/  @!P4 IMAD R85, R85, UR13, RZ ;  /* 0x0000000d5555cc24 */ /* 0x000fca000f8e02ff */
[----:B------:R-:W-:Y:S01]  /*4020*/  @!P4 SHF.L.U32 R85, R85, 0x1, RZ ;  /* 0x000000015555c819 */ /* 0x000fe200000006ff */
[----:B--2---:R-:W-:-:S04]  /*4030*/  @!P4 IMAD R47, R46, UR5, R47 ;  /* 0x000000052e2fcc24 */ /* 0x004fc8000f8e022f */
[----:B0-----:R-:W-:-:S04]  /*4040*/  @!P4 IMAD.WIDE R44, R85, 0x4, R44 ;  /* 0x00000004552cc825 */ /* 0x001fc800078e022c */
        /* <DEDUP_REMOVED lines=56> */
.L_x_4987:
[----:B------:R-:W-:Y:S05]  /*43d0*/  @!P1 BRA `(.L_x_4984) ;  /* 0x0000000000ec9947 */ /* 0x000fea0003800000 */
[----:B------:R-:W1:Y:S01]  /*43e0*/  S2R R47, SR_CTAID.X ;  /* 0x00000000002f7919 */ /* 0x000e620000002500 */
[----:B------:R-:W-:Y:S01]  /*43f0*/  BSSY B0, `(.L_x_4989) ;  /* 0x0000012000007945 */ /* 0x000fe20003800000 */
[----:B-1----:R-:W-:-:S13]  /*4400*/  ISETP.EQ.OR P1, PT, R47, UR5, P3 ;  /* 0x000000052f007c0c */ /* 0x002fda0009f22670 */
[----:B------:R-:W-:Y:S05]  /*4410*/  @P1 BRA `(.L_x_4990) ;  /* 0x00000000003c1947 */ /* 0x000fea0003800000 */
[----:B------:R-:W1:Y:S01]  /*4420*/  S2UR UR18, SR_CTAID.Y ;  /* 0x00000000001279c3 */ /* 0x000e620000002600 */
[----:B------:R-:W-:Y:S01]  /*4430*/  ULOP3.LUT UR7, UR4, 0x1, URZ, 0xc0, !UPT ;  /* 0x0000000104077892 */ /* 0x000fe2000f8ec03f */
[----:B------:R-:W-:Y:S01]  /*4440*/  ULDC UR12, c[0x0][0x10] ;  /* 0x00000400000c7ab9 */ /* 0x000fe20000000800 */
[----:B------:R-:W-:Y:S02]  /*4450*/  ULDC.64 UR10, c[0x0][0x248] ;  /* 0x00009200000a7ab9 */ /* 0x000fe40000000a00 */
[----:B------:R-:W-:-:S04]  /*4460*/  UIMAD UR7, UR7, UR12, URZ ;  /* 0x0000000c070772a4 */ /* 0x000fc8000f8e023f */
[----:B------:R-:W-:-:S04]  /*4470*/  UIMAD UR7, UR7, UR13, URZ ;  /* 0x0000000d070772a4 */ /* 0x000fc8000f8e023f */
[----:B------:R-:W-:-:S04]  /*4480*/  USHF.L.U32 UR7, UR7, 0x1, URZ ;  /* 0x0000000107077899 */ /* 0x000fc8000800063f */
[----:B------:R-:W-:Y:S02]  /*4490*/  UIMAD.WIDE UR10, UR7, 0x4, UR10 ;  /* 0x00000004070a78a5 */ /* 0x000fe4000f8e020a */
[----:B-1----:R-:W-:-:S04]  /*44a0*/  UIMAD UR12, UR12, UR5, UR18 ;  /* 0x000000050c0c72a4 */ /* 0x002fc8000f8e0212 */
[----:B------:R-:W-:-:S06]  /*44b0*/  UIMAD.WIDE.U32 UR10, UR12, 0x8, UR10 ;  /* 0x000000080c0a78a5 */ /* 0x000fcc000f8e000a */
[----:B0-----:R-:W-:Y:S02]  /*44c0*/  MOV R44, UR10 ;  /* 0x0000000a002c7c02 */ /* 0x001fe40008000f00 */
[----:B------:R-:W-:-:S06]  /*44d0*/  MOV R45, UR11 ;  /* 0x0000000b002d7c02 */ /* 0x000fcc0008000f00 */
[----:B------:R-:W2:Y:S02]  /*44e0*/  LDG.E.64 R44, desc[UR14][R44.64] ;  /* 0x0000000e2c2c7981 */ /* 0x000ea4000c1e1b00 */
[----:B--2---:R-:W-:Y:S01]  /*44f0*/  FADD.FTZ R82, R82, R44 ;  /* 0x0000002c52527221 */ /* 0x004fe20000010000 */
[----:B------:R-:W-:-:S07]  /*4500*/  FADD.FTZ R83, R83, R45 ;  /* 0x0000002d53537221 */ /* 0x000fce0000010000 */
.L_x_4990:
[----:B------:R-:W-:Y:S05]  /*4510*/  BSYNC B0 ;  /* 0x0000000000007941 */ /* 0x000fea0003800000 */
.L_x_4989:
        /* <DEDUP_REMOVED lines=8> */
[----:B------:R-:W1:Y:S01]  /*45a0*/  @!P2 S2R R46, SR_CTAID.Y ;  /* 0x00000000002ea919 */ /* 0x000e620000002600 */
[----:B0-----:R-:W0:Y:S01]  /*45b0*/  @!P2 LDC R44, c[0x0][0x10] ;  /* 0x00000400ff2cab82 */ /* 0x001e220000000800 */
[----:B------:R-:W-:-:S05]  /*45c0*/  @!P2 LOP3.LUT R45, R45, 0x1, RZ, 0xc0, !PT ;  /* 0x000000012d2da812 */ /* 0x000fca00078ec0ff */
[----:B0-----:R-:W-:-:S04]  /*45d0*/  @!P2 IMAD R47, R45, R44, RZ ;  /* 0x0000002c2d2fa224 */ /* 0x001fc800078e02ff */
[----:B------:R-:W-:Y:S02]  /*45e0*/  @!P2 IMAD R47, R47, UR13, RZ ;  /* 0x0000000d2f2fac24 */ /* 0x000fe4000f8e02ff */
[----:B-1----:R-:W-:Y:S02]  /*45f0*/  @!P2 IMAD R46, R44, UR7, R46 ;  /* 0x000000072c2eac24 */ /* 0x002fe4000f8e022e */
        /* <DEDUP_REMOVED lines=25> */
.L_x_4984:
[----:B------:R-:W-:Y:S01]  /*4790*/  ULDC.64 UR10, c[0x0][0x218] ;  /* 0x00008600000a7ab9 */ /* 0x000fe20000000a00 */
[----:B------:R-:W-:Y:S01]  /*47a0*/  LOP3.LUT P1, RZ, R92, UR16, RZ, 0xfc, !PT ;  /* 0x000000105cff7c12 */ /* 0x000fe2000f82fcff */
[----:B------:R-:W1:Y:S01]  /*47b0*/  S2UR UR7, SR_CgaCtaId ;  /* 0x00000000000779c3 */ /* 0x000e620000008800 */
[----:B------:R-:W-:Y:S01]  /*47c0*/  ISETP.EQ.U32.AND P2, PT, RZ, UR10, PT ;  /* 0x0000000aff007c0c */ /* 0x000fe2000bf42070 */
[----:B------:R-:W-:Y:S01]  /*47d0*/  UMOV UR5, 0x400 ;  /* 0x0000040000057882 */ /* 0x000fe20000000000 */
[----:B------:R-:W-:Y:S02]  /*47e0*/  MOV R46, UR9 ;  /* 0x00000009002e7c02 */ /* 0x000fe40008000f00 */
[----:B------:R-:W-:-:S13]  /*47f0*/  ISETP.EQ.OR.EX P1, PT, RZ, UR11, P1, P2 ;  /* 0x0000000bff007c0c */ /* 0x000fda0008f22720 */
[----:B0-----:R-:W0:Y:S01]  /*4800*/  @!P1 LDC.64 R44, c[0x0][0x218] ;  /* 0x00008600ff2c9b82 */ /* 0x001e220000000a00 */
[----:B-1----:R-:W-:-:S03]  /*4810*/  ULEA UR5, UR7, UR5, 0x18 ;  /* 0x0000000507057291 */ /* 0x002fc6000f8ec03f */
[----:B------:R-:W-:-:S06]  /*4820*/  ULDC UR7, c[0x0][0x2a4] ;  /* 0x0000a90000077ab9 */ /* 0x000fcc0000000800 */
[----:B------:R1:W-:Y:S01]  /*4830*/  @!P3 STS.64 [UR5+0xc0], R82 ;  /* 0x0000c052ff00b988 */ /* 0x0003e20008000a05 */
[----:B0-----:R-:W-:-:S04]  /*4840*/  @!P1 IMAD.WIDE R44, R46, 0x8, R44 ;  /* 0x000000082e2c9825 */ /* 0x001fc800078e022c */
[----:B-1----:R-:W-:Y:S01]  /*4850*/  @!P1 FMUL.FTZ R83, R83, UR7 ;  /* 0x0000000753539c20 */ /* 0x002fe20008410000 */
[----:B------:R-:W-:Y:S01]  /*4860*/  @!P1 FMUL.FTZ R82, R82, UR7 ;  /* 0x0000000752529c20 */ /* 0x000fe20008410000 */
[----:B------:R-:W-:-:S04]  /*4870*/  IADD3 R46, R74, UR6, RZ ;  /* 0x000000064a2e7c10 */ /* 0x000fc8000fffe0ff */
[----:B------:R0:W-:Y:S01]  /*4880*/  @!P1 STG.E.64 desc[UR14][R44.64], R82 ;  /* 0x000000522c009986 */ /* 0x0001e2000c101b0e */
[----:B------:R-:W-:Y:S08]  /*4890*/  BAR.SYNC.DEFER_BLOCKING 0x0 ;  /* 0x0000000000007b1d */ /* 0x000ff00000010000 */
[----:B0-----:R-:W0:Y:S01]  /*48a0*/  LDC.64 R82, c[0x0][0x230] ;  /* 0x00008c00ff527b82 */ /* 0x001e220000000a00 */
        /* <DEDUP_REMOVED lines=19> */
[----:B------:R-:W-:Y:S01]  /*49e0*/  FADD.FTZ R56, R56, -UR5 ;  /* 0x8000000538387e21 */ /* 0x000fe20008010000 */
[----:B------:R-:W-:Y:S01]  /*49f0*/  FADD.FTZ R57, R57, -UR5 ;  /* 0x8000000539397e21 */ /* 0x000fe20008010000 */
[----:B------:R-:W-:Y:S01]  /*4a00*/  UMOV UR10, 0x3f800000 ;  /* 0x3f800000000a7882 */ /* 0x000fe20000000000 */
[----:B------:R-:W-:-:S02]  /*4a10*/  @UP0 UMOV UR10, UR7 ;  /* 0x00000007000a0c82 */ /* 0x000fc40008000000 */
[----:B------:R-:W-:Y:S01]  /*4a20*/  FMUL.FTZ R56, R56, UR10 ;  /* 0x0000000a38387c20 */ /* 0x000fe20008410000 */
[----:B------:R-:W-:-:S03]  /*4a30*/  FMUL.FTZ R57, R57, UR10 ;  /* 0x0000000a39397c20 */ /* 0x000fc60008410000 */
[----:B--2---:R-:W-:Y:S01]  /*4a40*/  FFMA.FTZ R56, R44, R56, R46 ;  /* 0x000000382c387223 */ /* 0x004fe2000001002e */
[----:B------:R-:W-:Y:S02]  /*4a50*/  FFMA.FTZ R57, R45, R57, R47 ;  /* 0x000000392d397223 */ /* 0x000fe4000001002f */
[----:B------:R-:W-:Y:S05]  /*4a60*/  @!P5 BRA `(.L_x_4991) ;  /* 0x000000000028d947 */ /* 0x000fea0003800000 */
        /* <DEDUP_REMOVED lines=10> */
.L_x_4991:
[----:B------:R-:W-:Y:S04]  /*4b10*/  BSSY B0, `(.L_x_4992) ;  /* 0x000000e000007945 */ /* 0x000fe80003800000 */
[----:B------:R-:W-:Y:S05]  /*4b20*/  @!P0 BRA `(.L_x_4993) ;  /* 0x0000000000308947 */ /* 0x000fea0003800000 */
[----:B------:R-:W-:Y:S01]  /*4b30*/  SHF.R.S32.HI R82, RZ, 0x1f, R0 ;  /* 0x0000001fff527819 */ /* 0x000fe20000011400 */
[----:B------:R-:W-:Y:S01]  /*4b40*/  ULDC.64 UR6, c[0x0][0x270] ;  /* 0x00009c0000067ab9 */ /* 0x000fe20000000a00 */
[----:B------:R-:W-:-:S03]  /*4b50*/  MOV R83, R5 ;  /* 0x0000000500537202 */ /* 0x000fc60000000f00 */
        /* <DEDUP_REMOVED lines=8> */
[----:B------:R0:W-:Y:S04]  /*4be0*/  STG.E.64 desc[UR14][R84.64], R56 ;  /* 0x0000003854007986 */ /* 0x0001e8000c101b0e */
.L_x_4993:
[----:B------:R-:W-:Y:S05]  /*4bf0*/  BSYNC B0 ;  /* 0x0000000000007941 */ /* 0x000fea0003800000 */
.L_x_4992:
[C---:B0-----:R-:W-:Y:S01]  /*4c00*/  IADD3 R57, R0.reuse, 0x8, RZ ;  /* 0x0000000800397810 */ /* 0x041fe20007ffe0ff */
[----:B------:R-:W-:Y:S01]  /*4c10*/  ULDC.64 UR6, c[0x0][0x278] ;  /* 0x00009e0000067ab9 */ /* 0x000fe20000000a00 */
[----:B------:R-:W-:Y:S01]  /*4c20*/  IADD3 R83, R0, 0x8, RZ ;  /* 0x0000000800537810 */ /* 0x000fe20007ffe0ff */
[----:B------:R-:W-:Y:S01]  /*4c30*/  FADD.FTZ R28, R28, -UR5 ;  /* 0x800000051c1c7e21 */ /* 0x000fe20008010000 */
[----:B------:R-:W-:Y:S01]  /*4c40*/  SHF.R.S32.HI R57, RZ, 0x1f, R57 ;  /* 0x0000001fff397819 */ /* 0x000fe20000011439 */
[----:B------:R-:W-:Y:S01]  /*4c50*/  FADD.FTZ R29, R29, -UR5 ;  /* 0x800000051d1d7e21 */ /* 0x000fe20008010000 */
[----:B------:R-:W-:Y:S01]  /*4c60*/  ISETP.GE.U32.AND P1, PT, R83, UR6, PT ;  /* 0x0000000653007c0c */ /* 0x000fe2000bf26070 */
[----:B------:R-:W-:Y:S02]  /*4c70*/  FMUL.FTZ R28, R28, UR10 ;  /* 0x0000000a1c1c7c20 */ /* 0x000fe40008410000 */
[----:B------:R-:W-:Y:S01]  /*4c80*/  FMUL.FTZ R29, R29, UR10 ;  /* 0x0000000a1d1d7c20 */ /* 0x000fe20008410000 */
[----:B------:R-:W-:Y:S01]  /*4c90*/  ISETP.GE.AND.EX P1, PT, R57, UR7, PT, P1 ;  /* 0x0000000739007c0c */ /* 0x000fe2000bf26310 */
[----:B------:R-:W-:-:S02]  /*4ca0*/  FFMA.FTZ R28, R44, R28, R46 ;  /* 0x0000001c2c1c7223 */ /* 0x000fc4000001002e */
[----:B------:R-:W-:Y:S01]  /*4cb0*/  FFMA.FTZ R29, R45, R29, R47 ;  /* 0x0000001d2d1d7223 */ /* 0x000fe2000001002f */
[----:B------:R-:W-:Y:S01]  /*4cc0*/  ISETP.GT.U32.OR P1, PT, R92, 0x27f, P1 ;  /* 0x0000027f5c00780c */ /* 0x000fe20000f24470 */
[----:B------:R-:W-:-:S12]  /*4cd0*/  @!P5 BRA `(.L_x_4994) ;  /* 0x000000000028d947 */ /* 0x000fd80003800000 */
        /* <DEDUP_REMOVED lines=10> */
.L_x_4994:
        /* <DEDUP_REMOVED lines=13> */
.L_x_4996:
[----:B------:R-:W-:Y:S05]  /*4e50*/  BSYNC B0 ;  /* 0x0000000000007941 */ /* 0x000fea0003800000 */
.L_x_4995:
[----:B------:R-:W-:Y:S01]  /*4e60*/  IADD3 R56, R0, 0x10, RZ ;  /* 0x0000001000387810 */ /* 0x000fe20007ffe0ff */
[----:B------:R-:W-:Y:S01]  /*4e70*/  FADD.FTZ R30, R30, -UR5 ;  /* 0x800000051e1e7e21 */ /* 0x000fe20008010000 */
[----:B------:R-:W-:Y:S01]  /*4e80*/  IADD3 R57, R0, 0x10, RZ ;  /* 0x0000001000397810 */ /* 0x000fe20007ffe0ff */
[----:B------:R-:W-:Y:S01]  /*4e90*/  FADD.FTZ R31, R31, -UR5 ;  /* 0x800000051f1f7e21 */ /* 0x000fe20008010000 */
[----:B------:R-:W-:Y:S01]  /*4ea0*/  SHF.R.S32.HI R56, RZ, 0x1f, R56 ;  /* 0x0000001fff387819 */ /* 0x000fe20000011438 */
[----:B------:R-:W-:Y:S01]  /*4eb0*/  FMUL.FTZ R30, R30, UR10 ;  /* 0x0000000a1e1e7c20 */ /* 0x000fe20008410000 */
[----:B------:R-:W-:Y:S01]  /*4ec0*/  ISETP.GE.U32.AND P1, PT, R57, UR6, PT ;  /* 0x0000000639007c0c */ /* 0x000fe2000bf26070 */
[----:B------:R-:W-:Y:S02]  /*4ed0*/  FMUL.FTZ R31, R31, UR10 ;  /* 0x0000000a1f1f7c20 */ /* 0x000fe40008410000 */
[----:B0-----:R-:W-:Y:S01]  /*4ee0*/  FFMA.FTZ R28, R44, R30, R46 ;  /* 0x0000001e2c1c7223 */ /* 0x001fe2000001002e */
[----:B------:R-:W-:Y:S01]  /*4ef0*/  ISETP.GE.AND.EX P1, PT, R56, UR7, PT, P1 ;  /* 0x0000000738007c0c */ /* 0x000fe2000bf26310 */
[----:B------:R-:W-:-:S03]  /*4f00*/  FFMA.FTZ R29, R45, R31, R47 ;  /* 0x0000001f2d1d7223 */ /* 0x000fc6000001002f */
        /* <DEDUP_REMOVED lines=12> */
.L_x_4997:
        /* <DEDUP_REMOVED lines=8> */
[----:B------:R-:W-:-:S04]  /*5050*/  ULDC.64 UR12, c[0x0][0x210] ;  /* 0x00008400000c7ab9 */ /* 0x000fc80000000a00 */
[----:B------:R-:W-:Y:S02]  /*5060*/  IADD3 R31, R31, R56, RZ ;  /* 0x000000381f1f7210 */ /* 0x000fe40007ffe0ff */
[----:B------:R-:W-:-:S04]  /*5070*/  LEA R56, P1, R30, UR12, 0x2 ;  /* 0x0000000c1e387c11 */ /* 0x000fc8000f8210ff */
[----:B------:R-:W-:-:S05]  /*5080*/  LEA.HI.X R57, R30, UR13, R31, 0x2, P1 ;  /* 0x0000000d1e397c11 */ /* 0x000fca00088f141f */
[----:B------:R0:W-:Y:S04]  /*5090*/  STG.E.64 desc[UR14][R56.64], R28 ;  /* 0x0000001c38007986 */ /* 0x0001e8000c101b0e */
.L_x_4999:
[----:B------:R-:W-:Y:S05]  /*50a0*/  BSYNC B0 ;  /* 0x0000000000007941 */ /* 0x000fea0003800000 */
.L_x_4998:
[----:B------:R-:W-:Y:S01]  /*50b0*/  IADD3 R91, R0, 0x18, RZ ;  /* 0x00000018005b7810 */ /* 0x000fe20007ffe0ff */
[----:B0-----:R-:W-:Y:S01]  /*50c0*/  FADD.FTZ R28, R32, -UR5 ;  /* 0x80000005201c7e21 */ /* 0x001fe20008010000 */
[C---:B------:R-:W-:Y:S01]  /*50d0*/  IADD3 R84, R0.reuse, 0x20, RZ ;  /* 0x0000002000547810 */ /* 0x040fe20007ffe0ff */
[----:B------:R-:W-:Y:S01]  /*50e0*/  FADD.FTZ R29, R33, -UR5 ;  /* 0x80000005211d7e21 */ /* 0x000fe20008010000 */
[----:B------:R-:W-:Y:S01]  /*50f0*/  IADD3 R82, R0, 0x28, RZ ;  /* 0x0000002800527810 */ /* 0x000fe20007ffe0ff */
[----:B------:R-:W-:Y:S01]  /*5100*/  FMUL.FTZ R28, R28, UR10 ;  /* 0x0000000a1c1c7c20 */ /* 0x000fe20008410000 */
[C---:B------:R-:W-:Y:S01]  /*5110*/  IADD3 R56, R0.reuse, 0x30, RZ ;  /* 0x0000003000387810 */ /* 0x040fe20007ffe0ff */
[----:B------:R-:W-:Y:S01]  /*5120*/  FMUL.FTZ R29, R29, UR10 ;  /* 0x0000000a1d1d7c20 */ /* 0x000fe20008410000 */
[----:B------:R-:W-:Y:S01]  /*5130*/  IADD3 R57, R0, 0x30, RZ ;  /* 0x0000003000397810 */ /* 0x000fe20007ffe0ff */
[----:B------:R-:W-:Y:S01]  /*5140*/  FADD.FTZ R34, R34, -UR5 ;  /* 0x8000000522227e21 */ /* 0x000fe20008010000 */
[C---:B------:R-:W-:Y:S01]  /*5150*/  IADD3 R83, R0.reuse, 0x28, RZ ;  /* 0x0000002800537810 */ /* 0x040fe20007ffe0ff */
[----:B------:R-:W-:Y:S01]  /*5160*/  FADD.FTZ R35, R35, -UR5 ;  /* 0x8000000523237e21 */ /* 0x000fe20008010000 */
[----:B------:R-:W-:Y:S01]  /*5170*/  IADD3 R85, R0, 0x20, RZ ;  /* 0x0000002000557810 */ /* 0x000fe20007ffe0ff */
[----:B------:R-:W-:Y:S01]  /*5180*/  FFMA.FTZ R28, R44, R28, R46 ;  /* 0x0000001c2c1c7223 */ /* 0x000fe2000001002e */
[----:B------:R-:W-:Y:S01]  /*5190*/  IADD3 R31, R0, 0x18, RZ ;  /* 0x00000018001f7810 */ /* 0x000fe20007ffe0ff */
[----:B------:R-:W-:Y:S01]  /*51a0*/  FFMA.FTZ R29, R45, R29, R47 ;  /* 0x0000001d2d1d7223 */ /* 0x000fe2000001002f */
[----:B------:R-:W-:-:S02]  /*51b0*/  ISETP.GE.U32.AND P4, PT, R91, UR6, PT ;  /* 0x000000065b007c0c */ /* 0x000fc4000bf86070 */
[----:B------:R-:W-:Y:S02]  /*51c0*/  ISETP.GE.U32.AND P3, PT, R84, UR6, PT ;  /* 0x0000000654007c0c */ /* 0x000fe4000bf66070 */
[----:B------:R-:W-:Y:S02]  /*51d0*/  ISETP.GE.U32.AND P1, PT, R82, UR6, PT ;  /* 0x0000000652007c0c */ /* 0x000fe4000bf26070 */
[----:B------:R-:W-:Y:S02]  /*51e0*/  ISETP.GE.U32.AND P2, PT, R56, UR6, PT ;  /* 0x0000000638007c0c */ /* 0x000fe4000bf46070 */
        /* <DEDUP_REMOVED lines=8> */
[----:B------:R-:W-:-:S02]  /*5270*/  ISETP.GT.U32.OR P4, PT, R92, 0x27f, P4 ;  /* 0x0000027f5c00780c */ /* 0x000fc40002784470 */
[C---:B------:R-:W-:Y:S02]  /*5280*/  ISETP.GT.U32.OR P3, PT, R92.reuse, 0x27f, P3 ;  /* 0x0000027f5c00780c */ /* 0x040fe40001f64470 */
[C---:B------:R-:W-:Y:S02]  /*5290*/  ISETP.GT.U32.OR P1, PT, R92.reuse, 0x27f, P1 ;  /* 0x0000027f5c00780c */ /* 0x040fe40000f24470 */
        /* <DEDUP_REMOVED lines=12> */
.L_x_5000:
        /* <DEDUP_REMOVED lines=13> */
.L_x_5002:
[----:B------:R-:W-:Y:S05]  /*5430*/  BSYNC B0 ;  /* 0x0000000000007941 */ /* 0x000fea0003800000 */
.L_x_5001:
[----:B------:R-:W-:Y:S01]  /*5440*/  FMUL.FTZ R34, R34, UR10 ;  /* 0x0000000a22227c20 */ /* 0x000fe20008410000 */
[----:B------:R-:W-:Y:S01]  /*5450*/  FMUL.FTZ R35, R35, UR10 ;  /* 0x0000000a23237c20 */ /* 0x000fe20008410000 */
[----:B------:R-:W-:Y:S01]  /*5460*/  FADD.FTZ R36, R36, -UR5 ;  /* 0x8000000524247e21 */ /* 0x000fe20008010000 */
[----:B------:R-:W-:Y:S01]  /*5470*/  FADD.FTZ R37, R37, -UR5 ;  /* 0x8000000525257e21 */ /* 0x000fe20008010000 */
[----:B0-----:R-:W-:Y:S01]  /*5480*/  FFMA.FTZ R28, R44, R34, R46 ;  /* 0x000000222c1c7223 */ /* 0x001fe2000001002e */
        /* <DEDUP_REMOVED lines=12> */
.L_x_5003:
        /* <DEDUP_REMOVED lines=13> */
.L_x_5005:
[----:B------:R-:W-:Y:S05]  /*5620*/  BSYNC B0 ;  /* 0x0000000000007941 */ /* 0x000fea0003800000 */
.L_x_5004:
        /* <DEDUP_REMOVED lines=17> */
.L_x_5006:
        /* <DEDUP_REMOVED lines=13> */
.L_x_5008:
[----:B------:R-:W-:Y:S05]  /*5810*/  BSYNC B0 ;  /* 0x0000000000007941 */ /* 0x000fea0003800000 */
.L_x_5007:
        /* <DEDUP_REMOVED lines=17> */
.L_x_5009:
        /* <DEDUP_REMOVED lines=13> */
.L_x_5011:
[----:B------:R-:W-:Y:S05]  /*5a00*/  BSYNC B0 ;  /* 0x0000000000007941 */ /* 0x000fea0003800000 */
.L_x_5010:
[----:B0-----:R-:W-:Y:S01]  /*5a10*/  IADD3 R33, R0, 0x38, RZ ;  /* 0x0000003800217810 */ /* 0x001fe20007ffe0ff */
        /* <DEDUP_REMOVED lines=9> */
[C---:B------:R-:W-:Y:S01]  /*5ab0*/  IADD3 R31, R0.reuse, 0x38, RZ ;  /* 0x00000038001f7810 */ /* 0x040fe20007ffe0ff */
[----:B------:R-:W-:Y:S01]  /*5ac0*/  FFMA.FTZ R29, R45, R41, R47 ;  /* 0x000000292d1d7223 */ /* 0x000fe2000001002f */
[----:B------:R-:W-:-:S02]  /*5ad0*/  IADD3 R36, R0, 0x58, RZ ;  /* 0x0000005800247810 */ /* 0x000fc40007ffe0ff */
[C---:B------:R-:W-:Y:S02]  /*5ae0*/  IADD3 R38, R0.reuse, 0x50, RZ ;  /* 0x0000005000267810 */ /* 0x040fe40007ffe0ff */
[C---:B------:R-:W-:Y:S02]  /*5af0*/  IADD3 R56, R0.reuse, 0x48, RZ ;  /* 0x0000004800387810 */ /* 0x040fe40007ffe0ff */
[----:B------:R-:W-:Y:S02]  /*5b00*/  IADD3 R82, R0, 0x40, RZ ;  /* 0x0000004000527810 */ /* 0x000fe40007ffe0ff */
[----:B------:R-:W-:Y:S02]  /*5b10*/  ISETP.GE.U32.AND P6, PT, R33, UR6, PT ;  /* 0x0000000621007c0c */ /* 0x000fe4000bfc6070 */
[----:B------:R-:W-:Y:S02]  /*5b20*/  ISETP.GE.U32.AND P1, PT, R57, UR6, PT ;  /* 0x0000000639007c0c */ /* 0x000fe4000bf26070 */
[----:B------:R-:W-:-:S02]  /*5b30*/  SHF.R.S32.HI R31, RZ, 0x1f, R31 ;  /* 0x0000001fff1f7819 */ /* 0x000fc4000001141f */
        /* <DEDUP_REMOVED lines=28> */
.L_x_5012:
        /* <DEDUP_REMOVED lines=13> */
.L_x_5014:
[----:B------:R-:W-:Y:S05]  /*5dd0*/  BSYNC B0 ;  /* 0x0000000000007941 */ /* 0x000fea0003800000 */
.L_x_5013:
        /* <DEDUP_REMOVED lines=17> */
.L_x_5015:
        /* <DEDUP_REMOVED lines=13> */
.L_x_5017:
[----:B------:R-:W-:Y:S05]  /*5fc0*/  BSYNC B0 ;  /* 0x0000000000007941 */ /* 0x000fea0003800000 */
.L_x_5016:
[----:B0-----:R-:W-:Y:S01]  /*5fd0*/  FMUL.FTZ R29, R48, UR10 ;  /* 0x0000000a301d7c20 */ /* 0x001fe20008410000 */
        /* <DEDUP_REMOVED lines=16> */
.L_x_5018:
        /* <DEDUP_REMOVED lines=13> */
.L_x_5020:
[----:B------:R-:W-:Y:S05]  /*61b0*/  BSYNC B0 ;  /* 0x0000000000007941 */ /* 0x000fea0003800000 */
.L_x_5019:
        /* <DEDUP_REMOVED lines=17> */
.L_x_5021:
        /* <DEDUP_REMOVED lines=13> */
.L_x_5023:
[----:B------:R-:W-:Y:S05]  /*63a0*/  BSYNC B0 ;  /* 0x0000000000007941 */ /* 0x000fea0003800000 */
.L_x_5022:
        /* <DEDUP_REMOVED lines=17> */
.L_x_5024:
        /* <DEDUP_REMOVED lines=13> */
.L_x_5026:
[----:B------:R-:W-:Y:S05]  /*6590*/  BSYNC B0 ;  /* 0x0000000000007941 */ /* 0x000fea0003800000 */
.L_x_5025:
[----:B------:R-:W-:Y:S01]  /*65a0*/  IADD3 R42, R0, 0x60, RZ ;  /* 0x00000060002a7810 */ /* 0x000fe20007ffe0ff */
[----:B------:R-:W-:Y:S01]  /*65b0*/  FMUL.FTZ R31, R54, UR10 ;  /* 0x0000000a361f7c20 */ /* 0x000fe20008410000 */
[C---:B------:R-:W-:Y:S01]  /*65c0*/  IADD3 R38, R0.reuse, 0x70, RZ ;  /* 0x0000007000267810 */ /* 0x040fe20007ffe0ff */
[----:B0-----:R-:W-:Y:S01]  /*65d0*/  FMUL.FTZ R32, R55, UR10 ;  /* 0x0000000a37207c20 */ /* 0x001fe20008410000 */
[----:B------:R-:W-:Y:S01]  /*65e0*/  IADD3 R28, R0, 0x78, RZ ;  /* 0x00000078001c7810 */ /* 0x000fe20007ffe0ff */
[----:B------:R-:W-:Y:S01]  /*65f0*/  FFMA.FTZ R30, R44, R31, R46 ;  /* 0x0000001f2c1e7223 */ /* 0x000fe2000001002e */
[----:B------:R-:W-:Y:S01]  /*6600*/  IADD3 R29, R0, 0x80, RZ ;  /* 0x00000080001d7810 */ /* 0x000fe20007ffe0ff */
[----:B------:R-:W-:Y:S01]  /*6610*/  FADD.FTZ R58, R58, -UR5 ;  /* 0x800000053a3a7e21 */ /* 0x000fe20008010000 */
[----:B------:R-:W-:Y:S01]  /*6620*/  IADD3 R43, R0, 0x60, RZ ;  /* 0x00000060002b7810 */ /* 0x000fe20007ffe0ff */
[----:B------:R-:W-:Y:S01]  /*6630*/  FADD.FTZ R59, R59, -UR5 ;  /* 0x800000053b3b7e21 */ /* 0x000fe20008010000 */
[----:B------:R-:W-:Y:S01]  /*6640*/  ISETP.GE.U32.AND P6, PT, R42, UR6, PT ;  /* 0x000000062a007c0c */ /* 0x000fe2000bfc6070 */
        /* <DEDUP_REMOVED lines=31> */
.L_x_5027:
        /* <DEDUP_REMOVED lines=13> */
.L_x_5029:
[----:B------:R-:W-:Y:S05]  /*6910*/  BSYNC B0 ;  /* 0x0000000000007941 */ /* 0x000fea0003800000 */
.L_x_5028:
        /* <DEDUP_REMOVED lines=17> */
.L_x_5030:
        /* <DEDUP_REMOVED lines=13> */
.L_x_5032:
[----:B------:R-:W-:Y:S05]  /*6b00*/  BSYNC B0 ;  /* 0x0000000000007941 */ /* 0x000fea0003800000 */
.L_x_5031:
        /* <DEDUP_REMOVED lines=17> */
.L_x_5033:
        /* <DEDUP_REMOVED lines=13> */
.L_x_5035:
[----:B------:R-:W-:Y:S05]  /*6cf0*/  BSYNC B0 ;  /* 0x0000000000007941 */ /* 0x000fea0003800000 */
.L_x_5034:
        /* <DEDUP_REMOVED lines=17> */
.L_x_5036:
        /* <DEDUP_REMOVED lines=13> */
.L_x_5038:
[----:B------:R-:W-:Y:S05]  /*6ee0*/  BSYNC B0 ;  /* 0x0000000000007941 */ /* 0x000fea0003800000 */
.L_x_5037:
        /* <DEDUP_REMOVED lines=17> */
.L_x_5039:
        /* <DEDUP_REMOVED lines=13> */
.L_x_5041:
[----:B------:R-:W-:Y:S05]  /*70d0*/  BSYNC B0 ;  /* 0x0000000000007941 */ /* 0x000fea0003800000 */
.L_x_5040:
[C---:B0-----:R-:W-:Y:S01]  /*70e0*/  IADD3 R11, R0.reuse, 0x88, RZ ;  /* 0x00000088000b7810 */ /* 0x041fe20007ffe0ff */
[----:B------:R-:W-:Y:S01]  /*70f0*/  FMUL.FTZ R31, R31, UR10 ;  /* 0x0000000a1f1f7c20 */ /* 0x000fe20008410000 */
[----:B------:R-:W-:Y:S01]  /*7100*/  IADD3 R33, R0, 0x90, RZ ;  /* 0x0000009000217810 */ /* 0x000fe20007ffe0ff */
[----:B------:R-:W-:Y:S01]  /*7110*/  FMUL.FTZ R32, R32, UR10 ;  /* 0x0000000a20207c20 */ /* 0x000fe20008410000 */
[----:B------:R-:W-:Y:S01]  /*7120*/  IADD3 R29, R0, 0x98, RZ ;  /* 0x00000098001d7810 */ /* 0x000fe20007ffe0ff */
[----:B------:R-:W-:Y:S01]  /*7130*/  FADD.FTZ R18, R18, -UR5 ;  /* 0x8000000512127e21 */ /* 0x000fe20008010000 */
[C---:B------:R-:W-:Y:S01]  /*7140*/  IADD3 R28, R0.reuse, 0xa0, RZ ;  /* 0x000000a0001c7810 */ /* 0x040fe20007ffe0ff */
[----:B------:R-:W-:Y:S01]  /*7150*/  FADD.FTZ R19, R19, -UR5 ;  /* 0x8000000513137e21 */ /* 0x000fe20008010000 */
[----:B------:R-:W-:Y:S01]  /*7160*/  IADD3 R13, R0, 0xa8, RZ ;  /* 0x000000a8000d7810 */ /* 0x000fe20007ffe0ff */
[----:B------:R-:W-:Y:S01]  /*7170*/  FFMA.FTZ R6, R44, R31, R46 ;  /* 0x0000001f2c067223 */ /* 0x000fe2000001002e */
[----:B------:R-:W-:Y:S01]  /*7180*/  ISETP.GE.U32.AND P6, PT, R11, UR6, PT ;  /* 0x000000060b007c0c */ /* 0x000fe2000bfc6070 */
[----:B------:R-:W-:Y:S01]  /*7190*/  FFMA.FTZ R7, R45, R32, R47 ;  /* 0x000000202d077223 */ /* 0x000fe2000001002f */
[----:B------:R-:W-:-:S02]  /*71a0*/  ISETP.GE.U32.AND P1, PT, R33, UR6, PT ;  /* 0x0000000621007c0c */ /* 0x000fc4000bf26070 */
[----:B------:R-:W-:Y:S02]  /*71b0*/  ISETP.GE.U32.AND P2, PT, R29, UR6, PT ;  /* 0x000000061d007c0c */ /* 0x000fe4000bf46070 */
[----:B------:R-:W-:Y:S02]  /*71c0*/  ISETP.GE.U32.AND P3, PT, R28, UR6, PT ;  /* 0x000000061c007c0c */ /* 0x000fe4000bf66070 */
[----:B------:R-:W-:Y:S02]  /*71d0*/  SHF.R.S32.HI R34, RZ, 0x1f, R11 ;  /* 0x0000001fff227819 */ /* 0x000fe4000001140b */
[----:B------:R-:W-:Y:S02]  /*71e0*/  ISETP.GE.U32.AND P4, PT, R13, UR6, PT ;  /* 0x000000060d007c0c */ /* 0x000fe4000bf86070 */
        /* <DEDUP_REMOVED lines=23> */
.L_x_5042:
        /* <DEDUP_REMOVED lines=13> */
.L_x_5044:
[----:B------:R-:W-:Y:S05]  /*7430*/  BSYNC B0 ;  /* 0x0000000000007941 */ /* 0x000fea0003800000 */
.L_x_5043:
        /* <DEDUP_REMOVED lines=17> */
.L_x_5045:
        /* <DEDUP_REMOVED lines=13> */
.L_x_5047:
[----:B------:R-:W-:Y:S05]  /*7620*/  BSYNC B0 ;  /* 0x0000000000007941 */ /* 0x000fea0003800000 */
.L_x_5046:
        /* <DEDUP_REMOVED lines=17> */
.L_x_5048:
        /* <DEDUP_REMOVED lines=13> */
.L_x_5050:
[----:B------:R-:W-:Y:S05]  /*7810*/  BSYNC B0 ;  /* 0x0000000000007941 */ /* 0x000fea0003800000 */
.L_x_5049:
        /* <DEDUP_REMOVED lines=17> */
.L_x_5051:
        /* <DEDUP_REMOVED lines=12> */
[----:B------:R0:W-:Y:S04]  /*79f0*/  STG.E.64 desc[UR14][R10.64], R6 ;  /* 0x000000060a007986 */ /* 0x0001e8000c101b0e */
.L_x_5053:
[----:B------:R-:W-:Y:S05]  /*7a00*/  BSYNC B0 ;  /* 0x0000000000007941 */ /* 0x000fea0003800000 */
.L_x_5052:
        /* <DEDUP_REMOVED lines=17> */
.L_x_5054:
        /* <DEDUP_REMOVED lines=13> */
.L_x_5056:
[----:B------:R-:W-:Y:S05]  /*7bf0*/  BSYNC B0 ;  /* 0x0000000000007941 */ /* 0x000fea0003800000 */
.L_x_5055:
[----:B------:R-:W-:Y:S01]  /*7c00*/  IADD3 R17, R0, 0xb0, RZ ;  /* 0x000000b000117810 */ /* 0x000fe20007ffe0ff */
[----:B0-----:R-:W-:Y:S01]  /*7c10*/  FMUL.FTZ R7, R26, UR10 ;  /* 0x0000000a1a077c20 */ /* 0x001fe20008410000 */
[C---:B------:R-:W-:Y:S01]  /*7c20*/  IADD3 R11, R0.reuse, 0xb8, RZ ;  /* 0x000000b8000b7810 */ /* 0x040fe20007ffe0ff */
[----:B------:R-:W-:Y:S01]  /*7c30*/  FMUL.FTZ R12, R27, UR10 ;  /* 0x0000000a1b0c7c20 */ /* 0x000fe20008410000 */
        /* <DEDUP_REMOVED lines=33> */
.L_x_5057:
        /* <DEDUP_REMOVED lines=13> */
.L_x_5059:
[----:B------:R-:W-:Y:S05]  /*7f20*/  BSYNC B0 ;  /* 0x0000000000007941 */ /* 0x000fea0003800000 */
.L_x_5058:
        /* <DEDUP_REMOVED lines=17> */
.L_x_5060:
        /* <DEDUP_REMOVED lines=13> */
.L_x_5062:
[----:B------:R-:W-:Y:S05]  /*8110*/  BSYNC B0 ;  /* 0x0000000000007941 */ /* 0x000fea0003800000 */
.L_x_5061:
        /* <DEDUP_REMOVED lines=17> */
.L_x_5063:
        /* <DEDUP_REMOVED lines=13> */
.L_x_5065:
[----:B------:R-:W-:Y:S05]  /*8300*/  BSYNC B0 ;  /* 0x0000000000007941 */ /* 0x000fea0003800000 */
.L_x_5064:
        /* <DEDUP_REMOVED lines=17> */
.L_x_5066:
        /* <DEDUP_REMOVED lines=13> */
.L_x_5068:
[----:B------:R-:W-:Y:S05]  /*84f0*/  BSYNC B0 ;  /* 0x0000000000007941 */ /* 0x000fea0003800000 */
.L_x_5067:
[----:B0-----:R-:W-:Y:S01]  /*8500*/  FMUL.FTZ R7, R62, UR10 ;  /* 0x0000000a3e077c20 */ /* 0x001fe20008410000 */
[----:B------:R-:W-:Y:S01]  /*8510*/  FMUL.FTZ R10, R63, UR10 ;  /* 0x0000000a3f0a7c20 */ /* 0x000fe20008410000 */
[----:B------:R-:W-:Y:S02]  /*8520*/  IADD3 R18, R0, 0xd8, RZ ;  /* 0x000000d800127810 */ /* 0x000fe40007ffe0ff */
[----:B------:R-:W-:Y:S01]  /*8530*/  FFMA.FTZ R6, R44, R7, R46 ;  /* 0x000000072c067223 */ /* 0x000fe2000001002e */
[----:B------:R-:W-:Y:S01]  /*8540*/  IADD3 R14, R0, 0xe0, RZ ;  /* 0x000000e0000e7810 */ /* 0x000fe20007ffe0ff */
        /* <DEDUP_REMOVED lines=12> */
.L_x_5069:
        /* <DEDUP_REMOVED lines=13> */
.L_x_5071:
[----:B------:R-:W-:Y:S05]  /*86e0*/  BSYNC B0 ;  /* 0x0000000000007941 */ /* 0x000fea0003800000 */
.L_x_5070:
[----:B------:R-:W-:Y:S01]  /*86f0*/  IADD3 R20, R0, 0xe8, RZ ;  /* 0x000000e800147810 */ /* 0x000fe20007ffe0ff */
[----:B------:R-:W-:Y:S01]  /*8700*/  FADD.FTZ R64, R64, -UR5 ;  /* 0x8000000540407e21 */ /* 0x000fe20008010000 */
[----:B------:R-:W-:Y:S01]  /*8710*/  IADD3 R19, R0, 0xf0, RZ ;  /* 0x000000f000137810 */ /* 0x000fe20007ffe0ff */
[----:B------:R-:W-:Y:S01]  /*8720*/  FADD.FTZ R66, R66, -UR5 ;  /* 0x8000000542427e21 */ /* 0x000fe20008010000 */
[----:B------:R-:W-:Y:S01]  /*8730*/  IADD3 R15, R0, 0xf8, RZ ;  /* 0x000000f8000f7810 */ /* 0x000fe20007ffe0ff */
        /* <DEDUP_REMOVED lines=13> */
[----:B0-----:R-:W-:Y:S01]  /*8810*/  FMUL.FTZ R7, R64, UR10 ;  /* 0x0000000a40077c20 */ /* 0x001fe20008410000 */
        /* <DEDUP_REMOVED lines=14> */
[C-C-:B------:R-:W-:Y:S01]  /*8900*/  FFMA.FTZ R16, R44.reuse, R7, R46.reuse ;  /* 0x000000072c107223 */ /* 0x140fe2000001002e */
[C-C-:B------:R-:W-:Y:S01]  /*8910*/  FFMA.FTZ R12, R44.reuse, R9, R46.reuse ;  /* 0x000000092c0c7223 */ /* 0x140fe2000001002e */
[C-C-:B------:R-:W-:Y:S01]  /*8920*/  FFMA.FTZ R10, R44.reuse, R11, R46.reuse ;  /* 0x0000000b2c0a7223 */ /* 0x140fe2000001002e */
[C-C-:B------:R-:W-:Y:S01]  /*8930*/  FFMA.FTZ R8, R44.reuse, R13, R46.reuse ;  /* 0x0000000d2c087223 */ /* 0x140fe2000001002e */
[----:B------:R-:W-:Y:S01]  /*8940*/  FFMA.FTZ R6, R44, R17, R46 ;  /* 0x000000112c067223 */ /* 0x000fe2000001002e */
[C---:B------:R-:W-:Y:S01]  /*8950*/  ISETP.GT.U32.OR P6, PT, R92.reuse, 0x27f, P6 ;  /* 0x0000027f5c00780c */ /* 0x040fe200037c4470 */
[C-C-:B------:R-:W-:Y:S01]  /*8960*/  FFMA.FTZ R13, R45.reuse, R24, R47.reuse ;  /* 0x000000182d0d7223 */ /* 0x140fe2000001002f */
[C---:B------:R-:W-:Y:S01]  /*8970*/  ISETP.GT.U32.OR P1, PT, R92.reuse, 0x27f, P1 ;  /* 0x0000027f5c00780c */ /* 0x040fe20000f24470 */
[C-C-:B------:R-:W-:Y:S01]  /*8980*/  FFMA.FTZ R11, R45.reuse, R26, R47.reuse ;  /* 0x0000001a2d0b7223 */ /* 0x140fe2000001002f */
[C---:B------:R-:W-:Y:S01]  /*8990*/  ISETP.GT.U32.OR P2, PT, R92.reuse, 0x27f, P2 ;  /* 0x0000027f5c00780c */ /* 0x040fe20001744470 */
[C-C-:B------:R-:W-:Y:S01]  /*89a0*/  FFMA.FTZ R9, R45.reuse, R28, R47.reuse ;  /* 0x0000001c2d097223 */ /* 0x140fe2000001002f */
[C---:B------:R-:W-:Y:S01]  /*89b0*/  ISETP.GT.U32.OR P3, PT, R92.reuse, 0x27f, P3 ;  /* 0x0000027f5c00780c */ /* 0x040fe20001f64470 */
[C-C-:B------:R-:W-:Y:S01]  /*89c0*/  FFMA.FTZ R7, R45.reuse, R30, R47.reuse ;  /* 0x0000001e2d077223 */ /* 0x140fe2000001002f */
        /* <DEDUP_REMOVED lines=13> */
.L_x_5072:
        /* <DEDUP_REMOVED lines=13> */
.L_x_5074:
[----:B------:R-:W-:Y:S05]  /*8b70*/  BSYNC B0 ;  /* 0x0000000000007941 */ /* 0x000fea0003800000 */
.L_x_5073:
        /* <DEDUP_REMOVED lines=11> */
.L_x_5075:
        /* <DEDUP_REMOVED lines=13> */
.L_x_5077:
[----:B------:R-:W-:Y:S05]  /*8d00*/  BSYNC B0 ;  /* 0x0000000000007941 */ /* 0x000fea0003800000 */
.L_x_5076:
[----:B------:R-:W-:Y:S05]  /*8d10*/  @!P5 BRA `(.L_x_5078) ;  /* 0x000000000028d947 */ /* 0x000fea0003800000 */
[----:B-1----:R-:W-:Y:S01]  /*8d20*/  FMUL.FTZ R12, R10, -1.4426950216293334961 ;  /* 0xbfb8aa3b0a0c7820 */ /* 0x002fe20000410000 */
        /* <DEDUP_REMOVED lines=9> */
.L_x_5078:
[----:B------:R-:W-:Y:S04]  /*8dc0*/  BSSY B0, `(.L_x_5079) ;  /* 0x000000d000007945 */ /* 0x000fe80003800000 */
[----:B------:R-:W-:Y:S05]  /*8dd0*/  @P2 BRA `(.L_x_5080) ;  /* 0x00000000002c2947 */ /* 0x000fea0003800000 */
[----:B------:R-:W-:Y:S01]  /*8de0*/  ULDC.64 UR6, c[0x0][0x270] ;  /* 0x00009c0000067ab9 */ /* 0x000fe20000000a00 */
[----:B-1----:R-:W-:Y:S01]  /*8df0*/  MOV R12, R2 ;  /* 0x00000002000c7202 */ /* 0x002fe20000000f00 */
[----:B------:R-:W-:Y:S01]  /*8e00*/  IMAD R77, R77, UR6, RZ ;  /* 0x000000064d4d7c24 */ /* 0x000fe2000f8e02ff */
[----:B------:R-:W-:-:S03]  /*8e10*/  MOV R13, R5 ;  /* 0x00000005000d7202 */ /* 0x000fc60000000f00 */
[C---:B------:R-:W-:Y:S02]  /*8e20*/  IMAD R77, R20.reuse, UR7, R77 ;  /* 0x00000007144d7c24 */ /* 0x040fe4000f8e024d */
[----:B0-----:R-:W-:Y:S01]  /*8e30*/  IMAD.WIDE.U32 R16, R20, UR6, R12 ;  /* 0x0000000614107c25 */ /* 0x001fe2000f8e000c */
[----:B------:R-:W-:Y:S02]  /*8e40*/  ULDC.64 UR6, c[0x0][0x210] ;  /* 0x0000840000067ab9 */ /* 0x000fe40000000a00 */
[----:B------:R-:W-:Y:S02]  /*8e50*/  LEA R12, P1, R16, UR6, 0x2 ;  /* 0x00000006100c7c11 */ /* 0x000fe4000f8210ff */
[----:B------:R-:W-:-:S04]  /*8e60*/  IADD3 R77, R17, R77, RZ ;  /* 0x0000004d114d7210 */ /* 0x000fc80007ffe0ff */
[----:B------:R-:W-:-:S05]  /*8e70*/  LEA.HI.X R13, R16, UR7, R77, 0x2, P1 ;  /* 0x00000007100d7c11 */ /* 0x000fca00088f144d */
[----:B------:R2:W-:Y:S02]  /*8e80*/  STG.E.64 desc[UR14][R12.64], R10 ;  /* 0x0000000a0c007986 */ /* 0x0005e4000c101b0e */
.L_x_5080:
[----:B------:R-:W-:Y:S05]  /*8e90*/  BSYNC B0 ;  /* 0x0000000000007941 */ /* 0x000fea0003800000 */
.L_x_5079:
[----:B------:R-:W-:Y:S05]  /*8ea0*/  @!P5 BRA `(.L_x_5081) ;  /* 0x000000000028d947 */ /* 0x000fea0003800000 */
[----:B--2---:R-:W-:Y:S01]  /*8eb0*/  FMUL.FTZ R10, R8, -1.4426950216293334961 ;  /* 0xbfb8aa3b080a7820 */ /* 0x004fe20000410000 */
        /* <DEDUP_REMOVED lines=9> */
.L_x_5081:
[----:B------:R-:W-:Y:S04]  /*8f50*/  BSSY B0, `(.L_x_5082) ;  /* 0x000000d000007945 */ /* 0x000fe80003800000 */
[----:B------:R-:W-:Y:S05]  /*8f60*/  @P3 BRA `(.L_x_5083) ;  /* 0x00000000002c3947 */ /* 0x000fea0003800000 */
[----:B------:R-:W-:Y:S01]  /*8f70*/  ULDC.64 UR6, c[0x0][0x270] ;  /* 0x00009c0000067ab9 */ /* 0x000fe20000000a00 */
[----:B--2---:R-:W-:Y:S01]  /*8f80*/  MOV R10, R2 ;  /* 0x00000002000a7202 */ /* 0x004fe20000000f00 */
[----:B------:R-:W-:Y:S01]  /*8f90*/  IMAD R76, R76, UR6, RZ ;  /* 0x000000064c4c7c24 */ /* 0x000fe2000f8e02ff */
[----:B------:R-:W-:-:S03]  /*8fa0*/  MOV R11, R5 ;  /* 0x00000005000b7202 */ /* 0x000fc60000000f00 */
[----:B-1----:R-:W-:-:S04]  /*8fb0*/  IMAD.WIDE.U32 R12, R19, UR6, R10 ;  /* 0x00000006130c7c25 */ /* 0x002fc8000f8e000a */
[----:B------:R-:W-:Y:S01]  /*8fc0*/  IMAD R19, R19, UR7, R76 ;  /* 0x0000000713137c24 */ /* 0x000fe2000f8e024c */
[----:B------:R-:W-:Y:S02]  /*8fd0*/  ULDC.64 UR6, c[0x0][0x210] ;  /* 0x0000840000067ab9 */ /* 0x000fe40000000a00 */
[----:B------:R-:W-:Y:S02]  /*8fe0*/  LEA R10, P1, R12, UR6, 0x2 ;  /* 0x000000060c0a7c11 */ /* 0x000fe4000f8210ff */
[----:B------:R-:W-:-:S04]  /*8ff0*/  IADD3 R19, R13, R19, RZ ;  /* 0x000000130d137210 */ /* 0x000fc80007ffe0ff */
[----:B------:R-:W-:-:S05]  /*9000*/  LEA.HI.X R11, R12, UR7, R19, 0x2, P1 ;  /* 0x000000070c0b7c11 */ /* 0x000fca00088f1413 */
[----:B------:R3:W-:Y:S02]  /*9010*/  STG.E.64 desc[UR14][R10.64], R8 ;  /* 0x000000080a007986 */ /* 0x0007e4000c101b0e */
.L_x_5083:
[----:B------:R-:W-:Y:S05]  /*9020*/  BSYNC B0 ;  /* 0x0000000000007941 */ /* 0x000fea0003800000 */
.L_x_5082:
[----:B------:R-:W-:Y:S05]  /*9030*/  @!P5 BRA `(.L_x_5084) ;  /* 0x000000000028d947 */ /* 0x000fea0003800000 */
[----:B---3--:R-:W-:Y:S01]  /*9040*/  FMUL.FTZ R8, R6, -1.4426950216293334961 ;  /* 0xbfb8aa3b06087820 */ /* 0x008fe20000410000 */
[----:B--2---:R-:W-:-:S05]  /*9050*/  FMUL.FTZ R10, R7, -1.4426950216293334961 ;  /* 0xbfb8aa3b070a7820 */ /* 0x004fca0000410000 */
[----:B------:R-:W2:Y:S08]  /*9060*/  MUFU.EX2 R8, R8 ;  /* 0x0000000800087308 */ /* 0x000eb00000000800 */
[----:B------:R-:W3:Y:S01]  /*9070*/  MUFU.EX2 R10, R10 ;  /* 0x0000000a000a7308 */ /* 0x000ee20000000800 */
[----:B--2---:R-:W-:-:S07]  /*9080*/  FADD.FTZ R9, R8, 1 ;  /* 0x3f80000008097421 */ /* 0x004fce0000010000 */
[----:B------:R-:W2:Y:S01]  /*9090*/  MUFU.RCP R9, R9 ;  /* 0x0000000900097308 */ /* 0x000ea20000001000 */
[----:B---3--:R-:W-:-:S07]  /*90a0*/  FADD.FTZ R11, R10, 1 ;  /* 0x3f8000000a0b7421 */ /* 0x008fce0000010000 */
[----:B-1----:R-:W1:Y:S01]  /*90b0*/  MUFU.RCP R12, R11 ;  /* 0x0000000b000c7308 */ /* 0x002e620000001000 */
[----:B--2---:R-:W-:Y:S01]  /*90c0*/  FMUL.FTZ R6, R6, R9 ;  /* 0x0000000906067220 */ /* 0x004fe20000410000 */
[----:B-1----:R-:W-:-:S07]  /*90d0*/  FMUL.FTZ R7, R7, R12 ;  /* 0x0000000c07077220 */ /* 0x002fce0000410000 */
.L_x_5084:
[----:B------:R-:W-:Y:S04]  /*90e0*/  BSSY B0, `(.L_x_5085) ;  /* 0x000000c000007945 */ /* 0x000fe80003800000 */
[----:B------:R-:W-:Y:S05]  /*90f0*/  @P4 BRA `(.L_x_5086) ;  /* 0x0000000000284947 */ /* 0x000fea0003800000 */
[----:B------:R-:W-:Y:S01]  /*9100*/  ULDC.64 UR6, c[0x0][0x270] ;  /* 0x00009c0000067ab9 */ /* 0x000fe20000000a00 */
[----:B------:R-:W-:Y:S01]  /*9110*/  MOV R3, R5 ;  /* 0x0000000500037202 */ /* 0x000fe20000000f00 */
[----:B---3--:R-:W-:Y:S02]  /*9120*/  IMAD R8, R75, UR6, RZ ;  /* 0x000000064b087c24 */ /* 0x008fe4000f8e02ff */
[----:B------:R-:W-:-:S04]  /*9130*/  IMAD.WIDE.U32 R4, R15, UR6, R2 ;  /* 0x000000060f047c25 */ /* 0x000fc8000f8e0002 */
[----:B------:R-:W-:Y:S01]  /*9140*/  IMAD R15, R15, UR7, R8 ;  /* 0x000000070f0f7c24 */ /* 0x000fe2000f8e0208 */
[----:B------:R-:W-:Y:S02]  /*9150*/  ULDC.64 UR6, c[0x0][0x210] ;  /* 0x0000840000067ab9 */ /* 0x000fe40000000a00 */
[----:B------:R-:W-:Y:S02]  /*9160*/  LEA R2, P1, R4, UR6, 0x2 ;  /* 0x0000000604027c11 */ /* 0x000fe4000f8210ff */
[----:B------:R-:W-:-:S04]  /*9170*/  IADD3 R15, R5, R15, RZ ;  /* 0x0000000f050f7210 */ /* 0x000fc80007ffe0ff */
[----:B------:R-:W-:-:S05]  /*9180*/  LEA.HI.X R3, R4, UR7, R15, 0x2, P1 ;  /* 0x0000000704037c11 */ /* 0x000fca00088f140f */
[----:B------:R4:W-:Y:S02]  /*9190*/  STG.E.64 desc[UR14][R2.64], R6 ;  /* 0x0000000602007986 */ /* 0x0009e4000c101b0e */
.L_x_5086:
[----:B------:R-:W-:Y:S05]  /*91a0*/  BSYNC B0 ;  /* 0x0000000000007941 */ /* 0x000fea0003800000 */
.L_x_5085:
[----:B------:R-:W-:Y:S01]  /*91b0*/  ULDC UR5, c[0x0][0x10] ;  /* 0x0000040000057ab9 */ /* 0x000fe20000000800 */
[----:B------:R-:W-:Y:S02]  /*91c0*/  UIADD3 UR4, UR4, 0x1, URZ ;  /* 0x0000000104047890 */ /* 0x000fe4000fffe03f */
[----:B------:R-:W-:-:S04]  /*91d0*/  UIADD3 UR9, UR5, UR9, URZ ;  /* 0x0000000905097290 */ /* 0x000fc8000fffe03f */
[----:B------:R-:W-:-:S06]  /*91e0*/  UISETP.GE.AND UP0, UPT, UR9, UR8, UPT ;  /* 0x000000080900728c */ /* 0x000fcc000bf06270 */
[----:B------:R-:W-:-:S13]  /*91f0*/  PLOP3.LUT P1, PT, PT, PT, UP0, 0x80, 0x0 ;  /* 0x000000000000781c */ /* 0x000fda0003f2f008 */
[----:B------:R-:W-:Y:S05]  /*9200*/  @!P1 BRA `(.L_x_5087) ;  /* 0xffffff7000109947 */ /* 0x000fea000383ffff */
[----:B------:R-:W-:Y:S05]  /*9210*/  EXIT ;  /* 0x000000000000794d */ /* 0x000fea0003800000 */
.L_x_5088:
        /* <DEDUP_REMOVED lines=14> */
.L_x_5632:


//--------------------- .text._Z35group_norm_nhwc_fwd_one_pass_kernelI11Fp32IOFp32WLi512ELi160ELi640EEv26Group_norm_nhwc_fwd_params --------------------------
	.section	.text._Z35group_norm_nhwc_fwd_one_pass_kernelI11Fp32IOFp32WLi512ELi160ELi640EEv26Group_norm_nhwc_fwd_params,"ax",@progbits
	.align	128
        .global         _Z35group_norm_nhwc_fwd_one_pass_kernelI11Fp32IOFp32WLi512ELi160ELi640EEv26Group_norm_nhwc_fwd_params
        .type           _Z35group_norm_nhwc_fwd_one_pass_kernelI11Fp32IOFp32WLi512ELi160ELi640EEv26Group_norm_nhwc_fwd_params,@function
        .size           _Z35group_norm_nhwc_fwd_one_pass_kernelI11Fp32IOFp32WLi512ELi160ELi640EEv26Group_norm_nhwc_fwd_params,(.L_x_5633 - _Z35group_norm_nhwc_fwd_one_pass_kernelI11Fp32IOFp32WLi512ELi160ELi640EEv26Group_norm_nhwc_fwd_params)
        .other          _Z35group_norm_nhwc_fwd_one_pass_kernelI11Fp32IOFp32WLi512ELi160ELi640EEv26Group_norm_nhwc_fwd_params,@"STO_CUDA_ENTRY STV_DEFAULT"
_Z35group_norm_nhwc_fwd_one_pass_kernelI11Fp32IOFp32WLi512ELi160ELi640EEv26Group_norm_nhwc_fwd_params:
.text._Z35group_norm_nhwc_fwd_one_pass_kernelI11Fp32IOFp32WLi512ELi160ELi640EEv26Group_norm_nhwc_fwd_params:
[----:B------:R-:W0:Y:S08]  /*0000*/  LDC R1, c[0x0][0x28] ;  /* 0x00000a00ff017b82 */ /* 0x000e300000000800 */
[----:B------:R-:W1:Y:S01]  /*0010*/  S2UR UR8, SR_CTAID.Y ;  /* 0x00000000000879c3 */ /* 0x000e620000002600 */
[----:B------:R-:W-:Y:S01]  /*0020*/  ULDC UR4, c[0x0][0x288] ;  /* 0x0000a20000047ab9 */ /* 0x000fe20000000800 */
[----:B------:R-:W-:Y:S01]  /*0030*/  ULDC UR5, c[0x0][0x258] ;  /* 0x0000960000057ab9 */ /* 0x000fe20000000800 */
[----:B0-----:R-:W-:Y:S01]  /*0040*/  IADD3 R1, R1, -0x460, RZ ;  /* 0xfffffba001017810 */ /* 0x001fe20007ffe0ff */
[----:B------:R-:W-:-:S03]  /*0050*/  UIMAD UR4, UR4, UR5, URZ ;  /* 0x00000005040472a4 */ /* 0x000fc6000f8e023f */
        /* <DEDUP_REMOVED lines=13> */
.L_x_5113:
[----:B------:R-:W-:Y:S01]  /*0130*/  ULDC UR11, c[0x0][0x288] ;  /* 0x0000a200000b7ab9 */ /* 0x000fe20000000800 */
[----:B-1----:R-:W-:Y:S01]  /*0140*/  IABS R3, UR8 ;  /* 0x0000000800037c13 */ /* 0x002fe20008000000 */
[----:B------:R-:W-:Y:S01]  /*0150*/  IMAD.U32 R0, RZ, RZ, UR11 ;  /* 0x0000000bff007e24 */ /* 0x000fe2000f8e00ff */
[----:B------:R-:W-:Y:S01]  /*0160*/  UMOV UR6, URZ ;  /* 0x0000003f00067c82 */ /* 0x000fe20008000000 */
[----:B------:R-:W-:Y:S01]  /*0170*/  ULDC.64 UR16, c[0x0][0x278] ;  /* 0x00009e0000107ab9 */ /* 0x000fe20000000a00 */
[----:B------:R-:W-:Y:S01]  /*0180*/  R2UR UR10, R3 ;  /* 0x00000000030a72ca */ /* 0x000fe200000e0000 */
[C---:B------:R-:W-:Y:S01]  /*0190*/  VIADD R24, R38.reuse, 0x8 ;  /* 0x0000000826187836 */ /* 0x040fe20000000000 */
[----:B------:R-:W-:Y:S01]  /*01a0*/  IABS R0, R0 ;  /* 0x0000000000007213 */ /* 0x000fe20000000000 */
[----:B------:R-:W-:Y:S01]  /*01b0*/  VIADD R9, R38, 0x18 ;  /* 0x0000001826097836 */ /* 0x000fe20000000000 */
[----:B0-----:R-:W-:Y:S02]  /*01c0*/  SHF.R.S32.HI R5, RZ, 0x1f, R38 ;  /* 0x0000001fff057819 */ /* 0x001fe40000011426 */
[----:B------:R-:W-:-:S02]  /*01d0*/  R2UR UR15, R0 ;  /* 0x00000000000f72ca */ /* 0x000fc400000e0000 */
[C---:B------:R-:W-:Y:S02]  /*01e0*/  ISETP.GE.U32.AND P1, PT, R38.reuse, UR16, PT ;  /* 0x0000001026007c0c */ /* 0x040fe4000bf26070 */
[----:B------:R-:W-:Y:S02]  /*01f0*/  SHF.R.S32.HI R27, RZ, 0x1f, R24 ;  /* 0x0000001fff1b7819 */ /* 0x000fe40000011418 */
[----:B------:R-:W-:Y:S02]  /*0200*/  IADD3 R18, R38, 0x10, RZ ;  /* 0x0000001026127810 */ /* 0x000fe40007ffe0ff */
[----:B------:R-:W-:Y:S02]  /*0210*/  LOP3.LUT R12, R12, 0xfdffffff, RZ, 0xc0, !PT ;  /* 0xfdffffff0c0c7812 */ /* 0x000fe400078ec0ff */
[----:B------:R-:W-:Y:S02]  /*0220*/  ISETP.GE.U32.AND P2, PT, R18, UR16, PT ;  /* 0x0000001012007c0c */ /* 0x000fe4000bf46070 */
[----:B------:R-:W-:Y:S01]  /*0230*/  SHF.R.S32.HI R25, RZ, 0x1f, R18 ;  /* 0x0000001fff197819 */ /* 0x000fe20000011412 */
[----:B------:R-:W0:Y:S01]  /*0240*/  I2F.RP R0, UR15 ;  /* 0x0000000f00007d06 */ /* 0x000e220008209400 */
[----:B------:R-:W-:-:S02]  /*0250*/  SHF.R.S32.HI R19, RZ, 0x1f, R9 ;  /* 0x0000001fff137819 */ /* 0x000fc40000011409 */
[----:B------:R-:W-:-:S05]  /*0260*/  LOP3.LUT R8, R8, 0x7fffffff, RZ, 0xc0, !PT ;  /* 0x7fffffff08087812 */ /* 0x000fca00078ec0ff */
        /* <DEDUP_REMOVED lines=12> */
[----:B------:R-:W-:Y:S01]  /*0330*/  ISETP.GE.U32.AND P1, PT, R24, UR16, PT ;  /* 0x0000001018007c0c */ /* 0x000fe2000bf26070 */
[----:B------:R-:W-:Y:S01]  /*0340*/  UIMAD.WIDE.U32 UR6, UR7, UR10, URZ ;  /* 0x0000000a070672a5 */ /* 0x000fe2000f8e003f */
[----:B------:R-:W-:Y:S01]  /*0350*/  IMAD R3, R3, -0x50, R0 ;  /* 0xffffffb003037824 */ /* 0x000fe200078e0200 */
[----:B------:R-:W-:-:S02]  /*0360*/  ISETP.GE.OR.EX P5, PT, R25, UR17, P0, P2 ;  /* 0x0000001119007c0c */ /* 0x000fc400087a6720 */
[----:B------:R-:W-:Y:S01]  /*0370*/  UIADD3 UR6, -UR7, URZ, URZ ;  /* 0x0000003f07067290 */ /* 0x000fe2000fffe13f */
[----:B------:R-:W-:Y:S01]  /*0380*/  ISETP.GE.OR.EX P6, PT, R27, UR17, P0, P1 ;  /* 0x000000111b007c0c */ /* 0x000fe200087c6710 */
[----:B------:R-:W-:Y:S02]  /*0390*/  IMAD.SHL.U32 R3, R3, 0x2, RZ ;  /* 0x0000000203037824 */ /* 0x000fe400078e00ff */
[----:B------:R-:W-:Y:S02]  /*03a0*/  UIMAD UR6, UR15, UR6, UR10 ;  /* 0x000000060f0672a4 */ /* 0x000fe4000f8e020a */
[----:B------:R-:W-:Y:S01]  /*03b0*/  @P3 LOP3.LUT R12, R12, 0x2000000, RZ, 0xfc, !PT ;  /* 0x020000000c0c3812 */ /* 0x000fe200078efcff */
[----:B------:R-:W0:Y:S01]  /*03c0*/  @!P3 LDC.64 R22, c[0x0][0x270] ;  /* 0x00009c00ff16bb82 */ /* 0x000e220000000a00 */
[----:B------:R-:W-:Y:S01]  /*03d0*/  UISETP.GT.U32.AND UP0, UPT, UR15, UR6, UPT ;  /* 0x000000060f00728c */ /* 0x000fe2000bf04070 */
[----:B------:R-:W-:Y:S02]  /*03e0*/  SHF.R.S32.HI R0, RZ, 0x1f, R3 ;  /* 0x0000001fff007819 */ /* 0x000fe40000011403 */
[----:B------:R-:W-:-:S04]  /*03f0*/  LOP3.LUT R12, R12, 0xfeffffff, RZ, 0xc0, !PT ;  /* 0xfeffffff0c0c7812 */ /* 0x000fc800078ec0ff */
[----:B------:R-:W-:Y:S01]  /*0400*/  @P6 LOP3.LUT R12, R12, 0x1000000, RZ, 0xfc, !PT ;  /* 0x010000000c0c6812 */ /* 0x000fe200078efcff */
[----:B------:R-:W1:Y:S03]  /*0410*/  @!P6 LDC.64 R10, c[0x0][0x270] ;  /* 0x00009c00ff0aeb82 */ /* 0x000e660000000a00 */
[----:B------:R-:W-:Y:S01]  /*0420*/  @!UP0 UIADD3 UR6, UR6, -UR15, URZ ;  /* 0x8000000f06068290 */ /* 0x000fe2000fffe03f */
[----:B------:R-:W-:Y:S01]  /*0430*/  LOP3.LUT R12, R12, 0xff7fffff, RZ, 0xc0, !PT ;  /* 0xff7fffff0c0c7812 */ /* 0x000fe200078ec0ff */
[----:B------:R-:W-:Y:S02]  /*0440*/  @!UP0 UIADD3 UR7, UR7, 0x1, URZ ;  /* 0x0000000107078890 */ /* 0x000fe4000fffe03f */
[----:B------:R-:W-:Y:S01]  /*0450*/  UISETP.GE.U32.AND UP1, UPT, UR6, UR15, UPT ;  /* 0x0000000f0600728c */ /* 0x000fe2000bf26070 */
[----:B------:R-:W-:Y:S01]  /*0460*/  @P5 LOP3.LUT R12, R12, 0x800000, RZ, 0xfc, !PT ;  /* 0x008000000c0c5812 */ /* 0x000fe200078efcff */
[----:B------:R-:W-:Y:S01]  /*0470*/  ULOP3.LUT UR6, UR8, UR11, URZ, 0x3c, !UPT ;  /* 0x0000000b08067292 */ /* 0x000fe2000f8e3c3f */
[----:B------:R-:W2:Y:S02]  /*0480*/  @!P3 LDC.64 R14, c[0x0][0x220] ;  /* 0x00008800ff0ebb82 */ /* 0x000ea40000000a00 */
[----:B------:R-:W-:Y:S01]  /*0490*/  LOP3.LUT R12, R12, 0xffbfffff, RZ, 0xc0, !PT ;  /* 0xffbfffff0c0c7812 */ /* 0x000fe200078ec0ff */
[----:B------:R-:W-:-:S05]  /*04a0*/  UISETP.GE.AND UP0, UPT, UR6, URZ, UPT ;  /* 0x0000003f0600728c */ /* 0x000fca000bf06270 */
[----:B------:R-:W-:Y:S01]  /*04b0*/  @UP1 UIADD3 UR7, UR7, 0x1, URZ ;  /* 0x0000000107071890 */ /* 0x000fe2000fffe03f */
[----:B------:R-:W3:Y:S01]  /*04c0*/  @!P5 LDC.64 R6, c[0x0][0x270] ;  /* 0x00009c00ff06db82 */ /* 0x000ee20000000a00 */
[----:B------:R-:W-:Y:S01]  /*04d0*/  UISETP.NE.AND UP1, UPT, UR11, URZ, UPT ;  /* 0x0000003f0b00728c */ /* 0x000fe2000bf25270 */
[----:B-1----:R-:W-:-:S04]  /*04e0*/  @!P6 IMAD R27, R27, R10, RZ ;  /* 0x0000000a1b1be224 */ /* 0x002fc800078e02ff */
[----:B------:R-:W-:Y:S02]  /*04f0*/  UMOV UR9, UR7 ;  /* 0x0000000700097c82 */ /* 0x000fe40008000000 */
[----:B------:R-:W-:Y:S01]  /*0500*/  @!UP0 UIADD3 UR9, -UR9, URZ, URZ ;  /* 0x0000003f09098290 */ /* 0x000fe2000fffe13f */
[----:B------:R-:W1:Y:S03]  /*0510*/  @!P6 LDC.64 R16, c[0x0][0x220] ;  /* 0x00008800ff10eb82 */ /* 0x000e660000000a00 */
[----:B------:R-:W-:-:S04]  /*0520*/  @!UP1 ULOP3.LUT UR9, URZ, UR11, URZ, 0x33, !UPT ;  /* 0x0000000b3f099292 */ /* 0x000fc8000f8e333f */
[----:B------:R-:W-:Y:S01]  /*0530*/  UIADD3 UR6, -UR9, URZ, URZ ;  /* 0x0000003f09067290 */ /* 0x000fe2000fffe13f */
[----:B------:R-:W4:Y:S01]  /*0540*/  @!P5 LDC.64 R20, c[0x0][0x220] ;  /* 0x00008800ff14db82 */ /* 0x000f220000000a00 */
[----:B------:R-:W-:Y:S02]  /*0550*/  USHF.R.S32.HI UR7, URZ, 0x1f, UR9 ;  /* 0x0000001f3f077899 */ /* 0x000fe40008011409 */
[----:B------:R-:W-:-:S03]  /*0560*/  UIMAD UR6, UR11, UR6, UR8 ;  /* 0x000000060b0672a4 */ /* 0x000fc6000f8e0208 */
[----:B------:R-:W-:Y:S01]  /*0570*/  ULDC.64 UR10, c[0x0][0x280] ;  /* 0x0000a000000a7ab9 */ /* 0x000fe20000000a00 */
[----:B------:R-:W-:Y:S01]  /*0580*/  UIMAD UR6, UR6, 0xa0, URZ ;  /* 0x000000a0060678a4 */ /* 0x000fe2000f8e023f */
[----:B---3--:R-:W-:Y:S01]  /*0590*/  @!P5 IMAD R25, R25, R6, RZ ;  /* 0x000000061919d224 */ /* 0x008fe200078e02ff */
[----:B------:R-:W-:-:S04]  /*05a0*/  UIMAD UR7, UR7, UR10, URZ ;  /* 0x0000000a070772a4 */ /* 0x000fc8000f8e023f */
[----:B------:R-:W-:Y:S01]  /*05b0*/  IADD3 R28, P1, R3, UR6, RZ ;  /* 0x00000006031c7c10 */ /* 0x000fe2000ff3e0ff */
[----:B------:R-:W-:Y:S01]  /*05c0*/  UIMAD UR7, UR9, UR11, UR7 ;  /* 0x0000000b090772a4 */ /* 0x000fe2000f8e0207 */
[----:B------:R-:W-:-:S04]  /*05d0*/  MOV R3, UR6 ;  /* 0x0000000600037c02 */ /* 0x000fc80008000f00 */
[----:B------:R-:W-:Y:S01]  /*05e0*/  LEA.HI.X.SX32 R29, R3, R0, 0x1, P1 ;  /* 0x00000000031d7211 */ /* 0x000fe200008f0eff */
[----:B------:R-:W-:Y:S01]  /*05f0*/  VIADD R0, R38, 0x20 ;  /* 0x0000002026007836 */ /* 0x000fe20000000000 */
[----:B------:R-:W-:Y:S02]  /*0600*/  ISETP.GE.U32.AND P1, PT, R9, UR16, PT ;  /* 0x0000001009007c0c */ /* 0x000fe4000bf26070 */
[----:B------:R-:W-:Y:S02]  /*0610*/  MOV R3, UR10 ;  /* 0x0000000a00037c02 */ /* 0x000fe40008000f00 */
[----:B------:R-:W-:Y:S02]  /*0620*/  ISETP.GE.OR.EX P4, PT, R19, UR17, P0, P1 ;  /* 0x0000001113007c0c */ /* 0x000fe40008786710 */
[----:B------:R-:W-:Y:S01]  /*0630*/  ISETP.GE.U32.AND P2, PT, R0, UR16, PT ;  /* 0x0000001000007c0c */ /* 0x000fe2000bf46070 */
[----:B------:R-:W-:Y:S01]  /*0640*/  IMAD.WIDE.U32 R28, R3, UR9, R28 ;  /* 0x00000009031c7c25 */ /* 0x000fe2000f8e001c */
[----:B------:R-:W-:-:S03]  /*0650*/  SHF.R.S32.HI R13, RZ, 0x1f, R0 ;  /* 0x0000001fff0d7819 */ /* 0x000fc60000011400 */
[----:B------:R-:W-:Y:S01]  /*0660*/  @!P6 IMAD.MOV.U32 R26, RZ, RZ, R28 ;  /* 0x000000ffff1ae224 */ /* 0x000fe200078e001c */
[----:B------:R-:W-:Y:S02]  /*0670*/  ISETP.GE.OR.EX P3, PT, R13, UR17, P0, P2 ;  /* 0x000000110d007c0c */ /* 0x000fe40008766720 */
[----:B------:R-:W-:Y:S01]  /*0680*/  IADD3 R31, R29, UR7, RZ ;  /* 0x000000071d1f7c10 */ /* 0x000fe2000fffe0ff */
[----:B------:R-:W-:Y:S02]  /*0690*/  ULDC.64 UR6, c[0x0][0x278] ;  /* 0x00009e0000067ab9 */ /* 0x000fe40000000a00 */
[----:B------:R-:W-:-:S04]  /*06a0*/  @P4 LOP3.LUT R12, R12, 0x400000, RZ, 0xfc, !PT ;  /* 0x004000000c0c4812 */ /* 0x000fc800078efcff */
[C---:B------:R-:W-:Y:S02]  /*06b0*/  LOP3.LUT P2, RZ, R12.reuse, 0x2000000, RZ, 0xc0, !PT ;  /* 0x020000000cff7812 */ /* 0x040fe4000784c0ff */
[----:B------:R-:W-:Y:S02]  /*06c0*/  LOP3.LUT R12, R12, 0xffdfffff, RZ, 0xc0, !PT ;  /* 0xffdfffff0c0c7812 */ /* 0x000fe400078ec0ff */
[----:B------:R-:W3:Y:S02]  /*06d0*/  @!P3 LDC.64 R2, c[0x0][0x270] ;  /* 0x00009c00ff02bb82 */ /* 0x000ee40000000a00 */
[----:B------:R-:W-:-:S04]  /*06e0*/  @P3 LOP3.LUT R12, R12, 0x200000, RZ, 0xfc, !PT ;  /* 0x002000000c0c3812 */ /* 0x000fc800078efcff */
[----:B------:R-:W-:-:S03]  /*06f0*/  LOP3.LUT R12, R12, 0xffefffff, RZ, 0xc0, !PT ;  /* 0xffefffff0c0c7812 */ /* 0x000fc600078ec0ff */
[-C--:B0-----:R-:W-:Y:S02]  /*0700*/  @!P2 IMAD R5, R5, R22.reuse, RZ ;  /* 0x000000160505a224 */ /* 0x081fe400078e02ff */
[----:B------:R-:W-:Y:S02]  /*0710*/  @!P2 IMAD.MOV.U32 R30, RZ, RZ, R28 ;  /* 0x000000ffff1ea224 */ /* 0x000fe400078e001c */
[C---:B------:R-:W-:Y:S02]  /*0720*/  @!P2 IMAD R33, R38.reuse, R23, R5 ;  /* 0x000000172621a224 */ /* 0x040fe400078e0205 */
[----:B------:R-:W-:Y:S01]  /*0730*/  @!P2 IMAD.WIDE.U32 R22, R38, R22, R30 ;  /* 0x000000162616a225 */ /* 0x000fe200078e001e */
[----:B------:R-:W0:Y:S04]  /*0740*/  @!P4 LDC.64 R4, c[0x0][0x270] ;  /* 0x00009c00ff04cb82 */ /* 0x000e280000000a00 */
[----:B------:R-:W-:Y:S01]  /*0750*/  @!P2 IADD3 R23, R23, R33, RZ ;  /* 0x000000211717a210 */ /* 0x000fe20007ffe0ff */
[----:B------:R-:W-:Y:S01]  /*0760*/  @!P6 IMAD R33, R24, R11, R27 ;  /* 0x0000000b1821e224 */ /* 0x000fe200078e021b */
[----:B------:R-:W-:-:S02]  /*0770*/  @!P6 MOV R27, R31 ;  /* 0x0000001f001be202 */ /* 0x000fc40000000f00 */
[----:B--2---:R-:W-:Y:S01]  /*0780*/  @!P2 LEA R14, P1, R22, R14, 0x2 ;  /* 0x0000000e160ea211 */ /* 0x004fe200078210ff */
[----:B---3--:R-:W-:Y:S02]  /*0790*/  @!P3 IMAD R13, R13, R2, RZ ;  /* 0x000000020d0db224 */ /* 0x008fe400078e02ff */
[----:B------:R-:W-:Y:S01]  /*07a0*/  @!P6 IMAD.WIDE.U32 R10, R24, R10, R26 ;  /* 0x0000000a180ae225 */ /* 0x000fe200078e001a */
[----:B------:R-:W-:Y:S02]  /*07b0*/  @!P2 LEA.HI.X R15, R22, R15, R23, 0x2, P1 ;  /* 0x0000000f160fa211 */ /* 0x000fe400008f1417 */
[----:B------:R-:W2:Y:S01]  /*07c0*/  @!P4 LDC.64 R22, c[0x0][0x220] ;  /* 0x00008800ff16cb82 */ /* 0x000ea20000000a00 */
[----:B------:R-:W-:Y:S01]  /*07d0*/  @!P5 IMAD R27, R18, R7, R25 ;  /* 0x00000007121bd224 */ /* 0x000fe200078e0219 */
[----:B------:R-:W-:Y:S01]  /*07e0*/  @!P5 MOV R25, R31 ;  /* 0x0000001f0019d202 */ /* 0x000fe20000000f00 */
[----:B------:R-:W-:Y:S01]  /*07f0*/  @!P5 IMAD.MOV.U32 R24, RZ, RZ, R28 ;  /* 0x000000ffff18d224 */ /* 0x000fe200078e001c */
[----:B-1----:R-:W-:Y:S01]  /*0800*/  @!P6 LEA R16, P1, R10, R16, 0x2 ;  /* 0x000000100a10e211 */ /* 0x002fe200078210ff */
[----:B------:R-:W-:Y:S01]  /*0810*/  @!P6 IMAD.IADD R11, R11, 0x1, R33 ;  /* 0x000000010b0be824 */ /* 0x000fe200078e0221 */
[----:B------:R-:W-:Y:S01]  /*0820*/  STL.64 [R1+0x440], R14 ;  /* 0x0004400e01007387 */ /* 0x000fe20000100a00 */
[----:B------:R-:W-:-:S02]  /*0830*/  @!P5 IMAD.WIDE.U32 R6, R18, R6, R24 ;  /* 0x000000061206d225 */ /* 0x000fc400078e0018 */
[----:B------:R-:W1:Y:S01]  /*0840*/  @!P3 LDC.64 R24, c[0x0][0x220] ;  /* 0x00008800ff18bb82 */ /* 0x000e620000000a00 */
[----:B------:R-:W-:Y:S01]  /*0850*/  @!P6 LEA.HI.X R17, R10, R17, R11, 0x2, P1 ;  /* 0x000000110a11e211 */ /* 0x000fe200008f140b */
[----:B0-----:R-:W-:Y:S01]  /*0860*/  @!P4 IMAD R18, R19, R4, RZ ;  /* 0x000000041312c224 */ /* 0x001fe200078e02ff */
[----:B------:R-:W-:Y:S01]  /*0870*/  @!P5 IADD3 R7, R7, R27, RZ ;  /* 0x0000001b0707d210 */ /* 0x000fe20007ffe0ff */
[----:B------:R-:W-:Y:S01]  /*0880*/  @!P4 IMAD.MOV.U32 R10, RZ, RZ, R28 ;  /* 0x000000ffff0ac224 */ /* 0x000fe200078e001c */
[----:B----4-:R-:W-:Y:S01]  /*0890*/  @!P5 LEA R20, P1, R6, R20, 0x2 ;  /* 0x000000140614d211 */ /* 0x010fe200078210ff */
[C---:B------:R-:W-:Y:S01]  /*08a0*/  @!P4 IMAD R19, R9.reuse, R5, R18 ;  /* 0x000000050913c224 */ /* 0x040fe200078e0212 */
[----:B------:R-:W-:Y:S01]  /*08b0*/  @!P4 MOV R11, R31 ;  /* 0x0000001f000bc202 */ /* 0x000fe20000000f00 */
[----:B------:R-:W-:Y:S01]  /*08c0*/  @!P3 IMAD R13, R0, R3, R13 ;  /* 0x00000003000db224 */ /* 0x000fe200078e020d */
[----:B------:R-:W-:Y:S01]  /*08d0*/  @!P5 LEA.HI.X R21, R6, R21, R7, 0x2, P1 ;  /* 0x000000150615d211 */ /* 0x000fe200008f1407 */
[----:B------:R-:W-:Y:S01]  /*08e0*/  @!P3 IMAD.MOV.U32 R6, RZ, RZ, R28 ;  /* 0x000000ffff06b224 */ /* 0x000fe200078e001c */
[----:B------:R-:W-:Y:S01]  /*08f0*/  @!P3 MOV R7, R31 ;  /* 0x0000001f0007b202 */ /* 0x000fe20000000f00 */
[----:B------:R-:W-:Y:S01]  /*0900*/  @!P4 IMAD.WIDE.U32 R4, R9, R4, R10 ;  /* 0x000000040904c225 */ /* 0x000fe200078e000a */
[----:B------:R-:W-:Y:S03]  /*0910*/  STL.64 [R1+0x438], R16 ;  /* 0x0004381001007387 */ /* 0x000fe60000100a00 */
[----:B------:R-:W-:Y:S01]  /*0920*/  @!P3 IMAD.WIDE.U32 R2, R0, R2, R6 ;  /* 0x000000020002b225 */ /* 0x000fe200078e0006 */
[----:B--2---:R-:W-:Y:S01]  /*0930*/  @!P4 LEA R22, P1, R4, R22, 0x2 ;  /* 0x000000160416c211 */ /* 0x004fe200078210ff */
[----:B------:R-:W-:Y:S02]  /*0940*/  STL.64 [R1+0x448], R20 ;  /* 0x0004481401007387 */ /* 0x000fe40000100a00 */
[----:B------:R-:W-:-:S02]  /*0950*/  @!P4 IMAD.IADD R0, R5, 0x1, R19 ;  /* 0x000000010500c824 */ /* 0x000fc400078e0213 */
[----:B------:R-:W-:-:S03]  /*0960*/  VIADD R5, R38, 0x28 ;  /* 0x0000002826057836 */ /* 0x000fc60000000000 */
[----:B------:R-:W-:Y:S02]  /*0970*/  @!P4 LEA.HI.X R23, R4, R23, R0, 0x2, P1 ;  /* 0x000000170417c211 */ /* 0x000fe400008f1400 */
[----:B------:R-:W-:Y:S02]  /*0980*/  @!P3 IADD3 R0, R3, R13, RZ ;  /* 0x0000000d0300b210 */ /* 0x000fe40007ffe0ff */
[C---:B-1----:R-:W-:Y:S01]  /*0990*/  @!P3 LEA R24, P1, R2.reuse, R24, 0x2 ;  /* 0x000000180218b211 */ /* 0x042fe200078210ff */
[----:B------:R-:W-:Y:S01]  /*09a0*/  STL.64 [R1+0x450], R22 ;  /* 0x0004501601007387 */ /* 0x000fe20000100a00 */
[----:B------:R-:W-:Y:S02]  /*09b0*/  SHF.R.S32.HI R3, RZ, 0x1f, R5 ;  /* 0x0000001fff037819 */ /* 0x000fe40000011405 */
[----:B------:R-:W-:Y:S02]  /*09c0*/  @!P3 LEA.HI.X R25, R2, R25, R0, 0x2, P1 ;  /* 0x000000190219b211 */ /* 0x000fe400008f1400 */
        /* <DEDUP_REMOVED lines=102> */
[----:B------:R-:W-:Y:S01]  /*1030*/  ISETP.GE.U32.AND P1, PT, R9, UR16, PT ;  /* 0x0000001009007c0c */ /* 0x000fe2000bf26070 */
[----:B------:R-:W-:Y:S03]  /*1040*/  STL.64 [R1+0x408], R10 ;  /* 0x0004080a01007387 */ /* 0x000fe60000100a00 */
[----:B------:R-:W-:-:S13]  /*1050*/  ISETP.GE.OR.EX P2, PT, R13, UR17, P0, P1 ;  /* 0x000000110d007c0c */ /* 0x000fda0008746710 */
[----:B------:R-:W0:Y:S01]  /*1060*/  @!P2 LDC.64 R2, c[0x0][0x270] ;  /* 0x00009c00ff02ab82 */ /* 0x000e220000000a00 */
[----:B------:R-:W-:Y:S01]  /*1070*/  @!P2 MOV R18, R28 ;  /* 0x0000001c0012a202 */ /* 0x000fe20000000f00 */
[----:B------:R-:W-:Y:S01]  /*1080*/  @!P2 IMAD.MOV.U32 R19, RZ, RZ, R31 ;  /* 0x000000ffff13a224 */ /* 0x000fe200078e001f */
[----:B------:R-:W-:-:S04]  /*1090*/  @P2 LOP3.LUT R12, R12, 0x4000, RZ, 0xfc, !PT ;  /* 0x000040000c0c2812 */ /* 0x000fc800078efcff */
[----:B------:R-:W-:Y:S01]  /*10a0*/  LOP3.LUT R12, R12, 0xffffdfff, RZ, 0xc0, !PT ;  /* 0xffffdfff0c0c7812 */ /* 0x000fe200078ec0ff */
[----:B------:R-:W1:Y:S01]  /*10b0*/  @!P2 LDC.64 R4, c[0x0][0x220] ;  /* 0x00008800ff04ab82 */ /* 0x000e620000000a00 */
[----:B0-----:R-:W-:-:S04]  /*10c0*/  @!P2 IMAD R0, R13, R2, RZ ;  /* 0x000000020d00a224 */ /* 0x001fc800078e02ff */
        /* <DEDUP_REMOVED lines=25> */
[----:B------:R0:W-:Y:S01]  /*1260*/  STL.64 [R1+0x3f8], R2 ;  /* 0x0003f80201007387 */ /* 0x0001e20000100a00 */
[----:B------:R-:W-:-:S13]  /*1270*/  ISETP.GE.OR.EX P2, PT, R13, UR17, P0, P1 ;  /* 0x000000110d007c0c */ /* 0x000fda0008746710 */
[----:B------:R-:W1:Y:S01]  /*1280*/  @!P2 LDC.64 R40, c[0x0][0x270] ;  /* 0x00009c00ff28ab82 */ /* 0x000e620000000a00 */
[----:B------:R-:W-:Y:S01]  /*1290*/  @!P2 MOV R42, R28 ;  /* 0x0000001c002aa202 */ /* 0x000fe20000000f00 */
[----:B------:R-:W-:Y:S01]  /*12a0*/  @!P2 IMAD.MOV.U32 R43, RZ, RZ, R31 ;  /* 0x000000ffff2ba224 */ /* 0x000fe200078e001f */
[----:B------:R-:W-:-:S04]  /*12b0*/  @P2 LOP3.LUT R12, R12, 0x1000, RZ, 0xfc, !PT ;  /* 0x000010000c0c2812 */ /* 0x000fc800078efcff */
[----:B------:R-:W-:Y:S01]  /*12c0*/  LOP3.LUT R12, R12, 0xfffff7ff, RZ, 0xc0, !PT ;  /* 0xfffff7ff0c0c7812 */ /* 0x000fe200078ec0ff */
[----:B------:R-:W2:Y:S01]  /*12d0*/  @!P2 LDC.64 R18, c[0x0][0x220] ;  /* 0x00008800ff12ab82 */ /* 0x000ea20000000a00 */
[-C--:B-1----:R-:W-:Y:S02]  /*12e0*/  @!P2 IMAD R0, R13, R40.reuse, RZ ;  /* 0x000000280d00a224 */ /* 0x082fe400078e02ff */
[----:B------:R-:W-:-:S04]  /*12f0*/  @!P2 IMAD.WIDE.U32 R42, R9, R40, R42 ;  /* 0x00000028092aa225 */ /* 0x000fc800078e002a */
[----:B------:R-:W-:Y:S01]  /*1300*/  @!P2 IMAD R41, R9, R41, R0 ;  /* 0x000000290929a224 */ /* 0x000fe200078e0200 */
[----:B--2---:R-:W-:Y:S01]  /*1310*/  @!P2 LEA R18, P1, R42, R18, 0x2 ;  /* 0x000000122a12a211 */ /* 0x004fe200078210ff */
[----:B------:R-:W-:-:S03]  /*1320*/  VIADD R9, R38, 0x70 ;  /* 0x0000007026097836 */ /* 0x000fc60000000000 */
[----:B------:R-:W-:Y:S02]  /*1330*/  @!P2 IADD3 R0, R43, R41, RZ ;  /* 0x000000292b00a210 */ /* 0x000fe40007ffe0ff */
[----:B------:R-:W-:Y:S02]  /*1340*/  SHF.R.S32.HI R13, RZ, 0x1f, R9 ;  /* 0x0000001fff0d7819 */ /* 0x000fe40000011409 */
[----:B------:R-:W-:Y:S02]  /*1350*/  @!P2 LEA.HI.X R19, R42, R19, R0, 0x2, P1 ;  /* 0x000000132a13a211 */ /* 0x000fe400008f1400 */
[----:B------:R-:W-:-:S03]  /*1360*/  ISETP.GE.U32.AND P1, PT, R9, UR16, PT ;  /* 0x0000001009007c0c */ /* 0x000fc6000bf26070 */
[----:B------:R-:W-:Y:S01]  /*1370*/  STL.64 [R1+0x3f0], R18 ;  /* 0x0003f01201007387 */ /* 0x000fe20000100a00 */
        /* <DEDUP_REMOVED lines=10> */
[----:B0-----:R-:W-:Y:S01]  /*1420*/  @!P2 LEA R2, P1, R44, R40, 0x2 ;  /* 0x000000282c02a211 */ /* 0x001fe200078210ff */
[----:B------:R-:W-:-:S03]  /*1430*/  VIADD R9, R38, 0x78 ;  /* 0x0000007826097836 */ /* 0x000fc60000000000 */
[----:B------:R-:W-:Y:S02]  /*1440*/  @!P2 IADD3 R0, R45, R43, RZ ;  /* 0x0000002b2d00a210 */ /* 0x000fe40007ffe0ff */
[----:B------:R-:W-:Y:S02]  /*1450*/  SHF.R.S32.HI R13, RZ, 0x1f, R9 ;  /* 0x0000001fff0d7819 */ /* 0x000fe40000011409 */
[----:B------:R-:W-:Y:S02]  /*1460*/  @!P2 LEA.HI.X R3, R44, R41, R0, 0x2, P1 ;  /* 0x000000292c03a211 */ /* 0x000fe400008f1400 */
[----:B------:R-:W-:-:S04]  /*1470*/  ISETP.GE.U32.AND P1, PT, R9, UR16, PT ;  /* 0x0000001009007c0c */ /* 0x000fc8000bf26070 */
[----:B------:R-:W-:-:S13]  /*1480*/  ISETP.GE.OR.EX P2, PT, R13, UR17, P0, P1 ;  /* 0x000000110d007c0c */ /* 0x000fda0008746710 */
[----:B------:R-:W0:Y:S01]  /*1490*/  @!P2 LDC.64 R40, c[0x0][0x270] ;  /* 0x00009c00ff28ab82 */ /* 0x000e220000000a00 */
[----:B------:R-:W-:Y:S01]  /*14a0*/  @!P2 MOV R44, R28 ;  /* 0x0000001c002ca202 */ /* 0x000fe20000000f00 */
[----:B------:R-:W-:Y:S01]  /*14b0*/  @!P2 IMAD.MOV.U32 R45, RZ, RZ, R31 ;  /* 0x000000ffff2da224 */ /* 0x000fe200078e001f */
[----:B------:R-:W-:-:S04]  /*14c0*/  @P2 LOP3.LUT R12, R12, 0x400, RZ, 0xfc, !PT ;  /* 0x000004000c0c2812 */ /* 0x000fc800078efcff */
[----:B------:R-:W-:Y:S01]  /*14d0*/  LOP3.LUT R12, R12, 0xfffffdff, RZ, 0xc0, !PT ;  /* 0xfffffdff0c0c7812 */ /* 0x000fe200078ec0ff */
[----:B------:R-:W1:Y:S01]  /*14e0*/  @!P2 LDC.64 R42, c[0x0][0x220] ;  /* 0x00008800ff2aab82 */ /* 0x000e620000000a00 */
[-C--:B0-----:R-:W-:Y:S02]  /*14f0*/  @!P2 IMAD R0, R13, R40.reuse, RZ ;  /* 0x000000280d00a224 */ /* 0x081fe400078e02ff */
[----:B------:R-:W-:-:S04]  /*1500*/  @!P2 IMAD.WIDE.U32 R44, R9, R40, R44 ;  /* 0x00000028092ca225 */ /* 0x000fc800078e002c */
[----:B------:R-:W-:Y:S01]  /*1510*/  @!P2 IMAD R41, R9, R41, R0 ;  /* 0x000000290929a224 */ /* 0x000fe200078e0200 */
[----:B-1----:R-:W-:Y:S01]  /*1520*/  @!P2 LEA R26, P1, R44, R42, 0x2 ;  /* 0x0000002a2c1aa211 */ /* 0x002fe200078210ff */
        /* <DEDUP_REMOVED lines=20> */
[----:B------:R-:W-:-:S03]  /*1670*/  ISETP.GE.U32.AND P1, PT, R0, UR16, PT ;  /* 0x0000001000007c0c */ /* 0x000fc6000bf26070 */
[----:B------:R-:W-:Y:S01]  /*1680*/  @!P2 STL.64 [R1+0x2a0], R14 ;  /* 0x0002a00e0100a387 */ /* 0x000fe20000100a00 */
        /* <DEDUP_REMOVED lines=16> */
[----:B------:R0:W-:Y:S01]  /*1790*/  @!P2 STL.64 [R1+0x2a8], R4 ;  /* 0x0002a8040100a387 */ /* 0x0001e20000100a00 */
        /* <DEDUP_REMOVED lines=123> */
[----:B------:R-:W-:Y:S01]  /*1f50*/  @P2 LOP3.LUT R12, R12, 0x1, RZ, 0xfc, !PT ;  /* 0x000000010c0c2812 */ /* 0x000fe200078efcff */
[----:B------:R-:W-:Y:S03]  /*1f60*/  STL [R1+0x3a8], R38 ;  /* 0x0003a82601007387 */ /* 0x000fe60000100800 */
        /* <DEDUP_REMOVED lines=384> */
[----:B------:R-:W-:-:S04]  /*3770*/  ISETP.GE.U32.AND P1, PT, R0, UR6, PT ;  /* 0x0000000600007c0c */ /* 0x000fc8000bf26070 */
        /* <DEDUP_REMOVED lines=165> */
[----:B------:R2:W-:Y:S01]  /*41d0*/  STL [R1+0x3b0], R30 ;  /* 0x0003b01e01007387 */ /* 0x0005e20000100800 */
[----:B------:R-:W-:-:S04]  /*41e0*/  @P1 LOP3.LUT R12, R12, 0x8000000, RZ, 0xfc, !PT ;  /* 0x080000000c0c1812 */ /* 0x000fc800078efcff */
[----:B------:R-:W0:Y:S01]  /*41f0*/  @!P1 LDC.64 R42, c[0x0][0x220] ;  /* 0x00008800ff2a9b82 */ /* 0x000e220000000a00 */
[----:B------:R-:W-:Y:S01]  /*4200*/  STL [R1+0x3ac], R31 ;  /* 0x0003ac1f01007387 */ /* 0x000fe20000100800 */
[----:B------:R-:W-:Y:S01]  /*4210*/  LOP3.LUT R12, R12, 0xefffffff, RZ, 0xc0, !PT ;  /* 0xefffffff0c0c7812 */ /* 0x000fe200078ec0ff */
        /* <DEDUP_REMOVED lines=14> */
[----:B--2---:R-:W-:Y:S01]  /*4300*/  MOV R30, R14 ;  /* 0x0000000e001e7202 */ /* 0x004fe20000000f00 */
[----:B------:R-:W-:Y:S01]  /*4310*/  STL [R1+0x3b8], R28 ;  /* 0x0003b81c01007387 */ /* 0x000fe20000100800 */
[----:B------:R-:W-:-:S03]  /*4320*/  @P2 LOP3.LUT R12, R12, 0x10000000, RZ, 0xfc, !PT ;  /* 0x100000000c0c2812 */ /* 0x000fc600078efcff */
        /* <DEDUP_REMOVED lines=9> */
[----:B------:R-:W-:Y:S01]  /*43c0*/  ISETP.GE.U32.AND P3, PT, R0, UR6, PT ;  /* 0x0000000600007c0c */ /* 0x000fe2000bf66070 */
[----:B------:R1:W-:Y:S01]  /*43d0*/  STL [R1+0x3b4], R29 ;  /* 0x0003b41d01007387 */ /* 0x0003e20000100800 */
[----:B------:R-:W-:Y:S02]  /*43e0*/  LOP3.LUT P2, RZ, R12, 0x800000, RZ, 0xc0, !PT ;  /* 0x008000000cff7812 */ /* 0x000fe4000784c0ff */
[----:B------:R-:W-:-:S02]  /*43f0*/  ISETP.GE.OR.EX P3, PT, R9, UR7, P0, P3 ;  /* 0x0000000709007c0c */ /* 0x000fc40008766730 */
[----:B------:R-:W-:-:S11]  /*4400*/  LOP3.LUT R12, R12, 0xdfffffff, RZ, 0xc0, !PT ;  /* 0xdfffffff0c0c7812 */ /* 0x000fd600078ec0ff */
[----:B------:R-:W2:Y:S01]  /*4410*/  @!P3 LDC.64 R42, c[0x0][0x270] ;  /* 0x00009c00ff2abb82 */ /* 0x000ea20000000a00 */
[----:B------:R-:W-:Y:S01]  /*4420*/  @!P3 MOV R44, R28 ;  /* 0x0000001c002cb202 */ /* 0x000fe20000000f00 */
[----:B------:R-:W-:Y:S01]  /*4430*/  @!P3 IMAD.MOV.U32 R45, RZ, RZ, R31 ;  /* 0x000000ffff2db224 */ /* 0x000fe200078e001f */
[----:B------:R-:W-:-:S05]  /*4440*/  @P3 LOP3.LUT R12, R12, 0x20000000, RZ, 0xfc, !PT ;  /* 0x200000000c0c3812 */ /* 0x000fca00078efcff */
[----:B------:R-:W0:Y:S01]  /*4450*/  @!P3 LDC.64 R40, c[0x0][0x220] ;  /* 0x00008800ff28bb82 */ /* 0x000e220000000a00 */
[-C--:B--2---:R-:W-:Y:S02]  /*4460*/  @!P3 IMAD R9, R9, R42.reuse, RZ ;  /* 0x0000002a0909b224 */ /* 0x084fe400078e02ff */
[----:B------:R-:W-:-:S04]  /*4470*/  @!P3 IMAD.WIDE.U32 R44, R0, R42, R44 ;  /* 0x0000002a002cb225 */ /* 0x000fc800078e002c */
[----:B------:R-:W-:Y:S01]  /*4480*/  @!P3 IMAD R43, R0, R43, R9 ;  /* 0x0000002b002bb224 */ /* 0x000fe200078e0209 */
[----:B0-----:R-:W-:Y:S01]  /*4490*/  @!P3 LEA R16, P4, R44, R40, 0x2 ;  /* 0x000000282c10b211 */ /* 0x001fe200078810ff */
[----:B------:R-:W-:-:S03]  /*44a0*/  VIADD R0, R38, 0x1e8 ;  /* 0x000001e826007836 */ /* 0x000fc60000000000 */
[----:B------:R-:W-:Y:S02]  /*44b0*/  @!P3 IADD3 R43, R45, R43, RZ ;  /* 0x0000002b2d2bb210 */ /* 0x000fe40007ffe0ff */
[----:B------:R-:W-:Y:S02]  /*44c0*/  SHF.R.S32.HI R9, RZ, 0x1f, R0 ;  /* 0x0000001fff097819 */ /* 0x000fe40000011400 */
[----:B------:R-:W-:Y:S02]  /*44d0*/  @!P3 LEA.HI.X R17, R44, R41, R43, 0x2, P4 ;  /* 0x000000292c11b211 */ /* 0x000fe400020f142b */
[----:B------:R-:W-:Y:S01]  /*44e0*/  ISETP.GE.U32.AND P4, PT, R0, UR6, PT ;  /* 0x0000000600007c0c */ /* 0x000fe2000bf86070 */
[----:B-1----:R-:W-:Y:S01]  /*44f0*/  IMAD.MOV.U32 R29, RZ, RZ, R21 ;  /* 0x000000ffff1d7224 */ /* 0x002fe200078e0015 */
[----:B------:R-:W-:Y:S02]  /*4500*/  LOP3.LUT P3, RZ, R12, 0x1000000, RZ, 0xc0, !PT ;  /* 0x010000000cff7812 */ /* 0x000fe4000786c0ff */
[----:B------:R-:W-:-:S02]  /*4510*/  ISETP.GE.OR.EX P4, PT, R9, UR7, P0, P4 ;  /* 0x0000000709007c0c */ /* 0x000fc40008786740 */
[----:B------:R-:W-:-:S11]  /*4520*/  LOP3.LUT R12, R12, 0xbfffffff, RZ, 0xc0, !PT ;  /* 0xbfffffff0c0c7812 */ /* 0x000fd600078ec0ff */
        /* <DEDUP_REMOVED lines=15> */
[----:B------:R-:W-:Y:S02]  /*4620*/  ISETP.GE.OR.EX P5, PT, R9, UR7, P0, P5 ;  /* 0x0000000709007c0c */ /* 0x000fe400087a6750 */
[----:B------:R-:W-:-:S11]  /*4630*/  LOP3.LUT P4, RZ, R12, 0x2000000, RZ, 0xc0, !PT ;  /* 0x020000000cff7812 */ /* 0x000fd6000788c0ff */
[----:B------:R-:W1:Y:S01]  /*4640*/  @!P5 LDC.64 R42, c[0x0][0x270] ;  /* 0x00009c00ff2adb82 */ /* 0x000e620000000a00 */
[----:B------:R-:W-:Y:S01]  /*4650*/  @!P5 MOV R44, R28 ;  /* 0x0000001c002cd202 */ /* 0x000fe20000000f00 */
[----:B------:R-:W-:-:S06]  /*4660*/  @!P5 IMAD.MOV.U32 R45, RZ, RZ, R31 ;  /* 0x000000ffff2dd224 */ /* 0x000fcc00078e001f */
        /* <DEDUP_REMOVED lines=10> */
[----:B------:R-:W-:Y:S01]  /*4710*/  IMAD.MOV.U32 R42, RZ, RZ, R22 ;  /* 0x000000ffff2a7224 */ /* 0x000fe200078e0016 */
[----:B------:R-:W-:Y:S01]  /*4720*/  MOV R43, R23 ;  /* 0x00000017002b7202 */ /* 0x000fe20000000f00 */
[----:B------:R0:W-:Y:S01]  /*4730*/  @!P5 STL.64 [R1+0x210], R24 ;  /* 0x000210180100d387 */ /* 0x0001e20000100a00 */
[----:B------:R-:W-:-:S02]  /*4740*/  ISETP.GE.OR.EX P6, PT, R0, UR7, P0, P6 ;  /* 0x0000000700007c0c */ /* 0x000fc400087c6760 */
[----:B------:R-:W-:Y:S01]  /*4750*/  MOV R38, R42 ;  /* 0x0000002a00267202 */ /* 0x000fe20000000f00 */
[----:B------:R-:W-:Y:S01]  /*4760*/  IMAD.MOV.U32 R39, RZ, RZ, R43 ;  /* 0x000000ffff277224 */ /* 0x000fe200078e002b */
[----:B------:R-:W2:Y:S04]  /*4770*/  LDL.LU.64 R22, [R1+0x450] ;  /* 0x0004500001167983 */ /* 0x000ea80000300a00 */
[----:B0-----:R-:W3:Y:S05]  /*4780*/  LDL.LU.64 R24, [R1+0x458] ;  /* 0x0004580001187983 */ /* 0x001eea0000300a00 */
[----:B------:R-:W0:Y:S08]  /*4790*/  @!P6 LDC.64 R40, c[0x0][0x270] ;  /* 0x00009c00ff28eb82 */ /* 0x000e300000000a00 */
[----:B------:R-:W1:Y:S01]  /*47a0*/  @!P6 LDC.64 R42, c[0x0][0x220] ;  /* 0x00008800ff2aeb82 */ /* 0x000e620000000a00 */
[----:B------:R-:W-:Y:S01]  /*47b0*/  @!P6 MOV R44, R28 ;  /* 0x0000001c002ce202 */ /* 0x000fe20000000f00 */
[----:B------:R-:W-:-:S02]  /*47c0*/  @!P6 IMAD.MOV.U32 R45, RZ, RZ, R31 ;  /* 0x000000ffff2de224 */ /* 0x000fc400078e001f */
[----:B------:R-:W-:Y:S02]  /*47d0*/  IMAD.MOV.U32 R31, RZ, RZ, R15 ;  /* 0x000000ffff1f7224 */ /* 0x000fe400078e000f */
[-C--:B0-----:R-:W-:Y:S02]  /*47e0*/  @!P6 IMAD R0, R0, R40.reuse, RZ ;  /* 0x000000280000e224 */ /* 0x081fe400078e02ff */
[----:B------:R-:W-:-:S04]  /*47f0*/  @!P6 IMAD.WIDE.U32 R44, R9, R40, R44 ;  /* 0x00000028092ce225 */ /* 0x000fc800078e002c */
[----:B------:R-:W-:Y:S01]  /*4800*/  @!P6 IMAD R41, R9, R41, R0 ;  /* 0x000000290929e224 */ /* 0x000fe200078e0200 */
[----:B-1----:R-:W-:-:S04]  /*4810*/  @!P6 LEA R14, P1, R44, R42, 0x2 ;  /* 0x0000002a2c0ee211 */ /* 0x002fc800078210ff */
[----:B------:R-:W-:-:S04]  /*4820*/  @!P6 IADD3 R41, R45, R41, RZ ;  /* 0x000000292d29e210 */ /* 0x000fc80007ffe0ff */
[----:B------:R-:W-:-:S05]  /*4830*/  @!P6 LEA.HI.X R15, R44, R43, R41, 0x2, P1 ;  /* 0x0000002b2c0fe211 */ /* 0x000fca00008f1429 */
[----:B------:R0:W-:Y:S01]  /*4840*/  @!P6 STL.64 [R1+0x320], R14 ;  /* 0x0003200e0100e387 */ /* 0x0001e20000100a00 */
[----:B------:R-:W-:Y:S01]  /*4850*/  IMAD.MOV.U32 R42, RZ, RZ, R16 ;  /* 0x000000ffff2a7224 */ /* 0x000fe200078e0010 */
[----:B------:R-:W-:Y:S02]  /*4860*/  MOV R43, R17 ;  /* 0x00000011002b7202 */ /* 0x000fe40000000f00 */
[----:B------:R-:W4:Y:S04]  /*4870*/  LDL.LU.64 R16, [R1+0x438] ;  /* 0x0004380001107983 */ /* 0x000f280000300a00 */
[----:B0-----:R-:W2:Y:S01]  /*4880*/  LDL.LU.64 R14, [R1+0x440] ;  /* 0x00044000010e7983 */ /* 0x001ea20000300a00 */
[----:B------:R-:W-:-:S03]  /*4890*/  MOV R28, R20 ;  /* 0x00000014001c7202 */ /* 0x000fc60000000f00 */
[----:B------:R-:W3:Y:S01]  /*48a0*/  LDL.LU.64 R20, [R1+0x448] ;  /* 0x0004480001147983 */ /* 0x000ee20000300a00 */
[----:B------:R-:W-:Y:S02]  /*48b0*/  CS2R R40, SRZ ;  /* 0x0000000000287805 */ /* 0x000fe4000001ff00 */
[----:B------:R-:W-:-:S04]  /*48c0*/  LOP3.LUT R12, R12, 0x7fffffff, RZ, 0xc0, !PT ;  /* 0x7fffffff0c0c7812 */ /* 0x000fc800078ec0ff */
[----:B------:R-:W-:-:S04]  /*48d0*/  @P5 LOP3.LUT R12, R12, 0x80000000, RZ, 0xfc, !PT ;  /* 0x800000000c0c5812 */ /* 0x000fc800078efcff */
[C---:B------:R-:W-:Y:S02]  /*48e0*/  LOP3.LUT P5, RZ, R12.reuse, 0x400000, RZ, 0xc0, !PT ;  /* 0x004000000cff7812 */ /* 0x040fe400078ac0ff */
[----:B------:R-:W-:Y:S01]  /*48f0*/  LOP3.LUT P1, RZ, R12, 0x200000, RZ, 0xc0, !PT ;  /* 0x002000000cff7812 */ /* 0x000fe2000782c0ff */
[----:B--2---:R0:W2:Y:S02]  /*4900*/  @!P4 LDG.E.64 R40, desc[UR12][R14.64] ;  /* 0x0000000c0e28c981 */ /* 0x0040a4000c1e1b00 */
[----:B0-----:R-:W-:-:S06]  /*4910*/  CS2R R14, SRZ ;  /* 0x00000000000e7805 */ /* 0x001fcc000001ff00 */
[----:B----4-:R0:W4:Y:S02]  /*4920*/  @!P3 LDG.E.64 R14, desc[UR12][R16.64] ;  /* 0x0000000c100eb981 */ /* 0x010124000c1e1b00 */
[----:B0-----:R-:W-:-:S06]  /*4930*/  CS2R R16, SRZ ;  /* 0x0000000000107805 */ /* 0x001fcc000001ff00 */
[----:B---3--:R0:W3:Y:S02]  /*4940*/  @!P2 LDG.E.64 R16, desc[UR12][R20.64] ;  /* 0x0000000c1410a981 */ /* 0x0080e4000c1e1b00 */
[----:B0-----:R-:W-:-:S06]  /*4950*/  CS2R R20, SRZ ;  /* 0x0000000000147805 */ /* 0x001fcc000001ff00 */
[----:B------:R0:W3:Y:S02]  /*4960*/  @!P5 LDG.E.64 R20, desc[UR12][R22.64] ;  /* 0x0000000c1614d981 */ /* 0x0000e4000c1e1b00 */
[----:B0-----:R-:W-:-:S06]  /*4970*/  CS2R R22, SRZ ;  /* 0x0000000000167805 */ /* 0x001fcc000001ff00 */
[----:B------:R0:W3:Y:S02]  /*4980*/  @!P1 LDG.E.64 R22, desc[UR12][R24.64] ;  /* 0x0000000c18169981 */ /* 0x0000e4000c1e1b00 */
[----:B0-----:R-:W-:Y:S01]  /*4990*/  IMAD.MOV.U32 R24, RZ, RZ, R26 ;  /* 0x000000ffff187224 */ /* 0x001fe200078e001a */
[----:B------:R-:W-:Y:S02]  /*49a0*/  MOV R25, R27 ;  /* 0x0000001b00197202 */ /* 0x000fe40000000f00 */
[----:B------:R-:W4:Y:S01]  /*49b0*/  LDL.LU.64 R26, [R1+0x430] ;  /* 0x00043000011a7983 */ /* 0x000f220000300a00 */
[----:B------:R-:W-:Y:S02]  /*49c0*/  CS2R R44, SRZ ;  /* 0x00000000002c7805 */ /* 0x000fe4000001ff00 */
[----:B--2---:R-:W-:Y:S01]  /*49d0*/  @!P4 IMAD.MOV.U32 R45, RZ, RZ, R40 ;  /* 0x000000ffff2dc224 */ /* 0x004fe200078e0028 */
[----:B------:R-:W-:Y:S02]  /*49e0*/  @!P4 MOV R44, R41 ;  /* 0x00000029002cc202 */ /* 0x000fe40000000f00 */
[----:B------:R-:W-:Y:S01]  /*49f0*/  LOP3.LUT P4, RZ, R12, 0x100000, RZ, 0xc0, !PT ;  /* 0x001000000cff7812 */ /* 0x000fe2000788c0ff */
[----:B------:R0:W-:Y:S02]  /*4a00*/  STL.64 [R1+0x10], R40 ;  /* 0x0000102801007387 */ /* 0x0001e40000100a00 */
[----:B0-----:R-:W-:Y:S01]  /*4a10*/  IMAD.MOV.U32 R40, RZ, RZ, R24 ;  /* 0x000000ffff287224 */ /* 0x001fe200078e0018 */
[----:B------:R-:W-:-:S02]  /*4a20*/  MOV R41, R25 ;  /* 0x0000001900297202 */ /* 0x000fc40000000f00 */
[----:B------:R-:W-:-:S07]  /*4a30*/  CS2R R24, SRZ ;  /* 0x0000000000187805 */ /* 0x000fce000001ff00 */
[----:B----4-:R0:W2:Y:S02]  /*4a40*/  @!P4 LDG.E.64 R24, desc[UR12][R26.64] ;  /* 0x0000000c1a18c981 */ /* 0x0100a4000c1e1b00 */
[----:B0-----:R-:W-:Y:S01]  /*4a50*/  IMAD.MOV.U32 R26, RZ, RZ, R32 ;  /* 0x000000ffff1a7224 */ /* 0x001fe200078e0020 */
[----:B------:R-:W-:Y:S02]  /*4a60*/  MOV R27, R33 ;  /* 0x00000021001b7202 */ /* 0x000fe40000000f00 */
[----:B------:R-:W4:Y:S01]  /*4a70*/  LDL.LU.64 R32, [R1+0x428] ;  /* 0x0004280001207983 */ /* 0x000f220000300a00 */
[----:B------:R-:W-:Y:S01]  /*4a80*/  HFMA2.MMA R0, -RZ, RZ, 0, 0 ;  /* 0x00000000ff007435 */ /* 0x000fe200000001ff */
[----:B------:R-:W-:Y:S02]  /*4a90*/  IMAD.MOV.U32 R9, RZ, RZ, RZ ;  /* 0x000000ffff097224 */ /* 0x000fe400078e00ff */
[----:B------:R-:W-:-:S03]  /*4aa0*/  @!P3 IMAD.MOV.U32 R9, RZ, RZ, R14 ;  /* 0x000000ffff09b224 */ /* 0x000fc600078e000e */
[----:B------:R-:W-:Y:S02]  /*4ab0*/  @!P3 MOV R0, R15 ;  /* 0x0000000f0000b202 */ /* 0x000fe40000000f00 */
[----:B------:R-:W-:Y:S01]  /*4ac0*/  LOP3.LUT P3, RZ, R12, 0x80000, RZ, 0xc0, !PT ;  /* 0x000800000cff7812 */ /* 0x000fe2000786c0ff */
[----:B------:R0:W-:Y:S02]  /*4ad0*/  STL.64 [R1+0x18], R14 ;  /* 0x0000180e01007387 */ /* 0x0001e40000100a00 */
[----:B0-----:R-:W-:-:S10]  /*4ae0*/  CS2R R14, SRZ ;  /* 0x00000000000e7805 */ /* 0x001fd4000001ff00 */
[----:B----4-:R0:W4:Y:S02]  /*4af0*/  @!P3 LDG.E.64 R14, desc[UR12][R32.64] ;  /* 0x0000000c200eb981 */ /* 0x010124000c1e1b00 */
[----:B0-----:R-:W-:Y:S01]  /*4b00*/  IMAD.MOV.U32 R32, RZ, RZ, R34 ;  /* 0x000000ffff207224 */ /* 0x001fe200078e0022 */
[----:B------:R-:W-:Y:S02]  /*4b10*/  MOV R33, R35 ;  /* 0x0000002300217202 */ /* 0x000fe40000000f00 */
[----:B------:R-:W2:Y:S04]  /*4b20*/  LDL.LU.64 R34, [R1+0x420] ;  /* 0x0004200001227983 */ /* 0x000ea80000300a00 */
[----:B------:R0:W-:Y:S04]  /*4b30*/  STL [R1+0x22c], R0 ;  /* 0x00022c0001007387 */ /* 0x0001e80000100800 */
[----:B------:R1:W-:Y:S01]  /*4b40*/  STL [R1+0x230], R9 ;  /* 0x0002300901007387 */ /* 0x0003e20000100800 */
[----:B0-----:R-:W-:Y:S01]  /*4b50*/  HFMA2.MMA R0, -RZ, RZ, 0, 0 ;  /* 0x00000000ff007435 */ /* 0x001fe200000001ff */
[----:B-1----:R-:W-:-:S02]  /*4b60*/  IMAD.MOV.U32 R9, RZ, RZ, RZ ;  /* 0x000000ffff097224 */ /* 0x002fc400078e00ff */
[----:B---3--:R-:W-:-:S03]  /*4b70*/  @!P2 IMAD.MOV.U32 R9, RZ, RZ, R16 ;  /* 0x000000ffff09a224 */ /* 0x008fc600078e0010 */
[----:B------:R-:W-:Y:S02]  /*4b80*/  @!P2 MOV R0, R17 ;  /* 0x000000110000a202 */ /* 0x000fe40000000f00 */
[----:B------:R-:W-:Y:S01]  /*4b90*/  LOP3.LUT P2, RZ, R12, 0x40000, RZ, 0xc0, !PT ;  /* 0x000400000cff7812 */ /* 0x000fe2000784c0ff */
[----:B------:R0:W-:Y:S02]  /*4ba0*/  STL.64 [R1+0x20], R16 ;  /* 0x0000201001007387 */ /* 0x0001e40000100a00 */
[----:B0-----:R-:W-:-:S10]  /*4bb0*/  CS2R R16, SRZ ;  /* 0x0000000000107805 */ /* 0x001fd4000001ff00 */
[----:B--2---:R0:W2:Y:S02]  /*4bc0*/  @!P2 LDG.E.64 R16, desc[UR12][R34.64] ;  /* 0x0000000c2210a981 */ /* 0x0040a4000c1e1b00 */
[----:B0-----:R-:W-:Y:S01]  /*4bd0*/  IMAD.MOV.U32 R34, RZ, RZ, R36 ;  /* 0x000000ffff227224 */ /* 0x001fe200078e0024 */
[----:B------:R-:W-:Y:S02]  /*4be0*/  MOV R35, R37 ;  /* 0x0000002500237202 */ /* 0x000fe40000000f00 */
[----:B------:R-:W3:Y:S04]  /*4bf0*/  LDL.LU.64 R36, [R1+0x418] ;  /* 0x0004180001247983 */ /* 0x000ee80000300a00 */
[----:B------:R0:W-:Y:S02]  /*4c00*/  STL [R1+0x224], R0 ;  /* 0x0002240001007387 */ /* 0x0001e40000100800 */
[----:B0-----:R-:W-:-:S02]  /*4c10*/  IMAD.MOV.U32 R0, RZ, RZ, RZ ;  /* 0x000000ffff007224 */ /* 0x001fc400078e00ff */
[----:B------:R-:W-:-:S05]  /*4c20*/  @!P5 IMAD.MOV.U32 R0, RZ, RZ, R20 ;  /* 0x000000ffff00d224 */ /* 0x000fca00078e0014 */
[----:B------:R0:W-:Y:S04]  /*4c30*/  STL [R1+0x220], R0 ;  /* 0x0002200001007387 */ /* 0x0001e80000100800 */
[----:B------:R1:W-:Y:S01]  /*4c40*/  STL [R1+0x228], R9 ;  /* 0x0002280901007387 */ /* 0x0003e20000100800 */
[----:B0-----:R-:W-:-:S03]  /*4c50*/  HFMA2.MMA R0, -RZ, RZ, 0, 0 ;  /* 0x00000000ff007435 */ /* 0x001fc600000001ff */
[----:B------:R0:W-:Y:S01]  /*4c60*/  STL.64 [R1+0x3e8], R44 ;  /* 0x0003e82c01007387 */ /* 0x0001e20000100a00 */
[----:B-1----:R-:W-:Y:S02]  /*4c70*/  IMAD.MOV.U32 R9, RZ, RZ, RZ ;  /* 0x000000ffff097224 */ /* 0x002fe400078e00ff */
[----:B------:R-:W-:Y:S01]  /*4c80*/  @!P1 IMAD.MOV.U32 R9, RZ, RZ, R22 ;  /* 0x000000ffff099224 */ /* 0x000fe200078e0016 */
[----:B------:R-:W-:Y:S02]  /*4c90*/  @!P1 MOV R0, R23 ;  /* 0x0000001700009202 */ /* 0x000fe40000000f00 */
[----:B------:R-:W-:Y:S01]  /*4ca0*/  LOP3.LUT P1, RZ, R12, 0x20000, RZ, 0xc0, !PT ;  /* 0x000200000cff7812 */ /* 0x000fe2000782c0ff */
[----:B0-----:R-:W-:Y:S01]  /*4cb0*/  IMAD.MOV.U32 R44, RZ, RZ, R42 ;  /* 0x000000ffff2c7224 */ /* 0x001fe200078e002a */
[----:B------:R-:W-:Y:S01]  /*4cc0*/  HFMA2.MMA R42, -RZ, RZ, 0, 0 ;  /* 0x00000000ff2a7435 */ /* 0x000fe200000001ff */
[----:B------:R0:W-:Y:S05]  /*4cd0*/  STL.64 [R1+0x28], R20 ;  /* 0x0000281401007387 */ /* 0x0001ea0000100a00 */
[----:B------:R-:W-:-:S02]  /*4ce0*/  @!P5 MOV R42, R21 ;  /* 0x00000015002ad202 */ /* 0x000fc40000000f00 */
[----:B0-----:R-:W-:-:S06]  /*4cf0*/  CS2R R20, SRZ ;  /* 0x0000000000147805 */ /* 0x001fcc000001ff00 */
[----:B---3--:R0:W3:Y:S02]  /*4d00*/  @!P1 LDG.E.64 R20, desc[UR12][R36.64] ;  /* 0x0000000c24149981 */ /* 0x0080e4000c1e1b00 */
[----:B0-----:R-:W-:Y:S01]  /*4d10*/  IMAD.MOV.U32 R36, RZ, RZ, R6 ;  /* 0x000000ffff247224 */ /* 0x001fe200078e0006 */
[----:B------:R-:W-:Y:S02]  /*4d20*/  MOV R37, R7 ;  /* 0x0000000700257202 */ /* 0x000fe40000000f00 */
[----:B------:R-:W4:Y:S04]  /*4d30*/  LDL.LU.64 R6, [R1+0x410] ;  /* 0x0004100001067983 */ /* 0x000f280000300a00 */
[----:B------:R0:W-:Y:S04]  /*4d40*/  STL [R1+0x238], R0 ;  /* 0x0002380001007387 */ /* 0x0001e80000100800 */
[----:B------:R1:W-:Y:S01]  /*4d50*/  STL [R1+0x244], R9 ;  /* 0x0002440901007387 */ /* 0x0003e20000100800 */
[----:B0-----:R-:W-:Y:S01]  /*4d60*/  HFMA2.MMA R0, -RZ, RZ, 0, 0 ;  /* 0x00000000ff007435 */ /* 0x001fe200000001ff */
[----:B-1----:R-:W-:-:S02]  /*4d70*/  IMAD.MOV.U32 R9, RZ, RZ, RZ ;  /* 0x000000ffff097224 */ /* 0x002fc400078e00ff */
        /* <DEDUP_REMOVED lines=17> */
[----:B0-----:R-:W-:Y:S01]  /*4e90*/  IMAD.MOV.U32 R24, RZ, RZ, R6 ;  /* 0x000000ffff187224 */ /* 0x001fe200078e0006 */
[----:B------:R-:W-:Y:S02]  /*4ea0*/  MOV R25, R7 ;  /* 0x0000000700197202 */ /* 0x000fe40000000f00 */
[----:B------:R-:W-:-:S07]  /*4eb0*/  CS2R R6, SRZ ;  /* 0x0000000000067805 */ /* 0x000fce000001ff00 */
[----:B--2---:R0:W2:Y:S02]  /*4ec0*/  @!P3 LDG.E.64 R6, desc[UR12][R10.64] ;  /* 0x0000000c0a06b981 */ /* 0x0040a4000c1e1b00 */
[----:B0-----:R-:W-:Y:S01]  /*4ed0*/  IMAD.MOV.U32 R10, RZ, RZ, R4 ;  /* 0x000000ffff0a7224 */ /* 0x001fe200078e0004 */
[----:B------:R-:W-:Y:S02]  /*4ee0*/  MOV R11, R5 ;  /* 0x00000005000b7202 */ /* 0x000fe40000000f00 */
[----:B------:R-:W3:Y:S04]  /*4ef0*/  LDL.LU.64 R4, [R1+0x400] ;  /* 0x0004000001047983 */ /* 0x000ee80000300a00 */
        /* <DEDUP_REMOVED lines=25> */
[----:B------:R-:W-:Y:S01]  /*5090*/  CS2R R4, SRZ ;  /* 0x0000000000047805 */ /* 0x000fe2000001ff00 */
[----:B------:R0:W-:Y:S02]  /*50a0*/  STL [R1+0x234], R0 ;  /* 0x0002340001007387 */ /* 0x0001e40000100800 */
[----:B0-----:R-:W-:-:S04]  /*50b0*/  HFMA2.MMA R0, -RZ, RZ, 0, 0 ;  /* 0x00000000ff007435 */ /* 0x001fc800000001ff */
[----:B----4-:R0:W4:Y:S02]  /*50c0*/  @!P1 LDG.E.64 R4, desc[UR12][R2.64] ;  /* 0x0000000c02049981 */ /* 0x010124000c1e1b00 */
[----:B0-----:R-:W-:Y:S01]  /*50d0*/  IMAD.MOV.U32 R2, RZ, RZ, R18 ;  /* 0x000000ffff027224 */ /* 0x001fe200078e0012 */
[----:B------:R-:W-:Y:S02]  /*50e0*/  MOV R3, R19 ;  /* 0x0000001300037202 */ /* 0x000fe40000000f00 */
[----:B------:R-:W4:Y:S01]  /*50f0*/  LDL.LU.64 R18, [R1+0x3f0] ;  /* 0x0003f00001127983 */ /* 0x000f220000300a00 */
[----:B------:R-:W-:-:S05]  /*5100*/  @!P4 MOV R0, R23 ;  /* 0x000000170000c202 */ /* 0x000fca0000000f00 */
[----:B------:R0:W-:Y:S04]  /*5110*/  STL [R1+0x258], R0 ;  /* 0x0002580001007387 */ /* 0x0001e80000100800 */
[----:B------:R1:W-:Y:S01]  /*5120*/  STL [R1+0x264], R9 ;  /* 0x0002640901007387 */ /* 0x0003e20000100800 */
[----:B0-----:R-:W-:Y:S01]  /*5130*/  HFMA2.MMA R0, -RZ, RZ, 0, 0 ;  /* 0x00000000ff007435 */ /* 0x001fe200000001ff */
[----:B-1----:R-:W-:Y:S02]  /*5140*/  IMAD.MOV.U32 R9, RZ, RZ, RZ ;  /* 0x000000ffff097224 */ /* 0x002fe400078e00ff */
[----:B------:R-:W-:-:S03]  /*5150*/  @!P4 IMAD.MOV.U32 R9, RZ, RZ, R22 ;  /* 0x000000ffff09c224 */ /* 0x000fc600078e0016 */
[----:B--2---:R-:W-:Y:S02]  /*5160*/  @!P3 MOV R0, R7 ;  /* 0x000000070000b202 */ /* 0x004fe40000000f00 */
[----:B------:R0:W-:Y:S04]  /*5170*/  STL [R1+0x274], R9 ;  /* 0x0002740901007387 */ /* 0x0001e80000100800 */
[----:B------:R1:W-:Y:S01]  /*5180*/  STL [R1+0x260], R0 ;  /* 0x0002600001007387 */ /* 0x0003e20000100800 */
[----:B0-----:R-:W-:Y:S02]  /*5190*/  IMAD.MOV.U32 R9, RZ, RZ, RZ ;  /* 0x000000ffff097224 */ /* 0x001fe400078e00ff */
[----:B------:R-:W-:Y:S01]  /*51a0*/  @!P3 IMAD.MOV.U32 R9, RZ, RZ, R6 ;  /* 0x000000ffff09b224 */ /* 0x000fe200078e0006 */
[----:B-1----:R-:W-:-:S04]  /*51b0*/  HFMA2.MMA R0, -RZ, RZ, 0, 0 ;  /* 0x00000000ff007435 */ /* 0x002fc800000001ff */
[----:B------:R0:W-:Y:S02]  /*51c0*/  STL [R1+0x27c], R9 ;  /* 0x00027c0901007387 */ /* 0x0001e40000100800 */
[----:B---3--:R-:W-:Y:S01]  /*51d0*/  @!P2 MOV R0, R11 ;  /* 0x0000000b0000a202 */ /* 0x008fe20000000f00 */
[----:B0-----:R-:W-:Y:S02]  /*51e0*/  IMAD.MOV.U32 R9, RZ, RZ, RZ ;  /* 0x000000ffff097224 */ /* 0x001fe400078e00ff */
[----:B------:R-:W-:Y:S01]  /*51f0*/  @!P2 IMAD.MOV.U32 R9, RZ, RZ, R10 ;  /* 0x000000ffff09a224 */ /* 0x000fe200078e000a */
[C---:B------:R-:W-:Y:S01]  /*5200*/  LOP3.LUT P2, RZ, R12.reuse, 0x400, RZ, 0xc0, !PT ;  /* 0x000004000cff7812 */ /* 0x040fe2000784c0ff */
[----:B------:R0:W-:Y:S01]  /*5210*/  STL.64 [R1+0x60], R6 ;  /* 0x0000600601007387 */ /* 0x0001e20000100a00 */
[----:B------:R-:W-:Y:S02]  /*5220*/  LOP3.LUT P4, RZ, R12, 0x1000, RZ, 0xc0, !PT ;  /* 0x000010000cff7812 */ /* 0x000fe4000788c0ff */
[----:B0-----:R-:W-:-:S09]  /*5230*/  CS2R R6, SRZ ;  /* 0x0000000000067805 */ /* 0x001fd2000001ff00 */
[----:B------:R-:W2:Y:S04]  /*5240*/  @!P2 LDG.E.64 R6, desc[UR12][R40.64] ;  /* 0x0000000c2806a981 */ /* 0x000ea8000c1e1b00 */
[----:B------:R0:W-:Y:S01]  /*5250*/  STL.64 [R1+0x50], R20 ;  /* 0x0000501401007387 */ /* 0x0001e20000100a00 */
[----:B------:R-:W-:Y:S01]  /*5260*/  LOP3.LUT P3, RZ, R12, 0x800, RZ, 0xc0, !PT ;  /* 0x000008000cff7812 */ /* 0x000fe2000786c0ff */
[----:B0-----:R-:W-:Y:S01]  /*5270*/  IMAD.MOV.U32 R20, RZ, RZ, R2 ;  /* 0x000000ffff147224 */ /* 0x001fe200078e0002 */
[----:B------:R-:W-:Y:S02]  /*5280*/  MOV R21, R3 ;  /* 0x0000000300157202 */ /* 0x000fe40000000f00 */
[----:B------:R-:W-:Y:S01]  /*5290*/  CS2R R2, SRZ ;  /* 0x0000000000027805 */ /* 0x000fe2000001ff00 */
[----:B------:R0:W-:Y:S04]  /*52a0*/  STL.64 [R1+0x58], R22 ;  /* 0x0000581601007387 */ /* 0x0001e80000100a00 */
[----:B0-----:R-:W3:Y:S04]  /*52b0*/  LDL.LU.64 R22, [R1+0x2a8] ;  /* 0x0002a80001167983 */ /* 0x001ee80000300a00 */
[----:B----4-:R0:W4:Y:S02]  /*52c0*/  @!P4 LDG.E.64 R2, desc[UR12][R18.64] ;  /* 0x0000000c1202c981 */ /* 0x010124000c1e1b00 */
[----:B0-----:R-:W-:Y:S01]  /*52d0*/  IMAD.MOV.U32 R18, RZ, RZ, R16 ;  /* 0x000000ffff127224 */ /* 0x001fe200078e0010 */
[----:B------:R-:W-:Y:S01]  /*52e0*/  MOV R19, R17 ;  /* 0x0000001100137202 */ /* 0x000fe20000000f00 */
[----:B------:R-:W-:Y:S01]  /*52f0*/  IMAD.MOV.U32 R17, RZ, RZ, R15 ;  /* 0x000000ffff117224 */ /* 0x000fe200078e000f */
[----:B------:R-:W-:-:S02]  /*5300*/  MOV R16, R14 ;  /* 0x0000000e00107202 */ /* 0x000fc40000000f00 */
[----:B------:R-:W-:-:S06]  /*5310*/  CS2R R14, SRZ ;  /* 0x00000000000e7805 */ /* 0x000fcc000001ff00 */
[----:B------:R0:W3:Y:S01]  /*5320*/  @!P3 LDG.E.64 R14, desc[UR12][R18.64] ;  /* 0x0000000c120eb981 */ /* 0x0000e2000c1e1b00 */
[----:B------:R-:W-:-:S03]  /*5330*/  HFMA2.MMA R41, -RZ, RZ, 0, 0 ;  /* 0x00000000ff297435 */ /* 0x000fc600000001ff */
[----:B------:R1:W-:Y:S02]  /*5340*/  STL [R1+0x270], R0 ;  /* 0x0002700001007387 */ /* 0x0003e40000100800 */
[----:B-1----:R-:W-:Y:S02]  /*5350*/  HFMA2.MMA R0, -RZ, RZ, 0, 0 ;  /* 0x00000000ff007435 */ /* 0x002fe400000001ff */
[----:B------:R1:W-:Y:S01]  /*5360*/  STL [R1+0x280], R9 ;  /* 0x0002800901007387 */ /* 0x0003e20000100800 */
[----:B0-----:R-:W-:-:S03]  /*5370*/  HFMA2.MMA R18, -RZ, RZ, 0, 0 ;  /* 0x00000000ff127435 */ /* 0x001fc600000001ff */
[----:B------:R-:W-:Y:S01]  /*5380*/  @!P1 MOV R0, R5 ;  /* 0x0000000500009202 */ /* 0x000fe20000000f00 */
[----:B-1----:R-:W-:-:S04]  /*5390*/  IMAD.MOV.U32 R9, RZ, RZ, RZ ;  /* 0x000000ffff097224 */ /* 0x002fc800078e00ff */
[----:B------:R-:W-:Y:S01]  /*53a0*/  STL [R1+0x278], R0 ;  /* 0x0002780001007387 */ /* 0x000fe20000100800 */
[----:B------:R-:W-:Y:S01]  /*53b0*/  @!P1 IMAD.MOV.U32 R9, RZ, RZ, R4 ;  /* 0x000000ffff099224 */ /* 0x000fe200078e0004 */
[----:B--2---:R-:W-:-:S05]  /*53c0*/  @!P2 MOV R41, R7 ;  /* 0x000000070029a202 */ /* 0x004fca0000000f00 */
[----:B------:R0:W-:Y:S04]  /*53d0*/  STL [R1+0x3e4], R41 ;  /* 0x0003e42901007387 */ /* 0x0001e80000100800 */
[----:B0-----:R-:W2:Y:S01]  /*53e0*/  LDL.LU.64 R40, [R1+0x2a0] ;  /* 0x0002a00001287983 */ /* 0x001ea20000300a00 */
[----:B------:R-:W-:-:S03]  /*53f0*/  HFMA2.MMA R0, -RZ, RZ, 0, 0 ;  /* 0x00000000ff007435 */ /* 0x000fc600000001ff */
[----:B------:R0:W-:Y:S02]  /*5400*/  STL [R1+0x284], R9 ;  /* 0x0002840901007387 */ /* 0x0001e40000100800 */
[----:B0-----:R-:W-:Y:S02]  /*5410*/  IMAD.MOV.U32 R9, RZ, RZ, RZ ;  /* 0x000000ffff097224 */ /* 0x001fe400078e00ff */
[----:B------:R0:W-:Y:S02]  /*5420*/  STL.64 [R1+0x70], R4 ;  /* 0x0000700401007387 */ /* 0x0001e40000100a00 */
[----:B0-----:R-:W-:Y:S01]  /*5430*/  CS2R R4, SRZ ;  /* 0x0000000000047805 */ /* 0x001fe2000001ff00 */
[----:B----4-:R-:W-:Y:S01]  /*5440*/  @!P4 IMAD.MOV.U32 R9, RZ, RZ, R2 ;  /* 0x000000ffff09c224 */ /* 0x010fe200078e0002 */
[----:B------:R-:W-:Y:S02]  /*5450*/  @!P4 MOV R0, R3 ;  /* 0x000000030000c202 */ /* 0x000fe40000000f00 */
[----:B------:R-:W-:-:S13]  /*5460*/  LOP3.LUT P4, RZ, R12, 0x100, RZ, 0xc0, !PT ;  /* 0x000001000cff7812 */ /* 0x000fda000788c0ff */
[----:B---3--:R-:W3:Y:S01]  /*5470*/  @!P4 LDG.E.64 R4, desc[UR12][R22.64] ;  /* 0x0000000c1604c981 */ /* 0x008ee2000c1e1b00 */
[----:B------:R-:W-:-:S05]  /*5480*/  @!P3 MOV R18, R15 ;  /* 0x0000000f0012b202 */ /* 0x000fca0000000f00 */
[----:B------:R0:W-:Y:S04]  /*5490*/  STL [R1+0x3e0], R18 ;  /* 0x0003e01201007387 */ /* 0x0001e80000100800 */
[----:B------:R-:W4:Y:S04]  /*54a0*/  LDL.LU.64 R22, [R1+0x2b8] ;  /* 0x0002b80001167983 */ /* 0x000f280000300a00 */
[----:B0-----:R-:W3:Y:S01]  /*54b0*/  LDL.LU.64 R18, [R1+0x2b0] ;  /* 0x0002b00001127983 */ /* 0x001ee20000300a00 */
[----:B------:R-:W-:-:S03]  /*54c0*/  LOP3.LUT P1, RZ, R12, 0x200, RZ, 0xc0, !PT ;  /* 0x000002000cff7812 */ /* 0x000fc6000782c0ff */
[----:B------:R0:W-:Y:S02]  /*54d0*/  STL.64 [R1+0x68], R10 ;  /* 0x0000680a01007387 */ /* 0x0001e40000100a00 */
[----:B0-----:R-:W-:Y:S02]  /*54e0*/  CS2R R10, SRZ ;  /* 0x00000000000a7805 */ /* 0x001fe4000001ff00 */
[----:B------:R0:W-:Y:S02]  /*54f0*/  STL [R1+0x254], R0 ;  /* 0x0002540001007387 */ /* 0x0001e40000100800 */
[----:B0-----:R-:W-:Y:S02]  /*5500*/  IMAD.MOV.U32 R0, RZ, RZ, RZ ;  /* 0x000000ffff007224 */ /* 0x001fe400078e00ff */
[----:B------:R-:W-:Y:S01]  /*5510*/  @!P3 IMAD.MOV.U32 R0, RZ, RZ, R14 ;  /* 0x000000ffff00b224 */ /* 0x000fe200078e000e */
[----:B------:R-:W-:Y:S01]  /*5520*/  LOP3.LUT P3, RZ, R12, 0x80, RZ, 0xc0, !PT ;  /* 0x000000800cff7812 */ /* 0x000fe2000786c0ff */
[----:B------:R0:W-:Y:S04]  /*5530*/  STL.64 [R1+0x78], R2 ;  /* 0x0000780201007387 */ /* 0x0001e80000100a00 */
[----:B--2---:R-:W2:Y:S01]  /*5540*/  @!P1 LDG.E.64 R10, desc[UR12][R40.64] ;  /* 0x0000000c280a9981 */ /* 0x004ea2000c1e1b00 */
[----:B0-----:R-:W-:-:S03]  /*5550*/  CS2R R2, SRZ ;  /* 0x0000000000027805 */ /* 0x001fc6000001ff00 */
[----:B------:R-:W2:Y:S04]  /*5560*/  LDL.LU.64 R40, [R1+0x2c0] ;  /* 0x0002c00001287983 */ /* 0x000ea80000300a00 */
[----:B------:R0:W-:Y:S02]  /*5570*/  STL [R1+0x28c], R0 ;  /* 0x00028c0001007387 */ /* 0x0001e40000100800 */
[----:B0-----:R-:W-:Y:S02]  /*5580*/  IMAD.MOV.U32 R0, RZ, RZ, RZ ;  /* 0x000000ffff007224 */ /* 0x001fe400078e00ff */
[----:B------:R-:W-:Y:S01]  /*5590*/  @!P2 IMAD.MOV.U32 R0, RZ, RZ, R6 ;  /* 0x000000ffff00a224 */ /* 0x000fe200078e0006 */
[----:B------:R-:W-:Y:S01]  /*55a0*/  LOP3.LUT P2, RZ, R12, 0x40, RZ, 0xc0, !PT ;  /* 0x000000400cff7812 */ /* 0x000fe2000784c0ff */
[----:B------:R0:W-:Y:S02]  /*55b0*/  STL.64 [R1+0x80], R14 ;  /* 0x0000800e01007387 */ /* 0x0001e40000100a00 */
[----:B0-----:R-:W-:-:S10]  /*55c0*/  CS2R R14, SRZ ;  /* 0x00000000000e7805 */ /* 0x001fd4000001ff00 */
[----:B----4-:R-:W4:Y:S04]  /*55d0*/  @!P2 LDG.E.64 R14, desc[UR12][R22.64] ;  /* 0x0000000c160ea981 */ /* 0x010f28000c1e1b00 */
[----:B---3--:R-:W3:Y:S04]  /*55e0*/  @!P3 LDG.E.64 R2, desc[UR12][R18.64] ;  /* 0x0000000c1202b981 */ /* 0x008ee8000c1e1b00 */
[----:B------:R-:W4:Y:S04]  /*55f0*/  LDL.LU.64 R22, [R1+0x2d0] ;  /* 0x0002d00001167983 */ /* 0x000f280000300a00 */
[----:B------:R-:W4:Y:S04]  /*5600*/  LDL.LU.64 R18, [R1+0x2c8] ;  /* 0x0002c80001127983 */ /* 0x000f280000300a00 */
[----:B------:R0:W-:Y:S04]  /*5610*/  STL [R1+0x29c], R0 ;  /* 0x00029c0001007387 */ /* 0x0001e80000100800 */
[----:B------:R1:W-:Y:S01]  /*5620*/  STL [R1+0x288], R9 ;  /* 0x0002880901007387 */ /* 0x0003e20000100800 */
[----:B0-----:R-:W-:Y:S01]  /*5630*/  HFMA2.MMA R0, -RZ, RZ, 0, 0 ;  /* 0x00000000ff007435 */ /* 0x001fe200000001ff */
[----:B-1----:R-:W-:-:S02]  /*5640*/  IMAD.MOV.U32 R9, RZ, RZ, RZ ;  /* 0x000000ffff097224 */ /* 0x002fc400078e00ff */
[----:B------:R0:W-:Y:S02]  /*5650*/  STL.64 [R1+0x88], R6 ;  /* 0x0000880601007387 */ /* 0x0001e40000100a00 */
[----:B0-----:R-:W-:Y:S01]  /*5660*/  CS2R R6, SRZ ;  /* 0x0000000000067805 */ /* 0x001fe2000001ff00 */
[----:B--2---:R-:W-:Y:S01]  /*5670*/  @!P1 IMAD.MOV.U32 R9, RZ, RZ, R10 ;  /* 0x000000ffff099224 */ /* 0x004fe200078e000a */
[----:B------:R-:W-:Y:S02]  /*5680*/  @!P1 MOV R0, R11 ;  /* 0x0000000b00009202 */ /* 0x000fe40000000f00 */
[----:B------:R-:W-:-:S03]  /*5690*/  LOP3.LUT P1, RZ, R12, 0x20, RZ, 0xc0, !PT ;  /* 0x000000200cff7812 */ /* 0x000fc6000782c0ff */
[----:B------:R0:W-:Y:S04]  /*56a0*/  STL [R1+0x298], R0 ;  /* 0x0002980001007387 */ /* 0x0001e80000100800 */
[----:B------:R1:W-:Y:S01]  /*56b0*/  STL [R1+0x2a4], R9 ;  /* 0x0002a40901007387 */ /* 0x0003e20000100800 */
[----:B0-----:R-:W-:-:S05]  /*56c0*/  HFMA2.MMA R0, -RZ, RZ, 0, 0 ;  /* 0x00000000ff007435 */ /* 0x001fca00000001ff */
[----:B------:R-:W2:Y:S01]  /*56d0*/  @!P1 LDG.E.64 R6, desc[UR12][R40.64] ;  /* 0x0000000c28069981 */ /* 0x000ea2000c1e1b00 */
[----:B-1----:R-:W-:Y:S02]  /*56e0*/  IMAD.MOV.U32 R9, RZ, RZ, RZ ;  /* 0x000000ffff097224 */ /* 0x002fe400078e00ff */
[----:B------:R-:W-:Y:S01]  /*56f0*/  @!P4 IMAD.MOV.U32 R9, RZ, RZ, R4 ;  /* 0x000000ffff09c224 */ /* 0x000fe200078e0004 */
[----:B------:R-:W-:Y:S02]  /*5700*/  @!P4 MOV R0, R5 ;  /* 0x000000050000c202 */ /* 0x000fe40000000f00 */
[----:B------:R-:W-:Y:S01]  /*5710*/  LOP3.LUT P4, RZ, R12, 0x10, RZ, 0xc0, !PT ;  /* 0x000000100cff7812 */ /* 0x000fe2000788c0ff */
[----:B------:R0:W-:Y:S04]  /*5720*/  STL.64 [R1+0x90], R10 ;  /* 0x0000900a01007387 */ /* 0x0001e80000100a00 */
[----:B------:R1:W-:Y:S04]  /*5730*/  STL [R1+0x2a0], R0 ;  /* 0x0002a00001007387 */ /* 0x0003e80000100800 */
[----:B------:R1:W-:Y:S01]  /*5740*/  STL [R1+0x2ac], R9 ;  /* 0x0002ac0901007387 */ /* 0x0003e20000100800 */
[----:B0-----:R-:W-:-:S03]  /*5750*/  CS2R R10, SRZ ;  /* 0x00000000000a7805 */ /* 0x001fc6000001ff00 */
[----:B------:R0:W-:Y:S01]  /*5760*/  STL.64 [R1+0x98], R4 ;  /* 0x0000980401007387 */ /* 0x0001e20000100a00 */
[----:B-1----:R-:W-:-:S03]  /*5770*/  HFMA2.MMA R0, -RZ, RZ, 0, 0 ;  /* 0x00000000ff007435 */ /* 0x002fc600000001ff */
[----:B------:R-:W2:Y:S01]  /*5780*/  LDL.LU.64 R40, [R1+0x2e0] ;  /* 0x0002e00001287983 */ /* 0x000ea20000300a00 */
[----:B------:R-:W-:Y:S01]  /*5790*/  IMAD.MOV.U32 R9, RZ, RZ, RZ ;  /* 0x000000ffff097224 */ /* 0x000fe200078e00ff */
[----:B0-----:R-:W-:Y:S01]  /*57a0*/  CS2R R4, SRZ ;  /* 0x0000000000047805 */ /* 0x001fe2000001ff00 */
[----:B---3--:R-:W-:Y:S01]  /*57b0*/  @!P3 IMAD.MOV.U32 R9, RZ, RZ, R2 ;  /* 0x000000ffff09b224 */ /* 0x008fe200078e0002 */
[----:B------:R-:W-:Y:S02]  /*57c0*/  @!P3 MOV R0, R3 ;  /* 0x000000030000b202 */ /* 0x000fe40000000f00 */
[----:B------:R-:W-:Y:S01]  /*57d0*/  LOP3.LUT P3, RZ, R12, 0x8, RZ, 0xc0, !PT ;  /* 0x000000080cff7812 */ /* 0x000fe2000786c0ff */
[----:B----4-:R-:W3:-:S12]  /*57e0*/  @!P4 LDG.E.64 R10, desc[UR12][R18.64] ;  /* 0x0000000c120ac981 */ /* 0x010ed8000c1e1b00 */
[----:B------:R-:W4:Y:S04]  /*57f0*/  @!P3 LDG.E.64 R4, desc[UR12][R22.64] ;  /* 0x0000000c1604b981 */ /* 0x000f28000c1e1b00 */
[----:B------:R-:W4:Y:S04]  /*5800*/  LDL.LU.64 R18, [R1+0x2d8] ;  /* 0x0002d80001127983 */ /* 0x000f280000300a00 */
        /* <DEDUP_REMOVED lines=8> */
[----:B------:R0:W-:Y:S04]  /*5890*/  STL [R1+0x2bc], R9 ;  /* 0x0002bc0901007387 */ /* 0x0001e80000100800 */
[----:B------:R1:W-:Y:S01]  /*58a0*/  STL [R1+0x2b0], R0 ;  /* 0x0002b00001007387 */ /* 0x0003e20000100800 */
[----:B0-----:R-:W-:Y:S01]  /*58b0*/  HFMA2.MMA R9, -RZ, RZ, 0, 0 ;  /* 0x00000000ff097435 */ /* 0x001fe200000001ff */
[----:B-1----:R-:W-:Y:S02]  /*58c0*/  IMAD.MOV.U32 R0, RZ, RZ, RZ ;  /* 0x000000ffff007224 */ /* 0x002fe400078e00ff */
[----:B------:R0:W-:Y:S01]  /*58d0*/  STL.64 [R1+0xa0], R2 ;  /* 0x0000a00201007387 */ /* 0x0001e20000100a00 */
[----:B--2---:R-:W-:-:S02]  /*58e0*/  @!P1 MOV R0, R7 ;  /* 0x0000000700009202 */ /* 0x004fc40000000f00 */
[----:B------:R-:W-:-:S03]  /*58f0*/  @!P1 MOV R9, R6 ;  /* 0x0000000600099202 */ /* 0x000fc60000000f00 */
[----:B------:R1:W-:Y:S01]  /*5900*/  STL [R1+0x2b8], R0 ;  /* 0x0002b80001007387 */ /* 0x0003e20000100800 */
[----:B0-----:R-:W-:-:S03]  /*5910*/  CS2R R2, SRZ ;  /* 0x0000000000027805 */ /* 0x001fc6000001ff00 */
[----:B------:R0:W-:Y:S01]  /*5920*/  STL [R1+0x2c4], R9 ;  /* 0x0002c40901007387 */ /* 0x0001e20000100800 */
[----:B-1----:R-:W-:Y:S01]  /*5930*/  HFMA2.MMA R0, -RZ, RZ, 0, 0 ;  /* 0x00000000ff007435 */ /* 0x002fe200000001ff */
[----:B0-----:R-:W-:Y:S02]  /*5940*/  IMAD.MOV.U32 R9, RZ, RZ, RZ ;  /* 0x000000ffff097224 */ /* 0x001fe400078e00ff */
[----:B------:R0:W-:Y:S02]  /*5950*/  STL.64 [R1+0xb0], R6 ;  /* 0x0000b00601007387 */ /* 0x0001e40000100a00 */
[----:B0-----:R-:W-:Y:S02]  /*5960*/  CS2R R6, SRZ ;  /* 0x0000000000067805 */ /* 0x001fe4000001ff00 */
[----:B---3--:R-:W-:Y:S01]  /*5970*/  @!P4 MOV R9, R10 ;  /* 0x0000000a0009c202 */ /* 0x008fe20000000f00 */
[----:B------:R-:W-:Y:S01]  /*5980*/  @!P4 IMAD.MOV.U32 R0, RZ, RZ, R11 ;  /* 0x000000ffff00c224 */ /* 0x000fe200078e000b */
[----:B------:R-:W-:Y:S01]  /*5990*/  LOP3.LUT P4, RZ, R12, 0x1, RZ, 0xc0, !PT ;  /* 0x000000010cff7812 */ /* 0x000fe2000788c0ff */
[----:B----4-:R-:W2:-:S12]  /*59a0*/  @!P2 LDG.E.64 R2, desc[UR12][R18.64] ;  /* 0x0000000c1202a981 */ /* 0x010e98000c1e1b00 */
[----:B------:R-:W3:Y:S04]  /*59b0*/  @!P4 LDG.E.64 R6, desc[UR12][R22.64] ;  /* 0x0000000c1606c981 */ /* 0x000ee8000c1e1b00 */
[----:B------:R-:W4:Y:S04]  /*59c0*/  LDL.LU.64 R18, [R1+0x2f0] ;  /* 0x0002f00001127983 */ /* 0x000f280000300a00 */
[----:B------:R-:W3:Y:S01]  /*59d0*/  LDL.LU.64 R22, [R1+0x2f8] ;  /* 0x0002f80001167983 */ /* 0x000ee20000300a00 */
[----:B------:R-:W-:-:S03]  /*59e0*/  LOP3.LUT P1, RZ, R12, 0x2, RZ, 0xc0, !PT ;  /* 0x000000020cff7812 */ /* 0x000fc6000782c0ff */
[----:B------:R0:W-:Y:S02]  /*59f0*/  STL.64 [R1+0xa8], R14 ;  /* 0x0000a80e01007387 */ /* 0x0001e40000100a00 */
[----:B0-----:R-:W-:Y:S02]  /*5a00*/  CS2R R14, SRZ ;  /* 0x00000000000e7805 */ /* 0x001fe4000001ff00 */
[----:B------:R0:W-:Y:S06]  /*5a10*/  STL [R1+0x2cc], R9 ;  /* 0x0002cc0901007387 */ /* 0x0001ec0000100800 */
[----:B------:R-:W3:Y:S01]  /*5a20*/  @!P1 LDG.E.64 R14, desc[UR12][R40.64] ;  /* 0x0000000c280e9981 */ /* 0x000ee2000c1e1b00 */
[----:B0-----:R-:W-:-:S03]  /*5a30*/  HFMA2.MMA R9, -RZ, RZ, 0, 0 ;  /* 0x00000000ff097435 */ /* 0x001fc600000001ff */
[----:B------:R0:W-:Y:S04]  /*5a40*/  STL [R1+0x2c0], R0 ;  /* 0x0002c00001007387 */ /* 0x0001e80000100800 */
[----:B------:R-:W3:Y:S01]  /*5a50*/  LDL.LU.64 R40, [R1+0x300] ;  /* 0x0003000001287983 */ /* 0x000ee20000300a00 */
[----:B------:R-:W-:Y:S01]  /*5a60*/  @!P3 IMAD.MOV.U32 R9, RZ, RZ, R4 ;  /* 0x000000ffff09b224 */ /* 0x000fe200078e0004 */
[----:B0-----:R-:W-:Y:S02]  /*5a70*/  MOV R0, RZ ;  /* 0x000000ff00007202 */ /* 0x001fe40000000f00 */
[----:B------:R-:W-:Y:S02]  /*5a80*/  @!P3 MOV R0, R5 ;  /* 0x000000050000b202 */ /* 0x000fe40000000f00 */
[----:B------:R-:W-:Y:S01]  /*5a90*/  LOP3.LUT P3, RZ, R8, 0x80000000, RZ, 0xc0, !PT ;  /* 0x8000000008ff7812 */ /* 0x000fe2000786c0ff */
[----:B------:R0:W-:Y:S04]  /*5aa0*/  STL [R1+0x2d4], R9 ;  /* 0x0002d40901007387 */ /* 0x0001e80000100800 */
[----:B------:R1:W-:Y:S01]  /*5ab0*/  STL.64 [R1+0xb8], R10 ;  /* 0x0000b80a01007387 */ /* 0x0003e20000100a00 */
[----:B0-----:R-:W-:-:S03]  /*5ac0*/  HFMA2.MMA R9, -RZ, RZ, 0, 0 ;  /* 0x00000000ff097435 */ /* 0x001fc600000001ff */
[----:B------:R0:W-:Y:S01]  /*5ad0*/  STL [R1+0x2c8], R0 ;  /* 0x0002c80001007387 */ /* 0x0001e20000100800 */
[----:B-1----:R-:W-:Y:S01]  /*5ae0*/  CS2R R10, SRZ ;  /* 0x00000000000a7805 */ /* 0x002fe2000001ff00 */
[----:B0-----:R-:W-:Y:S02]  /*5af0*/  IMAD.MOV.U32 R0, RZ, RZ, RZ ;  /* 0x000000ffff007224 */ /* 0x001fe400078e00ff */
[----:B------:R0:W-:Y:S02]  /*5b00*/  STL.64 [R1+0xc0], R4 ;  /* 0x0000c00401007387 */ /* 0x0001e40000100a00 */
[----:B0-----:R-:W-:Y:S02]  /*5b10*/  CS2R R4, SRZ ;  /* 0x0000000000047805 */ /* 0x001fe4000001ff00 */
[----:B--2---:R-:W-:Y:S02]  /*5b20*/  @!P2 MOV R9, R2 ;  /* 0x000000020009a202 */ /* 0x004fe40000000f00 */
[----:B------:R-:W-:-:S02]  /*5b30*/  @!P2 MOV R0, R3 ;  /* 0x000000030000a202 */ /* 0x000fc40000000f00 */
[----:B------:R-:W-:Y:S01]  /*5b40*/  LOP3.LUT P2, RZ, R8, 0x40000000, RZ, 0xc0, !PT ;  /* 0x4000000008ff7812 */ /* 0x000fe2000784c0ff */
[----:B----4-:R-:W2:-:S12]  /*5b50*/  @!P3 LDG.E.64 R10, desc[UR12][R18.64] ;  /* 0x0000000c120ab981 */ /* 0x010e98000c1e1b00 */
[----:B---3--:R-:W3:Y:S04]  /*5b60*/  @!P2 LDG.E.64 R4, desc[UR12][R22.64] ;  /* 0x0000000c1604a981 */ /* 0x008ee8000c1e1b00 */
[----:B------:R-:W4:Y:S04]  /*5b70*/  LDL.LU.64 R18, [R1+0x308] ;  /* 0x0003080001127983 */ /* 0x000f280000300a00 */
[----:B------:R-:W3:Y:S04]  /*5b80*/  LDL.LU.64 R22, [R1+0x318] ;  /* 0x0003180001167983 */ /* 0x000ee80000300a00 */
[----:B------:R0:W-:Y:S04]  /*5b90*/  STL [R1+0x2d0], R0 ;  /* 0x0002d00001007387 */ /* 0x0001e80000100800 */
[----:B------:R1:W-:Y:S01]  /*5ba0*/  STL [R1+0x2dc], R9 ;  /* 0x0002dc0901007387 */ /* 0x0003e20000100800 */
[----:B0-----:R-:W-:Y:S01]  /*5bb0*/  HFMA2.MMA R0, -RZ, RZ, 0, 0 ;  /* 0x00000000ff007435 */ /* 0x001fe200000001ff */
[----:B-1----:R-:W-:Y:S01]  /*5bc0*/  IMAD.MOV.U32 R9, RZ, RZ, RZ ;  /* 0x000000ffff097224 */ /* 0x002fe200078e00ff */
[----:B------:R-:W-:-:S04]  /*5bd0*/  @!P1 MOV R9, R14 ;  /* 0x0000000e00099202 */ /* 0x000fc80000000f00 */
[----:B------:R-:W-:Y:S01]  /*5be0*/  @!P1 IMAD.MOV.U32 R0, RZ, RZ, R15 ;  /* 0x000000ffff009224 */ /* 0x000fe200078e000f */
[----:B------:R-:W-:Y:S01]  /*5bf0*/  LOP3.LUT P1, RZ, R8, 0x20000000, RZ, 0xc0, !PT ;  /* 0x2000000008ff7812 */ /* 0x000fe2000782c0ff */
[----:B------:R0:W-:Y:S04]  /*5c00*/  STL.64 [R1+0xc8], R2 ;  /* 0x0000c80201007387 */ /* 0x0001e80000100a00 */
[----:B------:R1:W-:Y:S04]  /*5c10*/  STL [R1+0x2e4], R9 ;  /* 0x0002e40901007387 */ /* 0x0003e80000100800 */
[----:B------:R1:W-:Y:S01]  /*5c20*/  STL [R1+0x2d8], R0 ;  /* 0x0002d80001007387 */ /* 0x0003e20000100800 */
[----:B0-----:R-:W-:Y:S01]  /*5c30*/  CS2R R2, SRZ ;  /* 0x0000000000027805 */ /* 0x001fe2000001ff00 */
[----:B-1----:R-:W-:Y:S01]  /*5c40*/  HFMA2.MMA R9, -RZ, RZ, 0, 0 ;  /* 0x00000000ff097435 */ /* 0x002fe200000001ff */
[----:B------:R-:W-:-:S04]  /*5c50*/  MOV R0, RZ ;  /* 0x000000ff00007202 */ /* 0x000fc80000000f00 */
[----:B------:R-:W3:Y:S01]  /*5c60*/  @!P1 LDG.E.64 R2, desc[UR12][R40.64] ;  /* 0x0000000c28029981 */ /* 0x000ee2000c1e1b00 */
        /* <DEDUP_REMOVED lines=9> */
[----:B------:R-:W3:Y:S01]  /*5d00*/  LDL.LU.64 R40, [R1+0x330] ;  /* 0x0003300001287983 */ /* 0x000ee20000300a00 */
[----:B------:R-:W-:Y:S01]  /*5d10*/  IMAD.MOV.U32 R0, RZ, RZ, RZ ;  /* 0x000000ffff007224 */ /* 0x000fe200078e00ff */
[----:B0-----:R-:W-:Y:S02]  /*5d20*/  CS2R R6, SRZ ;  /* 0x0000000000067805 */ /* 0x001fe4000001ff00 */
[----:B--2---:R-:W-:Y:S02]  /*5d30*/  @!P3 MOV R9, R10 ;  /* 0x0000000a0009b202 */ /* 0x004fe40000000f00 */
[----:B------:R-:W-:Y:S02]  /*5d40*/  @!P3 MOV R0, R11 ;  /* 0x0000000b0000b202 */ /* 0x000fe40000000f00 */
[----:B------:R-:W-:Y:S01]  /*5d50*/  LOP3.LUT P3, RZ, R8, 0x8000000, RZ, 0xc0, !PT ;  /* 0x0800000008ff7812 */ /* 0x000fe2000786c0ff */
[----:B----4-:R-:W2:-:S12]  /*5d60*/  @!P4 LDG.E.64 R14, desc[UR12][R18.64] ;  /* 0x0000000c120ec981 */ /* 0x010e98000c1e1b00 */
[----:B---3--:R-:W3:Y:S04]  /*5d70*/  @!P3 LDG.E.64 R6, desc[UR12][R22.64] ;  /* 0x0000000c1606b981 */ /* 0x008ee8000c1e1b00 */
[----:B------:R-:W4:Y:S04]  /*5d80*/  LDL.LU.64 R18, [R1+0x328] ;  /* 0x0003280001127983 */ /* 0x000f280000300a00 */
[----:B------:R-:W3:Y:S04]  /*5d90*/  LDL.LU.64 R22, [R1+0x338] ;  /* 0x0003380001167983 */ /* 0x000ee80000300a00 */
[----:B------:R0:W-:Y:S04]  /*5da0*/  STL [R1+0x2f4], R9 ;  /* 0x0002f40901007387 */ /* 0x0001e80000100800 */
[----:B------:R1:W-:Y:S01]  /*5db0*/  STL [R1+0x2e8], R0 ;  /* 0x0002e80001007387 */ /* 0x0003e20000100800 */
[----:B0-----:R-:W-:Y:S01]  /*5dc0*/  IMAD.MOV.U32 R9, RZ, RZ, RZ ;  /* 0x000000ffff097224 */ /* 0x001fe200078e00ff */
[----:B------:R-:W-:Y:S01]  /*5dd0*/  @!P2 MOV R9, R4 ;  /* 0x000000040009a202 */ /* 0x000fe20000000f00 */
[----:B-1----:R-:W-:-:S04]  /*5de0*/  HFMA2.MMA R0, -RZ, RZ, 0, 0 ;  /* 0x00000000ff007435 */ /* 0x002fc800000001ff */
[----:B------:R0:W-:Y:S02]  /*5df0*/  STL [R1+0x2fc], R9 ;  /* 0x0002fc0901007387 */ /* 0x0001e40000100800 */
[----:B------:R-:W-:Y:S01]  /*5e00*/  @!P2 IMAD.MOV.U32 R0, RZ, RZ, R5 ;  /* 0x000000ffff00a224 */ /* 0x000fe200078e0005 */
[----:B0-----:R-:W-:Y:S01]  /*5e10*/  HFMA2.MMA R9, -RZ, RZ, 0, 0 ;  /* 0x00000000ff097435 */ /* 0x001fe200000001ff */
[----:B------:R-:W-:-:S03]  /*5e20*/  LOP3.LUT P2, RZ, R8, 0x4000000, RZ, 0xc0, !PT ;  /* 0x0400000008ff7812 */ /* 0x000fc6000784c0ff */
[----:B------:R0:W-:Y:S02]  /*5e30*/  STL [R1+0x2f0], R0 ;  /* 0x0002f00001007387 */ /* 0x0001e40000100800 */
[----:B------:R-:W-:Y:S02]  /*5e40*/  @!P1 IMAD.MOV.U32 R9, RZ, RZ, R2 ;  /* 0x000000ffff099224 */ /* 0x000fe400078e0002 */
[----:B------:R1:W-:Y:S04]  /*5e50*/  STL.64 [R1+0xe0], R10 ;  /* 0x0000e00a01007387 */ /* 0x0003e80000100a00 */
[----:B------:R1:W-:Y:S01]  /*5e60*/  STL [R1+0x304], R9 ;  /* 0x0003040901007387 */ /* 0x0003e20000100800 */
[----:B0-----:R-:W-:Y:S02]  /*5e70*/  MOV R0, RZ ;  /* 0x000000ff00007202 */ /* 0x001fe40000000f00 */
[----:B------:R-:W-:-:S02]  /*5e80*/  @!P1 MOV R0, R3 ;  /* 0x0000000300009202 */ /* 0x000fc40000000f00 */
[----:B-1----:R-:W-:Y:S01]  /*5e90*/  CS2R R10, SRZ ;  /* 0x00000000000a7805 */ /* 0x002fe2000001ff00 */
[----:B------:R-:W-:Y:S02]  /*5ea0*/  HFMA2.MMA R9, -RZ, RZ, 0, 0 ;  /* 0x00000000ff097435 */ /* 0x000fe400000001ff */
[----:B------:R0:W-:Y:S01]  /*5eb0*/  STL [R1+0x2f8], R0 ;  /* 0x0002f80001007387 */ /* 0x0001e20000100800 */
[----:B------:R-:W-:Y:S01]  /*5ec0*/  LOP3.LUT P1, RZ, R8, 0x2000000, RZ, 0xc0, !PT ;  /* 0x0200000008ff7812 */ /* 0x000fe2000782c0ff */
[----:B0-----:R-:W-:Y:S02]  /*5ed0*/  IMAD.MOV.U32 R0, RZ, RZ, RZ ;  /* 0x000000ffff007224 */ /* 0x001fe400078e00ff */
[----:B------:R0:W-:Y:S04]  /*5ee0*/  STL.64 [R1+0xe8], R4 ;  /* 0x0000e80401007387 */ /* 0x0001e80000100a00 */
[----:B------:R1:W-:Y:S01]  /*5ef0*/  STL.64 [R1+0xf0], R2 ;  /* 0x0000f00201007387 */ /* 0x0003e20000100a00 */
[----:B0-----:R-:W-:-:S02]  /*5f00*/  CS2R R4, SRZ ;  /* 0x0000000000047805 */ /* 0x001fc4000001ff00 */
[----:B-1----:R-:W-:-:S04]  /*5f10*/  CS2R R2, SRZ ;  /* 0x0000000000027805 */ /* 0x002fc8000001ff00 */
[----:B------:R-:W3:Y:S04]  /*5f20*/  @!P1 LDG.E.64 R4, desc[UR12][R40.64] ;  /* 0x0000000c28049981 */ /* 0x000ee8000c1e1b00 */
[----:B------:R-:W3:Y:S01]  /*5f30*/  LDL.LU.64 R40, [R1+0x350] ;  /* 0x0003500001287983 */ /* 0x000ee20000300a00 */
        /* <DEDUP_REMOVED lines=19> */
[----:B------:R-:W-:Y:S01]  /*6070*/  MOV R0, RZ ;  /* 0x000000ff00007202 */ /* 0x000fe20000000f00 */
[----:B------:R0:W-:Y:S02]  /*6080*/  STL.64 [R1+0x100], R6 ;  /* 0x0001000601007387 */ /* 0x0001e40000100a00 */
[----:B0-----:R-:W-:-:S02]  /*6090*/  CS2R R6, SRZ ;  /* 0x0000000000067805 */ /* 0x001fc4000001ff00 */
[----:B--2---:R-:W-:Y:S01]  /*60a0*/  @!P2 IMAD.MOV.U32 R9, RZ, RZ, R10 ;  /* 0x000000ffff09a224 */ /* 0x004fe200078e000a */
[----:B------:R-:W-:Y:S02]  /*60b0*/  @!P2 MOV R0, R11 ;  /* 0x0000000b0000a202 */ /* 0x000fe40000000f00 */
[----:B------:R-:W-:Y:S02]  /*60c0*/  LOP3.LUT P2, RZ, R8, 0x400000, RZ, 0xc0, !PT ;  /* 0x0040000008ff7812 */ /* 0x000fe4000784c0ff */
[----:B------:R0:W-:Y:S04]  /*60d0*/  STL [R1+0x32c], R9 ;  /* 0x00032c0901007387 */ /* 0x0001e80000100800 */
[----:B----4-:R-:W2:Y:S01]  /*60e0*/  @!P3 LDG.E.64 R14, desc[UR12][R18.64] ;  /* 0x0000000c120eb981 */ /* 0x010ea2000c1e1b00 */
[----:B0-----:R-:W-:-:S03]  /*60f0*/  HFMA2.MMA R9, -RZ, RZ, 0, 0 ;  /* 0x00000000ff097435 */ /* 0x001fc600000001ff */
[----:B------:R0:W-:Y:S04]  /*6100*/  STL [R1+0x318], R0 ;  /* 0x0003180001007387 */ /* 0x0001e80000100800 */
[----:B---3--:R-:W3:Y:S04]  /*6110*/  @!P2 LDG.E.64 R6, desc[UR12][R22.64] ;  /* 0x0000000c1606a981 */ /* 0x008ee8000c1e1b00 */
[----:B------:R-:W4:Y:S01]  /*6120*/  LDL.LU.64 R18, [R1+0x358] ;  /* 0x0003580001127983 */ /* 0x000f220000300a00 */
[----:B------:R-:W-:Y:S01]  /*6130*/  @!P1 MOV R9, R4 ;  /* 0x0000000400099202 */ /* 0x000fe20000000f00 */
[----:B0-----:R-:W-:Y:S01]  /*6140*/  IMAD.MOV.U32 R0, RZ, RZ, RZ ;  /* 0x000000ffff007224 */ /* 0x001fe200078e00ff */
[----:B------:R-:W-:-:S02]  /*6150*/  @!P1 MOV R0, R5 ;  /* 0x0000000500009202 */ /* 0x000fc40000000f00 */
[----:B------:R-:W-:Y:S01]  /*6160*/  LOP3.LUT P1, RZ, R8, 0x200000, RZ, 0xc0, !PT ;  /* 0x0020000008ff7812 */ /* 0x000fe2000782c0ff */
[----:B------:R-:W3:Y:S04]  /*6170*/  LDL.LU.64 R22, [R1+0x360] ;  /* 0x0003600001167983 */ /* 0x000ee80000300a00 */
[----:B------:R0:W-:Y:S02]  /*6180*/  STL.64 [R1+0x108], R10 ;  /* 0x0001080a01007387 */ /* 0x0001e40000100a00 */
[----:B0-----:R-:W-:-:S06]  /*6190*/  CS2R R10, SRZ ;  /* 0x00000000000a7805 */ /* 0x001fcc000001ff00 */
[----:B------:R-:W3:Y:S04]  /*61a0*/  @!P1 LDG.E.64 R10, desc[UR12][R40.64] ;  /* 0x0000000c280a9981 */ /* 0x000ee8000c1e1b00 */
        /* <DEDUP_REMOVED lines=41> */
[----:B------:R0:W-:Y:S04]  /*6440*/  STL [R1+0x354], R9 ;  /* 0x0003540901007387 */ /* 0x0001e80000100800 */
[----:B------:R1:W-:Y:S01]  /*6450*/  STL.64 [R1+0x128], R6 ;  /* 0x0001280601007387 */ /* 0x0003e20000100a00 */
[----:B0-----:R-:W-:-:S03]  /*6460*/  HFMA2.MMA R9, -RZ, RZ, 0, 0 ;  /* 0x00000000ff097435 */ /* 0x001fc600000001ff */
[----:B------:R0:W-:Y:S01]  /*6470*/  STL [R1+0x348], R0 ;  /* 0x0003480001007387 */ /* 0x0001e20000100800 */
[----:B-1----:R-:W-:Y:S02]  /*6480*/  CS2R R6, SRZ ;  /* 0x0000000000067805 */ /* 0x002fe4000001ff00 */
[----:B0-----:R-:W-:Y:S01]  /*6490*/  MOV R0, RZ ;  /* 0x000000ff00007202 */ /* 0x001fe20000000f00 */
[----:B------:R0:W-:Y:S02]  /*64a0*/  STL.64 [R1+0x130], R10 ;  /* 0x0001300a01007387 */ /* 0x0001e40000100a00 */
[----:B0-----:R-:W-:Y:S01]  /*64b0*/  CS2R R10, SRZ ;  /* 0x00000000000a7805 */ /* 0x001fe2000001ff00 */
[----:B--2---:R-:W-:Y:S01]  /*64c0*/  @!P4 IMAD.MOV.U32 R9, RZ, RZ, R4 ;  /* 0x000000ffff09c224 */ /* 0x004fe200078e0004 */
[----:B------:R-:W-:Y:S02]  /*64d0*/  @!P4 MOV R0, R5 ;  /* 0x000000050000c202 */ /* 0x000fe40000000f00 */
[----:B------:R-:W-:-:S02]  /*64e0*/  LOP3.LUT P4, RZ, R8, 0x10000, RZ, 0xc0, !PT ;  /* 0x0001000008ff7812 */ /* 0x000fc4000788c0ff */
[----:B------:R0:W-:Y:S04]  /*64f0*/  STL [R1+0x35c], R9 ;  /* 0x00035c0901007387 */ /* 0x0001e80000100800 */
[----:B----4-:R-:W2:Y:S01]  /*6500*/  @!P1 LDG.E.64 R6, desc[UR12][R18.64] ;  /* 0x0000000c12069981 */ /* 0x010ea2000c1e1b00 */
[----:B0-----:R-:W-:-:S03]  /*6510*/  HFMA2.MMA R9, -RZ, RZ, 0, 0 ;  /* 0x00000000ff097435 */ /* 0x001fc600000001ff */
[----:B------:R0:W-:Y:S04]  /*6520*/  STL [R1+0x350], R0 ;  /* 0x0003500001007387 */ /* 0x0001e80000100800 */
[----:B---3--:R1:W3:Y:S01]  /*6530*/  @!P4 LDG.E.64 R10, desc[UR12][R22.64] ;  /* 0x0000000c160ac981 */ /* 0x0082e2000c1e1b00 */
[----:B------:R-:W-:-:S03]  /*6540*/  @!P3 MOV R9, R2 ;  /* 0x000000020009b202 */ /* 0x000fc60000000f00 */
[----:B------:R-:W4:Y:S01]  /*6550*/  LDL.LU.64 R18, [R1+0x388] ;  /* 0x0003880001127983 */ /* 0x000f220000300a00 */
[----:B0-----:R-:W-:Y:S01]  /*6560*/  IMAD.MOV.U32 R0, RZ, RZ, RZ ;  /* 0x000000ffff007224 */ /* 0x001fe200078e00ff */
[----:B------:R-:W-:Y:S02]  /*6570*/  @!P3 MOV R0, R3 ;  /* 0x000000030000b202 */ /* 0x000fe40000000f00 */
[----:B------:R-:W-:Y:S01]  /*6580*/  LOP3.LUT P3, RZ, R8, 0x8000, RZ, 0xc0, !PT ;  /* 0x0000800008ff7812 */ /* 0x000fe2000786c0ff */
[----:B-1----:R-:W-:Y:S01]  /*6590*/  IMAD.MOV.U32 R23, RZ, RZ, R17 ;  /* 0x000000ffff177224 */ /* 0x002fe200078e0011 */
[----:B------:R-:W-:Y:S01]  /*65a0*/  MOV R22, R16 ;  /* 0x0000001000167202 */ /* 0x000fe20000000f00 */
[----:B------:R0:W-:Y:S01]  /*65b0*/  STL.64 [R1+0x140], R2 ;  /* 0x0001400201007387 */ /* 0x0001e20000100a00 */
[----:B------:R-:W-:-:S03]  /*65c0*/  CS2R R16, SRZ ;  /* 0x0000000000107805 */ /* 0x000fc6000001ff00 */
[----:B0-----:R-:W3:Y:S06]  /*65d0*/  LDL.LU.64 R2, [R1+0x390] ;  /* 0x0003900001027983 */ /* 0x001eec0000300a00 */
[----:B------:R0:W3:Y:S04]  /*65e0*/  @!P3 LDG.E.64 R16, desc[UR12][R40.64] ;  /* 0x0000000c2810b981 */ /* 0x0000e8000c1e1b00 */
[----:B------:R1:W-:Y:S04]  /*65f0*/  STL [R1+0x358], R0 ;  /* 0x0003580001007387 */ /* 0x0003e80000100800 */
[----:B------:R0:W-:Y:S01]  /*6600*/  STL [R1+0x364], R9 ;  /* 0x0003640901007387 */ /* 0x0001e20000100800 */
[----:B-1----:R-:W-:Y:S01]  /*6610*/  HFMA2.MMA R0, -RZ, RZ, 0, 0 ;  /* 0x00000000ff007435 */ /* 0x002fe200000001ff */
[----:B0-----:R-:W-:Y:S01]  /*6620*/  IMAD.MOV.U32 R9, RZ, RZ, RZ ;  /* 0x000000ffff097224 */ /* 0x001fe200078e00ff */
[----:B------:R-:W-:-:S04]  /*6630*/  @!P2 MOV R9, R14 ;  /* 0x0000000e0009a202 */ /* 0x000fc80000000f00 */
[----:B------:R-:W-:Y:S01]  /*6640*/  @!P2 IMAD.MOV.U32 R0, RZ, RZ, R15 ;  /* 0x000000ffff00a224 */ /* 0x000fe200078e000f */
[----:B------:R-:W-:Y:S01]  /*6650*/  LOP3.LUT P2, RZ, R8, 0x4000, RZ, 0xc0, !PT ;  /* 0x0000400008ff7812 */ /* 0x000fe2000784c0ff */
[----:B------:R0:W-:Y:S01]  /*6660*/  STL [R1+0x36c], R9 ;  /* 0x00036c0901007387 */ /* 0x0001e20000100800 */
[----:B------:R-:W-:Y:S01]  /*6670*/  IMAD.MOV.U32 R40, RZ, RZ, R20 ;  /* 0x000000ffff287224 */ /* 0x000fe200078e0014 */
[----:B------:R-:W-:Y:S02]  /*6680*/  MOV R41, R21 ;  /* 0x0000001500297202 */ /* 0x000fe40000000f00 */
[----:B------:R1:W-:Y:S01]  /*6690*/  STL [R1+0x360], R0 ;  /* 0x0003600001007387 */ /* 0x0003e20000100800 */
[----:B0-----:R-:W-:Y:S01]  /*66a0*/  HFMA2.MMA R9, -RZ, RZ, 0, 0 ;  /* 0x00000000ff097435 */ /* 0x001fe200000001ff */
[----:B------:R-:W-:Y:S02]  /*66b0*/  CS2R R20, SRZ ;  /* 0x0000000000147805 */ /* 0x000fe4000001ff00 */
[----:B-1----:R-:W-:Y:S01]  /*66c0*/  MOV R0, RZ ;  /* 0x000000ff00007202 */ /* 0x002fe20000000f00 */
[----:B------:R0:W-:Y:S02]  /*66d0*/  STL.64 [R1+0x138], R4 ;  /* 0x0001380401007387 */ /* 0x0001e40000100a00 */
[----:B0-----:R-:W-:Y:S01]  /*66e0*/  HFMA2.MMA R4, -RZ, RZ, 0, 0 ;  /* 0x00000000ff047435 */ /* 0x001fe200000001ff */
[----:B--2---:R-:W-:Y:S01]  /*66f0*/  @!P1 IMAD.MOV.U32 R9, RZ, RZ, R6 ;  /* 0x000000ffff099224 */ /* 0x004fe200078e0006 */
[----:B------:R-:W-:-:S02]  /*6700*/  @!P1 MOV R0, R7 ;  /* 0x0000000700009202 */ /* 0x000fc40000000f00 */
[----:B------:R-:W-:Y:S01]  /*6710*/  LOP3.LUT P1, RZ, R8, 0x2000, RZ, 0xc0, !PT ;  /* 0x0000200008ff7812 */ /* 0x000fe2000782c0ff */
[----:B----4-:R0:W2:Y:S02]  /*6720*/  @!P2 LDG.E.64 R20, desc[UR12][R18.64] ;  /* 0x0000000c1214a981 */ /* 0x0100a4000c1e1b00 */
[----:B0-----:R-:W-:Y:S01]  /*6730*/  MOV R18, R22 ;  /* 0x0000001600127202 */ /* 0x001fe20000000f00 */
[----:B------:R-:W-:Y:S01]  /*6740*/  IMAD.MOV.U32 R19, RZ, RZ, R23 ;  /* 0x000000ffff137224 */ /* 0x000fe200078e0017 */
[----:B------:R-:W-:-:S08]  /*6750*/  CS2R R22, SRZ ;  /* 0x0000000000167805 */ /* 0x000fd0000001ff00 */
[----:B---3--:R0:W3:Y:S01]  /*6760*/  @!P1 LDG.E.64 R22, desc[UR12][R2.64] ;  /* 0x0000000c02169981 */ /* 0x0080e2000c1e1b00 */
[----:B------:R-:W-:-:S05]  /*6770*/  @!P3 MOV R4, R16 ;  /* 0x000000100004b202 */ /* 0x000fca0000000f00 */
[----:B------:R1:W-:Y:S04]  /*6780*/  STL [R1+0x384], R4 ;  /* 0x0003840401007387 */ /* 0x0003e80000100800 */
[----:B-1----:R-:W4:Y:S01]  /*6790*/  LDL.LU.64 R4, [R1+0x398] ;  /* 0x0003980001047983 */ /* 0x002f220000300a00 */
[----:B0-----:R-:W-:-:S03]  /*67a0*/  HFMA2.MMA R2, -RZ, RZ, 0, 0 ;  /* 0x00000000ff027435 */ /* 0x001fc600000001ff */
[----:B------:R0:W-:Y:S04]  /*67b0*/  STL [R1+0x374], R9 ;  /* 0x0003740901007387 */ /* 0x0001e80000100800 */
[----:B------:R1:W-:Y:S01]  /*67c0*/  STL [R1+0x368], R0 ;  /* 0x0003680001007387 */ /* 0x0003e20000100800 */
[----:B0-----:R-:W-:Y:S01]  /*67d0*/  HFMA2.MMA R9, -RZ, RZ, 0, 0 ;  /* 0x00000000ff097435 */ /* 0x001fe200000001ff */
[----:B-1----:R-:W-:Y:S01]  /*67e0*/  IMAD.MOV.U32 R0, RZ, RZ, RZ ;  /* 0x000000ffff007224 */ /* 0x002fe200078e00ff */
[----:B------:R-:W-:-:S04]  /*67f0*/  @!P4 MOV R0, R11 ;  /* 0x0000000b0000c202 */ /* 0x000fc80000000f00 */
[----:B------:R-:W-:Y:S02]  /*6800*/  @!P4 MOV R9, R10 ;  /* 0x0000000a0009c202 */ /* 0x000fe40000000f00 */
[----:B------:R-:W-:Y:S01]  /*6810*/  LOP3.LUT P4, RZ, R8, 0x1000, RZ, 0xc0, !PT ;  /* 0x0000100008ff7812 */ /* 0x000fe2000788c0ff */
[----:B------:R0:W-:Y:S04]  /*6820*/  STL.64 [R1+0x148], R14 ;  /* 0x0001480e01007387 */ /* 0x0001e80000100a00 */
[----:B0-----:R-:W2:Y:S01]  /*6830*/  LDL.LU.64 R14, [R1+0x3a0] ;  /* 0x0003a000010e7983 */ /* 0x001ea20000300a00 */
[----:B---3--:R-:W-:-:S05]  /*6840*/  @!P1 MOV R2, R22 ;  /* 0x0000001600029202 */ /* 0x008fca0000000f00 */
[----:B------:R0:W-:Y:S02]  /*6850*/  STL [R1+0x394], R2 ;  /* 0x0003940201007387 */ /* 0x0001e40000100800 */
[----:B0-----:R-:W-:-:S06]  /*6860*/  CS2R R2, SRZ ;  /* 0x0000000000027805 */ /* 0x001fcc000001ff00 */
[----:B----4-:R0:W3:Y:S04]  /*6870*/  @!P4 LDG.E.64 R2, desc[UR12][R4.64] ;  /* 0x0000000c0402c981 */ /* 0x0100e8000c1e1b00 */
[----:B------:R1:W-:Y:S01]  /*6880*/  STL [R1+0x370], R0 ;  /* 0x0003700001007387 */ /* 0x0003e20000100800 */
[----:B0-----:R-:W-:Y:S02]  /*6890*/  IMAD.MOV.U32 R4, RZ, RZ, RZ ;  /* 0x000000ffff047224 */ /* 0x001fe400078e00ff */
[----:B-1----:R-:W-:Y:S01]  /*68a0*/  IMAD.MOV.U32 R0, RZ, RZ, RZ ;  /* 0x000000ffff007224 */ /* 0x002fe200078e00ff */
[----:B------:R-:W-:Y:S02]  /*68b0*/  @!P3 MOV R0, R17 ;  /* 0x000000110000b202 */ /* 0x000fe40000000f00 */
[----:B------:R-:W-:-:S02]  /*68c0*/  LOP3.LUT P3, RZ, R8, 0x800, RZ, 0xc0, !PT ;  /* 0x0000080008ff7812 */ /* 0x000fc4000786c0ff */
[----:B---3--:R-:W-:-:S05]  /*68d0*/  @!P4 MOV R4, R2 ;  /* 0x000000020004c202 */ /* 0x008fca0000000f00 */
[----:B------:R0:W-:Y:S02]  /*68e0*/  STL [R1+0x39c], R4 ;  /* 0x00039c0401007387 */ /* 0x0001e40000100800 */
[----:B0-----:R-:W-:-:S06]  /*68f0*/  CS2R R4, SRZ ;  /* 0x0000000000047805 */ /* 0x001fcc000001ff00 */
[----:B--2---:R0:W2:Y:S04]  /*6900*/  @!P3 LDG.E.64 R4, desc[UR12][R14.64] ;  /* 0x0000000c0e04b981 */ /* 0x0040a8000c1e1b00 */
[----:B------:R1:W-:Y:S04]  /*6910*/  STL [R1+0x378], R0 ;  /* 0x0003780001007387 */ /* 0x0003e80000100800 */
[----:B------:R3:W-:Y:S01]  /*6920*/  STL [R1+0x37c], R9 ;  /* 0x00037c0901007387 */ /* 0x0007e20000100800 */
[----:B-1----:R-:W-:Y:S01]  /*6930*/  IMAD.MOV.U32 R0, RZ, RZ, RZ ;  /* 0x000000ffff007224 */ /* 0x002fe200078e00ff */
[----:B------:R-:W-:-:S02]  /*6940*/  @!P2 MOV R0, R21 ;  /* 0x000000150000a202 */ /* 0x000fc40000000f00 */
[----:B------:R1:W-:Y:S01]  /*6950*/  STL.64 [R1+0x150], R6 ;  /* 0x0001500601007387 */ /* 0x0003e20000100a00 */
[----:B---3--:R-:W-:-:S03]  /*6960*/  HFMA2.MMA R9, -RZ, RZ, 0, 0 ;  /* 0x00000000ff097435 */ /* 0x008fc600000001ff */
[----:B------:R3:W-:Y:S03]  /*6970*/  STL [R1+0x380], R0 ;  /* 0x0003800001007387 */ /* 0x0007e60000100800 */
[----:B------:R-:W-:Y:S01]  /*6980*/  @!P2 MOV R9, R20 ;  /* 0x000000140009a202 */ /* 0x000fe20000000f00 */
[----:B-1----:R-:W-:Y:S01]  /*6990*/  HFMA2.MMA R6, -RZ, RZ, 0, 0 ;  /* 0x00000000ff067435 */ /* 0x002fe200000001ff */
[----:B---3--:R-:W-:Y:S01]  /*69a0*/  IMAD.MOV.U32 R0, RZ, RZ, RZ ;  /* 0x000000ffff007224 */ /* 0x008fe200078e00ff */
[----:B------:R-:W-:Y:S02]  /*69b0*/  @!P1 MOV R0, R23 ;  /* 0x0000001700009202 */ /* 0x000fe40000000f00 */
[C---:B------:R-:W-:Y:S02]  /*69c0*/  LOP3.LUT P2, RZ, R8.reuse, 0x400, RZ, 0xc0, !PT ;  /* 0x0000040008ff7812 */ /* 0x040fe4000784c0ff */
[----:B------:R-:W-:-:S02]  /*69d0*/  LOP3.LUT P1, RZ, R8, 0x200, RZ, 0xc0, !PT ;  /* 0x0000020008ff7812 */ /* 0x000fc4000782c0ff */
[----:B0-----:R-:W-:-:S11]  /*69e0*/  CS2R R14, SRZ ;  /* 0x00000000000e7805 */ /* 0x001fd6000001ff00 */
[----:B------:R-:W3:Y:S04]  /*69f0*/  @!P1 LDG.E.64 R14, desc[UR12][R18.64] ;  /* 0x0000000c120e9981 */ /* 0x000ee8000c1e1b00 */
[----:B------:R-:W4:Y:S01]  /*6a00*/  LDL.LU.64 R18, [R1+0x310] ;  /* 0x0003100001127983 */ /* 0x000f220000300a00 */
[----:B--2---:R-:W-:-:S05]  /*6a10*/  @!P3 IMAD.MOV.U32 R6, RZ, RZ, R4 ;  /* 0x000000ffff06b224 */ /* 0x004fca00078e0004 */
[----:B------:R0:W-:Y:S02]  /*6a20*/  STL [R1+0x3a0], R6 ;  /* 0x0003a00601007387 */ /* 0x0001e40000100800 */
[----:B0-----:R-:W-:-:S06]  /*6a30*/  CS2R R6, SRZ ;  /* 0x0000000000067805 */ /* 0x001fcc000001ff00 */
[----:B------:R0:W2:Y:S04]  /*6a40*/  @!P2 LDG.E.64 R6, desc[UR12][R40.64] ;  /* 0x0000000c2806a981 */ /* 0x0000a8000c1e1b00 */
[----:B------:R1:W-:Y:S02]  /*6a50*/  STL [R1+0x388], R0 ;  /* 0x0003880001007387 */ /* 0x0003e40000100800 */
[----:B-1----:R-:W-:Y:S02]  /*6a60*/  HFMA2.MMA R0, -RZ, RZ, 0, 0 ;  /* 0x00000000ff007435 */ /* 0x002fe400000001ff */
[----:B------:R1:W-:Y:S01]  /*6a70*/  STL.64 [R1+0x160], R16 ;  /* 0x0001601001007387 */ /* 0x0003e20000100a00 */
[----:B0-----:R-:W-:-:S03]  /*6a80*/  IMAD.MOV.U32 R40, RZ, RZ, R30 ;  /* 0x000000ffff287224 */ /* 0x001fc600078e001e */
[----:B------:R-:W-:Y:S01]  /*6a90*/  @!P4 IMAD.MOV.U32 R0, RZ, RZ, R3 ;  /* 0x000000ffff00c224 */ /* 0x000fe200078e0003 */
[----:B------:R-:W-:Y:S02]  /*6aa0*/  MOV R41, R31 ;  /* 0x0000001f00297202 */ /* 0x000fe40000000f00 */
[----:B------:R-:W-:Y:S02]  /*6ab0*/  CS2R R30, SRZ ;  /* 0x00000000001e7805 */ /* 0x000fe4000001ff00 */
[----:B------:R0:W-:Y:S01]  /*6ac0*/  STL [R1+0x390], R0 ;  /* 0x0003900001007387 */ /* 0x0001e20000100800 */
[----:B-1----:R-:W-:Y:S01]  /*6ad0*/  MOV R16, R28 ;  /* 0x0000001c00107202 */ /* 0x002fe20000000f00 */
[----:B------:R-:W-:Y:S01]  /*6ae0*/  IMAD.MOV.U32 R17, RZ, RZ, R29 ;  /* 0x000000ffff117224 */ /* 0x000fe200078e001d */
[----:B------:R-:W-:Y:S02]  /*6af0*/  CS2R R28, SRZ ;  /* 0x00000000001c7805 */ /* 0x000fe4000001ff00 */
[----:B---3--:R-:W-:Y:S01]  /*6b00*/  @!P1 MOV R31, R14 ;  /* 0x0000000e001f9202 */ /* 0x008fe20000000f00 */
[----:B------:R-:W-:Y:S01]  /*6b10*/  @!P1 IMAD.MOV.U32 R30, RZ, RZ, R15 ;  /* 0x000000ffff1e9224 */ /* 0x000fe200078e000f */
[----:B------:R-:W-:-:S02]  /*6b20*/  LOP3.LUT P4, RZ, R8, 0x100, RZ, 0xc0, !PT ;  /* 0x0000010008ff7812 */ /* 0x000fc4000788c0ff */
[----:B0-----:R-:W-:Y:S02]  /*6b30*/  MOV R0, RZ ;  /* 0x000000ff00007202 */ /* 0x001fe40000000f00 */
[----:B------:R-:W-:Y:S02]  /*6b40*/  @!P3 MOV R0, R5 ;  /* 0x000000050000b202 */ /* 0x000fe40000000f00 */
[C---:B------:R-:W-:Y:S02]  /*6b50*/  LOP3.LUT P3, RZ, R8.reuse, 0x80, RZ, 0xc0, !PT ;  /* 0x0000008008ff7812 */ /* 0x040fe4000786c0ff */
[----:B------:R-:W-:Y:S01]  /*6b60*/  LOP3.LUT P1, RZ, R8, 0x20, RZ, 0xc0, !PT ;  /* 0x0000002008ff7812 */ /* 0x000fe2000782c0ff */
[----:B------:R0:W-:Y:S04]  /*6b70*/  STL.64 [R1+0x158], R10 ;  /* 0x0001580a01007387 */ /* 0x0001e80000100a00 */
[----:B------:R1:W-:Y:S04]  /*6b80*/  STL.64 [R1+0x178], R2 ;  /* 0x0001780201007387 */ /* 0x0003e80000100a00 */
[----:B------:R3:W-:Y:S01]  /*6b90*/  STL.64 [R1+0x180], R4 ;  /* 0x0001800401007387 */ /* 0x0007e20000100a00 */
[----:B0-----:R-:W-:-:S02]  /*6ba0*/  CS2R R10, SRZ ;  /* 0x00000000000a7805 */ /* 0x001fc4000001ff00 */
[----:B-1----:R-:W-:-:S04]  /*6bb0*/  CS2R R2, SRZ ;  /* 0x0000000000027805 */ /* 0x002fc8000001ff00 */
[----:B------:R0:W4:Y:S01]  /*6bc0*/  @!P4 LDG.E.64 R10, desc[UR12][R24.64] ;  /* 0x0000000c180ac981 */ /* 0x000122000c1e1b00 */
[----:B---3--:R-:W-:-:S03]  /*6bd0*/  CS2R R4, SRZ ;  /* 0x0000000000047805 */ /* 0x008fc6000001ff00 */
[----:B------:R-:W3:Y:S01]  /*6be0*/  @!P3 LDG.E.64 R2, desc[UR12][R16.64] ;  /* 0x0000000c1002b981 */ /* 0x000ee2000c1e1b00 */
[----:B--2---:R-:W-:Y:S02]  /*6bf0*/  @!P2 MOV R29, R6 ;  /* 0x00000006001da202 */ /* 0x004fe40000000f00 */
[----:B------:R-:W-:Y:S01]  /*6c00*/  @!P2 MOV R28, R7 ;  /* 0x00000007001ca202 */ /* 0x000fe20000000f00 */
[----:B------:R1:W-:Y:S01]  /*6c10*/  STL.64 [R1+0x188], R6 ;  /* 0x0001880601007387 */ /* 0x0003e20000100a00 */
[----:B------:R-:W-:Y:S02]  /*6c20*/  LOP3.LUT P2, RZ, R8, 0x40, RZ, 0xc0, !PT ;  /* 0x0000004008ff7812 */ /* 0x000fe4000784c0ff */
[----:B0-----:R-:W-:Y:S01]  /*6c30*/  MOV R24, R38 ;  /* 0x0000002600187202 */ /* 0x001fe20000000f00 */
[----:B------:R0:W-:Y:S01]  /*6c40*/  STL [R1+0x398], R0 ;  /* 0x0003980001007387 */ /* 0x0001e20000100800 */
[----:B------:R-:W-:-:S03]  /*6c50*/  MOV R25, R39 ;  /* 0x0000002700197202 */ /* 0x000fc60000000f00 */
[----:B------:R2:W-:Y:S01]  /*6c60*/  STL.64 [R1+0x168], R20 ;  /* 0x0001681401007387 */ /* 0x0005e20000100a00 */
[----:B-1----:R-:W-:-:S03]  /*6c70*/  CS2R R6, SRZ ;  /* 0x0000000000067805 */ /* 0x002fc6000001ff00 */
[----:B------:R1:W-:Y:S04]  /*6c80*/  STL.64 [R1+0x170], R22 ;  /* 0x0001701601007387 */ /* 0x0003e80000100a00 */
[----:B------:R1:W3:Y:S04]  /*6c90*/  @!P2 LDG.E.64 R4, desc[UR12][R40.64] ;  /* 0x0000000c2804a981 */ /* 0x0002e8000c1e1b00 */
[----:B----4-:R-:W4:Y:S01]  /*6ca0*/  @!P1 LDG.E.64 R6, desc[UR12][R18.64] ;  /* 0x0000000c12069981 */ /* 0x010f22000c1e1b00 */
[----:B0-----:R-:W-:Y:S01]  /*6cb0*/  HFMA2.MMA R0, -RZ, RZ, 0, 0 ;  /* 0x00000000ff007435 */ /* 0x001fe200000001ff */
[----:B------:R-:W-:-:S02]  /*6cc0*/  CS2R R38, SRZ ;  /* 0x0000000000267805 */ /* 0x000fc4000001ff00 */
[----:B--2---:R-:W-:Y:S02]  /*6cd0*/  CS2R R20, SRZ ;  /* 0x0000000000147805 */ /* 0x004fe4000001ff00 */
[----:B-1----:R-:W-:Y:S02]  /*6ce0*/  CS2R R22, SRZ ;  /* 0x0000000000167805 */ /* 0x002fe4000001ff00 */
[----:B------:R-:W-:Y:S01]  /*6cf0*/  LOP3.LUT P5, RZ, R8, 0x10, RZ, 0xc0, !PT ;  /* 0x0000001008ff7812 */ /* 0x000fe200078ac0ff */
[----:B------:R0:W-:Y:S01]  /*6d00*/  STL [R1+0x38c], R9 ;  /* 0x00038c0901007387 */ /* 0x0001e20000100800 */
[----:B------:R-:W-:Y:S02]  /*6d10*/  MOV R40, R24 ;  /* 0x0000001800287202 */ /* 0x000fe40000000f00 */
[----:B------:R-:W-:Y:S02]  /*6d20*/  MOV R41, R25 ;  /* 0x0000001900297202 */ /* 0x000fe40000000f00 */
[----:B------:R-:W-:Y:S01]  /*6d30*/  CS2R R24, SRZ ;  /* 0x0000000000187805 */ /* 0x000fe2000001ff00 */
[----:B------:R-:W2:Y:S01]  /*6d40*/  LDL.LU.64 R18, [R1+0x290] ;  /* 0x0002900001127983 */ /* 0x000ea20000300a00 */
[----:B------:R-:W-:-:S03]  /*6d50*/  MOV R45, R43 ;  /* 0x0000002b002d7202 */ /* 0x000fc60000000f00 */
[----:B------:R-:W2:Y:S01]  /*6d60*/  LDL.LU.64 R16, [R1+0x218] ;  /* 0x0002180001107983 */ /* 0x000ea20000300a00 */
[----:B0-----:R-:W-:Y:S02]  /*6d70*/  IMAD.MOV.U32 R9, RZ, RZ, RZ ;  /* 0x000000ffff097224 */ /* 0x001fe400078e00ff */
[----:B------:R-:W-:Y:S01]  /*6d80*/  @!P4 IMAD.MOV.U32 R38, RZ, RZ, R10 ;  /* 0x000000ffff26c224 */ /* 0x000fe200078e000a */
[----:B------:R-:W-:Y:S02]  /*6d90*/  @!P4 MOV R21, R11 ;  /* 0x0000000b0015c202 */ /* 0x000fe40000000f00 */
[C---:B------:R-:W-:Y:S01]  /*6da0*/  LOP3.LUT P4, RZ, R8.reuse, 0x8, RZ, 0xc0, !PT ;  /* 0x0000000808ff7812 */ /* 0x040fe2000788c0ff */
[----:B---3--:R-:W-:Y:S01]  /*6db0*/  @!P3 IMAD.MOV.U32 R20, RZ, RZ, R2 ;  /* 0x000000ffff14b224 */ /* 0x008fe200078e0002 */
[----:B------:R-:W-:Y:S02]  /*6dc0*/  @!P3 MOV R0, R3 ;  /* 0x000000030000b202 */ /* 0x000fe40000000f00 */
[----:B------:R-:W-:Y:S01]  /*6dd0*/  LOP3.LUT P3, RZ, R8, 0x4, RZ, 0xc0, !PT ;  /* 0x0000000408ff7812 */ /* 0x000fe2000786c0ff */
[----:B------:R0:W-:Y:S02]  /*6de0*/  STL.64 [R1+0x198], R10 ;  /* 0x0001980a01007387 */ /* 0x0001e40000100a00 */
[----:B0-----:R-:W-:-:S06]  /*6df0*/  CS2R R10, SRZ ;  /* 0x00000000000a7805 */ /* 0x001fcc000001ff00 */
[----:B------:R-:W3:Y:S04]  /*6e00*/  @!P4 LDG.E.64 R10, desc[UR12][R32.64] ;  /* 0x0000000c200ac981 */ /* 0x000ee8000c1e1b00 */
[----:B------:R0:W-:Y:S04]  /*6e10*/  STL [R1+0x3c4], R31 ;  /* 0x0003c41f01007387 */ /* 0x0001e80000100800 */
[----:B------:R1:W-:Y:S01]  /*6e20*/  STL [R1+0x3c8], R30 ;  /* 0x0003c81e01007387 */ /* 0x0003e20000100800 */
[----:B0-----:R-:W-:Y:S01]  /*6e30*/  IMAD.MOV.U32 R31, RZ, RZ, R45 ;  /* 0x000000ffff1f7224 */ /* 0x001fe200078e002d */
[----:B-1----:R-:W-:-:S02]  /*6e40*/  MOV R30, R44 ;  /* 0x0000002c001e7202 */ /* 0x002fc40000000f00 */
[----:B------:R-:W3:Y:S01]  /*6e50*/  LDL.LU.64 R44, [R1+0x210] ;  /* 0x00021000012c7983 */ /* 0x000ee20000300a00 */
[----:B------:R-:W-:Y:S01]  /*6e60*/  @!P2 MOV R22, R4 ;  /* 0x000000040016a202 */ /* 0x000fe20000000f00 */
[----:B------:R-:W-:Y:S01]  /*6e70*/  @!P2 IMAD.MOV.U32 R23, RZ, RZ, R5 ;  /* 0x000000ffff17a224 */ /* 0x000fe200078e0005 */
[C---:B------:R-:W-:Y:S01]  /*6e80*/  LOP3.LUT P2, RZ, R8.reuse, 0x2, RZ, 0xc0, !PT ;  /* 0x0000000208ff7812 */ /* 0x040fe2000784c0ff */
[----:B----4-:R-:W-:Y:S01]  /*6e90*/  @!P1 IMAD.MOV.U32 R24, RZ, RZ, R6 ;  /* 0x000000ffff189224 */ /* 0x010fe200078e0006 */
[----:B------:R-:W-:Y:S02]  /*6ea0*/  @!P1 MOV R25, R7 ;  /* 0x0000000700199202 */ /* 0x000fe40000000f00 */
[----:B------:R-:W-:Y:S01]  /*6eb0*/  LOP3.LUT P1, RZ, R8, 0x1, RZ, 0xc0, !PT ;  /* 0x0000000108ff7812 */ /* 0x000fe2000782c0ff */
[----:B------:R-:W-:Y:S01]  /*6ec0*/  HFMA2.MMA R8, -RZ, RZ, 0, 0 ;  /* 0x00000000ff087435 */ /* 0x000fe200000001ff */
[----:B------:R0:W-:Y:S09]  /*6ed0*/  STL.64 [R1+0x1a8], R4 ;  /* 0x0001a80401007387 */ /* 0x0001f20000100a00 */
[----:B------:R1:W4:Y:S01]  /*6ee0*/  @!P5 LDG.E.64 R8, desc[UR12][R36.64] ;  /* 0x0000000c2408d981 */ /* 0x000322000c1e1b00 */
[----:B0-----:R-:W-:-:S02]  /*6ef0*/  CS2R R4, SRZ ;  /* 0x0000000000047805 */ /* 0x001fc4000001ff00 */
[----:B-1----:R-:W-:Y:S02]  /*6f00*/  MOV R36, R26 ;  /* 0x0000001a00247202 */ /* 0x002fe40000000f00 */
[----:B------:R-:W-:-:S05]  /*6f10*/  MOV R37, R27 ;  /* 0x0000001b00257202 */ /* 0x000fca0000000f00 */
[----:B------:R0:W4:Y:S04]  /*6f20*/  @!P2 LDG.E.64 R4, desc[UR12][R36.64] ;  /* 0x0000000c2404a981 */ /* 0x000128000c1e1b00 */
[----:B------:R1:W-:Y:S01]  /*6f30*/  STL.64 [R1+0x1b0], R6 ;  /* 0x0001b00601007387 */ /* 0x0003e20000100a00 */
[----:B0-----:R-:W-:Y:S02]  /*6f40*/  CS2R R36, SRZ ;  /* 0x0000000000247805 */ /* 0x001fe4000001ff00 */
[----:B-1----:R-:W-:Y:S01]  /*6f50*/  CS2R R6, SRZ ;  /* 0x0000000000067805 */ /* 0x002fe2000001ff00 */
[----:B------:R0:W-:Y:S01]  /*6f60*/  STL.64 [R1+0x1a0], R2 ;  /* 0x0001a00201007387 */ /* 0x0001e20000100a00 */
[----:B------:R-:W-:-:S04]  /*6f70*/  CS2R R32, SRZ ;  /* 0x0000000000207805 */ /* 0x000fc8000001ff00 */
[----:B--2---:R-:W2:Y:S04]  /*6f80*/  @!P1 LDG.E.64 R6, desc[UR12][R18.64] ;  /* 0x0000000c12069981 */ /* 0x004ea8000c1e1b00 */
[----:B------:R1:W-:Y:S01]  /*6f90*/  STL.64 [R1+0x190], R14 ;  /* 0x0001900e01007387 */ /* 0x0003e20000100a00 */
[----:B0-----:R-:W-:Y:S02]  /*6fa0*/  CS2R R2, SRZ ;  /* 0x0000000000027805 */ /* 0x001fe4000001ff00 */
[----:B---3--:R-:W-:Y:S01]  /*6fb0*/  @!P4 MOV R32, R10 ;  /* 0x0000000a0020c202 */ /* 0x008fe20000000f00 */
[----:B------:R-:W-:Y:S01]  /*6fc0*/  @!P4 IMAD.MOV.U32 R33, RZ, RZ, R11 ;  /* 0x000000ffff21c224 */ /* 0x000fe200078e000b */
[----:B------:R0:W-:Y:S01]  /*6fd0*/  STL.64 [R1+0x1c0], R10 ;  /* 0x0001c00a01007387 */ /* 0x0001e20000100a00 */
[----:B------:R-:W-:-:S02]  /*6fe0*/  LOP3.LUT P4, RZ, R12, 0x40000000, RZ, 0xc0, !PT ;  /* 0x400000000cff7812 */ /* 0x000fc4000788c0ff */
[----:B------:R-:W-:Y:S01]  /*6ff0*/  CS2R R26, SRZ ;  /* 0x00000000001a7805 */ /* 0x000fe2000001ff00 */
[----:B------:R3:W2:Y:S01]  /*7000*/  @!P3 LDG.E.64 R2, desc[UR12][R40.64] ;  /* 0x0000000c2802b981 */ /* 0x0006a2000c1e1b00 */
[----:B-1----:R-:W-:Y:S02]  /*7010*/  MOV R14, R34 ;  /* 0x00000022000e7202 */ /* 0x002fe40000000f00 */
[----:B------:R-:W-:Y:S01]  /*7020*/  MOV R15, R35 ;  /* 0x00000023000f7202 */ /* 0x000fe20000000f00 */
[----:B------:R-:W-:Y:S01]  /*7030*/  STL [R1+0x3d0], R21 ;  /* 0x0003d01501007387 */ /* 0x000fe20000100800 */
[----:B0-----:R-:W-:-:S03]  /*7040*/  CS2R R10, SRZ ;  /* 0x00000000000a7805 */ /* 0x001fc6000001ff00 */
[----:B------:R0:W-:Y:S04]  /*7050*/  STL [R1+0x3d4], R20 ;  /* 0x0003d41401007387 */ /* 0x0001e80000100800 */
[----:B------:R-:W2:Y:S04]  /*7060*/  LDL.LU R19, [R1+0x22c] ;  /* 0x00022c0001137983 */ /* 0x000ea80000300800 */
[----:B------:R1:W-:Y:S04]  /*7070*/  STL [R1+0x3bc], R29 ;  /* 0x0003bc1d01007387 */ /* 0x0003e80000100800 */
[----:B0-----:R-:W2:Y:S04]  /*7080*/  LDL.LU.64 R20, [R1+0x268] ;  /* 0x0002680001147983 */ /* 0x001ea80000300a00 */
[----:B------:R0:W-:Y:S04]  /*7090*/  STL [R1+0x3cc], R38 ;  /* 0x0003cc2601007387 */ /* 0x0001e80000100800 */
[----:B-1----:R-:W2:Y:S04]  /*70a0*/  LDL.LU R29, [R1+0x230] ;  /* 0x00023000011d7983 */ /* 0x002ea80000300800 */
[----:B------:R-:W2:Y:S01]  /*70b0*/  LDL.LU R18, [R1+0x244] ;  /* 0x0002440001127983 */ /* 0x000ea20000300800 */
[----:B----4-:R-:W-:Y:S01]  /*70c0*/  @!P5 IMAD.MOV.U32 R26, RZ, RZ, R8 ;  /* 0x000000ffff1ad224 */ /* 0x010fe200078e0008 */
[----:B------:R-:W-:-:S02]  /*70d0*/  @!P5 MOV R27, R9 ;  /* 0x00000009001bd202 */ /* 0x000fc40000000f00 */
[----:B------:R-:W-:Y:S02]  /*70e0*/  @!P2 MOV R37, R4 ;  /* 0x000000040025a202 */ /* 0x000fe40000000f00 */
[----:B------:R-:W-:Y:S01]  /*70f0*/  @!P2 MOV R36, R5 ;  /* 0x000000050024a202 */ /* 0x000fe20000000f00 */
[----:B---3--:R-:W-:Y:S01]  /*7100*/  IMAD.MOV.U32 R40, RZ, RZ, RZ ;  /* 0x000000ffff287224 */ /* 0x008fe200078e00ff */
[C---:B------:R-:W-:Y:S01]  /*7110*/  LOP3.LUT P2, RZ, R12.reuse, 0x10000000, RZ, 0xc0, !PT ;  /* 0x100000000cff7812 */ /* 0x040fe2000784c0ff */
[----:B------:R1:W-:Y:S01]  /*7120*/  STL.64 [R1+0x1b8], R8 ;  /* 0x0001b80801007387 */ /* 0x0003e20000100a00 */
[----:B------:R-:W-:Y:S02]  /*7130*/  LOP3.LUT P5, RZ, R12, 0x80000000, RZ, 0xc0, !PT ;  /* 0x800000000cff7812 */ /* 0x000fe400078ac0ff */
[----:B------:R-:W-:Y:S01]  /*7140*/  CS2R R34, SRZ ;  /* 0x0000000000227805 */ /* 0x000fe2000001ff00 */
[----:B0-----:R-:W3:Y:S04]  /*7150*/  LDL.LU R38, [R1+0x228] ;  /* 0x0002280001267983 */ /* 0x001ee80000300800 */
[----:B------:R-:W4:Y:S04]  /*7160*/  LDL.LU R41, [R1+0x220] ;  /* 0x0002200001297983 */ /* 0x000f280000300800 */
[----:B------:R0:W4:Y:S02]  /*7170*/  @!P2 LDG.E.64 R10, desc[UR12][R14.64] ;  /* 0x0000000c0e0aa981 */ /* 0x000124000c1e1b00 */
[----:B0-----:R-:W-:-:S06]  /*7180*/  CS2R R14, SRZ ;  /* 0x00000000000e7805 */ /* 0x001fcc000001ff00 */
[----:B------:R0:W4:Y:S02]  /*7190*/  @!P4 LDG.E.64 R14, desc[UR12][R16.64] ;  /* 0x0000000c100ec981 */ /* 0x000124000c1e1b00 */
[----:B0-----:R-:W-:-:S06]  /*71a0*/  CS2R R16, SRZ ;  /* 0x0000000000107805 */ /* 0x001fcc000001ff00 */
[----:B------:R0:W4:Y:S04]  /*71b0*/  @!P5 LDG.E.64 R16, desc[UR12][R44.64] ;  /* 0x0000000c2c10d981 */ /* 0x000128000c1e1b00 */
[----:B------:R-:W3:Y:S01]  /*71c0*/  LDL.LU.64 R44, [R1+0x3e8] ;  /* 0x0003e800012c7983 */ /* 0x000ee20000300a00 */
[----:B--2---:R-:W-:Y:S02]  /*71d0*/  @!P1 MOV R39, R6 ;  /* 0x0000000600279202 */ /* 0x004fe40000000f00 */
[----:B------:R-:W-:Y:S02]  /*71e0*/  @!P1 MOV R40, R7 ;  /* 0x0000000700289202 */ /* 0x000fe40000000f00 */
[C---:B------:R-:W-:Y:S01]  /*71f0*/  LOP3.LUT P1, RZ, R12.reuse, 0x8000000, RZ, 0xc0, !PT ;  /* 0x080000000cff7812 */ /* 0x040fe2000782c0ff */
[----:B-1----:R-:W-:Y:S01]  /*7200*/  HFMA2.MMA R9, -RZ, RZ, 0, 0 ;  /* 0x00000000ff097435 */ /* 0x002fe200000001ff */
[----:B------:R-:W-:Y:S01]  /*7210*/  IMAD.MOV.U32 R8, RZ, RZ, RZ ;  /* 0x000000ffff087224 */ /* 0x000fe200078e00ff */
[----:B------:R-:W-:Y:S01]  /*7220*/  @!P3 MOV R35, R3 ;  /* 0x000000030023b202 */ /* 0x000fe20000000f00 */
[----:B------:R-:W-:Y:S01]  /*7230*/  @!P3 IMAD.MOV.U32 R34, RZ, RZ, R2 ;  /* 0x000000ffff22b224 */ /* 0x000fe200078e0002 */
[----:B------:R-:W-:-:S02]  /*7240*/  LOP3.LUT P3, RZ, R12, 0x20000000, RZ, 0xc0, !PT ;  /* 0x200000000cff7812 */ /* 0x000fc4000786c0ff */
[----:B------:R-:W-:-:S06]  /*7250*/  CS2R R12, SRZ ;  /* 0x00000000000c7805 */ /* 0x000fcc000001ff00 */
[----:B------:R-:W2:Y:S05]  /*7260*/  @!P1 LDG.E.64 R8, desc[UR12][R20.64] ;  /* 0x0000000c14089981 */ /* 0x000eaa000c1e1b00 */
[----:B------:R-:W2:Y:S04]  /*7270*/  @!P3 LDG.E.64 R12, desc[UR12][R30.64] ;  /* 0x0000000c1e0cb981 */ /* 0x000ea8000c1e1b00 */
[----:B------:R-:W4:Y:S04]  /*7280*/  LDL.LU R21, [R1+0x224] ;  /* 0x0002240001157983 */ /* 0x000f280000300800 */
[----:B------:R1:W-:Y:S04]  /*7290*/  STL [R1+0x3d8], R0 ;  /* 0x0003d80001007387 */ /* 0x0003e80000100800 */
[----:B------:R-:W2:Y:S04]  /*72a0*/  LDL.LU R30, [R1+0x238] ;  /* 0x00023800011e7983 */ /* 0x000ea80000300800 */
[----:B------:R-:W2:Y:S04]  /*72b0*/  LDL.LU R31, [R1+0x23c] ;  /* 0x00023c00011f7983 */ /* 0x000ea80000300800 */
[----:B------:R0:W-:Y:S04]  /*72c0*/  STL [R1+0x3c0], R28 ;  /* 0x0003c01c01007387 */ /* 0x0001e80000100800 */
[----:B-1----:R-:W2:Y:S04]  /*72d0*/  LDL.LU R0, [R1+0x240] ;  /* 0x0002400001007983 */ /* 0x002ea80000300800 */
[----:B------:R-:W2:Y:S04]  /*72e0*/  LDL.LU R20, [R1+0x248] ;  /* 0x0002480001147983 */ /* 0x000ea80000300800 */
[----:B0-----:R-:W2:Y:S01]  /*72f0*/  LDL.LU R28, [R1+0x24c] ;  /* 0x00024c00011c7983 */ /* 0x001ea20000300800 */
[C---:B---3--:R-:W-:Y:S01]  /*7300*/  FMUL.FTZ R43, R44.reuse, R44 ;  /* 0x0000002c2c2b7220 */ /* 0x048fe20000410000 */
[----:B------:R-:W-:-:S03]  /*7310*/  FADD.FTZ R44, R44, R45 ;  /* 0x0000002d2c2c7221 */ /* 0x000fc60000010000 */
[----:B------:R-:W-:Y:S01]  /*7320*/  FFMA.FTZ R43, R45, R45, R43 ;  /* 0x0000002d2d2b7223 */ /* 0x000fe2000001002b */
[C---:B------:R-:W-:Y:S01]  /*7330*/  FMUL.FTZ R45, R19.reuse, R19 ;  /* 0x00000013132d7220 */ /* 0x040fe20000410000 */
[----:B------:R-:W-:-:S03]  /*7340*/  FADD.FTZ R19, R19, R29 ;  /* 0x0000001d13137221 */ /* 0x000fc60000010000 */
[----:B------:R-:W-:Y:S02]  /*7350*/  FFMA.FTZ R45, R29, R29, R45 ;  /* 0x0000001d1d2d7223 */ /* 0x000fe4000001002d */
[----:B------:R-:W3:Y:S01]  /*7360*/  LDL.LU R29, [R1+0x250] ;  /* 0x00025000011d7983 */ /* 0x000ee20000300800 */
[----:B------:R-:W-:Y:S01]  /*7370*/  FADD.FTZ R44, RZ, R44 ;  /* 0x0000002cff2c7221 */ /* 0x000fe20000010000 */
[----:B------:R-:W-:-:S03]  /*7380*/  FADD.FTZ R43, RZ, R43 ;  /* 0x0000002bff2b7221 */ /* 0x000fc60000010000 */
[----:B------:R-:W-:Y:S01]  /*7390*/  FADD.FTZ R44, R44, R19 ;  /* 0x000000132c2c7221 */ /* 0x000fe20000010000 */
[----:B------:R-:W-:Y:S01]  /*73a0*/  FADD.FTZ R45, R43, R45 ;  /* 0x0000002d2b2d7221 */ /* 0x000fe20000010000 */
[C---:B----4-:R-:W-:Y:S01]  /*73b0*/  FMUL.FTZ R19, R21.reuse, R21 ;  /* 0x0000001515137220 */ /* 0x050fe20000410000 */
[----:B------:R-:W-:Y:S02]  /*73c0*/  FADD.FTZ R43, R21, R38 ;  /* 0x00000026152b7221 */ /* 0x000fe40000010000 */
[----:B------:R-:W4:Y:S01]  /*73d0*/  LDL.LU R21, [R1+0x25c] ;  /* 0x00025c0001157983 */ /* 0x000f220000300800 */
[----:B------:R-:W-:Y:S01]  /*73e0*/  FFMA.FTZ R19, R38, R38, R19 ;  /* 0x0000002626137223 */ /* 0x000fe20000010013 */
[----:B------:R-:W-:Y:S01]  /*73f0*/  FADD.FTZ R43, R44, R43 ;  /* 0x0000002b2c2b7221 */ /* 0x000fe20000010000 */
[----:B------:R-:W-:Y:S01]  /*7400*/  FMUL.FTZ R44, R42, R42 ;  /* 0x0000002a2a2c7220 */ /* 0x000fe20000410000 */
[----:B------:R-:W4:Y:S01]  /*7410*/  LDL.LU R38, [R1+0x258] ;  /* 0x0002580001267983 */ /* 0x000f220000300800 */
[----:B------:R-:W-:Y:S01]  /*7420*/  FADD.FTZ R19, R45, R19 ;  /* 0x000000132d137221 */ /* 0x000fe20000010000 */
[----:B--2---:R-:W-:Y:S01]  /*7430*/  FMUL.FTZ R45, R30, R30 ;  /* 0x0000001e1e2d7220 */ /* 0x004fe20000410000 */
[----:B------:R-:W-:-:S03]  /*7440*/  FFMA.FTZ R44, R41, R41, R44 ;  /* 0x00000029292c7223 */ /* 0x000fc6000001002c */
[----:B------:R-:W-:Y:S01]  /*7450*/  FFMA.FTZ R45, R18, R18, R45 ;  /* 0x00000012122d7223 */ /* 0x000fe2000001002d */
[----:B------:R-:W-:Y:S01]  /*7460*/  FADD.FTZ R19, R19, R44 ;  /* 0x0000002c13137221 */ /* 0x000fe20000010000 */
[----:B------:R-:W-:-:S03]  /*7470*/  FMUL.FTZ R44, R31, R31 ;  /* 0x0000001f1f2c7220 */ /* 0x000fc60000410000 */
[----:B------:R-:W-:Y:S01]  /*7480*/  FADD.FTZ R19, R19, R45 ;  /* 0x0000002d13137221 */ /* 0x000fe20000010000 */
[----:B------:R-:W-:Y:S01]  /*7490*/  FMUL.FTZ R45, R0, R0 ;  /* 0x00000000002d7220 */ /* 0x000fe20000410000 */
[----:B------:R-:W-:-:S04]  /*74a0*/  FFMA.FTZ R44, R28, R28, R44 ;  /* 0x0000001c1c2c7223 */ /* 0x000fc8000001002c */
[----:B------:R-:W-:Y:S01]  /*74b0*/  FADD.FTZ R19, R19, R44 ;  /* 0x0000002c13137221 */ /* 0x000fe20000010000 */
[----:B------:R-:W-:Y:S02]  /*74c0*/  FADD.FTZ R42, R42, R41 ;  /* 0x000000292a2a7221 */ /* 0x000fe40000010000 */
[----:B------:R-:W2:Y:S02]  /*74d0*/  LDL.LU R41, [R1+0x264] ;  /* 0x0002640001297983 */ /* 0x000ea40000300800 */
[----:B------:R-:W-:Y:S01]  /*74e0*/  FADD.FTZ R43, R43, R42 ;  /* 0x0000002a2b2b7221 */ /* 0x000fe20000010000 */
[----:B------:R-:W-:Y:S02]  /*74f0*/  FADD.FTZ R42, R30, R18 ;  /* 0x000000121e2a7221 */ /* 0x000fe40000010000 */
[----:B------:R-:W2:Y:S01]  /*7500*/  LDL.LU R18, [R1+0x274] ;  /* 0x0002740001127983 */ /* 0x000ea20000300800 */
[----:B---3--:R-:W-:-:S03]  /*7510*/  FFMA.FTZ R45, R29, R29, R45 ;  /* 0x0000001d1d2d7223 */ /* 0x008fc6000001002d */
[----:B------:R0:W-:Y:S01]  /*7520*/  STL [R1+0x3dc], R22 ;  /* 0x0003dc1601007387 */ /* 0x0001e20000100800 */
[----:B------:R-:W-:-:S03]  /*7530*/  FADD.FTZ R19, R19, R45 ;  /* 0x0000002d13137221 */ /* 0x000fc60000010000 */
[----:B------:R-:W3:Y:S04]  /*7540*/  LDL.LU R30, [R1+0x27c] ;  /* 0x00027c00011e7983 */ /* 0x000ee80000300800 */
[----:B------:R-:W3:Y:S01]  /*7550*/  LDL.LU R45, [R1+0x234] ;  /* 0x00023400012d7983 */ /* 0x000ee20000300800 */
[----:B------:R-:W-:Y:S01]  /*7560*/  FADD.FTZ R43, R43, R42 ;  /* 0x0000002a2b2b7221 */ /* 0x000fe20000010000 */
[----:B------:R-:W-:Y:S02]  /*7570*/  FADD.FTZ R42, R31, R28 ;  /* 0x0000001c1f2a7221 */ /* 0x000fe40000010000 */
[----:B0-----:R-:W3:Y:S02]  /*7580*/  LDL.LU R22, [R1+0x260] ;  /* 0x0002600001167983 */ /* 0x001ee40000300800 */
[----:B------:R-:W-:Y:S01]  /*7590*/  FADD.FTZ R43, R43, R42 ;  /* 0x0000002a2b2b7221 */ /* 0x000fe20000010000 */
[----:B------:R-:W-:Y:S01]  /*75a0*/  FADD.FTZ R42, R0, R29 ;  /* 0x0000001d002a7221 */ /* 0x000fe20000010000 */
[----:B------:R-:W3:Y:S03]  /*75b0*/  LDL.LU R31, [R1+0x270] ;  /* 0x00027000011f7983 */ /* 0x000ee60000300800 */
[----:B------:R-:W-:Y:S01]  /*75c0*/  FADD.FTZ R42, R43, R42 ;  /* 0x0000002a2b2a7221 */ /* 0x000fe20000010000 */
[C---:B----4-:R-:W-:Y:S01]  /*75d0*/  FADD.FTZ R44, R20.reuse, R21 ;  /* 0x00000015142c7221 */ /* 0x050fe20000010000 */
[----:B------:R-:W4:Y:S01]  /*75e0*/  LDL.LU R28, [R1+0x280] ;  /* 0x00028000011c7983 */ /* 0x000f220000300800 */
[----:B------:R-:W-:-:S02]  /*75f0*/  FMUL.FTZ R43, R20, R20 ;  /* 0x00000014142b7220 */ /* 0x000fc40000410000 */
[----:B------:R-:W-:Y:S01]  /*7600*/  FADD.FTZ R44, R42, R44 ;  /* 0x0000002c2a2c7221 */ /* 0x000fe20000010000 */
[----:B------:R-:W4:Y:S01]  /*7610*/  LDL.LU R29, [R1+0x278] ;  /* 0x00027800011d7983 */ /* 0x000f220000300800 */
[----:B------:R-:W-:-:S03]  /*7620*/  FFMA.FTZ R43, R21, R21, R43 ;  /* 0x00000015152b7223 */ /* 0x000fc6000001002b */
[----:B------:R-:W4:Y:S01]  /*7630*/  LDL.LU R0, [R1+0x284] ;  /* 0x0002840001007983 */ /* 0x000f220000300800 */
[----:B------:R-:W-:-:S03]  /*7640*/  FADD.FTZ R19, R19, R43 ;  /* 0x0000002b13137221 */ /* 0x000fc60000010000 */
[----:B------:R-:W4:Y:S04]  /*7650*/  LDL.LU R20, [R1+0x254] ;  /* 0x0002540001147983 */ /* 0x000f280000300800 */
[----:B------:R-:W4:Y:S01]  /*7660*/  LDL.LU R21, [R1+0x288] ;  /* 0x0002880001157983 */ /* 0x000f220000300800 */
[----:B--2---:R-:W-:Y:S01]  /*7670*/  FADD.FTZ R43, R38, R18 ;  /* 0x00000012262b7221 */ /* 0x004fe20000010000 */
[C---:B---3--:R-:W-:Y:S01]  /*7680*/  FMUL.FTZ R42, R45.reuse, R45 ;  /* 0x0000002d2d2a7220 */ /* 0x048fe20000410000 */
[----:B------:R-:W-:-:S04]  /*7690*/  FADD.FTZ R45, R45, R41 ;  /* 0x000000292d2d7221 */ /* 0x000fc80000010000 */
[----:B------:R-:W-:Y:S01]  /*76a0*/  FADD.FTZ R44, R44, R45 ;  /* 0x0000002d2c2c7221 */ /* 0x000fe20000010000 */
[----:B------:R-:W-:Y:S02]  /*76b0*/  FMUL.FTZ R45, R38, R38 ;  /* 0x00000026262d7220 */ /* 0x000fe40000410000 */
[----:B------:R-:W2:Y:S02]  /*76c0*/  LDL.LU R38, [R1+0x28c] ;  /* 0x00028c0001267983 */ /* 0x000ea40000300800 */
[----:B------:R-:W-:Y:S02]  /*76d0*/  FFMA.FTZ R45, R18, R18, R45 ;  /* 0x00000012122d7223 */ /* 0x000fe4000001002d */
[----:B------:R-:W3:Y:S01]  /*76e0*/  LDL.LU R18, [R1+0x3e0] ;  /* 0x0003e00001127983 */ /* 0x000ee20000300800 */
[----:B------:R-:W-:Y:S01]  /*76f0*/  FFMA.FTZ R42, R41, R41, R42 ;  /* 0x00000029292a7223 */ /* 0x000fe2000001002a */
[----:B------:R-:W-:Y:S02]  /*7700*/  FADD.FTZ R43, R44, R43 ;  /* 0x0000002b2c2b7221 */ /* 0x000fe40000010000 */
[----:B------:R-:W2:Y:S01]  /*7710*/  LDL.LU R41, [R1+0x3e4] ;  /* 0x0003e40001297983 */ /* 0x000ea20000300800 */
[----:B------:R-:W-:Y:S01]  /*7720*/  FADD.FTZ R19, R19, R42 ;  /* 0x0000002a13137221 */ /* 0x000fe20000010000 */
[C---:B------:R-:W-:Y:S01]  /*7730*/  FADD.FTZ R42, R22.reuse, R30 ;  /* 0x0000001e162a7221 */ /* 0x040fe20000010000 */
[----:B------:R-:W-:-:S02]  /*7740*/  FMUL.FTZ R44, R22, R22 ;  /* 0x00000016162c7220 */ /* 0x000fc40000410000 */
[----:B------:R-:W-:Y:S01]  /*7750*/  FADD.FTZ R19, R19, R45 ;  /* 0x0000002d13137221 */ /* 0x000fe20000010000 */
[----:B------:R-:W-:Y:S01]  /*7760*/  FADD.FTZ R43, R43, R42 ;  /* 0x0000002a2b2b7221 */ /* 0x000fe20000010000 */
[C---:B----4-:R-:W-:Y:S01]  /*7770*/  FADD.FTZ R42, R31.reuse, R28 ;  /* 0x0000001c1f2a7221 */ /* 0x050fe20000010000 */
[----:B------:R-:W-:Y:S01]  /*7780*/  FFMA.FTZ R44, R30, R30, R44 ;  /* 0x0000001e1e2c7223 */ /* 0x000fe2000001002c */
[----:B------:R-:W-:Y:S01]  /*7790*/  FMUL.FTZ R45, R31, R31 ;  /* 0x0000001f1f2d7220 */ /* 0x000fe20000410000 */
[----:B------:R-:W4:Y:S01]  /*77a0*/  LDL.LU R22, [R1+0x2ac] ;  /* 0x0002ac0001167983 */ /* 0x000f220000300800 */
[----:B------:R-:W-:Y:S01]  /*77b0*/  FADD.FTZ R42, R43, R42 ;  /* 0x0000002a2b2a7221 */ /* 0x000fe20000010000 */
[----:B------:R-:W-:Y:S01]  /*77c0*/  FADD.FTZ R19, R19, R44 ;  /* 0x0000002c13137221 */ /* 0x000fe20000010000 */
[----:B------:R-:W-:Y:S01]  /*77d0*/  FFMA.FTZ R45, R28, R28, R45 ;  /* 0x0000001c1c2d7223 */ /* 0x000fe2000001002d */
[C---:B------:R-:W-:Y:S01]  /*77e0*/  FMUL.FTZ R43, R29.reuse, R29 ;  /* 0x0000001d1d2b7220 */ /* 0x040fe20000410000 */
[----:B------:R-:W-:Y:S01]  /*77f0*/  FADD.FTZ R44, R29, R0 ;  /* 0x000000001d2c7221 */ /* 0x000fe20000010000 */
[----:B------:R-:W4:Y:S01]  /*7800*/  LDL.LU R28, [R1+0x298] ;  /* 0x00029800011c7983 */ /* 0x000f220000300800 */
[----:B------:R-:W-:Y:S01]  /*7810*/  FADD.FTZ R19, R19, R45 ;  /* 0x0000002d13137221 */ /* 0x000fe20000010000 */
[----:B------:R-:W-:Y:S01]  /*7820*/  FFMA.FTZ R43, R0, R0, R43 ;  /* 0x00000000002b7223 */ /* 0x000fe2000001002b */
[----:B------:R-:W-:Y:S01]  /*7830*/  FADD.FTZ R44, R42, R44 ;  /* 0x0000002c2a2c7221 */ /* 0x000fe20000010000 */
[----:B------:R-:W-:Y:S01]  /*7840*/  FMUL.FTZ R42, R20, R20 ;  /* 0x00000014142a7220 */ /* 0x000fe20000410000 */
[----:B------:R-:W4:Y:S01]  /*7850*/  LDL.LU R29, [R1+0x2a4] ;  /* 0x0002a400011d7983 */ /* 0x000f220000300800 */
[----:B------:R-:W-:-:S02]  /*7860*/  FADD.FTZ R19, R19, R43 ;  /* 0x0000002b13137221 */ /* 0x000fc40000010000 */
[----:B------:R-:W-:Y:S01]  /*7870*/  FFMA.FTZ R42, R21, R21, R42 ;  /* 0x00000015152a7223 */ /* 0x000fe2000001002a */
[----:B------:R-:W-:Y:S01]  /*7880*/  FADD.FTZ R45, R20, R21 ;  /* 0x00000015142d7221 */ /* 0x000fe20000010000 */
[----:B------:R-:W4:Y:S02]  /*7890*/  LDL.LU.64 R30, [R1+0x320] ;  /* 0x00032000011e7983 */ /* 0x000f240000300a00 */
[----:B------:R-:W-:Y:S02]  /*78a0*/  FADD.FTZ R42, R19, R42 ;  /* 0x0000002a132a7221 */ /* 0x000fe40000010000 */
[----:B------:R-:W4:Y:S01]  /*78b0*/  LDL.LU R0, [R1+0x2b8] ;  /* 0x0002b80001007983 */ /* 0x000f220000300800 */
[----:B---3--:R-:W-:-:S03]  /*78c0*/  FMUL.FTZ R43, R18, R18 ;  /* 0x00000012122b7220 */ /* 0x008fc60000410000 */
[----:B------:R-:W3:Y:S01]  /*78d0*/  LDL.LU R20, [R1+0x2a8] ;  /* 0x0002a80001147983 */ /* 0x000ee20000300800 */
[----:B--2---:R-:W-:-:S03]  /*78e0*/  FFMA.FTZ R43, R38, R38, R43 ;  /* 0x00000026262b7223 */ /* 0x004fc6000001002b */
[----:B------:R-:W3:Y:S01]  /*78f0*/  LDL.LU R21, [R1+0x2b4] ;  /* 0x0002b40001157983 */ /* 0x000ee20000300800 */
[----:B------:R-:W-:-:S03]  /*7900*/  FADD.FTZ R42, R42, R43 ;  /* 0x0000002b2a2a7221 */ /* 0x000fc60000010000 */
[----:B------:R-:W2:Y:S01]  /*7910*/  LDL.LU R43, [R1+0x29c] ;  /* 0x00029c00012b7983 */ /* 0x000ea20000300800 */
[----:B------:R-:W-:Y:S01]  /*7920*/  FADD.FTZ R44, R44, R45 ;  /* 0x0000002d2c2c7221 */ /* 0x000fe20000010000 */
[----:B------:R-:W-:Y:S02]  /*7930*/  FADD.FTZ R18, R18, R38 ;  /* 0x0000002612127221 */ /* 0x000fe40000010000 */
[----:B------:R-:W3:Y:S02]  /*7940*/  LDL.LU R38, [R1+0x2bc] ;  /* 0x0002bc0001267983 */ /* 0x000ee40000300800 */
[----:B------:R-:W-:Y:S01]  /*7950*/  FADD.FTZ R45, R44, R18 ;  /* 0x000000122c2d7221 */ /* 0x000fe20000010000 */
[----:B------:R-:W-:-:S04]  /*7960*/  FMUL.FTZ R44, R41, R41 ;  /* 0x00000029292c7220 */ /* 0x000fc80000410000 */
[----:B--2---:R-:W-:Y:S01]  /*7970*/  FFMA.FTZ R44, R43, R43, R44 ;  /* 0x0000002b2b2c7223 */ /* 0x004fe2000001002c */
[----:B------:R-:W-:-:S03]  /*7980*/  FADD.FTZ R41, R41, R43 ;  /* 0x0000002b29297221 */ /* 0x000fc60000010000 */
[----:B------:R-:W-:Y:S01]  /*7990*/  FADD.FTZ R42, R42, R44 ;  /* 0x0000002c2a2a7221 */ /* 0x000fe20000010000 */
[C---:B----4-:R-:W-:Y:S01]  /*79a0*/  FADD.FTZ R44, R28.reuse, R29 ;  /* 0x0000001d1c2c7221 */ /* 0x050fe20000010000 */
[----:B------:R-:W-:Y:S02]  /*79b0*/  FADD.FTZ R41, R45, R41 ;  /* 0x000000292d297221 */ /* 0x000fe40000010000 */
[----:B------:R-:W2:Y:S02]  /*79c0*/  LDL R45, [R1+0x2a0] ;  /* 0x0002a000012d7983 */ /* 0x000ea40000100800 */
[----:B------:R-:W-:Y:S02]  /*79d0*/  FADD.FTZ R41, R41, R44 ;  /* 0x0000002c29297221 */ /* 0x000fe40000010000 */
[----:B------:R-:W4:Y:S01]  /*79e0*/  LDL.LU R44, [R1+0x2a0] ;  /* 0x0002a000012c7983 */ /* 0x000f220000300800 */
[----:B------:R-:W-:Y:S01]  /*79f0*/  FMUL.FTZ R43, R28, R28 ;  /* 0x0000001c1c2b7220 */ /* 0x000fe20000410000 */
[----:B------:R-:W-:-:S02]  /*7a00*/  CS2R R18, SRZ ;  /* 0x0000000000127805 */ /* 0x000fc4000001ff00 */
[----:B------:R-:W3:Y:S01]  /*7a10*/  LDL.LU R28, [R1+0x2cc] ;  /* 0x0002cc00011c7983 */ /* 0x000ee20000300800 */
[----:B------:R-:W-:-:S03]  /*7a20*/  FFMA.FTZ R43, R29, R29, R43 ;  /* 0x0000001d1d2b7223 */ /* 0x000fc6000001002b */
[----:B------:R-:W3:Y:S01]  /*7a30*/  @!P6 LDG.E.64 R18, desc[UR12][R30.64] ;  /* 0x0000000c1e12e981 */ /* 0x000ee2000c1e1b00 */
[----:B------:R-:W-:-:S03]  /*7a40*/  FADD.FTZ R42, R42, R43 ;  /* 0x0000002b2a2a7221 */ /* 0x000fc60000010000 */
[----:B------:R-:W3:Y:S04]  /*7a50*/  LDL.LU R29, [R1+0x2c8] ;  /* 0x0002c800011d7983 */ /* 0x000ee80000300800 */
[----:B------:R-:W3:Y:S04]  /*7a60*/  LDL.LU R30, [R1+0x2c4] ;  /* 0x0002c400011e7983 */ /* 0x000ee80000300800 */
[----:B------:R-:W3:Y:S01]  /*7a70*/  LDL.LU R31, [R1+0x2c0] ;  /* 0x0002c000011f7983 */ /* 0x000ee20000300800 */
[----:B--2---:R-:W-:Y:S01]  /*7a80*/  FMUL.FTZ R45, R45, R45 ;  /* 0x0000002d2d2d7220 */ /* 0x004fe20000410000 */
[----:B----4-:R-:W-:-:S03]  /*7a90*/  FADD.FTZ R43, R44, R22 ;  /* 0x000000162c2b7221 */ /* 0x010fc60000010000 */
[----:B------:R-:W-:Y:S02]  /*7aa0*/  FFMA.FTZ R45, R22, R22, R45 ;  /* 0x00000016162d7223 */ /* 0x000fe4000001002d */
[----:B------:R-:W2:Y:S01]  /*7ab0*/  LDL.LU R22, [R1+0x2d4] ;  /* 0x0002d40001167983 */ /* 0x000ea20000300800 */
[----:B------:R-:W-:Y:S01]  /*7ac0*/  FADD.FTZ R41, R41, R43 ;  /* 0x0000002b29297221 */ /* 0x000fe20000010000 */
[----:B---3--:R-:W-:Y:S01]  /*7ad0*/  FADD.FTZ R43, R20, R21 ;  /* 0x00000015142b7221 */ /* 0x008fe20000010000 */
[----:B------:R-:W-:Y:S02]  /*7ae0*/  FADD.FTZ R42, R42, R45 ;  /* 0x0000002d2a2a7221 */ /* 0x000fe40000010000 */
[----:B------:R-:W3:Y:S01]  /*7af0*/  LDL R45, [R1+0x2b0] ;  /* 0x0002b000012d7983 */ /* 0x000ee20000100800 */
[----:B------:R-:W-:-:S03]  /*7b00*/  FADD.FTZ R41, R41, R43 ;  /* 0x0000002b29297221 */ /* 0x000fc60000010000 */
[----:B------:R-:W4:Y:S01]  /*7b10*/  LDL.LU R43, [R1+0x2b0] ;  /* 0x0002b000012b7983 */ /* 0x000f220000300800 */
[----:B------:R-:W-:-:S03]  /*7b20*/  FMUL.FTZ R44, R20, R20 ;  /* 0x00000014142c7220 */ /* 0x000fc60000410000 */
[----:B------:R-:W2:Y:S01]  /*7b30*/  LDL.LU R20, [R1+0x2dc] ;  /* 0x0002dc0001147983 */ /* 0x000ea20000300800 */
[----:B------:R-:W-:-:S03]  /*7b40*/  FFMA.FTZ R44, R21, R21, R44 ;  /* 0x00000015152c7223 */ /* 0x000fc6000001002c */
[----:B------:R-:W2:Y:S01]  /*7b50*/  LDL.LU R21, [R1+0x2d8] ;  /* 0x0002d80001157983 */ /* 0x000ea20000300800 */
[----:B------:R-:W-:Y:S01]  /*7b60*/  FADD.FTZ R42, R42, R44 ;  /* 0x0000002c2a2a7221 */ /* 0x000fe20000010000 */
[----:B------:R-:W-:-:S04]  /*7b70*/  FMUL.FTZ R44, R0, R0 ;  /* 0x00000000002c7220 */ /* 0x000fc80000410000 */
[----:B------:R-:W-:Y:S01]  /*7b80*/  FFMA.FTZ R44, R30, R30, R44 ;  /* 0x0000001e1e2c7223 */ /* 0x000fe2000001002c */
[----:B---3--:R-:W-:Y:S01]  /*7b90*/  FMUL.FTZ R45, R45, R45 ;  /* 0x0000002d2d2d7220 */ /* 0x008fe20000410000 */
[----:B----4-:R-:W-:-:S03]  /*7ba0*/  FADD.FTZ R43, R43, R38 ;  /* 0x000000262b2b7221 */ /* 0x010fc60000010000 */
[----:B------:R-:W-:Y:S02]  /*7bb0*/  FFMA.FTZ R45, R38, R38, R45 ;  /* 0x00000026262d7223 */ /* 0x000fe4000001002d */
[----:B------:R-:W3:Y:S01]  /*7bc0*/  LDL.LU R38, [R1+0x2e4] ;  /* 0x0002e40001267983 */ /* 0x000ee20000300800 */
[----:B------:R-:W-:Y:S01]  /*7bd0*/  FADD.FTZ R41, R41, R43 ;  /* 0x0000002b29297221 */ /* 0x000fe20000010000 */
[----:B------:R-:W-:Y:S01]  /*7be0*/  FADD.FTZ R43, R0, R30 ;  /* 0x0000001e002b7221 */ /* 0x000fe20000010000 */
[----:B------:R-:W-:Y:S01]  /*7bf0*/  FADD.FTZ R42, R42, R45 ;  /* 0x0000002d2a2a7221 */ /* 0x000fe20000010000 */
[----:B------:R-:W-:Y:S01]  /*7c00*/  FMUL.FTZ R45, R31, R31 ;  /* 0x0000001f1f2d7220 */ /* 0x000fe20000410000 */
[----:B------:R-:W4:Y:S01]  /*7c10*/  LDL.LU R0, [R1+0x2ec] ;  /* 0x0002ec0001007983 */ /* 0x000f220000300800 */
[----:B------:R-:W-:Y:S01]  /*7c20*/  FADD.FTZ R41, R41, R43 ;  /* 0x0000002b29297221 */ /* 0x000fe20000010000 */
[----:B------:R-:W-:Y:S01]  /*7c30*/  FADD.FTZ R43, R31, R28 ;  /* 0x0000001c1f2b7221 */ /* 0x000fe20000010000 */
[----:B------:R-:W-:Y:S01]  /*7c40*/  FFMA.FTZ R45, R28, R28, R45 ;  /* 0x0000001c1c2d7223 */ /* 0x000fe2000001002d */
[----:B------:R-:W-:Y:S01]  /*7c50*/  FADD.FTZ R42, R42, R44 ;  /* 0x0000002c2a2a7221 */ /* 0x000fe20000010000 */
[----:B------:R-:W4:Y:S01]  /*7c60*/  LDL.LU R30, [R1+0x2e8] ;  /* 0x0002e800011e7983 */ /* 0x000f220000300800 */
[----:B------:R-:W-:Y:S01]  /*7c70*/  FADD.FTZ R41, R41, R43 ;  /* 0x0000002b29297221 */ /* 0x000fe20000010000 */
[----:B--2---:R-:W-:Y:S01]  /*7c80*/  FADD.FTZ R43, R29, R22 ;  /* 0x000000161d2b7221 */ /* 0x004fe20000010000 */
[----:B------:R-:W-:Y:S01]  /*7c90*/  FADD.FTZ R42, R42, R45 ;  /* 0x0000002d2a2a7221 */ /* 0x000fe20000010000 */
[----:B------:R-:W2:Y:S02]  /*7ca0*/  LDL.LU R31, [R1+0x2f4] ;  /* 0x0002f400011f7983 */ /* 0x000ea40000300800 */
[----:B------:R-:W-:-:S02]  /*7cb0*/  FADD.FTZ R41, R41, R43 ;  /* 0x0000002b29297221 */ /* 0x000fc40000010000 */
[----:B------:R-:W3:Y:S04]  /*7cc0*/  LDL R45, [R1+0x2d0] ;  /* 0x0002d000012d7983 */ /* 0x000ee80000100800 */
[----:B------:R-:W4:Y:S01]  /*7cd0*/  LDL.LU R43, [R1+0x2d0] ;  /* 0x0002d000012b7983 */ /* 0x000f220000300800 */
[----:B------:R-:W-:-:S03]  /*7ce0*/  FMUL.FTZ R44, R29, R29 ;  /* 0x0000001d1d2c7220 */ /* 0x000fc60000410000 */
[----:B------:R-:W2:Y:S01]  /*7cf0*/  LDL.LU R28, [R1+0x2f0] ;  /* 0x0002f000011c7983 */ /* 0x000ea20000300800 */
[----:B------:R-:W-:-:S03]  /*7d00*/  FFMA.FTZ R44, R22, R22, R44 ;  /* 0x00000016162c7223 */ /* 0x000fc6000001002c */
[----:B------:R-:W2:Y:S01]  /*7d10*/  LDL.LU R29, [R1+0x2fc] ;  /* 0x0002fc00011d7983 */ /* 0x000ea20000300800 */
[----:B------:R-:W-:Y:S01]  /*7d20*/  FADD.FTZ R42, R42, R44 ;  /* 0x0000002c2a2a7221 */ /* 0x000fe20000010000 */
[----:B---3--:R-:W-:Y:S02]  /*7d30*/  FMUL.FTZ R45, R45, R45 ;  /* 0x0000002d2d2d7220 */ /* 0x008fe40000410000 */
[----:B------:R-:W3:Y:S01]  /*7d40*/  LDL.LU R22, [R1+0x3dc] ;  /* 0x0003dc0001167983 */ /* 0x000ee20000300800 */
[----:B----4-:R-:W-:Y:S01]  /*7d50*/  FADD.FTZ R43, R43, R20 ;  /* 0x000000142b2b7221 */ /* 0x010fe20000010000 */
[----:B------:R-:W-:Y:S01]  /*7d60*/  FFMA.FTZ R45, R20, R20, R45 ;  /* 0x00000014142d7223 */ /* 0x000fe2000001002d */
[----:B------:R-:W-:Y:S01]  /*7d70*/  FMUL.FTZ R44, R21, R21 ;  /* 0x00000015152c7220 */ /* 0x000fe20000410000 */
[----:B------:R-:W4:Y:S01]  /*7d80*/  LDL.LU R20, [R1+0x304] ;  /* 0x0003040001147983 */ /* 0x000f220000300800 */
[----:B------:R-:W-:Y:S01]  /*7d90*/  FADD.FTZ R41, R41, R43 ;  /* 0x0000002b29297221 */ /* 0x000fe20000010000 */
[----:B------:R-:W-:Y:S01]  /*7da0*/  FADD.FTZ R43, R21, R38 ;  /* 0x00000026152b7221 */ /* 0x000fe20000010000 */
[----:B------:R-:W-:Y:S01]  /*7db0*/  FADD.FTZ R42, R42, R45 ;  /* 0x0000002d2a2a7221 */ /* 0x000fe20000010000 */
[----:B------:R-:W-:Y:S01]  /*7dc0*/  FFMA.FTZ R44, R38, R38, R44 ;  /* 0x00000026262c7223 */ /* 0x000fe2000001002c */
[----:B------:R-:W3:Y:S01]  /*7dd0*/  LDL R45, [R1+0x2e0] ;  /* 0x0002e000012d7983 */ /* 0x000ee20000100800 */
[----:B------:R-:W-:-:S03]  /*7de0*/  FADD.FTZ R41, R41, R43 ;  /* 0x0000002b29297221 */ /* 0x000fc60000010000 */
[----:B------:R-:W4:Y:S01]  /*7df0*/  LDL.LU R43, [R1+0x2e0] ;  /* 0x0002e000012b7983 */ /* 0x000f220000300800 */
[----:B------:R-:W-:Y:S01]  /*7e00*/  FADD.FTZ R42, R42, R44 ;  /* 0x0000002c2a2a7221 */ /* 0x000fe20000010000 */
[----:B------:R-:W-:Y:S02]  /*7e10*/  FMUL.FTZ R44, R30, R30 ;  /* 0x0000001e1e2c7220 */ /* 0x000fe40000410000 */
[----:B------:R-:W4:Y:S02]  /*7e20*/  LDL.LU R21, [R1+0x30c] ;  /* 0x00030c0001157983 */ /* 0x000f240000300800 */
[----:B--2---:R-:W-:Y:S02]  /*7e30*/  FFMA.FTZ R44, R31, R31, R44 ;  /* 0x0000001f1f2c7223 */ /* 0x004fe4000001002c */
[----:B------:R-:W2:Y:S01]  /*7e40*/  LDL.LU R38, [R1+0x308] ;  /* 0x0003080001267983 */ /* 0x000ea20000300800 */
[----:B---3--:R-:W-:Y:S01]  /*7e50*/  FMUL.FTZ R45, R45, R45 ;  /* 0x0000002d2d2d7220 */ /* 0x008fe20000410000 */
[----:B----4-:R-:W-:-:S03]  /*7e60*/  FADD.FTZ R43, R43, R0 ;  /* 0x000000002b2b7221 */ /* 0x010fc60000010000 */
[----:B------:R-:W-:Y:S02]  /*7e70*/  FFMA.FTZ R45, R0, R0, R45 ;  /* 0x00000000002d7223 */ /* 0x000fe4000001002d */
[----:B------:R-:W3:Y:S01]  /*7e80*/  LDL.LU R0, [R1+0x31c] ;  /* 0x00031c0001007983 */ /* 0x000ee20000300800 */
[----:B------:R-:W-:Y:S01]  /*7e90*/  FADD.FTZ R41, R41, R43 ;  /* 0x0000002b29297221 */ /* 0x000fe20000010000 */
[----:B------:R-:W-:Y:S01]  /*7ea0*/  FADD.FTZ R43, R30, R31 ;  /* 0x0000001f1e2b7221 */ /* 0x000fe20000010000 */
[----:B------:R-:W-:Y:S01]  /*7eb0*/  FADD.FTZ R42, R42, R45 ;  /* 0x0000002d2a2a7221 */ /* 0x000fe20000010000 */
[----:B------:R-:W4:Y:S02]  /*7ec0*/  LDL.LU R30, [R1+0x32c] ;  /* 0x00032c00011e7983 */ /* 0x000f240000300800 */
[----:B------:R-:W-:Y:S01]  /*7ed0*/  FADD.FTZ R41, R41, R43 ;  /* 0x0000002b29297221 */ /* 0x000fe20000010000 */
[----:B------:R-:W-:Y:S01]  /*7ee0*/  FADD.FTZ R43, R28, R29 ;  /* 0x0000001d1c2b7221 */ /* 0x000fe20000010000 */
[----:B------:R-:W-:Y:S01]  /*7ef0*/  FADD.FTZ R42, R42, R44 ;  /* 0x0000002c2a2a7221 */ /* 0x000fe20000010000 */
[----:B------:R-:W4:Y:S02]  /*7f00*/  LDL.LU R31, [R1+0x334] ;  /* 0x00033400011f7983 */ /* 0x000f240000300800 */
[----:B------:R-:W-:-:S02]  /*7f10*/  FADD.FTZ R41, R41, R43 ;  /* 0x0000002b29297221 */ /* 0x000fc40000010000 */
[----:B------:R-:W2:Y:S04]  /*7f20*/  LDL R44, [R1+0x2f8] ;  /* 0x0002f800012c7983 */ /* 0x000ea80000100800 */
[----:B------:R-:W3:Y:S01]  /*7f30*/  LDL.LU R43, [R1+0x2f8] ;  /* 0x0002f800012b7983 */ /* 0x000ee20000300800 */
[----:B------:R-:W-:-:S03]  /*7f40*/  FMUL.FTZ R45, R28, R28 ;  /* 0x0000001c1c2d7220 */ /* 0x000fc60000410000 */
[----:B------:R-:W4:Y:S01]  /*7f50*/  LDL.LU R28, [R1+0x330] ;  /* 0x00033000011c7983 */ /* 0x000f220000300800 */
[----:B------:R-:W-:-:S03]  /*7f60*/  FFMA.FTZ R45, R29, R29, R45 ;  /* 0x0000001d1d2d7223 */ /* 0x000fc6000001002d */
[----:B------:R-:W4:Y:S01]  /*7f70*/  LDL.LU R29, [R1+0x33c] ;  /* 0x00033c00011d7983 */ /* 0x000f220000300800 */
[----:B------:R-:W-:-:S03]  /*7f80*/  FADD.FTZ R42, R42, R45 ;  /* 0x0000002d2a2a7221 */ /* 0x000fc60000010000 */
[----:B------:R-:W4:Y:S01]  /*7f90*/  LDL R45, [R1+0x300] ;  /* 0x00030000012d7983 */ /* 0x000f220000100800 */
[----:B---3--:R-:W-:-:S04]  /*7fa0*/  FADD.FTZ R43, R43, R20 ;  /* 0x000000142b2b7221 */ /* 0x008fc80000010000 */
[----:B------:R-:W-:Y:S02]  /*7fb0*/  FADD.FTZ R41, R41, R43 ;  /* 0x0000002b29297221 */ /* 0x000fe40000010000 */
[----:B------:R-:W3:Y:S01]  /*7fc0*/  LDL.LU R43, [R1+0x300] ;  /* 0x00030000012b7983 */ /* 0x000ee20000300800 */
[----:B--2---:R-:W-:-:S04]  /*7fd0*/  FMUL.FTZ R44, R44, R44 ;  /* 0x0000002c2c2c7220 */ /* 0x004fc80000410000 */
[----:B------:R-:W-:Y:S01]  /*7fe0*/  FFMA.FTZ R44, R20, R20, R44 ;  /* 0x00000014142c7223 */ /* 0x000fe2000001002c */
[----:B----4-:R-:W-:Y:S01]  /*7ff0*/  FMUL.FTZ R45, R45, R45 ;  /* 0x0000002d2d2d7220 */ /* 0x010fe20000410000 */
[----:B------:R-:W2:Y:S02]  /*8000*/  LDL.LU R20, [R1+0x338] ;  /* 0x0003380001147983 */ /* 0x000ea40000300800 */
[----:B------:R-:W-:Y:S01]  /*8010*/  FADD.FTZ R42, R42, R44 ;  /* 0x0000002c2a2a7221 */ /* 0x000fe20000010000 */
[----:B------:R-:W-:Y:S01]  /*8020*/  FFMA.FTZ R45, R21, R21, R45 ;  /* 0x00000015152d7223 */ /* 0x000fe2000001002d */
[----:B------:R-:W-:-:S03]  /*8030*/  FMUL.FTZ R44, R38, R38 ;  /* 0x00000026262c7220 */ /* 0x000fc60000410000 */
[----:B------:R-:W-:Y:S01]  /*8040*/  FADD.FTZ R42, R42, R45 ;  /* 0x0000002d2a2a7221 */ /* 0x000fe20000010000 */
[----:B------:R-:W-:Y:S01]  /*8050*/  FFMA.FTZ R44, R0, R0, R44 ;  /* 0x00000000002c7223 */ /* 0x000fe2000001002c */
[----:B------:R-:W4:Y:S03]  /*8060*/  LDL R45, [R1+0x318] ;  /* 0x00031800012d7983 */ /* 0x000f260000100800 */
[----:B------:R-:W-:Y:S02]  /*8070*/  FADD.FTZ R42, R42, R44 ;  /* 0x0000002c2a2a7221 */ /* 0x000fe40000010000 */
[----:B------:R-:W2:Y:S01]  /*8080*/  LDL R44, [R1+0x328] ;  /* 0x00032800012c7983 */ /* 0x000ea20000100800 */
[----:B---3--:R-:W-:-:S03]  /*8090*/  FADD.FTZ R43, R43, R21 ;  /* 0x000000152b2b7221 */ /* 0x008fc60000010000 */
[----:B------:R-:W3:Y:S01]  /*80a0*/  LDL.LU R21, [R1+0x340] ;  /* 0x0003400001157983 */ /* 0x000ee20000300800 */
[----:B------:R-:W-:Y:S01]  /*80b0*/  FADD.FTZ R41, R41, R43 ;  /* 0x0000002b29297221 */ /* 0x000fe20000010000 */
[----:B------:R-:W-:Y:S02]  /*80c0*/  FADD.FTZ R43, R38, R0 ;  /* 0x00000000262b7221 */ /* 0x000fe40000010000 */
[----:B------:R-:W3:Y:S02]  /*80d0*/  LDL.LU R38, [R1+0x34c] ;  /* 0x00034c0001267983 */ /* 0x000ee40000300800 */
[----:B------:R-:W-:Y:S02]  /*80e0*/  FADD.FTZ R41, R41, R43 ;  /* 0x0000002b29297221 */ /* 0x000fe40000010000 */
[----:B------:R-:W3:Y:S04]  /*80f0*/  LDL.LU R43, [R1+0x318] ;  /* 0x00031800012b7983 */ /* 0x000ee80000300800 */
[----:B------:R-:W3:Y:S01]  /*8100*/  LDL.LU R0, [R1+0x3d8] ;  /* 0x0003d80001007983 */ /* 0x000ee20000300800 */
[----:B----4-:R-:W-:-:S04]  /*8110*/  FMUL.FTZ R45, R45, R45 ;  /* 0x0000002d2d2d7220 */ /* 0x010fc80000410000 */
[----:B------:R-:W-:Y:S01]  /*8120*/  FFMA.FTZ R45, R30, R30, R45 ;  /* 0x0000001e1e2d7223 */ /* 0x000fe2000001002d */
[----:B--2---:R-:W-:-:S03]  /*8130*/  FMUL.FTZ R44, R44, R44 ;  /* 0x0000002c2c2c7220 */ /* 0x004fc60000410000 */
[----:B------:R-:W-:Y:S01]  /*8140*/  FADD.FTZ R42, R42, R45 ;  /* 0x0000002d2a2a7221 */ /* 0x000fe20000010000 */
[----:B------:R-:W-:Y:S01]  /*8150*/  FMUL.FTZ R45, R28, R28 ;  /* 0x0000001c1c2d7220 */ /* 0x000fe20000410000 */
[----:B------:R-:W-:-:S03]  /*8160*/  FFMA.FTZ R44, R31, R31, R44 ;  /* 0x0000001f1f2c7223 */ /* 0x000fc6000001002c */
[----:B------:R-:W-:Y:S01]  /*8170*/  FFMA.FTZ R45, R29, R29, R45 ;  /* 0x0000001d1d2d7223 */ /* 0x000fe2000001002d */
[----:B------:R-:W-:-:S04]  /*8180*/  FADD.FTZ R42, R42, R44 ;  /* 0x0000002c2a2a7221 */ /* 0x000fc80000010000 */
[----:B------:R-:W-:Y:S02]  /*8190*/  FADD.FTZ R42, R42, R45 ;  /* 0x0000002d2a2a7221 */ /* 0x000fe40000010000 */
[----:B------:R-:W2:Y:S01]  /*81a0*/  LDL.LU R45, [R1+0x344] ;  /* 0x00034400012d7983 */ /* 0x000ea20000300800 */
[----:B---3--:R-:W-:Y:S01]  /*81b0*/  FADD.FTZ R43, R43, R30 ;  /* 0x0000001e2b2b7221 */ /* 0x008fe20000010000 */
[----:B------:R-:W-:Y:S02]  /*81c0*/  FMUL.FTZ R44, R20, R20 ;  /* 0x00000014142c7220 */ /* 0x000fe40000410000 */
[----:B------:R-:W3:Y:S01]  /*81d0*/  LDL.LU R30, [R1+0x354] ;  /* 0x00035400011e7983 */ /* 0x000ee20000300800 */
[----:B------:R-:W-:-:S03]  /*81e0*/  FADD.FTZ R41, R41, R43 ;  /* 0x0000002b29297221 */ /* 0x000fc60000010000 */
[----:B------:R-:W4:Y:S01]  /*81f0*/  LDL.LU R43, [R1+0x328] ;  /* 0x00032800012b7983 */ /* 0x000f220000300800 */
[----:B--2---:R-:W-:-:S04]  /*8200*/  FFMA.FTZ R44, R45, R45, R44 ;  /* 0x0000002d2d2c7223 */ /* 0x004fc8000001002c */
[----:B------:R-:W-:Y:S02]  /*8210*/  FADD.FTZ R42, R42, R44 ;  /* 0x0000002c2a2a7221 */ /* 0x000fe40000010000 */
[----:B------:R-:W2:Y:S01]  /*8220*/  LDL R44, [R1+0x348] ;  /* 0x00034800012c7983 */ /* 0x000ea20000100800 */
[----:B----4-:R-:W-:-:S03]  /*8230*/  FADD.FTZ R43, R43, R31 ;  /* 0x0000001f2b2b7221 */ /* 0x010fc60000010000 */
[----:B------:R-:W4:Y:S01]  /*8240*/  LDL.LU R31, [R1+0x35c] ;  /* 0x00035c00011f7983 */ /* 0x000f220000300800 */
[----:B------:R-:W-:Y:S01]  /*8250*/  FADD.FTZ R41, R41, R43 ;  /* 0x0000002b29297221 */ /* 0x000fe20000010000 */
[----:B------:R-:W-:Y:S02]  /*8260*/  FADD.FTZ R43, R28, R29 ;  /* 0x0000001d1c2b7221 */ /* 0x000fe40000010000 */
[----:B------:R-:W4:Y:S02]  /*8270*/  LDL.LU R28, [R1+0x364] ;  /* 0x00036400011c7983 */ /* 0x000f240000300800 */
[----:B------:R-:W-:Y:S01]  /*8280*/  FADD.FTZ R41, R41, R43 ;  /* 0x0000002b29297221 */ /* 0x000fe20000010000 */
[----:B------:R-:W-:Y:S01]  /*8290*/  FADD.FTZ R43, R20, R45 ;  /* 0x0000002d142b7221 */ /* 0x000fe20000010000 */
[----:B------:R-:W4:Y:S03]  /*82a0*/  LDL.LU R29, [R1+0x360] ;  /* 0x00036000011d7983 */ /* 0x000f260000300800 */
[----:B------:R-:W-:Y:S01]  /*82b0*/  FADD.FTZ R41, R41, R43 ;  /* 0x0000002b29297221 */ /* 0x000fe20000010000 */
[----:B------:R-:W-:Y:S01]  /*82c0*/  FADD.FTZ R43, R21, R38 ;  /* 0x00000026152b7221 */ /* 0x000fe20000010000 */
[----:B------:R-:W4:Y:S03]  /*82d0*/  LDL.LU R20, [R1+0x36c] ;  /* 0x00036c0001147983 */ /* 0x000f260000300800 */
[----:B------:R-:W-:-:S02]  /*82e0*/  FADD.FTZ R41, R41, R43 ;  /* 0x0000002b29297221 */ /* 0x000fc40000010000 */
[----:B------:R-:W3:Y:S01]  /*82f0*/  LDL.LU R43, [R1+0x348] ;  /* 0x00034800012b7983 */ /* 0x000ee20000300800 */
[----:B------:R-:W-:Y:S01]  /*8300*/  FMUL.FTZ R45, R21, R21 ;  /* 0x00000015152d7220 */ /* 0x000fe20000410000 */
[----:B--2---:R-:W-:-:S03]  /*8310*/  FMUL.FTZ R44, R44, R44 ;  /* 0x0000002c2c2c7220 */ /* 0x004fc60000410000 */
[----:B------:R-:W-:Y:S01]  /*8320*/  FFMA.FTZ R45, R38, R38, R45 ;  /* 0x00000026262d7223 */ /* 0x000fe2000001002d */
[----:B------:R-:W2:Y:S03]  /*8330*/  LDL.LU R21, [R1+0x374] ;  /* 0x0003740001157983 */ /* 0x000ea60000300800 */
[----:B------:R-:W-:Y:S01]  /*8340*/  FADD.FTZ R42, R42, R45 ;  /* 0x0000002d2a2a7221 */ /* 0x000fe20000010000 */
[----:B---3--:R-:W-:Y:S01]  /*8350*/  FADD.FTZ R43, R43, R30 ;  /* 0x0000001e2b2b7221 */ /* 0x008fe20000010000 */
[----:B------:R-:W3:Y:S03]  /*8360*/  LDL R45, [R1+0x350] ;  /* 0x00035000012d7983 */ /* 0x000ee60000100800 */
[----:B------:R-:W-:Y:S01]  /*8370*/  FADD.FTZ R41, R41, R43 ;  /* 0x0000002b29297221 */ /* 0x000fe20000010000 */
[----:B------:R-:W-:Y:S01]  /*8380*/  FFMA.FTZ R44, R30, R30, R44 ;  /* 0x0000001e1e2c7223 */ /* 0x000fe2000001002c */
[----:B------:R-:W4:Y:S03]  /*8390*/  LDL.LU R43, [R1+0x350] ;  /* 0x00035000012b7983 */ /* 0x000f260000300800 */
[----:B------:R-:W-:Y:S01]  /*83a0*/  FADD.FTZ R42, R42, R44 ;  /* 0x0000002c2a2a7221 */ /* 0x000fe20000010000 */
[----:B------:R-:W2:Y:S04]  /*83b0*/  LDL.LU R38, [R1+0x37c] ;  /* 0x00037c0001267983 */ /* 0x000ea80000300800 */
[----:B------:R-:W2:Y:S04]  /*83c0*/  LDL R44, [R1+0x358] ;  /* 0x00035800012c7983 */ /* 0x000ea80000100800 */
[----:B------:R-:W2:Y:S01]  /*83d0*/  LDL.LU R30, [R1+0x384] ;  /* 0x00038400011e7983 */ /* 0x000ea20000300800 */
[----:B----4-:R-:W-:-:S04]  /*83e0*/  FADD.FTZ R43, R43, R31 ;  /* 0x0000001f2b2b7221 */ /* 0x010fc80000010000 */
[----:B------:R-:W-:Y:S02]  /*83f0*/  FADD.FTZ R41, R41, R43 ;  /* 0x0000002b29297221 */ /* 0x000fe40000010000 */
[----:B------:R-:W4:Y:S01]  /*8400*/  LDL.LU R43, [R1+0x358] ;  /* 0x00035800012b7983 */ /* 0x000f220000300800 */
[----:B---3--:R-:W-:Y:S01]  /*8410*/  FMUL.FTZ R45, R45, R45 ;  /* 0x0000002d2d2d7220 */ /* 0x008fe20000410000 */
[----:B--2---:R-:W-:-:S03]  /*8420*/  FMUL.FTZ R44, R44, R44 ;  /* 0x0000002c2c2c7220 */ /* 0x004fc60000410000 */
[----:B------:R-:W-:Y:S01]  /*8430*/  FFMA.FTZ R45, R31, R31, R45 ;  /* 0x0000001f1f2d7223 */ /* 0x000fe2000001002d */
[----:B------:R-:W-:Y:S01]  /*8440*/  FFMA.FTZ R44, R28, R28, R44 ;  /* 0x0000001c1c2c7223 */ /* 0x000fe2000001002c */
[----:B------:R-:W2:Y:S02]  /*8450*/  LDL.LU R31, [R1+0x38c] ;  /* 0x00038c00011f7983 */ /* 0x000ea40000300800 */
[----:B------:R-:W-:-:S04]  /*8460*/  FADD.FTZ R42, R42, R45 ;  /* 0x0000002d2a2a7221 */ /* 0x000fc80000010000 */
[----:B------:R-:W-:Y:S02]  /*8470*/  FADD.FTZ R42, R42, R44 ;  /* 0x0000002c2a2a7221 */ /* 0x000fe40000010000 */
[----:B------:R-:W3:Y:S01]  /*8480*/  LDL R44, [R1+0x368] ;  /* 0x00036800012c7983 */ /* 0x000ee20000100800 */
[----:B----4-:R-:W-:Y:S01]  /*8490*/  FADD.FTZ R43, R43, R28 ;  /* 0x0000001c2b2b7221 */ /* 0x010fe20000010000 */
[----:B------:R-:W-:Y:S02]  /*84a0*/  FMUL.FTZ R45, R29, R29 ;  /* 0x0000001d1d2d7220 */ /* 0x000fe40000410000 */
[----:B------:R-:W4:Y:S01]  /*84b0*/  LDL.LU R28, [R1+0x394] ;  /* 0x00039400011c7983 */ /* 0x000f220000300800 */
[----:B------:R-:W-:Y:S01]  /*84c0*/  FADD.FTZ R41, R41, R43 ;  /* 0x0000002b29297221 */ /* 0x000fe20000010000 */
[----:B------:R-:W-:Y:S01]  /*84d0*/  FADD.FTZ R43, R29, R20 ;  /* 0x000000141d2b7221 */ /* 0x000fe20000010000 */
[----:B------:R-:W-:Y:S01]  /*84e0*/  FFMA.FTZ R45, R20, R20, R45 ;  /* 0x00000014142d7223 */ /* 0x000fe2000001002d */
[----:B------:R-:W4:Y:S02]  /*84f0*/  LDL.LU R29, [R1+0x39c] ;  /* 0x00039c00011d7983 */ /* 0x000f240000300800 */
[----:B------:R-:W-:-:S02]  /*8500*/  FADD.FTZ R41, R41, R43 ;  /* 0x0000002b29297221 */ /* 0x000fc40000010000 */
[----:B------:R-:W2:Y:S01]  /*8510*/  LDL.LU R43, [R1+0x368] ;  /* 0x00036800012b7983 */ /* 0x000ea20000300800 */
[----:B------:R-:W-:-:S03]  /*8520*/  FADD.FTZ R42, R42, R45 ;  /* 0x0000002d2a2a7221 */ /* 0x000fc60000010000 */
[----:B------:R-:W4:Y:S01]  /*8530*/  LDL R45, [R1+0x370] ;  /* 0x00037000012d7983 */ /* 0x000f220000100800 */
[----:B---3--:R-:W-:-:S03]  /*8540*/  FMUL.FTZ R44, R44, R44 ;  /* 0x0000002c2c2c7220 */ /* 0x008fc60000410000 */
[----:B------:R-:W3:Y:S01]  /*8550*/  LDL.LU R20, [R1+0x3d4] ;  /* 0x0003d40001147983 */ /* 0x000ee20000300800 */
[----:B--2---:R-:W-:-:S04]  /*8560*/  FADD.FTZ R43, R43, R21 ;  /* 0x000000152b2b7221 */ /* 0x004fc80000010000 */
[----:B------:R-:W-:Y:S02]  /*8570*/  FADD.FTZ R41, R41, R43 ;  /* 0x0000002b29297221 */ /* 0x000fe40000010000 */
[----:B------:R-:W2:Y:S01]  /*8580*/  LDL.LU R43, [R1+0x370] ;  /* 0x00037000012b7983 */ /* 0x000ea20000300800 */
[----:B------:R-:W-:Y:S01]  /*8590*/  FFMA.FTZ R44, R21, R21, R44 ;  /* 0x00000015152c7223 */ /* 0x000fe2000001002c */
[----:B----4-:R-:W-:Y:S02]  /*85a0*/  FMUL.FTZ R45, R45, R45 ;  /* 0x0000002d2d2d7220 */ /* 0x010fe40000410000 */
[----:B------:R-:W4:Y:S01]  /*85b0*/  LDL.LU R21, [R1+0x3d0] ;  /* 0x0003d00001157983 */ /* 0x000f220000300800 */
[----:B------:R-:W-:-:S03]  /*85c0*/  FADD.FTZ R42, R42, R44 ;  /* 0x0000002c2a2a7221 */ /* 0x000fc60000010000 */
[----:B------:R-:W3:Y:S01]  /*85d0*/  LDL R44, [R1+0x378] ;  /* 0x00037800012c7983 */ /* 0x000ee20000100800 */
[----:B--2---:R-:W-:-:S04]  /*85e0*/  FADD.FTZ R43, R43, R38 ;  /* 0x000000262b2b7221 */ /* 0x004fc80000010000 */
[----:B------:R-:W-:Y:S02]  /*85f0*/  FADD.FTZ R41, R41, R43 ;  /* 0x0000002b29297221 */ /* 0x000fe40000010000 */
[----:B------:R-:W2:Y:S01]  /*8600*/  LDL.LU R43, [R1+0x378] ;  /* 0x00037800012b7983 */ /* 0x000ea20000300800 */
[----:B------:R-:W-:Y:S01]  /*8610*/  FFMA.FTZ R45, R38, R38, R45 ;  /* 0x00000026262d7223 */ /* 0x000fe2000001002d */
[----:B---3--:R-:W-:Y:S02]  /*8620*/  FMUL.FTZ R44, R44, R44 ;  /* 0x0000002c2c2c7220 */ /* 0x008fe40000410000 */
[----:B------:R-:W3:Y:S01]  /*8630*/  LDL.LU R38, [R1+0x3cc] ;  /* 0x0003cc0001267983 */ /* 0x000ee20000300800 */
[----:B------:R-:W-:-:S03]  /*8640*/  FADD.FTZ R42, R42, R45 ;  /* 0x0000002d2a2a7221 */ /* 0x000fc60000010000 */
[----:B------:R-:W4:Y:S01]  /*8650*/  LDL R45, [R1+0x380] ;  /* 0x00038000012d7983 */ /* 0x000f220000100800 */
        /* <DEDUP_REMOVED lines=22> */
[----:B------:R-:W-:Y:S01]  /*87c0*/  FADD.FTZ R42, R42, R44 ;  /* 0x0000002c2a2a7221 */ /* 0x000fe20000010000 */
[----:B------:R-:W-:Y:S02]  /*87d0*/  FFMA.FTZ R45, R29, R29, R45 ;  /* 0x0000001d1d2d7223 */ /* 0x000fe4000001002d */
[----:B------:R-:W3:Y:S02]  /*87e0*/  LDL R44, [R1+0x398] ;  /* 0x00039800012c7983 */ /* 0x000ee40000100800 */
[----:B------:R-:W-:-:S02]  /*87f0*/  FADD.FTZ R42, R42, R45 ;  /* 0x0000002d2a2a7221 */ /* 0x000fc40000010000 */
[----:B------:R-:W4:Y:S01]  /*8800*/  LDL.LU R45, [R1+0x3a0] ;  /* 0x0003a000012d7983 */ /* 0x000f220000300800 */
[----:B--2---:R-:W-:-:S03]  /*8810*/  FADD.FTZ R43, R43, R29 ;  /* 0x0000001d2b2b7221 */ /* 0x004fc60000010000 */
[----:B------:R-:W2:Y:S01]  /*8820*/  LDL.LU R29, [R1+0x3bc] ;  /* 0x0003bc00011d7983 */ /* 0x000ea20000300800 */
[----:B------:R-:W-:-:S03]  /*8830*/  FADD.FTZ R41, R41, R43 ;  /* 0x0000002b29297221 */ /* 0x000fc60000010000 */
[----:B------:R-:W4:Y:S01]  /*8840*/  LDL.LU R43, [R1+0x398] ;  /* 0x00039800012b7983 */ /* 0x000f220000300800 */
[----:B---3--:R-:W-:-:S03]  /*8850*/  FMUL.FTZ R44, R44, R44 ;  /* 0x0000002c2c2c7220 */ /* 0x008fc60000410000 */
[----:B------:R0:W-:Y:S04]  /*8860*/  STL.64 [R1+0x1c8], R2 ;  /* 0x0001c80201007387 */ /* 0x0001e80000100a00 */
[----:B------:R-:W-:Y:S01]  /*8870*/  STL.64 [R1+0x1d0], R4 ;  /* 0x0001d00401007387 */ /* 0x000fe20000100a00 */
[----:B0-----:R-:W-:-:S03]  /*8880*/  HFMA2.MMA R3, -RZ, RZ, 0, 0 ;  /* 0x00000000ff037435 */ /* 0x001fc600000001ff */
[----:B------:R0:W-:Y:S03]  /*8890*/  STL.64 [R1+0x1d8], R6 ;  /* 0x0001d80601007387 */ /* 0x0001e60000100a00 */
[----:B------:R-:W-:-:S04]  /*88a0*/  @!P2 IMAD.MOV.U32 R3, RZ, RZ, R11 ;  /* 0x000000ffff03a224 */ /* 0x000fc800078e000b */
[----:B0-----:R-:W-:Y:S01]  /*88b0*/  FMUL.FTZ R7, R3, R3 ;  /* 0x0000000303077220 */ /* 0x001fe20000410000 */
[----:B------:R0:W-:Y:S04]  /*88c0*/  STL.64 [R1+0x1e0], R8 ;  /* 0x0001e00801007387 */ /* 0x0001e80000100a00 */
[----:B------:R1:W-:Y:S01]  /*88d0*/  STL.64 [R1+0x1e8], R10 ;  /* 0x0001e80a01007387 */ /* 0x0003e20000100a00 */
[----:B----4-:R-:W-:Y:S01]  /*88e0*/  FADD.FTZ R43, R43, R45 ;  /* 0x0000002d2b2b7221 */ /* 0x010fe20000010000 */
[----:B------:R-:W-:Y:S01]  /*88f0*/  FFMA.FTZ R45, R45, R45, R44 ;  /* 0x0000002d2d2d7223 */ /* 0x000fe2000001002c */
[----:B------:R-:W-:Y:S02]  /*8900*/  FMUL.FTZ R44, R28, R28 ;  /* 0x0000001c1c2c7220 */ /* 0x000fe40000410000 */
[----:B------:R-:W-:Y:S01]  /*8910*/  FADD.FTZ R41, R41, R43 ;  /* 0x0000002b29297221 */ /* 0x000fe20000010000 */
[----:B------:R-:W-:Y:S01]  /*8920*/  FADD.FTZ R45, R42, R45 ;  /* 0x0000002d2a2d7221 */ /* 0x000fe20000010000 */
[----:B--2---:R-:W-:Y:S01]  /*8930*/  FADD.FTZ R42, R28, R29 ;  /* 0x0000001d1c2a7221 */ /* 0x004fe20000010000 */
[----:B------:R-:W-:Y:S01]  /*8940*/  FFMA.FTZ R44, R29, R29, R44 ;  /* 0x0000001d1d2c7223 */ /* 0x000fe2000001002c */
[C---:B------:R-:W-:Y:S01]  /*8950*/  FMUL.FTZ R43, R30.reuse, R30 ;  /* 0x0000001e1e2b7220 */ /* 0x040fe20000410000 */
[----:B------:R2:W5:Y:S01]  /*8960*/  LDL.LU R28, [R1+0x3b8] ;  /* 0x0003b800011c7983 */ /* 0x0005620000300800 */
[----:B------:R-:W-:Y:S01]  /*8970*/  FADD.FTZ R41, R41, R42 ;  /* 0x0000002a29297221 */ /* 0x000fe20000010000 */
[----:B------:R-:W-:Y:S01]  /*8980*/  FADD.FTZ R44, R45, R44 ;  /* 0x0000002c2d2c7221 */ /* 0x000fe20000010000 */
[----:B------:R-:W-:Y:S01]  /*8990*/  FADD.FTZ R42, R30, R31 ;  /* 0x0000001f1e2a7221 */ /* 0x000fe20000010000 */
[----:B------:R-:W-:Y:S01]  /*89a0*/  FFMA.FTZ R43, R31, R31, R43 ;  /* 0x0000001f1f2b7223 */ /* 0x000fe2000001002b */
[----:B------:R-:W-:Y:S01]  /*89b0*/  FMUL.FTZ R45, R21, R21 ;  /* 0x00000015152d7220 */ /* 0x000fe20000410000 */
[----:B------:R2:W5:Y:S01]  /*89c0*/  LDL.LU R29, [R1+0x3b4] ;  /* 0x0003b400011d7983 */ /* 0x0005620000300800 */
[----:B------:R-:W-:Y:S01]  /*89d0*/  FADD.FTZ R41, R41, R42 ;  /* 0x0000002a29297221 */ /* 0x000fe20000010000 */
[----:B------:R-:W-:Y:S01]  /*89e0*/  FADD.FTZ R43, R44, R43 ;  /* 0x0000002b2c2b7221 */ /* 0x000fe20000010000 */
[----:B------:R-:W-:Y:S01]  /*89f0*/  FADD.FTZ R42, R21, R38 ;  /* 0x00000026152a7221 */ /* 0x000fe20000010000 */
[----:B------:R-:W-:Y:S01]  /*8a00*/  FFMA.FTZ R44, R38, R38, R45 ;  /* 0x00000026262c7223 */ /* 0x000fe2000001002d */
[----:B------:R2:W5:Y:S04]  /*8a10*/  LDL.LU R30, [R1+0x3b0] ;  /* 0x0003b000011e7983 */ /* 0x0005680000300800 */
[----:B------:R2:W5:Y:S04]  /*8a20*/  LDL.LU R31, [R1+0x3ac] ;  /* 0x0003ac00011f7983 */ /* 0x0005680000300800 */
[----:B------:R2:W5:Y:S01]  /*8a30*/  LDL.LU R38, [R1+0x3a8] ;  /* 0x0003a80001267983 */ /* 0x0005620000300800 */
[C---:B------:R-:W-:Y:S01]  /*8a40*/  FMUL.FTZ R21, R0.reuse, R0 ;  /* 0x0000000000157220 */ /* 0x040fe20000410000 */
[----:B------:R-:W-:Y:S01]  /*8a50*/  FADD.FTZ R0, R0, R20 ;  /* 0x0000001400007221 */ /* 0x000fe20000010000 */
[----:B------:R-:W-:Y:S01]  /*8a60*/  FADD.FTZ R41, R41, R42 ;  /* 0x0000002a29297221 */ /* 0x000fe20000010000 */
[----:B------:R-:W-:Y:S01]  /*8a70*/  FADD.FTZ R43, R43, R44 ;  /* 0x0000002c2b2b7221 */ /* 0x000fe20000010000 */
[----:B------:R-:W-:Y:S01]  /*8a80*/  FFMA.FTZ R20, R20, R20, R21 ;  /* 0x0000001414147223 */ /* 0x000fe20000010015 */
[----:B------:R-:W-:Y:S01]  /*8a90*/  FMUL.FTZ R21, R23, R23 ;  /* 0x0000001717157220 */ /* 0x000fe20000410000 */
[----:B------:R-:W-:Y:S01]  /*8aa0*/  FADD.FTZ R0, R41, R0 ;  /* 0x0000000029007221 */ /* 0x000fe20000010000 */
[----:B------:R-:W-:Y:S01]  /*8ab0*/  FMUL.FTZ R41, R25, R25 ;  /* 0x0000001919297220 */ /* 0x000fe20000410000 */
[----:B------:R-:W-:Y:S01]  /*8ac0*/  FADD.FTZ R20, R43, R20 ;  /* 0x000000142b147221 */ /* 0x000fe20000010000 */
[----:B------:R-:W-:Y:S01]  /*8ad0*/  FFMA.FTZ R21, R22, R22, R21 ;  /* 0x0000001616157223 */ /* 0x000fe20000010015 */
[----:B------:R-:W-:Y:S01]  /*8ae0*/  FADD.FTZ R23, R23, R22 ;  /* 0x0000001617177221 */ /* 0x000fe20000010000 */
[----:B------:R-:W-:-:S02]  /*8af0*/  FFMA.FTZ R41, R24, R24, R41 ;  /* 0x0000001818297223 */ /* 0x000fc40000010029 */
[----:B------:R-:W-:Y:S01]  /*8b00*/  FADD.FTZ R20, R20, R21 ;  /* 0x0000001514147221 */ /* 0x000fe20000010000 */
        /* <DEDUP_REMOVED lines=15> */
[----:B------:R-:W-:Y:S01]  /*8c00*/  FADD.FTZ R35, R35, R34 ;  /* 0x0000002223237221 */ /* 0x000fe20000010000 */
[----:B------:R-:W-:Y:S01]  /*8c10*/  FADD.FTZ R0, R0, R33 ;  /* 0x0000002100007221 */ /* 0x000fe20000010000 */
[----:B------:R-:W-:Y:S01]  /*8c20*/  FMUL.FTZ R22, R36, R36 ;  /* 0x0000002424167220 */ /* 0x000fe20000410000 */
[----:B------:R-:W-:Y:S01]  /*8c30*/  FADD.FTZ R20, R20, R21 ;  /* 0x0000001514147221 */ /* 0x000fe20000010000 */
[----:B------:R-:W-:Y:S01]  /*8c40*/  FADD.FTZ R21, R36, R37 ;  /* 0x0000002524157221 */ /* 0x000fe20000010000 */
[----:B------:R-:W-:Y:S01]  /*8c50*/  FADD.FTZ R0, R0, R35 ;  /* 0x0000002300007221 */ /* 0x000fe20000010000 */
[----:B------:R-:W-:-:S03]  /*8c60*/  FFMA.FTZ R37, R37, R37, R22 ;  /* 0x0000002525257223 */ /* 0x000fc60000010016 */
[----:B------:R-:W-:Y:S01]  /*8c70*/  FADD.FTZ R0, R0, R21 ;  /* 0x0000001500007221 */ /* 0x000fe20000010000 */
[----:B------:R-:W-:Y:S01]  /*8c80*/  FADD.FTZ R22, R20, R37 ;  /* 0x0000002514167221 */ /* 0x000fe20000010000 */
[----:B------:R-:W-:Y:S01]  /*8c90*/  CS2R R20, SRZ ;  /* 0x0000000000147805 */ /* 0x000fe2000001ff00 */
[C---:B------:R-:W-:Y:S01]  /*8ca0*/  FMUL.FTZ R24, R40.reuse, R40 ;  /* 0x0000002828187220 */ /* 0x040fe20000410000 */
[----:B------:R-:W-:Y:S01]  /*8cb0*/  FADD.FTZ R23, R40, R39 ;  /* 0x0000002728177221 */ /* 0x000fe20000010000 */
[----:B------:R-:W-:Y:S01]  /*8cc0*/  @!P1 IMAD.MOV.U32 R21, RZ, RZ, R9 ;  /* 0x000000ffff159224 */ /* 0x000fe200078e0009 */
[----:B------:R-:W-:Y:S01]  /*8cd0*/  @!P1 MOV R20, R8 ;  /* 0x0000000800149202 */ /* 0x000fe20000000f00 */
[----:B------:R-:W-:Y:S01]  /*8ce0*/  FFMA.FTZ R39, R39, R39, R24 ;  /* 0x0000002727277223 */ /* 0x000fe20000010018 */
[----:B------:R-:W-:Y:S01]  /*8cf0*/  FADD.FTZ R23, R0, R23 ;  /* 0x0000001700177221 */ /* 0x000fe20000010000 */
[C---:B------:R-:W-:Y:S01]  /*8d00*/  FMUL.FTZ R5, R21.reuse, R21 ;  /* 0x0000001515057220 */ /* 0x040fe20000410000 */
[----:B------:R-:W-:Y:S01]  /*8d10*/  MOV R0, RZ ;  /* 0x000000ff00007202 */ /* 0x000fe20000000f00 */
[----:B------:R-:W-:Y:S01]  /*8d20*/  FADD.FTZ R2, R21, R20 ;  /* 0x0000001415027221 */ /* 0x000fe20000010000 */
[----:B------:R-:W-:Y:S01]  /*8d30*/  @!P2 MOV R0, R10 ;  /* 0x0000000a0000a202 */ /* 0x000fe20000000f00 */
[----:B------:R-:W-:Y:S01]  /*8d40*/  FADD.FTZ R22, R22, R39 ;  /* 0x0000002716167221 */ /* 0x000fe20000010000 */
[----:B------:R-:W-:Y:S01]  /*8d50*/  FFMA.FTZ R5, R20, R20, R5 ;  /* 0x0000001414057223 */ /* 0x000fe20000010005 */
[----:B------:R-:W-:-:S02]  /*8d60*/  FADD.FTZ R23, R23, R2 ;  /* 0x0000000217177221 */ /* 0x000fc40000010000 */
[----:B------:R-:W-:Y:S01]  /*8d70*/  FADD.FTZ R2, R3, R0 ;  /* 0x0000000003027221 */ /* 0x000fe20000010000 */
[----:B------:R-:W-:Y:S01]  /*8d80*/  FFMA.FTZ R7, R0, R0, R7 ;  /* 0x0000000000077223 */ /* 0x000fe20000010007 */
[----:B------:R-:W-:Y:S01]  /*8d90*/  FADD.FTZ R22, R22, R5 ;  /* 0x0000000516167221 */ /* 0x000fe20000010000 */
[----:B------:R-:W-:Y:S01]  /*8da0*/  HFMA2.MMA R0, -RZ, RZ, 0, 0 ;  /* 0x00000000ff007435 */ /* 0x000fe200000001ff */
[----:B------:R-:W-:Y:S02]  /*8db0*/  CS2R R4, SRZ ;  /* 0x0000000000047805 */ /* 0x000fe4000001ff00 */
[----:B------:R-:W-:Y:S01]  /*8dc0*/  @!P3 IMAD.MOV.U32 R5, RZ, RZ, R13 ;  /* 0x000000ffff05b224 */ /* 0x000fe200078e000d */
[----:B0-----:R-:W-:Y:S02]  /*8dd0*/  MOV R8, RZ ;  /* 0x000000ff00087202 */ /* 0x001fe40000000f00 */
[----:B------:R-:W-:Y:S01]  /*8de0*/  @!P3 MOV R0, R12 ;  /* 0x0000000c0000b202 */ /* 0x000fe20000000f00 */
[----:B------:R-:W-:Y:S01]  /*8df0*/  FMUL.FTZ R3, R5, R5 ;  /* 0x0000000505037220 */ /* 0x000fe20000410000 */
[----:B------:R-:W-:Y:S01]  /*8e00*/  @!P4 MOV R8, R15 ;  /* 0x0000000f0008c202 */ /* 0x000fe20000000f00 */
[----:B------:R-:W-:Y:S01]  /*8e10*/  FADD.FTZ R6, R22, R7 ;  /* 0x0000000716067221 */ /* 0x000fe20000010000 */
[----:B------:R-:W-:-:S02]  /*8e20*/  IMAD.MOV.U32 R7, RZ, RZ, RZ ;  /* 0x000000ffff077224 */ /* 0x000fc400078e00ff */
[----:B------:R-:W-:Y:S01]  /*8e30*/  FADD.FTZ R2, R23, R2 ;  /* 0x0000000217027221 */ /* 0x000fe20000010000 */
[----:B------:R-:W-:Y:S01]  /*8e40*/  FADD.FTZ R5, R5, R0 ;  /* 0x0000000005057221 */ /* 0x000fe20000010000 */
[----:B------:R-:W-:Y:S01]  /*8e50*/  FFMA.FTZ R3, R0, R0, R3 ;  /* 0x0000000000037223 */ /* 0x000fe20000010003 */
[----:B------:R-:W-:Y:S01]  /*8e60*/  @!P4 MOV R7, R14 ;  /* 0x0000000e0007c202 */ /* 0x000fe20000000f00 */
[----:B------:R-:W-:Y:S01]  /*8e70*/  FMUL.FTZ R0, R8, R8 ;  /* 0x0000000808007220 */ /* 0x000fe20000410000 */
[----:B------:R-:W-:Y:S01]  /*8e80*/  FADD.FTZ R5, R2, R5 ;  /* 0x0000000502057221 */ /* 0x000fe20000010000 */
[----:B------:R-:W-:Y:S01]  /*8e90*/  FADD.FTZ R6, R6, R3 ;  /* 0x0000000306067221 */ /* 0x000fe20000010000 */
[----:B------:R-:W-:Y:S01]  /*8ea0*/  CS2R R2, SRZ ;  /* 0x0000000000027805 */ /* 0x000fe2000001ff00 */
[----:B------:R-:W-:Y:S01]  /*8eb0*/  FADD.FTZ R8, R8, R7 ;  /* 0x0000000708087221 */ /* 0x000fe20000010000 */
[----:B------:R-:W-:Y:S01]  /*8ec0*/  FFMA.FTZ R7, R7, R7, R0 ;  /* 0x0000000707077223 */ /* 0x000fe20000010000 */
[----:B------:R-:W-:Y:S01]  /*8ed0*/  @!P5 IMAD.MOV.U32 R3, RZ, RZ, R17 ;  /* 0x000000ffff03d224 */ /* 0x000fe200078e0011 */
[----:B------:R-:W0:Y:S01]  /*8ee0*/  S2R R0, SR_LANEID ;  /* 0x0000000000007919 */ /* 0x000e220000000000 */
[----:B------:R-:W-:Y:S01]  /*8ef0*/  HFMA2.MMA R9, -RZ, RZ, 0, 0 ;  /* 0x00000000ff097435 */ /* 0x000fe200000001ff */
[----:B------:R-:W-:Y:S01]  /*8f00*/  @!P5 MOV R2, R16 ;  /* 0x000000100002d202 */ /* 0x000fe20000000f00 */
[----:B------:R-:W-:-:S02]  /*8f10*/  @!P6 IMAD.MOV.U32 R4, RZ, RZ, R19 ;  /* 0x000000ffff04e224 */ /* 0x000fc400078e0013 */
[----:B-1----:R-:W-:Y:S01]  /*8f20*/  FMUL.FTZ R11, R3, R3 ;  /* 0x00000003030b7220 */ /* 0x002fe20000410000 */
[----:B------:R-:W-:Y:S01]  /*8f30*/  FADD.FTZ R5, R5, R8 ;  /* 0x0000000805057221 */ /* 0x000fe20000010000 */
[----:B------:R-:W-:Y:S01]  /*8f40*/  FADD.FTZ R6, R6, R7 ;  /* 0x0000000706067221 */ /* 0x000fe20000010000 */
[----:B------:R-:W-:Y:S01]  /*8f50*/  @!P6 MOV R9, R18 ;  /* 0x000000120009e202 */ /* 0x000fe20000000f00 */
[----:B------:R-:W-:Y:S01]  /*8f60*/  FADD.FTZ R8, R3, R2 ;  /* 0x0000000203087221 */ /* 0x000fe20000010000 */
[----:B------:R-:W-:Y:S01]  /*8f70*/  FFMA.FTZ R11, R2, R2, R11 ;  /* 0x00000002020b7223 */ /* 0x000fe2000001000b */
[C---:B------:R-:W-:Y:S02]  /*8f80*/  FMUL.FTZ R10, R4.reuse, R4 ;  /* 0x00000004040a7220 */ /* 0x040fe40000410000 */
[----:B------:R-:W-:Y:S01]  /*8f90*/  FADD.FTZ R5, R5, R8 ;  /* 0x0000000805057221 */ /* 0x000fe20000010000 */
[----:B------:R-:W-:Y:S01]  /*8fa0*/  FADD.FTZ R2, R4, R9 ;  /* 0x0000000904027221 */ /* 0x000fe20000010000 */
[----:B------:R-:W-:Y:S01]  /*8fb0*/  FADD.FTZ R6, R6, R11 ;  /* 0x0000000b06067221 */ /* 0x000fe20000010000 */
[----:B------:R-:W-:-:S02]  /*8fc0*/  FFMA.FTZ R3, R9, R9, R10 ;  /* 0x0000000909037223 */ /* 0x000fc4000001000a */
[----:B------:R-:W-:Y:S02]  /*8fd0*/  FADD.FTZ R2, R5, R2 ;  /* 0x0000000205027221 */ /* 0x000fe40000010000 */
[----:B------:R-:W-:-:S03]  /*8fe0*/  FADD.FTZ R3, R6, R3 ;  /* 0x0000000306037221 */ /* 0x000fc60000010000 */
[----:B------:R-:W1:Y:S04]  /*8ff0*/  SHFL.DOWN PT, R5, R2, 0x1, 0x1f ;  /* 0x08201f0002057f89 */ /* 0x000e6800000e0000 */
[----:B------:R-:W3:Y:S01]  /*9000*/  SHFL.DOWN PT, R4, R3, 0x1, 0x1f ;  /* 0x08201f0003047f89 */ /* 0x000ee200000e0000 */
[----:B0-----:R-:W-:-:S13]  /*9010*/  ISETP.GT.AND P1, PT, R0, 0x1e, PT ;  /* 0x0000001e0000780c */ /* 0x001fda0003f24270 */
[----:B-1----:R-:W-:Y:S01]  /*9020*/  @!P1 FADD.FTZ R2, R2, R5 ;  /* 0x0000000502029221 */ /* 0x002fe20000010000 */
[----:B---3--:R-:W-:-:S04]  /*9030*/  @!P1 FADD.FTZ R3, R3, R4 ;  /* 0x0000000403039221 */ /* 0x008fc80000010000 */
        /* <DEDUP_REMOVED lines=8> */
[----:B------:R-:W3:-:S12]  /*90c0*/  S2R R33, SR_TID.X ;  /* 0x0000000000217919 */ /* 0x000ed80000002100 */
[----:B0-----:R-:W-:Y:S01]  /*90d0*/  @!P1 FADD.FTZ R2, R2, R5 ;  /* 0x0000000502029221 */ /* 0x001fe20000010000 */
[----:B-1----:R-:W-:-:S04]  /*90e0*/  @!P1 FADD.FTZ R3, R3, R4 ;  /* 0x0000000403039221 */ /* 0x002fc80000010000 */
[----:B------:R-:W0:Y:S04]  /*90f0*/  SHFL.DOWN PT, R5, R2, 0x8, 0x1f ;  /* 0x09001f0002057f89 */ /* 0x000e2800000e0000 */
[----:B------:R-:W1:Y:S01]  /*9100*/  SHFL.DOWN PT, R4, R3, 0x8, 0x1f ;  /* 0x09001f0003047f89 */ /* 0x000e6200000e0000 */
[----:B------:R-:W-:Y:S01]  /*9110*/  ISETP.GT.AND P1, PT, R0, 0x17, PT ;  /* 0x000000170000780c */ /* 0x000fe20003f24270 */
[----:B------:R-:W4:-:S12]  /*9120*/  S2UR UR7, SR_CgaCtaId ;  /* 0x00000000000779c3 */ /* 0x000f180000008800 */
[----:B0-----:R-:W-:Y:S01]  /*9130*/  @!P1 FADD.FTZ R2, R2, R5 ;  /* 0x0000000502029221 */ /* 0x001fe20000010000 */
[----:B-1----:R-:W-:-:S04]  /*9140*/  @!P1 FADD.FTZ R3, R3, R4 ;  /* 0x0000000403039221 */ /* 0x002fc80000010000 */
[----:B------:R-:W0:Y:S04]  /*9150*/  SHFL.DOWN PT, R5, R2, 0x10, 0x1f ;  /* 0x0a001f0002057f89 */ /* 0x000e2800000e0000 */
[----:B------:R-:W1:Y:S01]  /*9160*/  SHFL.DOWN PT, R6, R3, 0x10, 0x1f ;  /* 0x0a001f0003067f89 */ /* 0x000e6200000e0000 */
[----:B------:R-:W-:Y:S02]  /*9170*/  ISETP.GT.AND P1, PT, R0, 0xf, PT ;  /* 0x0000000f0000780c */ /* 0x000fe40003f24270 */
[----:B---3--:R-:W-:Y:S01]  /*9180*/  SHF.R.S32.HI R4, RZ, 0x1f, R33 ;  /* 0x0000001fff047819 */ /* 0x008fe20000011421 */
[----:B------:R2:W-:Y:S01]  /*9190*/  STL.64 [R1+0x1f0], R12 ;  /* 0x0001f00c01007387 */ /* 0x0005e20000100a00 */
[----:B------:R-:W-:-:S03]  /*91a0*/  UMOV UR6, 0x400 ;  /* 0x0000040000067882 */ /* 0x000fc60000000000 */
[----:B------:R2:W-:Y:S01]  /*91b0*/  STL.64 [R1+0x1f8], R14 ;  /* 0x0001f80e01007387 */ /* 0x0005e20000100a00 */
[----:B------:R-:W-:-:S03]  /*91c0*/  LEA.HI R4, R4, R33, RZ, 0x5 ;  /* 0x0000002104047211 */ /* 0x000fc600078f28ff */
[----:B------:R2:W-:Y:S01]  /*91d0*/  STL.64 [R1+0x200], R16 ;  /* 0x0002001001007387 */ /* 0x0005e20000100a00 */
[----:B------:R-:W-:-:S03]  /*91e0*/  ISETP.NE.AND P3, PT, R0, RZ, PT ;  /* 0x000000ff0000720c */ /* 0x000fc60003f65270 */
[----:B------:R2:W-:Y:S01]  /*91f0*/  STL.64 [R1+0x208], R18 ;  /* 0x0002081201007387 */ /* 0x0005e20000100a00 */
[----:B----4-:R-:W-:Y:S01]  /*9200*/  ULEA UR6, UR7, UR6, 0x18 ;  /* 0x0000000607067291 */ /* 0x010fe2000f8ec03f */
[----:B------:R-:W-:Y:S02]  /*9210*/  ISETP.NE.AND P2, PT, R33, RZ, PT ;  /* 0x000000ff2100720c */ /* 0x000fe40003f45270 */
[----:B------:R-:W-:Y:S01]  /*9220*/  SHF.R.S32.HI R4, RZ, 0x5, R4 ;  /* 0x00000005ff047819 */ /* 0x000fe20000011404 */
[----:B0-----:R-:W-:Y:S01]  /*9230*/  @!P1 FADD.FTZ R2, R2, R5 ;  /* 0x0000000502029221 */ /* 0x001fe20000010000 */
[----:B-1----:R-:W-:Y:S02]  /*9240*/  @!P1 FADD.FTZ R3, R3, R6 ;  /* 0x0000000603039221 */ /* 0x002fe40000010000 */
[----:B------:R-:W-:Y:S01]  /*9250*/  LEA R4, R4, UR6, 0x3 ;  /* 0x0000000604047c11 */ /* 0x000fe2000f8e18ff */
[----:B------:R-:W-:Y:S01]  /*9260*/  ULDC UR7, c[0x0][0xc] ;  /* 0x0000030000077ab9 */ /* 0x000fe20000000800 */
[----:B------:R-:W-:Y:S03]  /*9270*/  BSSY B0, `(.L_x_5089) ;  /* 0x0000037000007945 */ /* 0x000fe60003800000 */
[----:B------:R2:W-:Y:S01]  /*9280*/  @!P3 STS.64 [R4+0x18], R2 ;  /* 0x000018020400b388 */ /* 0x0005e20000000a00 */
[----:B------:R-:W-:Y:S06]  /*9290*/  BAR.SYNC.DEFER_BLOCKING 0x0 ;  /* 0x0000000000007b1d */ /* 0x000fec0000010000 */
[----:B------:R-:W-:Y:S05]  /*92a0*/  @P2 BRA `(.L_x_5090) ;  /* 0x0000000000cc2947 */ /* 0x000fea0003800000 */
[----:B------:R-:W0:Y:S01]  /*92b0*/  S2UR UR10, SR_CgaCtaId ;  /* 0x00000000000a79c3 */ /* 0x000e220000008800 */
[----:B------:R-:W-:Y:S02]  /*92c0*/  UMOV UR6, 0x400 ;  /* 0x0000040000067882 */ /* 0x000fe40000000000 */
[----:B0-----:R-:W-:-:S09]  /*92d0*/  ULEA UR6, UR10, UR6, 0x18 ;  /* 0x000000060a067291 */ /* 0x001fd2000f8ec03f */
[----:B--2---:R-:W0:Y:S04]  /*92e0*/  LDS.128 R4, [UR6+0x20] ;  /* 0x00002006ff047984 */ /* 0x004e280008000c00 */
        /* <DEDUP_REMOVED lines=47> */
.L_x_5090:
[----:B------:R-:W-:Y:S05]  /*95e0*/  BSYNC B0 ;  /* 0x0000000000007941 */ /* 0x000fea0003800000 */
.L_x_5089:
[----:B------:R-:W-:-:S06]  /*95f0*/  UISETP.GE.U32.AND UP0, UPT, UR7, 0x2, UPT ;  /* 0x000000020700788c */ /* 0x000fcc000bf06070 */
[----:B------:R-:W-:-:S13]  /*9600*/  PLOP3.LUT P1, PT, PT, PT, UP0, 0x80, 0x0 ;  /* 0x000000000000781c */ /* 0x000fda0003f2f008 */
[----:B------:R-:W-:Y:S05]  /*9610*/  @!P1 BRA `(.L_x_5091) ;  /* 0x00000010009c9947 */ /* 0x000fea0003800000 */
[----:B------:R-:W0:Y:S01]  /*9620*/  S2R R7, SR_CTAID.Y ;  /* 0x0000000000077919 */ /* 0x000e220000002600 */
[----:B------:R-:W1:Y:S01]  /*9630*/  LDC R6, c[0x0][0x10] ;  /* 0x00000400ff067b82 */ /* 0x000e620000000800 */
[----:B------:R-:W-:Y:S01]  /*9640*/  ULOP3.LUT UR6, UR4, 0x1, URZ, 0xc0, !UPT ;  /* 0x0000000104067892 */ /* 0x000fe2000f8ec03f */
[----:B------:R-:W-:Y:S06]  /*9650*/  BSSY B0, `(.L_x_5092) ;  /* 0x0000021000007945 */ /* 0x000fec0003800000 */
[----:B--2---:R-:W2:Y:S08]  /*9660*/  LDC.64 R4, c[0x0][0x240] ;  /* 0x00009000ff047b82 */ /* 0x004eb00000000a00 */
[----:B------:R-:W3:Y:S01]  /*9670*/  LDC.64 R8, c[0x0][0x248] ;  /* 0x00009200ff087b82 */ /* 0x000ee20000000a00 */
[----:B-1----:R-:W-:-:S04]  /*9680*/  IMAD R0, R6, UR6, RZ ;  /* 0x0000000606007c24 */ /* 0x002fc8000f8e02ff */
[C---:B------:R-:W-:Y:S01]  /*9690*/  IMAD R10, R0.reuse, UR7, RZ ;  /* 0x00000007000a7c24 */ /* 0x040fe2000f8e02ff */
[----:B0-----:R-:W-:-:S03]  /*96a0*/  IADD3 R11, R0, R7, RZ ;  /* 0x00000007000b7210 */ /* 0x001fc60007ffe0ff */
[----:B------:R-:W-:Y:S02]  /*96b0*/  IMAD.SHL.U32 R13, R10, 0x2, RZ ;  /* 0x000000020a0d7824 */ /* 0x000fe400078e00ff */
[----:B--2---:R-:W-:-:S04]  /*96c0*/  IMAD.WIDE.U32 R10, R11, 0x4, R4 ;  /* 0x000000040b0a7825 */ /* 0x004fc800078e0004 */
        /* <DEDUP_REMOVED lines=9> */
[----:B------:R-:W-:Y:S01]  /*9760*/  MOV R13, UR6 ;  /* 0x00000006000d7c02 */ /* 0x000fe20008000f00 */
        /* <DEDUP_REMOVED lines=10> */
.L_x_5094:
[----:B------:R-:W2:Y:S04]  /*9810*/  LDG.E.STRONG.GPU R0, desc[UR12][R10.64] ;  /* 0x0000000c0a007981 */ /* 0x000ea8000c1ef900 */
[----:B--2---:R-:W-:Y:S04]  /*9820*/  CCTL.IVALL ;  /* 0x00000000ff00798f */ /* 0x004fe80002000000 */
[----:B------:R0:W-:Y:S01]  /*9830*/  STL [R1], R0 ;  /* 0x0000000001007387 */ /* 0x0001e20000100800 */
[----:B------:R-:W-:-:S13]  /*9840*/  ISETP.NE.AND P1, PT, R0, UR6, PT ;  /* 0x0000000600007c0c */ /* 0x000fda000bf25270 */
[----:B0-----:R-:W-:Y:S05]  /*9850*/  @P1 BRA `(.L_x_5094) ;  /* 0xfffffffc00ec1947 */ /* 0x001fea000383ffff */
.L_x_5093:
[----:B------:R-:W-:Y:S05]  /*9860*/  BSYNC B0 ;  /* 0x0000000000007941 */ /* 0x000fea0003800000 */
.L_x_5092:
        /* <DEDUP_REMOVED lines=18> */
.L_x_5098:
[C---:B------:R-:W-:Y:S01]  /*9990*/  VIADD R13, R8.reuse, 0x1 ;  /* 0x00000001080d7836 */ /* 0x040fe20000000000 */
[C---:B------:R-:W-:Y:S02]  /*99a0*/  ISETP.EQ.OR P3, PT, R8.reuse, UR14, P2 ;  /* 0x0000000e08007c0c */ /* 0x040fe40009762670 */
[C---:B------:R-:W-:Y:S02]  /*99b0*/  IADD3 R15, R8.reuse, 0x2, RZ ;  /* 0x00000002080f7810 */ /* 0x040fe40007ffe0ff */
[----:B------:R-:W-:Y:S02]  /*99c0*/  ISETP.EQ.OR P4, PT, R13, UR14, P2 ;  /* 0x0000000e0d007c0c */ /* 0x000fe40009782670 */
[----:B------:R-:W-:Y:S02]  /*99d0*/  ISETP.EQ.OR P6, PT, R15, UR14, P2 ;  /* 0x0000000e0f007c0c */ /* 0x000fe400097c2670 */
[----:B------:R-:W-:-:S04]  /*99e0*/  IADD3 R17, R8, 0x3, RZ ;  /* 0x0000000308117810 */ /* 0x000fc80007ffe0ff */
[----:B------:R-:W-:Y:S01]  /*99f0*/  ISETP.EQ.OR P5, PT, R17, UR14, P2 ;  /* 0x0000000e11007c0c */ /* 0x000fe200097a2670 */
[----:B------:R-:W-:-:S04]  /*9a00*/  @!P3 IMAD R11, R6, R8, R7 ;  /* 0x00000008060bb224 */ /* 0x000fc800078e0207 */
        /* <DEDUP_REMOVED lines=22> */
[----:B------:R-:W-:Y:S01]  /*9b70*/  VIADD R14, R8, 0x7 ;  /* 0x00000007080e7836 */ /* 0x000fe20000000000 */
[----:B------:R-:W-:Y:S01]  /*9b80*/  ISETP.EQ.OR P6, PT, R12, UR14, P2 ;  /* 0x0000000e0c007c0c */ /* 0x000fe200097c2670 */
[----:B------:R-:W-:Y:S01]  /*9b90*/  @!P5 FADD.FTZ R2, R2, R16 ;  /* 0x000000100202d221 */ /* 0x000fe20000010000 */
[----:B------:R-:W-:-:S02]  /*9ba0*/  @!P5 FADD.FTZ R3, R3, R17 ;  /* 0x000000110303d221 */ /* 0x000fc40000010000 */
[----:B------:R-:W-:Y:S01]  /*9bb0*/  @!P3 IMAD R11, R6, R9, R7 ;  /* 0x00000009060bb224 */ /* 0x000fe200078e0207 */
[----:B------:R-:W-:-:S04]  /*9bc0*/  ISETP.EQ.OR P5, PT, R14, UR14, P2 ;  /* 0x0000000e0e007c0c */ /* 0x000fc800097a2670 */
[----:B------:R-:W-:Y:S02]  /*9bd0*/  @!P4 IMAD R13, R6, R10, R7 ;  /* 0x0000000a060dc224 */ /* 0x000fe400078e0207 */
[----:B------:R-:W-:-:S04]  /*9be0*/  @!P3 IMAD.WIDE.U32 R10, R11, 0x8, R4 ;  /* 0x000000080b0ab825 */ /* 0x000fc800078e0004 */
[C---:B------:R-:W-:Y:S02]  /*9bf0*/  @!P6 IMAD R15, R6.reuse, R12, R7 ;  /* 0x0000000c060fe224 */ /* 0x040fe400078e0207 */
[----:B------:R-:W-:Y:S01]  /*9c00*/  @!P4 IMAD.WIDE.U32 R12, R13, 0x8, R4 ;  /* 0x000000080d0cc825 */ /* 0x000fe200078e0004 */
[----:B------:R-:W2:Y:S03]  /*9c10*/  @!P3 LDG.E.64 R10, desc[UR12][R10.64] ;  /* 0x0000000c0a0ab981 */ /* 0x000ea6000c1e1b00 */
[----:B------:R-:W-:Y:S02]  /*9c20*/  @!P5 IMAD R17, R6, R14, R7 ;  /* 0x0000000e0611d224 */ /* 0x000fe400078e0207 */
[--C-:B------:R-:W-:Y:S01]  /*9c30*/  @!P6 IMAD.WIDE.U32 R14, R15, 0x8, R4.reuse ;  /* 0x000000080f0ee825 */ /* 0x100fe200078e0004 */
[----:B------:R-:W3:Y:S03]  /*9c40*/  @!P4 LDG.E.64 R12, desc[UR12][R12.64] ;  /* 0x0000000c0c0cc981 */ /* 0x000ee6000c1e1b00 */
[----:B------:R-:W-:-:S02]  /*9c50*/  @!P5 IMAD.WIDE.U32 R16, R17, 0x8, R4 ;  /* 0x000000081110d825 */ /* 0x000fc400078e0004 */
[----:B------:R-:W4:Y:S04]  /*9c60*/  @!P6 LDG.E.64 R14, desc[UR12][R14.64] ;  /* 0x0000000c0e0ee981 */ /* 0x000f28000c1e1b00 */
[----:B------:R-:W4:Y:S01]  /*9c70*/  @!P5 LDG.E.64 R16, desc[UR12][R16.64] ;  /* 0x0000000c1010d981 */ /* 0x000f22000c1e1b00 */
[C---:B------:R-:W-:Y:S02]  /*9c80*/  IADD3 R9, R8.reuse, 0x8, RZ ;  /* 0x0000000808097810 */ /* 0x040fe40007ffe0ff */
[C---:B------:R-:W-:Y:S02]  /*9c90*/  IADD3 R18, R8.reuse, 0x9, RZ ;  /* 0x0000000908127810 */ /* 0x040fe40007ffe0ff */
[----:B------:R-:W-:Y:S01]  /*9ca0*/  IADD3 R19, R8, 0xb, RZ ;  /* 0x0000000b08137810 */ /* 0x000fe20007ffe0ff */
[----:B--2---:R-:W-:Y:S01]  /*9cb0*/  @!P3 FADD.FTZ R2, R2, R10 ;  /* 0x0000000a0202b221 */ /* 0x004fe20000010000 */
[----:B------:R-:W-:Y:S01]  /*9cc0*/  @!P3 FADD.FTZ R3, R3, R11 ;  /* 0x0000000b0303b221 */ /* 0x000fe20000010000 */
[----:B------:R-:W-:-:S02]  /*9cd0*/  ISETP.EQ.OR P3, PT, R9, UR14, P2 ;  /* 0x0000000e09007c0c */ /* 0x000fc40009762670 */
[----:B---3--:R-:W-:Y:S01]  /*9ce0*/  @!P4 FADD.FTZ R2, R2, R12 ;  /* 0x0000000c0202c221 */ /* 0x008fe20000010000 */
[----:B------:R-:W-:Y:S01]  /*9cf0*/  @!P4 FADD.FTZ R3, R3, R13 ;  /* 0x0000000d0303c221 */ /* 0x000fe20000010000 */
[----:B------:R-:W-:Y:S02]  /*9d00*/  ISETP.EQ.OR P4, PT, R18, UR14, P2 ;  /* 0x0000000e12007c0c */ /* 0x000fe40009782670 */
[----:B----4-:R-:W-:Y:S01]  /*9d10*/  @!P6 FADD.FTZ R2, R2, R14 ;  /* 0x0000000e0202e221 */ /* 0x010fe20000010000 */
[----:B------:R-:W-:Y:S02]  /*9d20*/  VIADD R14, R8, 0xa ;  /* 0x0000000a080e7836 */ /* 0x000fe40000000000 */
[----:B------:R-:W-:-:S04]  /*9d30*/  @!P6 FADD.FTZ R3, R3, R15 ;  /* 0x0000000f0303e221 */ /* 0x000fc80000010000 */
[----:B------:R-:W-:Y:S02]  /*9d40*/  @!P3 IMAD R11, R6, R9, R7 ;  /* 0x00000009060bb224 */ /* 0x000fe400078e0207 */
[----:B------:R-:W-:Y:S01]  /*9d50*/  @!P5 FADD.FTZ R2, R2, R16 ;  /* 0x000000100202d221 */ /* 0x000fe20000010000 */
[----:B------:R-:W-:Y:S01]  /*9d60*/  ISETP.EQ.OR P6, PT, R14, UR14, P2 ;  /* 0x0000000e0e007c0c */ /* 0x000fe200097c2670 */
        /* <DEDUP_REMOVED lines=16> */
[----:B------:R-:W-:Y:S01]  /*9e70*/  VIADD R10, R8, 0xd ;  /* 0x0000000d080a7836 */ /* 0x000fe20000000000 */
[----:B------:R-:W-:Y:S01]  /*9e80*/  ISETP.EQ.OR P3, PT, R9, UR14, P2 ;  /* 0x0000000e09007c0c */ /* 0x000fe20009762670 */
[----:B---3--:R-:W-:Y:S01]  /*9e90*/  @!P4 FADD.FTZ R2, R2, R12 ;  /* 0x0000000c0202c221 */ /* 0x008fe20000010000 */
[----:B------:R-:W-:-:S02]  /*9ea0*/  @!P4 FADD.FTZ R3, R3, R13 ;  /* 0x0000000d0303c221 */ /* 0x000fc40000010000 */
[----:B------:R-:W-:Y:S02]  /*9eb0*/  ISETP.EQ.OR P4, PT, R10, UR14, P2 ;  /* 0x0000000e0a007c0c */ /* 0x000fe40009782670 */
[----:B------:R-:W-:Y:S01]  /*9ec0*/  IADD3 R12, R8, 0xe, RZ ;  /* 0x0000000e080c7810 */ /* 0x000fe20007ffe0ff */
[----:B----4-:R-:W-:Y:S01]  /*9ed0*/  @!P6 FADD.FTZ R2, R2, R14 ;  /* 0x0000000e0202e221 */ /* 0x010fe20000010000 */
[----:B------:R-:W-:Y:S01]  /*9ee0*/  @!P6 FADD.FTZ R3, R3, R15 ;  /* 0x0000000f0303e221 */ /* 0x000fe20000010000 */
[----:B------:R-:W-:Y:S02]  /*9ef0*/  IADD3 R14, R8, 0xf, RZ ;  /* 0x0000000f080e7810 */ /* 0x000fe40007ffe0ff */
[----:B------:R-:W-:Y:S02]  /*9f00*/  ISETP.EQ.OR P6, PT, R12, UR14, P2 ;  /* 0x0000000e0c007c0c */ /* 0x000fe400097c2670 */
[----:B------:R-:W-:Y:S02]  /*9f10*/  @!P3 IMAD R11, R6, R9, R7 ;  /* 0x00000009060bb224 */ /* 0x000fe400078e0207 */
[----:B------:R-:W-:Y:S01]  /*9f20*/  @!P5 FADD.FTZ R2, R2, R16 ;  /* 0x000000100202d221 */ /* 0x000fe20000010000 */
[----:B------:R-:W-:Y:S01]  /*9f30*/  @!P5 FADD.FTZ R3, R3, R17 ;  /* 0x000000110303d221 */ /* 0x000fe20000010000 */
[----:B------:R-:W-:Y:S01]  /*9f40*/  ISETP.EQ.OR P5, PT, R14, UR14, P2 ;  /* 0x0000000e0e007c0c */ /* 0x000fe200097a2670 */
[----:B------:R-:W-:-:S02]  /*9f50*/  @!P4 IMAD R13, R6, R10, R7 ;  /* 0x0000000a060dc224 */ /* 0x000fc400078e0207 */
        /* <DEDUP_REMOVED lines=22> */
.L_x_5097:
[----:B------:R-:W-:-:S13]  /*a0c0*/  ISETP.GT.AND P3, PT, R0, 0x4, PT ;  /* 0x000000040000780c */ /* 0x000fda0003f64270 */
[----:B------:R-:W-:Y:S05]  /*a0d0*/  @!P3 BRA `(.L_x_5099) ;  /* 0x0000000000ecb947 */ /* 0x000fea0003800000 */
[C---:B------:R-:W-:Y:S01]  /*a0e0*/  IADD3 R13, R8.reuse, 0x1, RZ ;  /* 0x00000001080d7810 */ /* 0x040fe20007ffe0ff */
[C---:B------:R-:W-:Y:S01]  /*a0f0*/  VIADD R15, R8.reuse, 0x2 ;  /* 0x00000002080f7836 */ /* 0x040fe20000000000 */
[----:B------:R-:W-:Y:S02]  /*a100*/  ISETP.EQ.OR P5, PT, R8, UR14, P2 ;  /* 0x0000000e08007c0c */ /* 0x000fe400097a2670 */
[----:B------:R-:W-:Y:S02]  /*a110*/  ISETP.EQ.OR P6, PT, R13, UR14, P2 ;  /* 0x0000000e0d007c0c */ /* 0x000fe400097c2670 */
[----:B------:R-:W-:-:S09]  /*a120*/  ISETP.EQ.OR P3, PT, R15, UR14, P2 ;  /* 0x0000000e0f007c0c */ /* 0x000fd20009762670 */
[--C-:B------:R-:W-:Y:S02]  /*a130*/  @!P5 IMAD R11, R8, R6, R7.reuse ;  /* 0x00000006080bd224 */ /* 0x100fe400078e0207 */
        /* <DEDUP_REMOVED lines=13> */
[C---:B------:R-:W-:Y:S02]  /*a210*/  IADD3 R17, R8.reuse, 0x2, RZ ;  /* 0x0000000208117810 */ /* 0x040fe40007ffe0ff */
[----:B------:R-:W-:Y:S01]  /*a220*/  IADD3 R19, R8, 0x3, RZ ;  /* 0x0000000308137810 */ /* 0x000fe20007ffe0ff */
[----:B--2---:R-:W-:Y:S01]  /*a230*/  @!P5 FADD.FTZ R2, R2, R10 ;  /* 0x0000000a0202d221 */ /* 0x004fe20000010000 */
[----:B------:R-:W-:Y:S01]  /*a240*/  @!P5 FADD.FTZ R3, R3, R11 ;  /* 0x0000000b0303d221 */ /* 0x000fe20000010000 */
[----:B------:R-:W-:-:S04]  /*a250*/  ISETP.EQ.OR P5, PT, R16, UR14, P2 ;  /* 0x0000000e10007c0c */ /* 0x000fc800097a2670 */
        /* <DEDUP_REMOVED lines=9> */
[C---:B------:R-:W-:Y:S02]  /*a2f0*/  @!P5 IMAD R15, R6.reuse, R16, R7 ;  /* 0x00000010060fd224 */ /* 0x040fe400078e0207 */
[----:B------:R-:W-:Y:S01]  /*a300*/  @!P4 IMAD.WIDE.U32 R12, R13, 0x8, R4 ;  /* 0x000000080d0cc825 */ /* 0x000fe200078e0004 */
[----:B------:R-:W2:Y:S03]  /*a310*/  @!P1 LDG.E.64 R10, desc[UR12][R10.64] ;  /* 0x0000000c0a0a9981 */ /* 0x000ea6000c1e1b00 */
[C---:B------:R-:W-:Y:S02]  /*a320*/  @!P6 IMAD R17, R6.reuse, R17, R7 ;  /* 0x000000110611e224 */ /* 0x040fe400078e0207 */
        /* <DEDUP_REMOVED lines=8> */
[----:B------:R-:W-:Y:S01]  /*a3b0*/  VIADD R0, R0, 0xfffffffc ;  /* 0xfffffffc00007836 */ /* 0x000fe20000000000 */
[----:B------:R-:W-:-:S04]  /*a3c0*/  IADD3 R8, R8, 0x4, RZ ;  /* 0x0000000408087810 */ /* 0x000fc80007ffe0ff */
[----:B------:R-:W-:Y:S01]  /*a3d0*/  IADD3 R0, R0, -0x4, RZ ;  /* 0xfffffffc00007810 */ /* 0x000fe20007ffe0ff */
        /* <DEDUP_REMOVED lines=11> */
.L_x_5099:
[----:B------:R-:W-:-:S13]  /*a490*/  ISETP.NE.OR P1, PT, R0, RZ, P1 ;  /* 0x000000ff0000720c */ /* 0x000fda0000f25670 */
[----:B------:R-:W-:Y:S05]  /*a4a0*/  @!P1 BRA `(.L_x_5095) ;  /* 0x00000000007c9947 */ /* 0x000fea0003800000 */
.L_x_5096:
[C---:B------:R-:W-:Y:S01]  /*a4b0*/  ISETP.EQ.OR P1, PT, R8.reuse, UR14, P2 ;  /* 0x0000000e08007c0c */ /* 0x040fe20009722670 */
[C---:B------:R-:W-:Y:S01]  /*a4c0*/  VIADD R13, R8.reuse, 0x1 ;  /* 0x00000001080d7836 */ /* 0x040fe20000000000 */
[C---:B------:R-:W-:Y:S02]  /*a4d0*/  IADD3 R15, R8.reuse, 0x2, RZ ;  /* 0x00000002080f7810 */ /* 0x040fe40007ffe0ff */
[----:B------:R-:W-:Y:S02]  /*a4e0*/  IADD3 R17, R8, 0x3, RZ ;  /* 0x0000000308117810 */ /* 0x000fe40007ffe0ff */
        /* <DEDUP_REMOVED lines=19> */
[----:B------:R-:W-:Y:S01]  /*a620*/  ISETP.NE.AND P1, PT, R0, RZ, PT ;  /* 0x000000ff0000720c */ /* 0x000fe20003f25270 */
[----:B---3--:R-:W-:Y:S01]  /*a630*/  @!P3 FADD.FTZ R2, R2, R12 ;  /* 0x0000000c0202b221 */ /* 0x008fe20000010000 */
[----:B------:R-:W-:-:S03]  /*a640*/  @!P3 FADD.FTZ R3, R3, R13 ;  /* 0x0000000d0303b221 */ /* 0x000fc60000010000 */
[----:B----4-:R-:W-:Y:S01]  /*a650*/  @!P4 FADD.FTZ R2, R2, R14 ;  /* 0x0000000e0202c221 */ /* 0x010fe20000010000 */
[----:B------:R-:W-:-:S03]  /*a660*/  @!P4 FADD.FTZ R3, R3, R15 ;  /* 0x0000000f0303c221 */ /* 0x000fc60000010000 */
[----:B------:R-:W-:Y:S01]  /*a670*/  @!P5 FADD.FTZ R2, R2, R16 ;  /* 0x000000100202d221 */ /* 0x000fe20000010000 */
[----:B------:R-:W-:-:S03]  /*a680*/  @!P5 FADD.FTZ R3, R3, R17 ;  /* 0x000000110303d221 */ /* 0x000fc60000010000 */
[----:B------:R-:W-:Y:S05]  /*a690*/  @P1 BRA `(.L_x_5096) ;  /* 0xfffffffc00841947 */ /* 0x000fea000383ffff */
.L_x_5095:
        /* <DEDUP_REMOVED lines=11> */
.L_x_5101:
[----:B------:R-:W-:Y:S05]  /*a750*/  BSYNC B0 ;  /* 0x0000000000007941 */ /* 0x000fea0003800000 */
.L_x_5100:
        /* <DEDUP_REMOVED lines=19> */
.L_x_5091:
[----:B------:R-:W-:Y:S01]  /*a890*/  ULDC.64 UR6, c[0x0][0x218] ;  /* 0x0000860000067ab9 */ /* 0x000fe20000000a00 */
[C---:B------:R-:W-:Y:S01]  /*a8a0*/  LOP3.LUT P1, RZ, R33.reuse, UR14, RZ, 0xfc, !PT ;  /* 0x0000000e21ff7c12 */ /* 0x040fe2000f82fcff */
[----:B------:R-:W-:Y:S01]  /*a8b0*/  IMAD.WIDE.U32 R6, R33, -0x33333333, RZ ;  /* 0xcccccccd21067825 */ /* 0x000fe200078e00ff */
[----:B------:R-:W-:Y:S01]  /*a8c0*/  ISETP.EQ.U32.AND P3, PT, RZ, UR6, PT ;  /* 0x00000006ff007c0c */ /* 0x000fe2000bf62070 */
[----:B------:R-:W-:Y:S01]  /*a8d0*/  UIADD3 UR9, -UR9, URZ, URZ ;  /* 0x0000003f09097290 */ /* 0x000fe2000fffe13f */
[----:B--2---:R-:W0:Y:S01]  /*a8e0*/  LDC.64 R12, c[0x0][0x228] ;  /* 0x00008a00ff0c7b82 */ /* 0x004e220000000a00 */
[----:B------:R-:W-:Y:S01]  /*a8f0*/  ULDC UR6, c[0x0][0x288] ;  /* 0x0000a20000067ab9 */ /* 0x000fe20000000800 */
[----:B------:R-:W-:Y:S01]  /*a900*/  ISETP.EQ.OR.EX P1, PT, RZ, UR7, P1, P3 ;  /* 0x00000007ff007c0c */ /* 0x000fe20008f22730 */
[----:B------:R-:W-:Y:S01]  /*a910*/  UIMAD UR6, UR6, UR9, UR8 ;  /* 0x00000009060672a4 */ /* 0x000fe2000f8e0208 */
[----:B------:R-:W-:-:S04]  /*a920*/  SHF.R.U32.HI R6, RZ, 0x6, R7 ;  /* 0x00000006ff067819 */ /* 0x000fc80000011607 */
[----:B------:R-:W1:Y:S01]  /*a930*/  LDC.64 R14, c[0x0][0x230] ;  /* 0x00008c00ff0e7b82 */ /* 0x000e620000000a00 */
[----:B------:R-:W-:Y:S01]  /*a940*/  IMAD R6, R6, -0x50, R33 ;  /* 0xffffffb006067824 */ /* 0x000fe200078e0221 */
[----:B------:R-:W-:Y:S01]  /*a950*/  MOV R9, UR6 ;  /* 0x0000000600097c02 */ /* 0x000fe20008000f00 */
[----:B------:R-:W-:Y:S01]  /*a960*/  UMOV UR6, 0x400 ;  /* 0x0000040000067882 */ /* 0x000fe20000000000 */
[----:B------:R-:W-:Y:S01]  /*a970*/  MOV R7, UR8 ;  /* 0x0000000800077c02 */ /* 0x000fe20008000f00 */
[----:B------:R-:W-:Y:S01]  /*a980*/  IMAD.SHL.U32 R6, R6, 0x2, RZ ;  /* 0x0000000206067824 */ /* 0x000fe200078e00ff */
[----:B------:R-:W-:Y:S01]  /*a990*/  HFMA2.MMA R16, -RZ, RZ, 1.875, 0 ;  /* 0x3f800000ff107435 */ /* 0x000fe200000001ff */
[----:B------:R-:W-:Y:S01]  /*a9a0*/  IMAD.MOV.U32 R17, RZ, RZ, RZ ;  /* 0x000000ffff117224 */ /* 0x000fe200078e00ff */
[----:B------:R-:W2:Y:S01]  /*a9b0*/  S2UR UR7, SR_CgaCtaId ;  /* 0x00000000000779c3 */ /* 0x000ea20000008800 */
[----:B------:R-:W-:Y:S01]  /*a9c0*/  IMAD R9, R9, 0xa0, R6 ;  /* 0x000000a009097824 */ /* 0x000fe200078e0206 */
[----:B------:R-:W-:Y:S01]  /*a9d0*/  ULDC.64 UR18, c[0x0][0x270] ;  /* 0x00009c0000127ab9 */ /* 0x000fe20000000a00 */
[----:B------:R-:W-:Y:S01]  /*a9e0*/  ULDC.64 UR10, c[0x0][0x210] ;  /* 0x00008400000a7ab9 */ /* 0x000fe20000000a00 */
[----:B------:R-:W-:-:S04]  /*a9f0*/  ULDC.64 UR16, c[0x0][0x278] ;  /* 0x00009e0000107ab9 */ /* 0x000fc80000000a00 */
[----:B------:R-:W3:Y:S01]  /*aa00*/  @!P1 LDC.64 R4, c[0x0][0x218] ;  /* 0x00008600ff049b82 */ /* 0x000ee20000000a00 */
[----:B0-----:R-:W-:-:S04]  /*aa10*/  IMAD.WIDE R12, R9, 0x4, R12 ;  /* 0x00000004090c7825 */ /* 0x001fc800078e020c */
[----:B-1----:R-:W-:Y:S01]  /*aa20*/  IMAD.WIDE R14, R9, 0x4, R14 ;  /* 0x00000004090e7825 */ /* 0x002fe200078e020e */
[----:B--2---:R-:W-:-:S03]  /*aa30*/  ULEA UR6, UR7, UR6, 0x18 ;  /* 0x0000000607067291 */ /* 0x004fc6000f8ec03f */
[----:B------:R-:W-:Y:S02]  /*aa40*/  ULDC UR7, c[0x0][0x2a4] ;  /* 0x0000a90000077ab9 */ /* 0x000fe40000000800 */
[----:B------:R-:W-:Y:S01]  /*aa50*/  @!P1 FMUL.FTZ R6, R2, UR7 ;  /* 0x0000000702069c20 */ /* 0x000fe20008410000 */
[----:B---3--:R-:W-:-:S04]  /*aa60*/  @!P1 IMAD.WIDE R4, R7, 0x8, R4 ;  /* 0x0000000807049825 */ /* 0x008fc800078e0204 */
[----:B------:R-:W-:Y:S01]  /*aa70*/  @!P1 FMUL.FTZ R7, R3, UR7 ;  /* 0x0000000703079c20 */ /* 0x000fe20008410000 */
[----:B------:R-:W-:Y:S04]  /*aa80*/  @!P2 STS.64 [UR6+0xc0], R2 ;  /* 0x0000c002ff00a988 */ /* 0x000fe80008000a06 */
[----:B------:R-:W-:Y:S01]  /*aa90*/  @!P1 STG.E.64 desc[UR12][R4.64], R6 ;  /* 0x0000000604009986 */ /* 0x000fe2000c101b0c */
[----:B------:R-:W-:Y:S06]  /*aaa0*/  BAR.SYNC.DEFER_BLOCKING 0x0 ;  /* 0x0000000000007b1d */ /* 0x000fec0000010000 */
[----:B------:R-:W5:Y:S04]  /*aab0*/  LDG.E.64 R12, desc[UR12][R12.64] ;  /* 0x0000000c0c0c7981 */ /* 0x000f68000c1e1b00 */
[----:B------:R-:W5:Y:S04]  /*aac0*/  LDG.E.64 R14, desc[UR12][R14.64] ;  /* 0x0000000c0e0e7981 */ /* 0x000f68000c1e1b00 */
[----:B------:R-:W0:Y:S01]  /*aad0*/  LDS.64 R8, [UR6+0xc0] ;  /* 0x0000c006ff087984 */ /* 0x000e220008000a00 */
[----:B------:R-:W-:-:S02]  /*aae0*/  ULDC.U8 UR6, c[0x0][0x28c] ;  /* 0x0000a30000067ab9 */ /* 0x000fc40000000000 */
        /* <DEDUP_REMOVED lines=9> */
.L_x_5112:
[----:B01----:R-:W2:Y:S04]  /*ab80*/  LDL.128 R4, [UR6] ;  /* 0x00000006ff047983 */ /* 0x003ea80008100c00 */
[----:B0-----:R-:W3:Y:S01]  /*ab90*/  LDL.128 R8, [UR6+0x10] ;  /* 0x00001006ff087983 */ /* 0x001ee20008100c00 */
[----:B-----5:R-:W-:Y:S01]  /*aba0*/  LEA R35, R17, R38, 0x3 ;  /* 0x0000002611237211 */ /* 0x020fe200078e18ff */
[----:B------:R-:W-:Y:S03]  /*abb0*/  BSSY B0, `(.L_x_5102) ;  /* 0x000003a000007945 */ /* 0x000fe60003800000 */
[----:B------:R-:W-:Y:S02]  /*abc0*/  ISETP.GE.U32.AND P2, PT, R35, UR16, PT ;  /* 0x0000001023007c0c */ /* 0x000fe4000bf46070 */
[----:B------:R-:W-:-:S02]  /*abd0*/  SHF.R.S32.HI R32, RZ, 0x1f, R35 ;  /* 0x0000001fff207819 */ /* 0x000fc40000011423 */
[----:B------:R-:W-:Y:S02]  /*abe0*/  IADD3 R24, R35, 0x8, RZ ;  /* 0x0000000823187810 */ /* 0x000fe40007ffe0ff */
[----:B------:R-:W-:Y:S02]  /*abf0*/  ISETP.GE.OR.EX P2, PT, R32, UR17, P0, P2 ;  /* 0x0000001120007c0c */ /* 0x000fe40008746720 */
[----:B------:R-:W-:Y:S02]  /*ac00*/  ISETP.GE.U32.AND P1, PT, R24, UR16, PT ;  /* 0x0000001018007c0c */ /* 0x000fe4000bf26070 */
[----:B------:R-:W-:-:S04]  /*ac10*/  SHF.R.S32.HI R25, RZ, 0x1f, R24 ;  /* 0x0000001fff197819 */ /* 0x000fc80000011418 */
[----:B------:R-:W-:Y:S01]  /*ac20*/  ISETP.GE.OR.EX P1, PT, R25, UR17, P0, P1 ;  /* 0x0000001119007c0c */ /* 0x000fe20008726710 */
[C---:B--2---:R-:W-:Y:S01]  /*ac30*/  FADD.FTZ R3, -R0.reuse, R4 ;  /* 0x0000000400037221 */ /* 0x044fe20000010100 */
[C---:B------:R-:W-:Y:S01]  /*ac40*/  FADD.FTZ R5, -R0.reuse, R5 ;  /* 0x0000000500057221 */ /* 0x040fe20000010100 */
[C---:B------:R-:W-:Y:S01]  /*ac50*/  FADD.FTZ R27, -R0.reuse, R6 ;  /* 0x00000006001b7221 */ /* 0x040fe20000010100 */
[C---:B------:R-:W-:Y:S01]  /*ac60*/  FADD.FTZ R33, -R0.reuse, R7 ;  /* 0x0000000700217221 */ /* 0x040fe20000010100 */
[-C--:B-1----:R-:W-:Y:S01]  /*ac70*/  FMUL.FTZ R3, R3, R16.reuse ;  /* 0x0000001003037220 */ /* 0x082fe20000410000 */
[----:B---3--:R-:W-:Y:S01]  /*ac80*/  FADD.FTZ R9, -R0, R9 ;  /* 0x0000000900097221 */ /* 0x008fe20000010100 */
[-C--:B------:R-:W-:Y:S02]  /*ac90*/  FMUL.FTZ R2, R5, R16.reuse ;  /* 0x0000001005027220 */ /* 0x080fe40000410000 */
[----:B------:R-:W-:Y:S01]  /*aca0*/  FFMA.FTZ R4, R12, R3, R14 ;  /* 0x000000030c047223 */ /* 0x000fe2000001000e */
[----:B------:R-:W-:Y:S01]  /*acb0*/  FADD.FTZ R3, -R0, R8 ;  /* 0x0000000800037221 */ /* 0x000fe20000010100 */
[----:B------:R-:W-:Y:S01]  /*acc0*/  FMUL.FTZ R20, R9, R16 ;  /* 0x0000001009147220 */ /* 0x000fe20000410000 */
[----:B------:R-:W-:Y:S01]  /*acd0*/  FFMA.FTZ R5, R13, R2, R15 ;  /* 0x000000020d057223 */ /* 0x000fe2000001000f */
[----:B------:R-:W-:Y:S01]  /*ace0*/  @P5 FMUL.FTZ R18, R4, -1.4426950216293334961 ;  /* 0xbfb8aa3b04125820 */ /* 0x000fe20000410000 */
[----:B------:R-:W-:-:S02]  /*acf0*/  FMUL.FTZ R3, R3, R16 ;  /* 0x0000001003037220 */ /* 0x000fc40000410000 */
[----:B------:R-:W-:Y:S02]  /*ad00*/  @P5 FMUL.FTZ R8, R5, -1.4426950216293334961 ;  /* 0xbfb8aa3b05085820 */ /* 0x000fe40000410000 */
[----:B------:R-:W-:Y:S01]  /*ad10*/  FFMA.FTZ R2, R12, R3, R14 ;  /* 0x000000030c027223 */ /* 0x000fe2000001000e */
[----:B------:R-:W-:Y:S01]  /*ad20*/  FFMA.FTZ R3, R13, R20, R15 ;  /* 0x000000140d037223 */ /* 0x000fe2000001000f */
[----:B------:R-:W0:Y:S02]  /*ad30*/  @P5 MUFU.EX2 R18, R18 ;  /* 0x0000001200125308 */ /* 0x000e240000000800 */
[----:B------:R-:W-:Y:S01]  /*ad40*/  @P5 FMUL.FTZ R21, R2, -1.4426950216293334961 ;  /* 0xbfb8aa3b02155820 */ /* 0x000fe20000410000 */
[----:B------:R-:W-:-:S05]  /*ad50*/  @P5 FMUL.FTZ R20, R3, -1.4426950216293334961 ;  /* 0xbfb8aa3b03145820 */ /* 0x000fca0000410000 */
[----:B------:R-:W1:Y:S08]  /*ad60*/  @P5 MUFU.EX2 R8, R8 ;  /* 0x0000000800085308 */ /* 0x000e700000000800 */
[----:B------:R-:W2:Y:S01]  /*ad70*/  @P5 MUFU.EX2 R20, R20 ;  /* 0x0000001400145308 */ /* 0x000ea20000000800 */
[----:B0-----:R-:W-:Y:S01]  /*ad80*/  @P5 FADD.FTZ R9, R18, 1 ;  /* 0x3f80000012095421 */ /* 0x001fe20000010000 */
[----:B------:R-:W-:-:S05]  /*ad90*/  VIADD R18, R35, 0x10 ;  /* 0x0000001023127836 */ /* 0x000fca0000000000 */
[----:B------:R-:W-:Y:S01]  /*ada0*/  ISETP.GE.U32.AND P4, PT, R18, UR16, PT ;  /* 0x0000001012007c0c */ /* 0x000fe2000bf86070 */
[----:B------:R-:W0:Y:S01]  /*adb0*/  @P5 MUFU.EX2 R21, R21 ;  /* 0x0000001500155308 */ /* 0x000e220000000800 */
[----:B-1----:R-:W-:Y:S01]  /*adc0*/  @P5 FADD.FTZ R19, R8, 1 ;  /* 0x3f80000008135421 */ /* 0x002fe20000010000 */
[----:B------:R-:W-:-:S04]  /*add0*/  IADD3 R8, R35, 0x18, RZ ;  /* 0x0000001823087810 */ /* 0x000fc80007ffe0ff */
[----:B------:R-:W-:Y:S02]  /*ade0*/  ISETP.GE.U32.AND P3, PT, R8, UR16, PT ;  /* 0x0000001008007c0c */ /* 0x000fe4000bf66070 */
[----:B------:R1:W3:Y:S01]  /*adf0*/  @P5 MUFU.RCP R23, R9 ;  /* 0x0000000900175308 */ /* 0x0002e20000001000 */
[----:B--2---:R-:W-:-:S07]  /*ae00*/  @P5 FADD.FTZ R20, R20, 1 ;  /* 0x3f80000014145421 */ /* 0x004fce0000010000 */
[----:B------:R2:W4:Y:S01]  /*ae10*/  @P5 MUFU.RCP R22, R19 ;  /* 0x0000001300165308 */ /* 0x0005220000001000 */
[----:B0-----:R-:W-:Y:S01]  /*ae20*/  @P5 FADD.FTZ R26, R21, 1 ;  /* 0x3f800000151a5421 */ /* 0x001fe20000010000 */
[----:B-1----:R-:W-:-:S04]  /*ae30*/  SHF.R.S32.HI R9, RZ, 0x1f, R8 ;  /* 0x0000001fff097819 */ /* 0x002fc80000011408 */
[----:B------:R-:W-:Y:S02]  /*ae40*/  ISETP.GE.OR.EX P3, PT, R9, UR17, P0, P3 ;  /* 0x0000001109007c0c */ /* 0x000fe40008766730 */
[----:B------:R0:W1:Y:S01]  /*ae50*/  @P5 MUFU.RCP R21, R26 ;  /* 0x0000001a00155308 */ /* 0x0000620000001000 */
[----:B--2---:R-:W-:Y:S01]  /*ae60*/  SHF.R.S32.HI R19, RZ, 0x1f, R18 ;  /* 0x0000001fff137819 */ /* 0x004fe20000011412 */
[----:B---3--:R-:W-:-:S03]  /*ae70*/  @P5 FMUL.FTZ R4, R4, R23 ;  /* 0x0000001704045220 */ /* 0x008fc60000410000 */
[----:B------:R-:W-:-:S03]  /*ae80*/  ISETP.GE.OR.EX P4, PT, R19, UR17, P0, P4 ;  /* 0x0000001113007c0c */ /* 0x000fc60008786740 */
[----:B------:R-:W2:Y:S01]  /*ae90*/  @P5 MUFU.RCP R20, R20 ;  /* 0x0000001400145308 */ /* 0x000ea20000001000 */
[----:B----4-:R-:W-:Y:S01]  /*aea0*/  @P5 FMUL.FTZ R5, R5, R22 ;  /* 0x0000001605055220 */ /* 0x010fe20000410000 */
[----:B0-----:R-:W-:Y:S08]  /*aeb0*/  @P2 BRA `(.L_x_5103) ;  /* 0x0000000000242947 */ /* 0x001ff00003800000 */
[----:B------:R-:W-:Y:S01]  /*aec0*/  MOV R6, R28 ;  /* 0x0000001c00067202 */ /* 0x000fe20000000f00 */
[----:B------:R-:W-:Y:S02]  /*aed0*/  IMAD R22, R32, UR18, RZ ;  /* 0x0000001220167c24 */ /* 0x000fe4000f8e02ff */
[----:B------:R-:W-:Y:S02]  /*aee0*/  IMAD.MOV.U32 R7, RZ, RZ, R31 ;  /* 0x000000ffff077224 */ /* 0x000fe400078e001f */
[C---:B------:R-:W-:Y:S02]  /*aef0*/  IMAD R23, R35.reuse, UR19, R22 ;  /* 0x0000001323177c24 */ /* 0x040fe4000f8e0216 */
[----:B------:R-:W-:-:S05]  /*af00*/  IMAD.WIDE.U32 R6, R35, UR18, R6 ;  /* 0x0000001223067c25 */ /* 0x000fca000f8e0006 */
[----:B------:R-:W-:Y:S02]  /*af10*/  IADD3 R7, R7, R23, RZ ;  /* 0x0000001707077210 */ /* 0x000fe40007ffe0ff */
[----:B------:R-:W-:-:S04]  /*af20*/  LEA R22, P2, R6, UR10, 0x2 ;  /* 0x0000000a06167c11 */ /* 0x000fc8000f8410ff */
[----:B------:R-:W-:-:S05]  /*af30*/  LEA.HI.X R23, R6, UR11, R7, 0x2, P2 ;  /* 0x0000000b06177c11 */ /* 0x000fca00090f1407 */
[----:B------:R0:W-:Y:S04]  /*af40*/  STG.E.64 desc[UR12][R22.64], R4 ;  /* 0x0000000416007986 */ /* 0x0001e8000c101b0c */
.L_x_5103:
[----:B------:R-:W-:Y:S05]  /*af50*/  BSYNC B0 ;  /* 0x0000000000007941 */ /* 0x000fea0003800000 */
.L_x_5102:
[-C--:B------:R-:W-:Y:S01]  /*af60*/  FMUL.FTZ R27, R27, R16.reuse ;  /* 0x000000101b1b7220 */ /* 0x080fe20000410000 */
[----:B------:R-:W-:Y:S01]  /*af70*/  FMUL.FTZ R6, R33, R16 ;  /* 0x0000001021067220 */ /* 0x000fe20000410000 */
[C---:B------:R-:W-:Y:S01]  /*af80*/  FADD.FTZ R7, -R0.reuse, R10 ;  /* 0x0000000a00077221 */ /* 0x040fe20000010100 */
[----:B------:R-:W-:Y:S01]  /*af90*/  FADD.FTZ R11, -R0, R11 ;  /* 0x0000000b000b7221 */ /* 0x000fe20000010100 */
[----:B0-----:R-:W-:Y:S01]  /*afa0*/  FFMA.FTZ R4, R12, R27, R14 ;  /* 0x0000001b0c047223 */ /* 0x001fe2000001000e */
[----:B------:R-:W-:Y:S01]  /*afb0*/  FFMA.FTZ R5, R13, R6, R15 ;  /* 0x000000060d057223 */ /* 0x000fe2000001000f */
[----:B------:R-:W-:Y:S06]  /*afc0*/  @!P5 BRA `(.L_x_5104) ;  /* 0x000000000028d947 */ /* 0x000fec0003800000 */
[----:B------:R-:W-:Y:S01]  /*afd0*/  FMUL.FTZ R22, R5, -1.4426950216293334961 ;  /* 0xbfb8aa3b05167820 */ /* 0x000fe20000410000 */
[----:B------:R-:W-:-:S05]  /*afe0*/  FMUL.FTZ R6, R4, -1.4426950216293334961 ;  /* 0xbfb8aa3b04067820 */ /* 0x000fca0000410000 */
[----:B------:R-:W0:Y:S08]  /*aff0*/  MUFU.EX2 R22, R22 ;  /* 0x0000001600167308 */ /* 0x000e300000000800 */
[----:B------:R-:W3:Y:S01]  /*b000*/  MUFU.EX2 R6, R6 ;  /* 0x0000000600067308 */ /* 0x000ee20000000800 */
[----:B0-----:R-:W-:-:S07]  /*b010*/  FADD.FTZ R26, R22, 1 ;  /* 0x3f800000161a7421 */ /* 0x001fce0000010000 */
[----:B------:R-:W0:Y:S01]  /*b020*/  MUFU.RCP R26, R26 ;  /* 0x0000001a001a7308 */ /* 0x000e220000001000 */
[----:B---3--:R-:W-:-:S07]  /*b030*/  FADD.FTZ R10, R6, 1 ;  /* 0x3f800000060a7421 */ /* 0x008fce0000010000 */
[----:B------:R-:W3:Y:S01]  /*b040*/  MUFU.RCP R23, R10 ;  /* 0x0000000a00177308 */ /* 0x000ee20000001000 */
[----:B0-----:R-:W-:Y:S01]  /*b050*/  FMUL.FTZ R5, R5, R26 ;  /* 0x0000001a05057220 */ /* 0x001fe20000410000 */
[----:B---3--:R-:W-:-:S07]  /*b060*/  FMUL.FTZ R4, R4, R23 ;  /* 0x0000001704047220 */ /* 0x008fce0000410000 */
.L_x_5104:
[----:B------:R-:W-:Y:S04]  /*b070*/  BSSY B0, `(.L_x_5105) ;  /* 0x000000b000007945 */ /* 0x000fe80003800000 */
[----:B------:R-:W-:Y:S05]  /*b080*/  @P1 BRA `(.L_x_5106) ;  /* 0x0000000000241947 */ /* 0x000fea0003800000 */
[----:B------:R-:W-:Y:S01]  /*b090*/  IMAD R25, R25, UR18, RZ ;  /* 0x0000001219197c24 */ /* 0x000fe2000f8e02ff */
[----:B------:R-:W-:Y:S01]  /*b0a0*/  MOV R22, R28 ;  /* 0x0000001c00167202 */ /* 0x000fe20000000f00 */
[----:B------:R-:W-:Y:S02]  /*b0b0*/  IMAD.MOV.U32 R23, RZ, RZ, R31 ;  /* 0x000000ffff177224 */ /* 0x000fe400078e001f */
[C---:B------:R-:W-:Y:S02]  /*b0c0*/  IMAD R27, R24.reuse, UR19, R25 ;  /* 0x00000013181b7c24 */ /* 0x040fe4000f8e0219 */
[----:B------:R-:W-:-:S05]  /*b0d0*/  IMAD.WIDE.U32 R24, R24, UR18, R22 ;  /* 0x0000001218187c25 */ /* 0x000fca000f8e0016 */
[----:B------:R-:W-:Y:S02]  /*b0e0*/  IADD3 R23, R25, R27, RZ ;  /* 0x0000001b19177210 */ /* 0x000fe40007ffe0ff */
[----:B------:R-:W-:-:S04]  /*b0f0*/  LEA R22, P1, R24, UR10, 0x2 ;  /* 0x0000000a18167c11 */ /* 0x000fc8000f8210ff */
[----:B------:R-:W-:-:S05]  /*b100*/  LEA.HI.X R23, R24, UR11, R23, 0x2, P1 ;  /* 0x0000000b18177c11 */ /* 0x000fca00088f1417 */
[----:B------:R0:W-:Y:S04]  /*b110*/  STG.E.64 desc[UR12][R22.64], R4 ;  /* 0x0000000416007986 */ /* 0x0001e8000c101b0c */
.L_x_5106:
[----:B------:R-:W-:Y:S05]  /*b120*/  BSYNC B0 ;  /* 0x0000000000007941 */ /* 0x000fea0003800000 */
.L_x_5105:
[----:B------:R-:W-:Y:S01]  /*b130*/  BSSY B0, `(.L_x_5107) ;  /* 0x000000f000007945 */ /* 0x000fe20003800000 */
[----:B-1----:R-:W-:Y:S01]  /*b140*/  @P5 FMUL.FTZ R2, R2, R21 ;  /* 0x0000001502025220 */ /* 0x002fe20000410000 */
[-C--:B------:R-:W-:Y:S01]  /*b150*/  FMUL.FTZ R7, R7, R16.reuse ;  /* 0x0000001007077220 */ /* 0x080fe20000410000 */
[----:B------:R-:W-:Y:S01]  /*b160*/  FMUL.FTZ R6, R11, R16 ;  /* 0x000000100b067220 */ /* 0x000fe20000410000 */
[----:B--2---:R-:W-:Y:S01]  /*b170*/  @P5 FMUL.FTZ R3, R3, R20 ;  /* 0x0000001403035220 */ /* 0x004fe20000410000 */
[----:B------:R-:W-:Y:S06]  /*b180*/  @P4 BRA `(.L_x_5108) ;  /* 0x0000000000244947 */ /* 0x000fec0003800000 */
[----:B------:R-:W-:Y:S01]  /*b190*/  IMAD R19, R19, UR18, RZ ;  /* 0x0000001213137c24 */ /* 0x000fe2000f8e02ff */
[----:B0-----:R-:W-:Y:S01]  /*b1a0*/  MOV R4, R28 ;  /* 0x0000001c00047202 */ /* 0x001fe20000000f00 */
[----:B------:R-:W-:Y:S02]  /*b1b0*/  IMAD.MOV.U32 R5, RZ, RZ, R31 ;  /* 0x000000ffff057224 */ /* 0x000fe400078e001f */
[C---:B------:R-:W-:Y:S02]  /*b1c0*/  IMAD R11, R18.reuse, UR19, R19 ;  /* 0x00000013120b7c24 */ /* 0x040fe4000f8e0213 */
[----:B------:R-:W-:-:S05]  /*b1d0*/  IMAD.WIDE.U32 R18, R18, UR18, R4 ;  /* 0x0000001212127c25 */ /* 0x000fca000f8e0004 */
[----:B------:R-:W-:Y:S02]  /*b1e0*/  IADD3 R5, R19, R11, RZ ;  /* 0x0000000b13057210 */ /* 0x000fe40007ffe0ff */
[----:B------:R-:W-:-:S04]  /*b1f0*/  LEA R4, P1, R18, UR10, 0x2 ;  /* 0x0000000a12047c11 */ /* 0x000fc8000f8210ff */
[----:B------:R-:W-:-:S05]  /*b200*/  LEA.HI.X R5, R18, UR11, R5, 0x2, P1 ;  /* 0x0000000b12057c11 */ /* 0x000fca00088f1405 */
[----:B------:R1:W-:Y:S04]  /*b210*/  STG.E.64 desc[UR12][R4.64], R2 ;  /* 0x0000000204007986 */ /* 0x0003e8000c101b0c */
.L_x_5108:
[----:B------:R-:W-:Y:S05]  /*b220*/  BSYNC B0 ;  /* 0x0000000000007941 */ /* 0x000fea0003800000 */
.L_x_5107:
        /* <DEDUP_REMOVED lines=13> */
.L_x_5109:
[----:B------:R-:W-:Y:S04]  /*b300*/  BSSY B0, `(.L_x_5110) ;  /* 0x000000b000007945 */ /* 0x000fe80003800000 */
[----:B------:R-:W-:Y:S05]  /*b310*/  @P3 BRA `(.L_x_5111) ;  /* 0x0000000000243947 */ /* 0x000fea0003800000 */
        /* <DEDUP_REMOVED lines=9> */
.L_x_5111:
[----:B------:R-:W-:Y:S05]  /*b3b0*/  BSYNC B0 ;  /* 0x0000000000007941 */ /* 0x000fea0003800000 */
.L_x_5110:
[----:B------:R-:W-:Y:S01]  /*b3c0*/  IADD3 R17, R17, 0x4, RZ ;  /* 0x0000000411117810 */ /* 0x000fe20007ffe0ff */
[----:B------:R-:W-:-:S03]  /*b3d0*/  UIADD3 UR6, UR6, 0x20, URZ ;  /* 0x0000002006067890 */ /* 0x000fc6000fffe03f */
        /* <DEDUP_REMOVED lines=12> */
.L_x_5114:
        /* <DEDUP_REMOVED lines=14> */
.L_x_5633:


//--------------------- .text._Z35group_norm_nhwc_fwd_one_pass_kernelI11Fp32IOBf16WLi64ELi160ELi640EEv26Group_norm_nhwc_fwd_params --------------------------
	.section	.text._Z35group_norm_nhwc_fwd_one_pass_kernelI11Fp32IOBf16WLi64ELi160ELi640EEv26Group_norm_nhwc_fwd_params,"ax",@progbits
	.align	128
        .global         _Z35group_norm_nhwc_fwd_one_pass_kernelI11Fp32IOBf16WLi64ELi160ELi640EEv26Group_norm_nhwc_fwd_params
        .type           _Z35group_norm_nhwc_fwd_one_pass_kernelI11Fp32IOBf16WLi64ELi160ELi640EEv26Group_norm_nhwc_fwd_params,@function
        .size           _Z35group_norm_nhwc_fwd_one_pass_kernelI11Fp32IOBf16WLi64ELi160ELi640EEv26Group_norm_nhwc_fwd_params,(.L_x_5634 - _Z35group_norm_nhwc_fwd_one_pass_kernelI11Fp32IOBf16WLi64ELi160ELi640EEv26Group_norm_nhwc_fwd_params)
        .other          _Z35group_norm_nhwc_fwd_one_pass_kernelI11Fp32IOBf16WLi64ELi160ELi640EEv26Group_norm_nhwc_fwd_params,@"STO_CUDA_ENTRY STV_DEFAULT"
_Z35group_norm_nhwc_fwd_one_pass_kernelI11Fp32IOBf16WLi64ELi160ELi640EEv26Group_norm_nhwc_fwd_params:
.text._Z35group_norm_nhwc_fwd_one_pass_kernelI11Fp32IOBf16WLi64ELi160ELi640EEv26Group_norm_nhwc_fwd_params:
        /* <DEDUP_REMOVED lines=25> */
.L_x_5148:
[----:B0-----:R-:W0:Y:S01]  /*0190*/  LDC R9, c[0x0][0x288] ;  /* 0x0000a200ff097b82 */ /* 0x001e220000000800 */
        /* <DEDUP_REMOVED lines=15> */
[----:B0-----:R-:W-:Y:S02]  /*0290*/  IABS R5, R9 ;  /* 0x0000000900057213 */ /* 0x001fe40000000000 */
        /* <DEDUP_REMOVED lines=281> */
.L_x_5116:
[----:B------:R-:W-:Y:S05]  /*1430*/  BSYNC B0 ;  /* 0x0000000000007941 */ /* 0x000fea0003800000 */
.L_x_5115:
        /* <DEDUP_REMOVED lines=8> */
[----:B0-----:R-:W0:Y:S08]  /*14c0*/  LDC.64 R18, c[0x0][0x248] ;  /* 0x00009200ff127b82 */ /* 0x001e300000000a00 */
[----:B------:R-:W3:Y:S01]  /*14d0*/  LDC.64 R16, c[0x0][0x240] ;  /* 0x00009000ff107b82 */ /* 0x000ee20000000a00 */
[----:B-1----:R-:W-:-:S04]  /*14e0*/  IMAD R22, R27, R20, RZ ;  /* 0x000000141b167224 */ /* 0x002fc800078e02ff */
[----:B------:R-:W-:-:S05]  /*14f0*/  IMAD R26, R22, R23, RZ ;  /* 0x00000017161a7224 */ /* 0x000fca00078e02ff */
[----:B------:R-:W-:-:S05]  /*1500*/  SHF.L.U32 R27, R26, 0x1, RZ ;  /* 0x000000011a1b7819 */ /* 0x000fca00000006ff */
[----:B0-----:R-:W-:-:S04]  /*1510*/  IMAD.WIDE R18, R27, 0x4, R18 ;  /* 0x000000041b127825 */ /* 0x001fc800078e0212 */
[----:B--2---:R-:W-:Y:S01]  /*1520*/  IMAD R27, R20, UR7, R21 ;  /* 0x00000007141b7c24 */ /* 0x004fe2000f8e0215 */
[----:B------:R-:W-:Y:S02]  /*1530*/  IADD3 R21, R22, R21, RZ ;  /* 0x0000001516157210 */ /* 0x000fe40007ffe0ff */
[----:B------:R-:W-:Y:S01]  /*1540*/  MOV R20, 0xffffffff ;  /* 0xffffffff00147802 */ /* 0x000fe20000000f00 */
[----:B------:R-:W-:-:S03]  /*1550*/  IMAD.WIDE.U32 R18, R27, 0x8, R18 ;  /* 0x000000081b127825 */ /* 0x000fc600078e0012 */
[----:B------:R-:W-:Y:S01]  /*1560*/  SEL R27, R20, 0x1, P1 ;  /* 0x00000001141b7807 */ /* 0x000fe20000800000 */
[----:B---3--:R-:W-:Y:S01]  /*1570*/  IMAD.WIDE.U32 R16, R21, 0x4, R16 ;  /* 0x0000000415107825 */ /* 0x008fe200078e0010 */
[----:B------:R-:W-:Y:S01]  /*1580*/  SEL R21, R23, RZ, !P1 ;  /* 0x000000ff17157207 */ /* 0x000fe20004800000 */
[----:B------:R1:W-:Y:S03]  /*1590*/  STG.E.64 desc[UR8][R18.64], R24 ;  /* 0x0000001812007986 */ /* 0x0003e6000c101b08 */
[----:B------:R-:W-:Y:S01]  /*15a0*/  ISETP.NE.AND P1, PT, R21, -0x1, PT ;  /* 0xffffffff1500780c */ /* 0x000fe20003f25270 */
[----:B------:R-:W-:Y:S06]  /*15b0*/  MEMBAR.ALL.GPU ;  /* 0x0000000000007992 */ /* 0x000fec000000a000 */
[----:B------:R-:W-:-:S00]  /*15c0*/  ERRBAR ;  /* 0x00000000000079ab */ /* 0x000fc00000000000 */
[----:B------:R-:W-:Y:S06]  /*15d0*/  CGAERRBAR ;  /* 0x00000000000075ab */ /* 0x000fec0000000000 */
[----:B------:R1:W-:Y:S01]  /*15e0*/  REDG.E.ADD.S32.STRONG.GPU desc[UR8][R16.64], R27 ;  /* 0x0000001b1000798e */ /* 0x0003e2000c10e388 */
[----:B------:R-:W-:Y:S05]  /*15f0*/  @!P1 BRA `(.L_x_5118) ;  /* 0x0000000000149947 */ /* 0x000fea0003800000 */
.L_x_5119:
[----:B-1----:R-:W2:Y:S04]  /*1600*/  LDG.E.STRONG.GPU R18, desc[UR8][R16.64] ;  /* 0x0000000810127981 */ /* 0x002ea8000c1ef900 */
[----:B--2---:R-:W-:Y:S01]  /*1610*/  CCTL.IVALL ;  /* 0x00000000ff00798f */ /* 0x004fe20002000000 */
[----:B------:R-:W-:Y:S05]  /*1620*/  YIELD ;  /* 0x0000000000007946 */ /* 0x000fea0003800000 */
[----:B------:R-:W-:-:S13]  /*1630*/  ISETP.NE.AND P1, PT, R18, R21, PT ;  /* 0x000000151200720c */ /* 0x000fda0003f25270 */
[----:B------:R-:W-:Y:S05]  /*1640*/  @P1 BRA `(.L_x_5119) ;  /* 0xfffffffc00ec1947 */ /* 0x000fea000383ffff */
.L_x_5118:
        /* <DEDUP_REMOVED lines=11> */
.L_x_5121:
[C---:B------:R-:W-:Y:S02]  /*1700*/  ISETP.EQ.OR P1, PT, R22.reuse, UR7, P3 ;  /* 0x0000000716007c0c */ /* 0x040fe40009f22670 */
[----:B------:R-:W-:-:S04]  /*1710*/  IADD3 R20, R22, 0x1, RZ ;  /* 0x0000000116147810 */ /* 0x000fc80007ffe0ff */
[----:B------:R-:W-:-:S07]  /*1720*/  ISETP.EQ.OR P2, PT, R20, UR7, P3 ;  /* 0x0000000714007c0c */ /* 0x000fce0009f42670 */
[----:B------:R-:W1:Y:S01]  /*1730*/  @!P1 LDC R18, c[0x0][0x10] ;  /* 0x00000400ff129b82 */ /* 0x000e620000000800 */
[----:B0-----:R-:W0:Y:S01]  /*1740*/  @!P1 S2R R19, SR_CTAID.Y ;  /* 0x0000000000139919 */ /* 0x001e220000002600 */
[----:B------:R-:W-:-:S06]  /*1750*/  @!P1 LOP3.LUT R21, R32, 0x1, RZ, 0xc0, !PT ;  /* 0x0000000120159812 */ /* 0x000fcc00078ec0ff */
[----:B------:R-:W2:Y:S08]  /*1760*/  @!P1 LDC.64 R16, c[0x0][0x248] ;  /* 0x00009200ff109b82 */ /* 0x000eb00000000a00 */
[----:B------:R-:W3:Y:S01]  /*1770*/  @!P2 LDC R27, c[0x0][0x10] ;  /* 0x00000400ff1bab82 */ /* 0x000ee20000000800 */
[----:B-1----:R-:W-:-:S04]  /*1780*/  @!P1 IMAD R44, R21, R18, RZ ;  /* 0x00000012152c9224 */ /* 0x002fc800078e02ff */
[----:B------:R-:W-:-:S05]  /*1790*/  @!P1 IMAD R44, R44, R23, RZ ;  /* 0x000000172c2c9224 */ /* 0x000fca00078e02ff */
[----:B------:R-:W-:Y:S01]  /*17a0*/  @!P1 SHF.L.U32 R21, R44, 0x1, RZ ;  /* 0x000000012c159819 */ /* 0x000fe200000006ff */
[----:B0-----:R-:W-:-:S04]  /*17b0*/  @!P1 IMAD R19, R18, R22, R19 ;  /* 0x0000001612139224 */ /* 0x001fc800078e0213 */
        /* <DEDUP_REMOVED lines=26> */
[----:B------:R-:W0:Y:S02]  /*1960*/  @!P4 LDC.64 R18, c[0x0][0x248] ;  /* 0x00009200ff12cb82 */ /* 0x000e240000000a00 */
[----:B0-----:R-:W-:-:S10]  /*1970*/  @!P4 IMAD.WIDE R18, R27, 0x4, R18 ;  /* 0x000000041b12c825 */ /* 0x001fd400078e0212 */
[----:B------:R-:W0:Y:S01]  /*1980*/  @!P1 S2R R27, SR_CTAID.Y ;  /* 0x00000000001b9919 */ /* 0x000e220000002600 */
[----:B------:R-:W-:Y:S02]  /*1990*/  @!P4 IMAD.WIDE.U32 R18, R21, 0x8, R18 ;  /* 0x000000081512c825 */ /* 0x000fe400078e0012 */
[----:B------:R-:W1:Y:S04]  /*19a0*/  @!P1 LDC R21, c[0x0][0x10] ;  /* 0x00000400ff159b82 */ /* 0x000e680000000800 */
[----:B------:R-:W2:Y:S01]  /*19b0*/  @!P4 LDG.E.64 R18, desc[UR8][R18.64] ;  /* 0x000000081212c981 */ /* 0x000ea2000c1e1b00 */
[----:B---3--:R-:W-:Y:S01]  /*19c0*/  @!P2 FADD.FTZ R24, R24, R16 ;  /* 0x000000101818a221 */ /* 0x008fe20000010000 */
[----:B------:R-:W-:-:S05]  /*19d0*/  @!P1 LOP3.LUT R16, R32, 0x1, RZ, 0xc0, !PT ;  /* 0x0000000120109812 */ /* 0x000fca00078ec0ff */
[-C--:B-1----:R-:W-:Y:S02]  /*19e0*/  @!P1 IMAD R16, R16, R21.reuse, RZ ;  /* 0x0000001510109224 */ /* 0x082fe400078e02ff */
[----:B0-----:R-:W-:Y:S02]  /*19f0*/  @!P1 IMAD R27, R20, R21, R27 ;  /* 0x00000015141b9224 */ /* 0x001fe400078e021b */
[----:B------:R-:W0:Y:S01]  /*1a00*/  @!P1 LDC.64 R20, c[0x0][0x248] ;  /* 0x00009200ff149b82 */ /* 0x000e220000000a00 */
        /* <DEDUP_REMOVED lines=14> */
.L_x_5120:
        /* <DEDUP_REMOVED lines=12> */
[----:B0-----:R-:W-:-:S05]  /*1bb0*/  SHF.L.U32 R19, R20, 0x1, RZ ;  /* 0x0000000114137819 */ /* 0x001fca00000006ff */
[----:B--2---:R-:W-:-:S04]  /*1bc0*/  IMAD.WIDE R16, R19, 0x4, R16 ;  /* 0x0000000413107825 */ /* 0x004fc800078e0210 */
[----:B-1----:R-:W-:-:S04]  /*1bd0*/  IMAD R19, R22, UR5, R21 ;  /* 0x0000000516137c24 */ /* 0x002fc8000f8e0215 */
[----:B------:R-:W-:-:S06]  /*1be0*/  IMAD.WIDE.U32 R16, R19, 0x8, R16 ;  /* 0x0000000813107825 */ /* 0x000fcc00078e0010 */
[----:B------:R-:W2:Y:S02]  /*1bf0*/  LDG.E.64 R16, desc[UR8][R16.64] ;  /* 0x0000000810107981 */ /* 0x000ea4000c1e1b00 */
[----:B--2---:R-:W-:Y:S01]  /*1c00*/  FADD.FTZ R24, R24, R16 ;  /* 0x0000001018187221 */ /* 0x004fe20000010000 */
[----:B------:R-:W-:-:S07]  /*1c10*/  FADD.FTZ R25, R25, R17 ;  /* 0x0000001119197221 */ /* 0x000fce0000010000 */
.L_x_5123:
[----:B------:R-:W-:Y:S05]  /*1c20*/  BSYNC B0 ;  /* 0x0000000000007941 */ /* 0x000fea0003800000 */
.L_x_5122:
        /* <DEDUP_REMOVED lines=9> */
[----:B0-----:R-:W-:Y:S01]  /*1cc0*/  @!P1 LOP3.LUT R19, R32, 0x1, RZ, 0xc0, !PT ;  /* 0x0000000120139812 */ /* 0x001fe200078ec0ff */
[----:B------:R-:W0:Y:S02]  /*1cd0*/  @!P1 S2R R27, SR_CTAID.Y ;  /* 0x00000000001b9919 */ /* 0x000e240000002600 */
[----:B------:R-:W2:Y:S01]  /*1ce0*/  @!P1 LDC R20, c[0x0][0x10] ;  /* 0x00000400ff149b82 */ /* 0x000ea20000000800 */
[-C--:B-1----:R-:W-:Y:S02]  /*1cf0*/  @!P2 IMAD R21, R21, R18.reuse, R16 ;  /* 0x000000121515a224 */ /* 0x082fe400078e0210 */
[----:B------:R-:W-:-:S05]  /*1d00*/  @!P2 IMAD R18, R17, R18, RZ ;  /* 0x000000121112a224 */ /* 0x000fca00078e02ff */
[----:B------:R-:W1:Y:S01]  /*1d10*/  @!P2 LDC.64 R16, c[0x0][0x248] ;  /* 0x00009200ff10ab82 */ /* 0x000e620000000a00 */
[-C--:B--2---:R-:W-:Y:S02]  /*1d20*/  @!P1 IMAD R44, R19, R20.reuse, RZ ;  /* 0x00000014132c9224 */ /* 0x084fe400078e02ff */
[-C--:B------:R-:W-:Y:S02]  /*1d30*/  @!P2 IMAD R26, R18, R23.reuse, RZ ;  /* 0x00000017121aa224 */ /* 0x080fe400078e02ff */
[----:B------:R-:W-:Y:S02]  /*1d40*/  @!P1 IMAD R23, R44, R23, RZ ;  /* 0x000000172c179224 */ /* 0x000fe400078e02ff */
[----:B0-----:R-:W-:Y:S01]  /*1d50*/  @!P1 IMAD R27, R22, R20, R27 ;  /* 0x00000014161b9224 */ /* 0x001fe200078e021b */
[----:B------:R-:W0:Y:S01]  /*1d60*/  @!P1 LDC.64 R18, c[0x0][0x248] ;  /* 0x00009200ff129b82 */ /* 0x000e220000000a00 */
[----:B------:R-:W-:Y:S02]  /*1d70*/  @!P2 SHF.L.U32 R45, R26, 0x1, RZ ;  /* 0x000000011a2da819 */ /* 0x000fe400000006ff */
[----:B------:R-:W-:-:S03]  /*1d80*/  @!P1 SHF.L.U32 R23, R23, 0x1, RZ ;  /* 0x0000000117179819 */ /* 0x000fc600000006ff */
[----:B-1----:R-:W-:-:S04]  /*1d90*/  @!P2 IMAD.WIDE R16, R45, 0x4, R16 ;  /* 0x000000042d10a825 */ /* 0x002fc800078e0210 */
        /* <DEDUP_REMOVED lines=9> */
.L_x_5117:
[----:B------:R-:W-:Y:S01]  /*1e30*/  ULDC.64 UR12, c[0x0][0x218] ;  /* 0x00008600000c7ab9 */ /* 0x000fe20000000a00 */
[----:B------:R-:W-:Y:S01]  /*1e40*/  LOP3.LUT P1, RZ, R30, UR7, RZ, 0xfc, !PT ;  /* 0x000000071eff7c12 */ /* 0x000fe2000f82fcff */
[----:B------:R-:W2:Y:S01]  /*1e50*/  S2UR UR6, SR_CgaCtaId ;  /* 0x00000000000679c3 */ /* 0x000ea20000008800 */
[----:B------:R-:W-:Y:S01]  /*1e60*/  ISETP.EQ.U32.AND P2, PT, RZ, UR12, PT ;  /* 0x0000000cff007c0c */ /* 0x000fe2000bf42070 */
[----:B------:R-:W-:Y:S01]  /*1e70*/  UMOV UR5, 0x400 ;  /* 0x0000040000057882 */ /* 0x000fe20000000000 */
[----:B-1----:R-:W-:Y:S01]  /*1e80*/  IADD3 R17, R39, R0, RZ ;  /* 0x0000000027117210 */ /* 0x002fe20007ffe0ff */
[----:B------:R-:W-:Y:S01]  /*1e90*/  ULDC.64 UR14, c[0x0][0x278] ;  /* 0x00009e00000e7ab9 */ /* 0x000fe20000000a00 */
[----:B------:R-:W-:-:S03]  /*1ea0*/  ISETP.EQ.OR.EX P1, PT, RZ, UR13, P1, P2 ;  /* 0x0000000dff007c0c */ /* 0x000fc60008f22720 */
[----:B------:R-:W1:Y:S08]  /*1eb0*/  LDC.64 R44, c[0x0][0x228] ;  /* 0x00008a00ff2c7b82 */ /* 0x000e700000000a00 */
        /* <DEDUP_REMOVED lines=12> */
[----:B------:R-:W2:Y:S04]  /*1f80*/  LDG.E.U16 R0, desc[UR8][R44.64] ;  /* 0x000000082c007981 */ /* 0x000ea8000c1e1500 */
[----:B------:R-:W3:Y:S04]  /*1f90*/  LDG.E.U16 R18, desc[UR8][R44.64+0x2] ;  /* 0x000002082c127981 */ /* 0x000ee8000c1e1500 */
[----:B0-----:R-:W4:Y:S04]  /*1fa0*/  LDG.E.U16 R19, desc[UR8][R26.64] ;  /* 0x000000081a137981 */ /* 0x001f28000c1e1500 */
[----:B-1----:R0:W5:Y:S01]  /*1fb0*/  LDG.E.U16 R20, desc[UR8][R26.64+0x2] ;  /* 0x000002081a147981 */ /* 0x002162000c1e1500 */
        /* <DEDUP_REMOVED lines=9> */
[C---:B0-----:R-:W-:Y:S01]  /*2050*/  FADD.FTZ R26, -R16.reuse, R5 ;  /* 0x00000005101a7221 */ /* 0x041fe20000010100 */
[----:B------:R-:W-:Y:S01]  /*2060*/  FFMA.FTZ R17, R17, UR6, -R22 ;  /* 0x0000000611117c23 */ /* 0x000fe20008010816 */
[C---:B------:R-:W-:Y:S01]  /*2070*/  FADD.FTZ R44, -R16.reuse, R7 ;  /* 0x00000007102c7221 */ /* 0x040fe20000010100 */
[C---:B------:R-:W-:Y:S01]  /*2080*/  FADD.FTZ R2, -R16.reuse, R2 ;  /* 0x0000000210027221 */ /* 0x040fe20000010100 */
[C---:B------:R-:W-:Y:S01]  /*2090*/  FADD.FTZ R4, -R16.reuse, R4 ;  /* 0x0000000410047221 */ /* 0x040fe20000010100 */
[C---:B------:R-:W-:Y:S01]  /*20a0*/  FADD.FTZ R6, -R16.reuse, R6 ;  /* 0x0000000610067221 */ /* 0x040fe20000010100 */
[----:B------:R-:W-:Y:S01]  /*20b0*/  FSETP.GTU.FTZ.AND P1, PT, R17, RZ, PT ;  /* 0x000000ff1100720b */ /* 0x000fe20003f3c000 */
[C---:B------:R-:W-:Y:S01]  /*20c0*/  FADD.FTZ R8, -R16.reuse, R8 ;  /* 0x0000000810087221 */ /* 0x040fe20000010100 */
[C---:B------:R-:W-:Y:S01]  /*20d0*/  FADD.FTZ R9, -R16.reuse, R9 ;  /* 0x0000000910097221 */ /* 0x040fe20000010100 */
[C---:B------:R-:W-:Y:S01]  /*20e0*/  FADD.FTZ R3, -R16.reuse, R10 ;  /* 0x0000000a10037221 */ /* 0x040fe20000010100 */
[C---:B------:R-:W-:Y:S01]  /*20f0*/  FADD.FTZ R5, -R16.reuse, R11 ;  /* 0x0000000b10057221 */ /* 0x040fe20000010100 */
[----:B------:R-:W-:-:S08]  /*2100*/  FADD.FTZ R7, -R16, R12 ;  /* 0x0000000c10077221 */ /* 0x000fd00000010100 */
[----:B------:R-:W0:Y:S02]  /*2110*/  @P1 LDC R22, c[0x0][0x238] ;  /* 0x00008e00ff161b82 */ /* 0x000e240000000800 */
[----:B0-----:R-:W-:Y:S01]  /*2120*/  @P1 FADD.FTZ R21, R17, R22 ;  /* 0x0000001611151221 */ /* 0x001fe20000010000 */
[----:B------:R-:W-:Y:S01]  /*2130*/  MOV R17, 0x3f800000 ;  /* 0x3f80000000117802 */ /* 0x000fe20000000f00 */
[----:B------:R-:W-:-:S05]  /*2140*/  FADD.FTZ R22, -R16, R29 ;  /* 0x0000001d10167221 */ /* 0x000fca0000010100 */
[----:B------:R0:W1:Y:S01]  /*2150*/  @P1 MUFU.RSQ R17, R21 ;  /* 0x0000001500111308 */ /* 0x0000620000001400 */
[----:B------:R-:W-:-:S04]  /*2160*/  ISETP.GE.U32.AND P1, PT, R36, UR14, PT ;  /* 0x0000000e24007c0c */ /* 0x000fc8000bf26070 */
[----:B------:R-:W-:Y:S01]  /*2170*/  ISETP.GE.AND.EX P1, PT, R33, UR15, PT, P1 ;  /* 0x0000000f21007c0c */ /* 0x000fe2000bf26310 */
[----:B0-----:R-:W-:-:S03]  /*2180*/  FADD.FTZ R21, -R16, R13 ;  /* 0x0000000d10157221 */ /* 0x001fc60000010100 */
[----:B------:R-:W-:Y:S01]  /*2190*/  ISETP.GT.U32.OR P1, PT, R30, 0x27f, P1 ;  /* 0x0000027f1e00780c */ /* 0x000fe20000f24470 */
[-C--:B-1----:R-:W-:Y:S01]  /*21a0*/  FMUL.FTZ R22, R22, R17.reuse ;  /* 0x0000001116167220 */ /* 0x082fe20000410000 */
[----:B------:R-:W-:Y:S01]  /*21b0*/  FMUL.FTZ R28, R28, R17 ;  /* 0x000000111c1c7220 */ /* 0x000fe20000410000 */
[----:B--2---:R-:W-:Y:S02]  /*21c0*/  SHF.L.U32 R0, R0, 0x10, RZ ;  /* 0x0000001000007819 */ /* 0x004fe400000006ff */
[----:B---3--:R-:W-:Y:S02]  /*21d0*/  SHF.L.U32 R18, R18, 0x10, RZ ;  /* 0x0000001012127819 */ /* 0x008fe400000006ff */
[----:B----4-:R-:W-:Y:S02]  /*21e0*/  SHF.L.U32 R19, R19, 0x10, RZ ;  /* 0x0000001013137819 */ /* 0x010fe400000006ff */
[----:B-----5:R-:W-:Y:S01]  /*21f0*/  SHF.L.U32 R23, R20, 0x10, RZ ;  /* 0x0000001014177819 */ /* 0x020fe200000006ff */
[C---:B------:R-:W-:Y:S01]  /*2200*/  FADD.FTZ R20, -R16.reuse, R14 ;  /* 0x0000000e10147221 */ /* 0x040fe20000010100 */
[----:B------:R-:W-:Y:S01]  /*2210*/  FADD.FTZ R16, -R16, R15 ;  /* 0x0000000f10107221 */ /* 0x000fe20000010100 */
[----:B------:R-:W-:-:S02]  /*2220*/  FFMA.FTZ R10, R0, R28, R19 ;  /* 0x0000001c000a7223 */ /* 0x000fc40000010013 */
        /* <DEDUP_REMOVED lines=12> */
.L_x_5124:
        /* <DEDUP_REMOVED lines=13> */
.L_x_5126:
[----:B------:R-:W-:Y:S05]  /*23c0*/  BSYNC B0 ;  /* 0x0000000000007941 */ /* 0x000fea0003800000 */
.L_x_5125:
        /* <DEDUP_REMOVED lines=17> */
.L_x_5127:
        /* <DEDUP_REMOVED lines=13> */
.L_x_5129:
[----:B------:R-:W-:Y:S05]  /*25b0*/  BSYNC B0 ;  /* 0x0000000000007941 */ /* 0x000fea0003800000 */
.L_x_5128:
        /* <DEDUP_REMOVED lines=13> */
.L_x_5130:
        /* <DEDUP_REMOVED lines=13> */
.L_x_5132:
[----:B------:R-:W-:Y:S05]  /*2760*/  BSYNC B0 ;  /* 0x0000000000007941 */ /* 0x000fea0003800000 */
.L_x_5131:
[C---:B------:R-:W-:Y:S01]  /*2770*/  IADD3 R22, R37.reuse, 0x18, RZ ;  /* 0x0000001825167810 */ /* 0x040fe20007ffe0ff */
[-C--:B------:R-:W-:Y:S01]  /*2780*/  FMUL.FTZ R6, R6, R17.reuse ;  /* 0x0000001106067220 */ /* 0x080fe20000410000 */
[C---:B0-----:R-:W-:Y:S01]  /*2790*/  IADD3 R15, R37.reuse, 0x20, RZ ;  /* 0x00000020250f7810 */ /* 0x041fe20007ffe0ff */
[-C--:B------:R-:W-:Y:S01]  /*27a0*/  FMUL.FTZ R44, R44, R17.reuse ;  /* 0x000000112c2c7220 */ /* 0x080fe20000410000 */
[----:B------:R-:W-:Y:S01]  /*27b0*/  IADD3 R13, R37, 0x28, RZ ;  /* 0x00000028250d7810 */ /* 0x000fe20007ffe0ff */
[-C--:B------:R-:W-:Y:S01]  /*27c0*/  FMUL.FTZ R25, R3, R17.reuse ;  /* 0x0000001103197220 */ /* 0x080fe20000410000 */
[----:B------:R-:W-:Y:S01]  /*27d0*/  IADD3 R12, R37, 0x30, RZ ;  /* 0x00000030250c7810 */ /* 0x000fe20007ffe0ff */
[-C--:B------:R-:W-:Y:S01]  /*27e0*/  FMUL.FTZ R3, R7, R17.reuse ;  /* 0x0000001107037220 */ /* 0x080fe20000410000 */
[----:B------:R-:W-:Y:S01]  /*27f0*/  IADD3 R11, R37, 0x38, RZ ;  /* 0x00000038250b7810 */ /* 0x000fe20007ffe0ff */
        /* <DEDUP_REMOVED lines=10> */
[----:B------:R-:W-:Y:S01]  /*28a0*/  FMUL.FTZ R16, R16, R17 ;  /* 0x0000001110107220 */ /* 0x000fe20000410000 */
[----:B------:R-:W-:Y:S01]  /*28b0*/  SHF.R.S32.HI R24, RZ, 0x1f, R22 ;  /* 0x0000001fff187819 */ /* 0x000fe20000011416 */
[----:B------:R-:W-:Y:S01]  /*28c0*/  FFMA.FTZ R6, R0, R6, R19 ;  /* 0x0000000600067223 */ /* 0x000fe20000010013 */
        /* <DEDUP_REMOVED lines=26> */
.L_x_5133:
        /* <DEDUP_REMOVED lines=13> */
.L_x_5135:
[----:B------:R-:W-:Y:S05]  /*2b40*/  BSYNC B0 ;  /* 0x0000000000007941 */ /* 0x000fea0003800000 */
.L_x_5134:
        /* <DEDUP_REMOVED lines=13> */
.L_x_5136:
        /* <DEDUP_REMOVED lines=13> */
.L_x_5138:
[----:B------:R-:W-:Y:S05]  /*2cf0*/  BSYNC B0 ;  /* 0x0000000000007941 */ /* 0x000fea0003800000 */
.L_x_5137:
        /* <DEDUP_REMOVED lines=13> */
.L_x_5139:
        /* <DEDUP_REMOVED lines=13> */
.L_x_5141:
[----:B------:R-:W-:Y:S05]  /*2ea0*/  BSYNC B0 ;  /* 0x0000000000007941 */ /* 0x000fea0003800000 */
.L_x_5140:
        /* <DEDUP_REMOVED lines=13> */
.L_x_5142:
        /* <DEDUP_REMOVED lines=13> */
.L_x_5144:
[----:B------:R-:W-:Y:S05]  /*3050*/  BSYNC B0 ;  /* 0x0000000000007941 */ /* 0x000fea0003800000 */
.L_x_5143:
        /* <DEDUP_REMOVED lines=13> */
.L_x_5145:
        /* <DEDUP_REMOVED lines=8> */
[----:B------:R-:W-:Y:S02]  /*31b0*/  LEA R2, P1, R40, UR12, 0x2 ;  /* 0x0000000c28027c11 */ /* 0x000fe4000f8210ff */
[----:B------:R-:W-:-:S04]  /*31c0*/  IADD3 R11, R41, R11, RZ ;  /* 0x0000000b290b7210 */ /* 0x000fc80007ffe0ff */
[----:B------:R-:W-:-:S05]  /*31d0*/  LEA.HI.X R3, R40, UR13, R11, 0x2, P1 ;  /* 0x0000000d28037c11 */ /* 0x000fca00088f140b */
[----:B------:R1:W-:Y:S02]  /*31e0*/  STG.E.64 desc[UR8][R2.64], R20 ;  /* 0x0000001402007986 */ /* 0x0003e4000c101b08 */
.L_x_5147:
[----:B------:R-:W-:Y:S05]  /*31f0*/  BSYNC B0 ;  /* 0x0000000000007941 */ /* 0x000fea0003800000 */
.L_x_5146:
[----:B-1----:R-:W1:Y:S01]  /*3200*/  LDC R3, c[0x0][0x10] ;  /* 0x00000400ff037b82 */ /* 0x002e620000000800 */
[----:B------:R-:W-:Y:S02]  /*3210*/  IADD3 R32, R32, 0x1, RZ ;  /* 0x0000000120207810 */ /* 0x000fe40007ffe0ff */
[----:B-1----:R-:W-:-:S04]  /*3220*/  IADD3 R38, R3, R38, RZ ;  /* 0x0000002603267210 */ /* 0x002fc80007ffe0ff */
[----:B------:R-:W-:-:S13]  /*3230*/  ISETP.GE.AND P1, PT, R38, UR4, PT ;  /* 0x0000000426007c0c */ /* 0x000fda000bf26270 */
[----:B------:R-:W-:Y:S05]  /*3240*/  @!P1 BRA `(.L_x_5148) ;  /* 0xffffffcc00d09947 */ /* 0x000fea000383ffff */
[----:B------:R-:W-:Y:S05]  /*3250*/  EXIT ;  /* 0x000000000000794d */ /* 0x000fea0003800000 */
.L_x_5149:
        /* <DEDUP_REMOVED lines=10> */
.L_x_5634:


//--------------------- .text._Z35group_norm_nhwc_fwd_one_pass_kernelI11Fp32IOBf16WLi128ELi160ELi640EEv26Group_norm_nhwc_fwd_params --------------------------
	.section	.text._Z35group_norm_nhwc_fwd_one_pass_kernelI11Fp32IOBf16WLi128ELi160ELi640EEv26Group_norm_nhwc_fwd_params,"ax",@progbits
	.align	128
        .global         _Z35group_norm_nhwc_fwd_one_pass_kernelI11Fp32IOBf16WLi128ELi160ELi640EEv26Group_norm_nhwc_fwd_params
        .type           _Z35group_norm_nhwc_fwd_one_pass_kernelI11Fp32IOBf16WLi128ELi160ELi640EEv26Group_norm_nhwc_fwd_params,@function
        .size           _Z35group_norm_nhwc_fwd_one_pass_kernelI11Fp32IOBf16WLi128ELi160ELi640EEv26Group_norm_nhwc_fwd_params,(.L_x_5635 - _Z35group_norm_nhwc_fwd_one_pass_kernelI11Fp32IOBf16WLi128ELi160ELi640EEv26Group_norm_nhwc_fwd_params)
        .other          _Z35group_norm_nhwc_fwd_one_pass_kernelI11Fp32IOBf16WLi128ELi160ELi640EEv26Group_norm_nhwc_fwd_params,@"STO_CUDA_ENTRY STV_DEFAULT"
_Z35group_norm_nhwc_fwd_one_pass_kernelI11Fp32IOBf16WLi128ELi160ELi640EEv26Group_norm_nhwc_fwd_params:
.text._Z35group_norm_nhwc_fwd_one_pass_kernelI11Fp32IOBf16WLi128ELi160ELi640EEv26Group_norm_nhwc_fwd_params:
        /* <DEDUP_REMOVED lines=46> */
.L_x_5207:
[----:B------:R-:W0:Y:S01]  /*02e0*/  LDC R19, c[0x0][0x288] ;  /* 0x0000a200ff137b82 */ /* 0x000e220000000800 */
[----:B------:R-:W-:Y:S01]  /*02f0*/  ULDC.64 UR14, c[0x0][0x278] ;  /* 0x00009e00000e7ab9 */ /* 0x000fe20000000a00 */
[----:B------:R-:W-:Y:S01]  /*0300*/  SHF.R.S32.HI R86, RZ, 0x1f, R80 ;  /* 0x0000001fff567819 */ /* 0x000fe20000011450 */
[----:B------:R-:W-:Y:S01]  /*0310*/  ULDC.64 UR12, c[0x0][0x280] ;  /* 0x0000a000000c7ab9 */ /* 0x000fe20000000a00 */
[----:B------:R-:W-:Y:S02]  /*0320*/  SHF.R.S32.HI R85, RZ, 0x1f, R79 ;  /* 0x0000001fff557819 */ /* 0x000fe4000001144f */
[----:B------:R-:W-:Y:S02]  /*0330*/  ISETP.GE.U32.AND P4, PT, R79, UR14, PT ;  /* 0x0000000e4f007c0c */ /* 0x000fe4000bf86070 */
[----:B------:R-:W1:Y:S01]  /*0340*/  @P0 LDC.64 R26, c[0x0][0x270] ;  /* 0x00009c00ff1a0b82 */ /* 0x000e620000000a00 */
[----:B------:R-:W-:Y:S02]  /*0350*/  ISETP.GE.U32.AND P5, PT, R78, UR14, PT ;  /* 0x0000000e4e007c0c */ /* 0x000fe4000bfa6070 */
[----:B------:R-:W-:-:S02]  /*0360*/  ISETP.GE.AND.EX P4, PT, R85, UR15, PT, P4 ;  /* 0x0000000f55007c0c */ /* 0x000fc4000bf86340 */
[----:B------:R-:W-:Y:S02]  /*0370*/  SHF.R.S32.HI R62, RZ, 0x1f, R76 ;  /* 0x0000001fff3e7819 */ /* 0x000fe4000001144c */
[----:B------:R-:W-:Y:S01]  /*0380*/  ISETP.GT.U32.OR P4, PT, R0, 0x27f, P4 ;  /* 0x0000027f0000780c */ /* 0x000fe20002784470 */
[----:B------:R-:W2:Y:S01]  /*0390*/  @P0 LDC.64 R38, c[0x0][0x220] ;  /* 0x00008800ff260b82 */ /* 0x000ea20000000a00 */
[----:B0-----:R-:W-:-:S04]  /*03a0*/  IABS R15, R19 ;  /* 0x00000013000f7213 */ /* 0x001fc80000000000 */
[----:B------:R-:W0:Y:S07]  /*03b0*/  I2F.RP R14, R15 ;  /* 0x0000000f000e7306 */ /* 0x000e2e0000209400 */
[----:B------:R-:W3:Y:S01]  /*03c0*/  @!P4 LDC.64 R24, c[0x0][0x270] ;  /* 0x00009c00ff18cb82 */ /* 0x000ee20000000a00 */
[----:B0-----:R-:W0:Y:S01]  /*03d0*/  MUFU.RCP R14, R14 ;  /* 0x0000000e000e7308 */ /* 0x001e220000001000 */
[----:B---3--:R-:W-:-:S04]  /*03e0*/  @!P4 IMAD R30, R85, R24, RZ ;  /* 0x00000018551ec224 */ /* 0x008fc800078e02ff */
[----:B------:R-:W-:Y:S01]  /*03f0*/  @!P4 IMAD R33, R79, R25, R30 ;  /* 0x000000194f21c224 */ /* 0x000fe200078e021e */
[----:B0-----:R-:W-:-:S04]  /*0400*/  IADD3 R12, R14, 0xffffffe, RZ ;  /* 0x0ffffffe0e0c7810 */ /* 0x001fc80007ffe0ff */
        /* <DEDUP_REMOVED lines=10> */
[----:B------:R-:W-:Y:S02]  /*04b0*/  IADD3 R14, -R13, RZ, RZ ;  /* 0x000000ff0d0e7210 */ /* 0x000fe40007ffe1ff */
[----:B------:R-:W-:-:S03]  /*04c0*/  ISETP.GE.AND.EX P5, PT, R12, UR15, PT, P5 ;  /* 0x0000000f0c007c0c */ /* 0x000fc6000bfa6350 */
[C---:B------:R-:W-:Y:S01]  /*04d0*/  IMAD R14, R15.reuse, R14, R16 ;  /* 0x0000000e0f0e7224 */ /* 0x040fe200078e0210 */
[----:B------:R-:W-:Y:S02]  /*04e0*/  SHF.R.S32.HI R16, RZ, 0x1f, R83 ;  /* 0x0000001fff107819 */ /* 0x000fe40000011453 */
[----:B------:R-:W-:Y:S02]  /*04f0*/  ISETP.GT.U32.OR P5, PT, R0, 0x27f, P5 ;  /* 0x0000027f0000780c */ /* 0x000fe40002fa4470 */
[----:B------:R-:W-:-:S13]  /*0500*/  ISETP.GT.U32.AND P2, PT, R15, R14, PT ;  /* 0x0000000e0f00720c */ /* 0x000fda0003f44070 */
[-C--:B------:R-:W-:Y:S02]  /*0510*/  @!P2 IADD3 R14, R14, -R15.reuse, RZ ;  /* 0x8000000f0e0ea210 */ /* 0x080fe40007ffe0ff */
[----:B------:R-:W-:Y:S02]  /*0520*/  @!P2 IADD3 R13, R13, 0x1, RZ ;  /* 0x000000010d0da810 */ /* 0x000fe40007ffe0ff */
[----:B------:R-:W-:Y:S02]  /*0530*/  ISETP.GE.U32.AND P1, PT, R14, R15, PT ;  /* 0x0000000f0e00720c */ /* 0x000fe40003f26070 */
[----:B------:R-:W-:-:S11]  /*0540*/  ISETP.NE.AND P2, PT, R19, RZ, PT ;  /* 0x000000ff1300720c */ /* 0x000fd60003f45270 */
[----:B------:R-:W-:-:S04]  /*0550*/  @P1 IADD3 R13, R13, 0x1, RZ ;  /* 0x000000010d0d1810 */ /* 0x000fc80007ffe0ff */
[----:B------:R-:W-:Y:S02]  /*0560*/  @!P3 IADD3 R13, -R13, RZ, RZ ;  /* 0x000000ff0d0db210 */ /* 0x000fe40007ffe1ff */
[----:B------:R-:W-:Y:S02]  /*0570*/  @!P2 LOP3.LUT R13, RZ, R19, RZ, 0x33, !PT ;  /* 0x00000013ff0da212 */ /* 0x000fe400078e33ff */
[----:B------:R-:W-:Y:S02]  /*0580*/  ISETP.GE.U32.AND P2, PT, R80, UR14, PT ;  /* 0x0000000e50007c0c */ /* 0x000fe4000bf46070 */
[----:B------:R-:W-:Y:S02]  /*0590*/  IADD3 R87, -R13, RZ, RZ ;  /* 0x000000ff0d577210 */ /* 0x000fe40007ffe1ff */
[----:B------:R-:W-:Y:S02]  /*05a0*/  ISETP.GE.AND.EX P2, PT, R86, UR15, PT, P2 ;  /* 0x0000000f56007c0c */ /* 0x000fe4000bf46320 */
[----:B------:R-:W-:Y:S01]  /*05b0*/  SHF.R.S32.HI R14, RZ, 0x1f, R13 ;  /* 0x0000001fff0e7819 */ /* 0x000fe2000001140d */
[----:B------:R-:W-:Y:S01]  /*05c0*/  IMAD R87, R19, R87, R82 ;  /* 0x0000005713577224 */ /* 0x000fe200078e0252 */
[----:B------:R-:W-:Y:S01]  /*05d0*/  ISETP.GT.U32.OR P2, PT, R0, 0x27f, P2 ;  /* 0x0000027f0000780c */ /* 0x000fe20001744470 */
[----:B------:R-:W0:Y:S01]  /*05e0*/  @!P5 LDC.64 R18, c[0x0][0x270] ;  /* 0x00009c00ff12db82 */ /* 0x000e220000000a00 */
[----:B------:R-:W-:Y:S01]  /*05f0*/  ISETP.GE.U32.AND P3, PT, R77, UR14, PT ;  /* 0x0000000e4d007c0c */ /* 0x000fe2000bf66070 */
[----:B------:R-:W-:-:S02]  /*0600*/  IMAD R87, R87, 0xa0, RZ ;  /* 0x000000a057577824 */ /* 0x000fc400078e02ff */
[----:B------:R-:W-:-:S03]  /*0610*/  IMAD R14, R14, UR12, RZ ;  /* 0x0000000c0e0e7c24 */ /* 0x000fc6000f8e02ff */
[----:B------:R-:W-:Y:S01]  /*0620*/  IADD3 R88, P1, R83, R87, RZ ;  /* 0x0000005753587210 */ /* 0x000fe20007f3e0ff */
[----:B------:R-:W-:Y:S02]  /*0630*/  IMAD R91, R13, UR13, R14 ;  /* 0x0000000d0d5b7c24 */ /* 0x000fe4000f8e020e */
[----:B-1----:R-:W-:Y:S01]  /*0640*/  @P0 IMAD R14, R3, R26, RZ ;  /* 0x0000001a030e0224 */ /* 0x002fe200078e02ff */
[----:B------:R-:W-:Y:S01]  /*0650*/  LEA.HI.X.SX32 R89, R87, R16, 0x1, P1 ;  /* 0x0000001057597211 */ /* 0x000fe200008f0eff */
[----:B------:R-:W1:Y:S02]  /*0660*/  @!P2 LDC.64 R22, c[0x0][0x270] ;  /* 0x00009c00ff16ab82 */ /* 0x000e640000000a00 */
[----:B------:R-:W-:Y:S02]  /*0670*/  @P0 IMAD R15, R81, R27, R14 ;  /* 0x0000001b510f0224 */ /* 0x000fe400078e020e */
[----:B------:R-:W-:Y:S01]  /*0680*/  IMAD.WIDE.U32 R88, R13, UR12, R88 ;  /* 0x0000000c0d587c25 */ /* 0x000fe2000f8e0058 */
[----:B------:R-:W-:-:S03]  /*0690*/  SHF.R.S32.HI R13, RZ, 0x1f, R77 ;  /* 0x0000001fff0d7819 */ /* 0x000fc6000001144d */
[----:B------:R-:W3:Y:S01]  /*06a0*/  @!P2 LDC.64 R20, c[0x0][0x220] ;  /* 0x00008800ff14ab82 */ /* 0x000ee20000000a00 */
[----:B------:R-:W-:Y:S02]  /*06b0*/  ISETP.GE.AND.EX P3, PT, R13, UR15, PT, P3 ;  /* 0x0000000f0d007c0c */ /* 0x000fe4000bf66330 */
[----:B------:R-:W-:Y:S01]  /*06c0*/  IADD3 R91, R89, R91, RZ ;  /* 0x0000005b595b7210 */ /* 0x000fe20007ffe0ff */
[----:B0-----:R-:W-:Y:S01]  /*06d0*/  @!P5 IMAD R30, R12, R18, RZ ;  /* 0x000000120c1ed224 */ /* 0x001fe200078e02ff */
[----:B------:R-:W-:Y:S02]  /*06e0*/  ISETP.GT.U32.OR P3, PT, R0, 0x27f, P3 ;  /* 0x0000027f0000780c */ /* 0x000fe40001f64470 */
[-C--:B------:R-:W-:Y:S01]  /*06f0*/  @P0 MOV R90, R88.reuse ;  /* 0x00000058005a0202 */ /* 0x080fe20000000f00 */
[----:B------:R-:W0:Y:S01]  /*0700*/  @!P4 LDC.64 R16, c[0x0][0x220] ;  /* 0x00008800ff10cb82 */ /* 0x000e220000000a00 */
[----:B------:R-:W-:Y:S01]  /*0710*/  @!P2 MOV R29, R91 ;  /* 0x0000005b001da202 */ /* 0x000fe20000000f00 */
[----:B------:R-:W-:Y:S01]  /*0720*/  @!P5 IMAD R35, R78, R19, R30 ;  /* 0x000000134e23d224 */ /* 0x000fe200078e021e */
[----:B------:R-:W-:Y:S01]  /*0730*/  @!P5 MOV R30, R88 ;  /* 0x00000058001ed202 */ /* 0x000fe20000000f00 */
[----:B------:R-:W-:-:S04]  /*0740*/  @P0 IMAD.WIDE.U32 R26, R81, R26, R90 ;  /* 0x0000001a511a0225 */ /* 0x000fc800078e005a */
[----:B-1----:R-:W-:Y:S01]  /*0750*/  @!P2 IMAD R28, R86, R22, RZ ;  /* 0x00000016561ca224 */ /* 0x002fe200078e02ff */
[----:B------:R-:W-:Y:S02]  /*0760*/  @P0 IADD3 R27, R27, R15, RZ ;  /* 0x0000000f1b1b0210 */ /* 0x000fe40007ffe0ff */
[----:B--2---:R-:W-:Y:S01]  /*0770*/  @P0 LEA R38, P1, R26, R38, 0x2 ;  /* 0x000000261a260211 */ /* 0x004fe200078210ff */
[----:B------:R-:W1:Y:S01]  /*0780*/  @!P3 LDC.64 R14, c[0x0][0x270] ;  /* 0x00009c00ff0ebb82 */ /* 0x000e620000000a00 */
[----:B------:R-:W-:Y:S01]  /*0790*/  @!P2 IMAD R31, R80, R23, R28 ;  /* 0x00000017501fa224 */ /* 0x000fe200078e021c */
[----:B------:R-:W-:Y:S02]  /*07a0*/  @!P2 MOV R28, R88 ;  /* 0x00000058001ca202 */ /* 0x000fe40000000f00 */
[----:B------:R-:W-:Y:S02]  /*07b0*/  @P0 LEA.HI.X R39, R26, R39, R27, 0x2, P1 ;  /* 0x000000271a270211 */ /* 0x000fe400008f141b */
[----:B------:R-:W-:Y:S01]  /*07c0*/  ISETP.GE.U32.AND P1, PT, R76, UR14, PT ;  /* 0x0000000e4c007c0c */ /* 0x000fe2000bf26070 */
[----:B------:R-:W-:Y:S01]  /*07d0*/  @!P2 IMAD.WIDE.U32 R28, R80, R22, R28 ;  /* 0x00000016501ca225 */ /* 0x000fe200078e001c */
[----:B------:R-:W2:Y:S01]  /*07e0*/  @!P5 LDC.64 R26, c[0x0][0x220] ;  /* 0x00008800ff1adb82 */ /* 0x000ea20000000a00 */
[----:B------:R-:W-:-:S02]  /*07f0*/  @!P4 MOV R22, R88 ;  /* 0x000000580016c202 */ /* 0x000fc40000000f00 */
[----:B------:R-:W-:Y:S02]  /*0800*/  @!P4 MOV R23, R91 ;  /* 0x0000005b0017c202 */ /* 0x000fe40000000f00 */
[----:B------:R-:W-:Y:S02]  /*0810*/  ISETP.GE.AND.EX P1, PT, R62, UR15, PT, P1 ;  /* 0x0000000f3e007c0c */ /* 0x000fe4000bf26310 */
[----:B------:R-:W-:Y:S01]  /*0820*/  @!P2 IADD3 R29, R29, R31, RZ ;  /* 0x0000001f1d1da210 */ /* 0x000fe20007ffe0ff */
[----:B------:R-:W-:Y:S01]  /*0830*/  @!P4 IMAD.WIDE.U32 R22, R79, R24, R22 ;  /* 0x000000184f16c225 */ /* 0x000fe200078e0016 */
[----:B---3--:R-:W-:Y:S01]  /*0840*/  @!P2 LEA R20, P6, R28, R20, 0x2 ;  /* 0x000000141c14a211 */ /* 0x008fe200078c10ff */
[----:B------:R-:W3:Y:S01]  /*0850*/  @!P3 LDC.64 R24, c[0x0][0x220] ;  /* 0x00008800ff18bb82 */ /* 0x000ee20000000a00 */
[----:B------:R-:W-:Y:S02]  /*0860*/  @!P5 MOV R31, R91 ;  /* 0x0000005b001fd202 */ /* 0x000fe40000000f00 */
[----:B------:R-:W-:-:S02]  /*0870*/  ISETP.GT.U32.OR P1, PT, R0, 0x27f, P1 ;  /* 0x0000027f0000780c */ /* 0x000fc40000f24470 */
[----:B------:R-:W-:Y:S01]  /*0880*/  @!P2 LEA.HI.X R21, R28, R21, R29, 0x2, P6 ;  /* 0x000000151c15a211 */ /* 0x000fe200030f141d */
[----:B------:R-:W-:Y:S01]  /*0890*/  @!P5 IMAD.WIDE.U32 R18, R78, R18, R30 ;  /* 0x000000124e12d225 */ /* 0x000fe200078e001e */
[----:B------:R-:W-:Y:S02]  /*08a0*/  @!P4 IADD3 R23, R23, R33, RZ ;  /* 0x000000211717c210 */ /* 0x000fe40007ffe0ff */
[C---:B0-----:R-:W-:Y:S01]  /*08b0*/  @!P4 LEA R28, P6, R22.reuse, R16, 0x2 ;  /* 0x00000010161cc211 */ /* 0x041fe200078c10ff */
[----:B-1----:R-:W-:Y:S01]  /*08c0*/  @!P3 IMAD R16, R13, R14, RZ ;  /* 0x0000000e0d10b224 */ /* 0x002fe200078e02ff */
[----:B------:R-:W-:Y:S02]  /*08d0*/  @!P3 MOV R30, R88 ;  /* 0x00000058001eb202 */ /* 0x000fe40000000f00 */
[----:B------:R-:W-:Y:S02]  /*08e0*/  @!P3 MOV R31, R91 ;  /* 0x0000005b001fb202 */ /* 0x000fe40000000f00 */
[----:B------:R-:W-:Y:S01]  /*08f0*/  @!P4 LEA.HI.X R29, R22, R17, R23, 0x2, P6 ;  /* 0x00000011161dc211 */ /* 0x000fe200030f1417 */
[----:B------:R-:W-:Y:S01]  /*0900*/  @!P3 IMAD R17, R77, R15, R16 ;  /* 0x0000000f4d11b224 */ /* 0x000fe200078e0210 */
[----:B------:R-:W-:Y:S01]  /*0910*/  @!P5 IADD3 R15, R19, R35, RZ ;  /* 0x00000023130fd210 */ /* 0x000fe20007ffe0ff */
[----:B------:R-:W-:Y:S01]  /*0920*/  @!P3 IMAD.WIDE.U32 R30, R77, R14, R30 ;  /* 0x0000000e4d1eb225 */ /* 0x000fe200078e001e */
[C---:B--2---:R-:W-:Y:S01]  /*0930*/  @!P5 LEA R26, P6, R18.reuse, R26, 0x2 ;  /* 0x0000001a121ad211 */ /* 0x044fe200078c10ff */
[----:B------:R-:W0:Y:S03]  /*0940*/  @!P1 LDC.64 R22, c[0x0][0x270] ;  /* 0x00009c00ff169b82 */ /* 0x000e260000000a00 */
[----:B------:R-:W-:-:S02]  /*0950*/  @!P5 LEA.HI.X R27, R18, R27, R15, 0x2, P6 ;  /* 0x0000001b121bd211 */ /* 0x000fc400030f140f */
[----:B------:R-:W-:Y:S02]  /*0960*/  CS2R R14, SRZ ;  /* 0x00000000000e7805 */ /* 0x000fe4000001ff00 */
[----:B------:R-:W-:Y:S02]  /*0970*/  @!P3 IADD3 R18, R31, R17, RZ ;  /* 0x000000111f12b210 */ /* 0x000fe40007ffe0ff */
[----:B------:R-:W-:Y:S02]  /*0980*/  CS2R R16, SRZ ;  /* 0x0000000000107805 */ /* 0x000fe4000001ff00 */
[----:B------:R-:W-:Y:S01]  /*0990*/  SHF.R.S32.HI R63, RZ, 0x1f, R75 ;  /* 0x0000001fff3f7819 */ /* 0x000fe2000001144b */
[----:B------:R-:W1:Y:S01]  /*09a0*/  @!P1 LDC.64 R36, c[0x0][0x220] ;  /* 0x00008800ff249b82 */ /* 0x000e620000000a00 */
[----:B------:R-:W-:Y:S01]  /*09b0*/  SHF.R.S32.HI R64, RZ, 0x1f, R74 ;  /* 0x0000001fff407819 */ /* 0x000fe2000001144a */
[----:B------:R2:W4:Y:S01]  /*09c0*/  @!P2 LDG.E.64 R14, desc[UR8][R20.64] ;  /* 0x00000008140ea981 */ /* 0x000522000c1e1b00 */
[----:B------:R-:W-:-:S02]  /*09d0*/  ISETP.GE.U32.AND P2, PT, R74, UR14, PT ;  /* 0x0000000e4a007c0c */ /* 0x000fc4000bf46070 */
[----:B---3--:R-:W-:Y:S01]  /*09e0*/  @!P3 LEA R24, P6, R30, R24, 0x2 ;  /* 0x000000181e18b211 */ /* 0x008fe200078c10ff */
        /* <DEDUP_REMOVED lines=8> */
[----:B--2---:R-:W-:Y:S02]  /*0a70*/  CS2R R20, SRZ ;  /* 0x0000000000147805 */ /* 0x004fe4000001ff00 */
[----:B------:R-:W-:Y:S01]  /*0a80*/  SHF.R.S32.HI R65, RZ, 0x1f, R73 ;  /* 0x0000001fff417819 */ /* 0x000fe20000011449 */
[----:B------:R2:W5:Y:S01]  /*0a90*/  @!P5 LDG.E.64 R18, desc[UR8][R26.64] ;  /* 0x000000081a12d981 */ /* 0x000562000c1e1b00 */
[----:B------:R-:W-:Y:S01]  /*0aa0*/  ISETP.GE.U32.AND P5, PT, R73, UR14, PT ;  /* 0x0000000e49007c0c */ /* 0x000fe2000bfa6070 */
[----:B0-----:R-:W-:Y:S01]  /*0ab0*/  @!P1 IMAD R30, R62, R22, RZ ;  /* 0x000000163e1e9224 */ /* 0x001fe200078e02ff */
[----:B---3--:R-:W-:Y:S01]  /*0ac0*/  @!P1 MOV R28, R88 ;  /* 0x00000058001c9202 */ /* 0x008fe20000000f00 */
[----:B------:R0:W3:Y:S01]  /*0ad0*/  @!P3 LDG.E.64 R20, desc[UR8][R24.64] ;  /* 0x000000081814b981 */ /* 0x0000e2000c1e1b00 */
[----:B------:R-:W-:-:S02]  /*0ae0*/  @!P1 MOV R29, R91 ;  /* 0x0000005b001d9202 */ /* 0x000fc40000000f00 */
[----:B------:R-:W-:Y:S01]  /*0af0*/  ISETP.GE.AND.EX P3, PT, R65, UR15, PT, P5 ;  /* 0x0000000f41007c0c */ /* 0x000fe2000bf66350 */
[C---:B------:R-:W-:Y:S02]  /*0b00*/  @!P1 IMAD R33, R76.reuse, R23, R30 ;  /* 0x000000174c219224 */ /* 0x040fe400078e021e */
[----:B------:R-:W-:Y:S01]  /*0b10*/  @!P1 IMAD.WIDE.U32 R28, R76, R22, R28 ;  /* 0x000000164c1c9225 */ /* 0x000fe200078e001c */
[----:B------:R-:W0:Y:S01]  /*0b20*/  @!P2 LDC.64 R30, c[0x0][0x270] ;  /* 0x00009c00ff1eab82 */ /* 0x000e220000000a00 */
[----:B------:R-:W-:Y:S02]  /*0b30*/  ISETP.GT.U32.OR P3, PT, R0, 0x27f, P3 ;  /* 0x0000027f0000780c */ /* 0x000fe40001f64470 */
[----:B------:R-:W-:-:S05]  /*0b40*/  SHF.R.S32.HI R66, RZ, 0x1f, R72 ;  /* 0x0000001fff427819 */ /* 0x000fca0000011448 */
[----:B------:R-:W0:Y:S01]  /*0b50*/  @!P4 LDC.64 R22, c[0x0][0x270] ;  /* 0x00009c00ff16cb82 */ /* 0x000e220000000a00 */
[----:B------:R-:W-:Y:S02]  /*0b60*/  ISETP.GE.U32.AND P5, PT, R72, UR14, PT ;  /* 0x0000000e48007c0c */ /* 0x000fe4000bfa6070 */
[----:B--2---:R-:W-:Y:S02]  /*0b70*/  @!P1 IADD3 R26, R29, R33, RZ ;  /* 0x000000211d1a9210 */ /* 0x004fe40007ffe0ff */
[----:B-1----:R-:W-:Y:S02]  /*0b80*/  @!P1 LEA R36, P6, R28, R36, 0x2 ;  /* 0x000000241c249211 */ /* 0x002fe400078c10ff */
[----:B------:R-:W-:Y:S01]  /*0b90*/  ISETP.GE.AND.EX P5, PT, R66, UR15, PT, P5 ;  /* 0x0000000f42007c0c */ /* 0x000fe2000bfa6350 */
[----:B0-----:R-:W0:Y:S01]  /*0ba0*/  @!P4 LDC.64 R24, c[0x0][0x220] ;  /* 0x00008800ff18cb82 */ /* 0x001e220000000a00 */
[----:B------:R-:W-:Y:S02]  /*0bb0*/  @!P1 LEA.HI.X R37, R28, R37, R26, 0x2, P6 ;  /* 0x000000251c259211 */ /* 0x000fe400030f141a */
[----:B------:R-:W-:-:S02]  /*0bc0*/  ISETP.GT.U32.OR P5, PT, R0, 0x27f, P5 ;  /* 0x0000027f0000780c */ /* 0x000fc40002fa4470 */
[----:B------:R-:W-:-:S03]  /*0bd0*/  SHF.R.S32.HI R67, RZ, 0x1f, R6 ;  /* 0x0000001fff437819 */ /* 0x000fc60000011406 */
[----:B------:R-:W1:Y:S01]  /*0be0*/  @!P3 LDC.64 R26, c[0x0][0x270] ;  /* 0x00009c00ff1abb82 */ /* 0x000e620000000a00 */
[----:B------:R-:W-:-:S04]  /*0bf0*/  ISETP.GE.U32.AND P6, PT, R6, UR14, PT ;  /* 0x0000000e06007c0c */ /* 0x000fc8000bfc6070 */
[----:B------:R-:W-:-:S03]  /*0c00*/  ISETP.GE.AND.EX P6, PT, R67, UR15, PT, P6 ;  /* 0x0000000f43007c0c */ /* 0x000fc6000bfc6360 */
[----:B------:R-:W2:Y:S01]  /*0c10*/  @!P2 LDC.64 R28, c[0x0][0x220] ;  /* 0x00008800ff1cab82 */ /* 0x000ea20000000a00 */
[----:B------:R-:W-:Y:S01]  /*0c20*/  ISETP.GT.U32.OR P6, PT, R0, 0x27f, P6 ;  /* 0x0000027f0000780c */ /* 0x000fe200037c4470 */
[----:B------:R-:W-:Y:S01]  /*0c30*/  @!P4 IMAD R34, R63, R22, RZ ;  /* 0x000000163f22c224 */ /* 0x000fe200078e02ff */
[----:B------:R-:W-:Y:S01]  /*0c40*/  @!P4 MOV R44, R88 ;  /* 0x00000058002cc202 */ /* 0x000fe20000000f00 */
[----:B------:R-:W-:Y:S01]  /*0c50*/  @!P2 IMAD R35, R64, R30, RZ ;  /* 0x0000001e4023a224 */ /* 0x000fe200078e02ff */
[----:B------:R-:W-:Y:S01]  /*0c60*/  @!P4 MOV R45, R91 ;  /* 0x0000005b002dc202 */ /* 0x000fe20000000f00 */
[C---:B------:R-:W-:Y:S02]  /*0c70*/  @!P4 IMAD R41, R75.reuse, R23, R34 ;  /* 0x000000174b29c224 */ /* 0x040fe400078e0222 */
[----:B------:R-:W2:Y:S01]  /*0c80*/  @!P5 LDC.64 R32, c[0x0][0x270] ;  /* 0x00009c00ff20db82 */ /* 0x000ea20000000a00 */
[----:B------:R-:W-:Y:S02]  /*0c90*/  @!P2 IMAD R47, R74, R31, R35 ;  /* 0x0000001f4a2fa224 */ /* 0x000fe400078e0223 */
[----:B------:R-:W-:Y:S01]  /*0ca0*/  @!P4 IMAD.WIDE.U32 R44, R75, R22, R44 ;  /* 0x000000164b2cc225 */ /* 0x000fe200078e002c */
[----:B------:R-:W-:-:S02]  /*0cb0*/  CS2R R22, SRZ ;  /* 0x0000000000167805 */ /* 0x000fc4000001ff00 */
[----:B------:R-:W-:Y:S02]  /*0cc0*/  @!P2 MOV R42, R88 ;  /* 0x00000058002aa202 */ /* 0x000fe40000000f00 */
[----:B------:R-:W-:Y:S01]  /*0cd0*/  @!P2 MOV R43, R91 ;  /* 0x0000005b002ba202 */ /* 0x000fe20000000f00 */
[----:B------:R-:W2:Y:S01]  /*0ce0*/  @!P3 LDC.64 R34, c[0x0][0x220] ;  /* 0x00008800ff22bb82 */ /* 0x000ea20000000a00 */
[----:B------:R1:W3:Y:S01]  /*0cf0*/  @!P1 LDG.E.64 R22, desc[UR8][R36.64] ;  /* 0x0000000824169981 */ /* 0x0002e2000c1e1b00 */
[----:B0-----:R-:W-:Y:S01]  /*0d00*/  @!P4 LEA R40, P1, R44, R24, 0x2 ;  /* 0x000000182c28c211 */ /* 0x001fe200078210ff */
[----:B------:R-:W-:Y:S01]  /*0d10*/  @!P2 IMAD.WIDE.U32 R42, R74, R30, R42 ;  /* 0x0000001e4a2aa225 */ /* 0x000fe200078e002a */
[----:B------:R-:W-:-:S04]  /*0d20*/  @!P4 IADD3 R41, R45, R41, RZ ;  /* 0x000000292d29c210 */ /* 0x000fc80007ffe0ff */
[----:B------:R-:W0:Y:S01]  /*0d30*/  @!P6 LDC.64 R30, c[0x0][0x270] ;  /* 0x00009c00ff1eeb82 */ /* 0x000e220000000a00 */
[----:B-1----:R-:W-:Y:S01]  /*0d40*/  @!P3 IMAD R24, R65, R26, RZ ;  /* 0x0000001a4118b224 */ /* 0x002fe200078e02ff */
[----:B------:R-:W-:-:S06]  /*0d50*/  @!P4 LEA.HI.X R41, R44, R25, R41, 0x2, P1 ;  /* 0x000000192c29c211 */ /* 0x000fcc00008f1429 */
[----:B------:R-:W1:Y:S01]  /*0d60*/  @!P5 LDC.64 R36, c[0x0][0x220] ;  /* 0x00008800ff24db82 */ /* 0x000e620000000a00 */
[----:B------:R-:W-:Y:S01]  /*0d70*/  @!P3 IMAD R45, R73, R27, R24 ;  /* 0x0000001b492db224 */ /* 0x000fe200078e0218 */
[----:B------:R-:W-:Y:S02]  /*0d80*/  @!P3 MOV R24, R88 ;  /* 0x000000580018b202 */ /* 0x000fe40000000f00 */
[----:B------:R-:W-:Y:S02]  /*0d90*/  @!P3 MOV R25, R91 ;  /* 0x0000005b0019b202 */ /* 0x000fe40000000f00 */
[----:B------:R-:W-:Y:S02]  /*0da0*/  @!P2 IADD3 R27, R43, R47, RZ ;  /* 0x0000002f2b1ba210 */ /* 0x000fe40007ffe0ff */
[----:B--2---:R-:W-:Y:S01]  /*0db0*/  @!P2 LEA R28, P1, R42, R28, 0x2 ;  /* 0x0000001c2a1ca211 */ /* 0x004fe200078210ff */
[----:B------:R-:W-:Y:S01]  /*0dc0*/  @!P3 IMAD.WIDE.U32 R24, R73, R26, R24 ;  /* 0x0000001a4918b225 */ /* 0x000fe200078e0018 */
[----:B------:R-:W-:-:S02]  /*0dd0*/  @!P5 MOV R26, R88 ;  /* 0x00000058001ad202 */ /* 0x000fc40000000f00 */
[----:B------:R-:W-:Y:S02]  /*0de0*/  @!P2 LEA.HI.X R29, R42, R29, R27, 0x2, P1 ;  /* 0x0000001d2a1da211 */ /* 0x000fe400008f141b */
[----:B------:R-:W-:Y:S01]  /*0df0*/  @!P5 MOV R27, R91 ;  /* 0x0000005b001bd202 */ /* 0x000fe20000000f00 */
[-C--:B------:R-:W-:Y:S01]  /*0e00*/  @!P5 IMAD R43, R66, R32.reuse, RZ ;  /* 0x00000020422bd224 */ /* 0x080fe200078e02ff */
[----:B------:R-:W-:Y:S01]  /*0e10*/  @!P3 IADD3 R25, R25, R45, RZ ;  /* 0x0000002d1919b210 */ /* 0x000fe20007ffe0ff */
[----:B------:R-:W-:Y:S01]  /*0e20*/  @!P5 IMAD.WIDE.U32 R26, R72, R32, R26 ;  /* 0x00000020481ad225 */ /* 0x000fe200078e001a */
[----:B------:R-:W-:-:S03]  /*0e30*/  @!P3 LEA R32, P1, R24, R34, 0x2 ;  /* 0x000000221820b211 */ /* 0x000fc600078210ff */
[----:B------:R-:W-:Y:S01]  /*0e40*/  @!P5 IMAD R43, R72, R33, R43 ;  /* 0x00000021482bd224 */ /* 0x000fe200078e022b */
[----:B------:R-:W-:Y:S02]  /*0e50*/  @!P3 LEA.HI.X R33, R24, R35, R25, 0x2, P1 ;  /* 0x000000231821b211 */ /* 0x000fe400008f1419 */
[----:B-1----:R-:W-:Y:S02]  /*0e60*/  @!P5 LEA R36, P1, R26, R36, 0x2 ;  /* 0x000000241a24d211 */ /* 0x002fe400078210ff */
[----:B------:R-:W-:Y:S01]  /*0e70*/  @!P5 IADD3 R24, R27, R43, RZ ;  /* 0x0000002b1b18d210 */ /* 0x000fe20007ffe0ff */
[----:B0-----:R-:W-:-:S03]  /*0e80*/  @!P6 IMAD R27, R67, R30, RZ ;  /* 0x0000001e431be224 */ /* 0x001fc600078e02ff */
[----:B------:R-:W-:Y:S01]  /*0e90*/  @!P5 LEA.HI.X R37, R26, R37, R24, 0x2, P1 ;  /* 0x000000251a25d211 */ /* 0x000fe200008f1418 */
[----:B------:R-:W-:Y:S01]  /*0ea0*/  @!P6 IMAD R43, R6, R31, R27 ;  /* 0x0000001f062be224 */ /* 0x000fe200078e021b */
        /* <DEDUP_REMOVED lines=9> */
[----:B------:R-:W2:Y:S01]  /*0f40*/  @!P4 LDG.E.64 R24, desc[UR8][R40.64] ;  /* 0x000000082818c981 */ /* 0x000ea2000c1e1b00 */
[----:B------:R-:W-:Y:S02]  /*0f50*/  ISETP.GT.U32.OR P1, PT, R0, 0x27f, P1 ;  /* 0x0000027f0000780c */ /* 0x000fe40000f24470 */
[----:B------:R-:W-:Y:S02]  /*0f60*/  SHF.R.S32.HI R70, RZ, 0x1f, R9 ;  /* 0x0000001fff467819 */ /* 0x000fe40000011409 */
[----:B------:R-:W-:Y:S02]  /*0f70*/  ISETP.GE.U32.AND P4, PT, R9, UR14, PT ;  /* 0x0000000e09007c0c */ /* 0x000fe4000bf86070 */
[----:B------:R-:W-:-:S02]  /*0f80*/  ISETP.GE.AND.EX P2, PT, R69, UR15, PT, P2 ;  /* 0x0000000f45007c0c */ /* 0x000fc4000bf46320 */
[----:B------:R-:W-:Y:S02]  /*0f90*/  CS2R R44, SRZ ;  /* 0x00000000002c7805 */ /* 0x000fe4000001ff00 */
        /* <DEDUP_REMOVED lines=23> */
[----:B------:R-:W5:Y:S01]  /*1110*/  @!P4 LDC.64 R36, c[0x0][0x270] ;  /* 0x00009c00ff24cb82 */ /* 0x000f620000000a00 */
        /* <DEDUP_REMOVED lines=18> */
[----:B-----5:R-:W-:Y:S02]  /*1240*/  @!P4 IMAD R28, R70, R36, RZ ;  /* 0x00000024461cc224 */ /* 0x020fe400078e02ff */
[----:B------:R-:W-:Y:S02]  /*1250*/  @!P2 IMAD.WIDE.U32 R52, R8, R30, R52 ;  /* 0x0000001e0834a225 */ /* 0x000fe400078e0034 */
[----:B------:R-:W4:Y:S01]  /*1260*/  @!P3 LDC.64 R32, c[0x0][0x220] ;  /* 0x00008800ff20bb82 */ /* 0x000f220000000a00 */
[----:B------:R-:W-:Y:S01]  /*1270*/  @!P1 LEA.HI.X R43, R54, R29, R57, 0x2, P6 ;  /* 0x0000001d362b9211 */ /* 0x000fe200030f1439 */
[----:B------:R-:W-:Y:S01]  /*1280*/  @!P4 IMAD R55, R9, R37, R28 ;  /* 0x000000250937c224 */ /* 0x000fe200078e021c */
[----:B------:R-:W-:-:S05]  /*1290*/  @!P4 MOV R28, R88 ;  /* 0x00000058001cc202 */ /* 0x000fca0000000f00 */
[----:B------:R-:W5:Y:S01]  /*12a0*/  @!P5 LDC.64 R30, c[0x0][0x270] ;  /* 0x00009c00ff1edb82 */ /* 0x000f620000000a00 */
        /* <DEDUP_REMOVED lines=14> */
[----:B-----5:R-:W-:Y:S01]  /*1390*/  @!P5 IMAD R54, R84, R30, RZ ;  /* 0x0000001e5436d224 */ /* 0x020fe200078e02ff */
[----:B------:R-:W-:Y:S02]  /*13a0*/  @!P4 LEA.HI.X R35, R36, R35, R37, 0x2, P6 ;  /* 0x000000232423c211 */ /* 0x000fe400030f1425 */
[----:B------:R-:W-:-:S02]  /*13b0*/  @!P3 IADD3 R36, R39, R57, RZ ;  /* 0x000000392724b210 */ /* 0x000fc40007ffe0ff */
[----:B------:R-:W5:Y:S01]  /*13c0*/  @!P1 LDG.E.64 R52, desc[UR8][R42.64] ;  /* 0x000000082a349981 */ /* 0x000f62000c1e1b00 */
[C---:B----4-:R-:W-:Y:S01]  /*13d0*/  @!P3 LEA R32, P6, R38.reuse, R32, 0x2 ;  /* 0x000000202620b211 */ /* 0x050fe200078c10ff */
        /* <DEDUP_REMOVED lines=18> */
[----:B-1----:R-:W-:Y:S01]  /*1500*/  FADD.FTZ R29, R16, R17 ;  /* 0x00000011101d7221 */ /* 0x002fe20000010000 */
        /* <DEDUP_REMOVED lines=27> */
[----:B--2---:R-:W-:Y:S01]  /*16c0*/  FADD.FTZ R30, R24, R25 ;  /* 0x00000019181e7221 */ /* 0x004fe20000010000 */
[----:B------:R-:W-:-:S02]  /*16d0*/  FMUL.FTZ R31, R25, R25 ;  /* 0x00000019191f7220 */ /* 0x000fc40000410000 */
[----:B------:R-:W-:Y:S01]  /*16e0*/  FADD.FTZ R28, R28, R33 ;  /* 0x000000211c1c7221 */ /* 0x000fe20000010000 */
[----:B------:R-:W-:Y:S01]  /*16f0*/  FADD.FTZ R29, R29, R30 ;  /* 0x0000001e1d1d7221 */ /* 0x000fe20000010000 */
[----:B------:R-:W-:Y:S01]  /*1700*/  FFMA.FTZ R31, R24, R24, R31 ;  /* 0x00000018181f7223 */ /* 0x000fe2000001001f */
[----:B------:R-:W-:Y:S01]  /*1710*/  FMUL.FTZ R33, R27, R27 ;  /* 0x0000001b1b217220 */ /* 0x000fe20000410000 */
        /* <DEDUP_REMOVED lines=20> */
[----:B-----5:R-:W-:Y:S01]  /*1860*/  FMUL.FTZ R33, R53, R53 ;  /* 0x0000003535217220 */ /* 0x020fe20000410000 */
[----:B------:R-:W-:-:S03]  /*1870*/  FADD.FTZ R30, R52, R53 ;  /* 0x00000035341e7221 */ /* 0x000fc60000010000 */
[----:B------:R-:W-:Y:S01]  /*1880*/  FFMA.FTZ R33, R52, R52, R33 ;  /* 0x0000003434217223 */ /* 0x000fe20000010021 */
[----:B------:R-:W-:Y:S01]  /*1890*/  FADD.FTZ R29, R29, R30 ;  /* 0x0000001e1d1d7221 */ /* 0x000fe20000010000 */
[----:B----4-:R-:W-:Y:S01]  /*18a0*/  FMUL.FTZ R31, R55, R55 ;  /* 0x00000037371f7220 */ /* 0x010fe20000410000 */
        /* <DEDUP_REMOVED lines=103> */
.L_x_5151:
[----:B------:R-:W-:Y:S05]  /*1f20*/  BSYNC B0 ;  /* 0x0000000000007941 */ /* 0x000fea0003800000 */
.L_x_5150:
        /* <DEDUP_REMOVED lines=28> */
.L_x_5154:
[----:B-1----:R-:W2:Y:S04]  /*20f0*/  LDG.E.STRONG.GPU R30, desc[UR8][R28.64] ;  /* 0x000000081c1e7981 */ /* 0x002ea8000c1ef900 */
[----:B--2---:R-:W-:Y:S01]  /*2100*/  CCTL.IVALL ;  /* 0x00000000ff00798f */ /* 0x004fe20002000000 */
[----:B------:R-:W-:Y:S05]  /*2110*/  YIELD ;  /* 0x0000000000007946 */ /* 0x000fea0003800000 */
[----:B------:R-:W-:-:S13]  /*2120*/  ISETP.NE.AND P1, PT, R30, R33, PT ;  /* 0x000000211e00720c */ /* 0x000fda0003f25270 */
[----:B------:R-:W-:Y:S05]  /*2130*/  @P1 BRA `(.L_x_5154) ;  /* 0xfffffffc00ec1947 */ /* 0x000fea000383ffff */
.L_x_5153:
        /* <DEDUP_REMOVED lines=11> */
.L_x_5156:
        /* <DEDUP_REMOVED lines=63> */
.L_x_5155:
        /* <DEDUP_REMOVED lines=19> */
.L_x_5158:
[----:B------:R-:W-:Y:S05]  /*2710*/  BSYNC B0 ;  /* 0x0000000000007941 */ /* 0x000fea0003800000 */
.L_x_5157:
        /* <DEDUP_REMOVED lines=32> */
.L_x_5152:
        /* <DEDUP_REMOVED lines=19> */
[----:B------:R-:W-:Y:S01]  /*2a50*/  @!P1 STG.E.64 desc[UR8][R34.64], R28 ;  /* 0x0000001c22009986 */ /* 0x000fe2000c101b08 */
[----:B------:R-:W-:Y:S06]  /*2a60*/  BAR.SYNC.DEFER_BLOCKING 0x0 ;  /* 0x0000000000007b1d */ /* 0x000fec0000010000 */
[----:B------:R-:W2:Y:S04]  /*2a70*/  LDG.E.U16 R37, desc[UR8][R32.64+0x2] ;  /* 0x0000020820257981 */ /* 0x000ea8000c1e1500 */
[----:B------:R1:W3:Y:S04]  /*2a80*/  LDG.E.U16 R36, desc[UR8][R32.64] ;  /* 0x0000000820247981 */ /* 0x0002e8000c1e1500 */
[----:B------:R-:W4:Y:S04]  /*2a90*/  LDG.E.U16 R39, desc[UR8][R30.64+0x2] ;  /* 0x000002081e277981 */ /* 0x000f28000c1e1500 */
[----:B------:R5:W4:Y:S04]  /*2aa0*/  LDG.E.U16 R38, desc[UR8][R30.64] ;  /* 0x000000081e267981 */ /* 0x000b28000c1e1500 */
[----:B------:R-:W1:Y:S02]  /*2ab0*/  LDS.64 R28, [UR5+0xc0] ;  /* 0x0000c005ff1c7984 */ /* 0x000e640008000a00 */
[----:B-1----:R-:W-:-:S04]  /*2ac0*/  FMUL.FTZ R32, R28, UR6 ;  /* 0x000000061c207c20 */ /* 0x002fc80008410000 */
[----:B------:R-:W-:-:S04]  /*2ad0*/  FMUL.FTZ R42, R32, R32 ;  /* 0x00000020202a7220 */ /* 0x000fc80000410000 */
[----:B------:R-:W-:-:S05]  /*2ae0*/  FFMA.FTZ R42, R29, UR6, -R42 ;  /* 0x000000061d2a7c23 */ /* 0x000fca000801082a */
[----:B------:R-:W-:-:S13]  /*2af0*/  FSETP.GTU.FTZ.AND P1, PT, R42, RZ, PT ;  /* 0x000000ff2a00720b */ /* 0x000fda0003f3c000 */
[----:B------:R-:W1:Y:S01]  /*2b00*/  @P1 LDC R29, c[0x0][0x238] ;  /* 0x00008e00ff1d1b82 */ /* 0x000e620000000800 */
[----:B------:R-:W-:Y:S02]  /*2b10*/  MOV R33, 0x3f800000 ;  /* 0x3f80000000217802 */ /* 0x000fe40000000f00 */
[----:B------:R-:W-:Y:S01]  /*2b20*/  ISETP.NE.AND P5, PT, RZ, UR10, PT ;  /* 0x0000000aff007c0c */ /* 0x000fe2000bfa5270 */
[C---:B------:R-:W-:Y:S01]  /*2b30*/  FADD.FTZ R28, -R32.reuse, R47 ;  /* 0x0000002f201c7221 */ /* 0x040fe20000010100 */
[----:B------:R-:W-:Y:S01]  /*2b40*/  FADD.FTZ R46, -R32, R46 ;  /* 0x0000002e202e7221 */ /* 0x000fe20000010100 */
[----:B-1----:R-:W-:-:S04]  /*2b50*/  @P1 FADD.FTZ R42, R42, R29 ;  /* 0x0000001d2a2a1221 */ /* 0x002fc80000010000 */
[----:B------:R-:W1:Y:S01]  /*2b60*/  @P1 MUFU.RSQ R33, R42 ;  /* 0x0000002a00211308 */ /* 0x000e620000001400 */
[----:B------:R-:W-:Y:S01]  /*2b70*/  FADD.FTZ R14, -R32, R14 ;  /* 0x0000000e200e7221 */ /* 0x000fe20000010100 */
[-C--:B-1----:R-:W-:Y:S01]  /*2b80*/  FMUL.FTZ R28, R28, R33.reuse ;  /* 0x000000211c1c7220 */ /* 0x082fe20000410000 */
[----:B-----5:R-:W-:Y:S01]  /*2b90*/  FMUL.FTZ R31, R46, R33 ;  /* 0x000000212e1f7220 */ /* 0x020fe20000410000 */
[----:B--2---:R-:W-:Y:S02]  /*2ba0*/  SHF.L.U32 R35, R37, 0x10, RZ ;  /* 0x0000001025237819 */ /* 0x004fe400000006ff */
[----:B---3--:R-:W-:Y:S02]  /*2bb0*/  SHF.L.U32 R34, R36, 0x10, RZ ;  /* 0x0000001024227819 */ /* 0x008fe400000006ff */
[----:B----4-:R-:W-:Y:S02]  /*2bc0*/  SHF.L.U32 R37, R39, 0x10, RZ ;  /* 0x0000001027257819 */ /* 0x010fe400000006ff */
[----:B------:R-:W-:-:S03]  /*2bd0*/  SHF.L.U32 R36, R38, 0x10, RZ ;  /* 0x0000001026247819 */ /* 0x000fc600000006ff */
[----:B------:R-:W-:Y:S02]  /*2be0*/  FFMA.FTZ R29, R35, R28, R37 ;  /* 0x0000001c231d7223 */ /* 0x000fe40000010025 */
        /* <DEDUP_REMOVED lines=12> */
.L_x_5159:
        /* <DEDUP_REMOVED lines=13> */
.L_x_5161:
[----:B------:R-:W-:Y:S05]  /*2d80*/  BSYNC B0 ;  /* 0x0000000000007941 */ /* 0x000fea0003800000 */
.L_x_5160:
[----:B-1----:R-:W-:Y:S01]  /*2d90*/  FADD.FTZ R28, -R32, R15 ;  /* 0x0000000f201c7221 */ /* 0x002fe20000010100 */
[----:B------:R-:W-:Y:S01]  /*2da0*/  ISETP.GE.U32.AND P6, PT, R80, UR14, PT ;  /* 0x0000000e50007c0c */ /* 0x000fe2000bfc6070 */
[-C--:B------:R-:W-:Y:S01]  /*2db0*/  FMUL.FTZ R15, R14, R33.reuse ;  /* 0x000000210e0f7220 */ /* 0x080fe20000410000 */
[----:B------:R-:W-:Y:S01]  /*2dc0*/  ISETP.GE.U32.AND P1, PT, R79, UR14, PT ;  /* 0x0000000e4f007c0c */ /* 0x000fe2000bf26070 */
[----:B------:R-:W-:Y:S01]  /*2dd0*/  FMUL.FTZ R28, R28, R33 ;  /* 0x000000211c1c7220 */ /* 0x000fe20000410000 */
[----:B------:R-:W-:Y:S01]  /*2de0*/  ISETP.GE.U32.AND P2, PT, R78, UR14, PT ;  /* 0x0000000e4e007c0c */ /* 0x000fe2000bf46070 */
[----:B------:R-:W-:Y:S01]  /*2df0*/  FFMA.FTZ R14, R34, R15, R36 ;  /* 0x0000000f220e7223 */ /* 0x000fe20000010024 */
[----:B------:R-:W-:Y:S01]  /*2e00*/  ISETP.GE.U32.AND P3, PT, R77, UR14, PT ;  /* 0x0000000e4d007c0c */ /* 0x000fe2000bf66070 */
[----:B------:R-:W-:Y:S01]  /*2e10*/  FADD.FTZ R30, -R32, R16 ;  /* 0x00000010201e7221 */ /* 0x000fe20000010100 */
[----:B------:R-:W-:Y:S01]  /*2e20*/  ISETP.GE.U32.AND P4, PT, R76, UR14, PT ;  /* 0x0000000e4c007c0c */ /* 0x000fe2000bf86070 */
[----:B------:R-:W-:Y:S01]  /*2e30*/  FADD.FTZ R38, -R32, R17 ;  /* 0x0000001120267221 */ /* 0x000fe20000010100 */
        /* <DEDUP_REMOVED lines=22> */
.L_x_5162:
        /* <DEDUP_REMOVED lines=13> */
.L_x_5164:
[----:B------:R-:W-:Y:S05]  /*3070*/  BSYNC B0 ;  /* 0x0000000000007941 */ /* 0x000fea0003800000 */
.L_x_5163:
[-C--:B-1----:R-:W-:Y:S01]  /*3080*/  FMUL.FTZ R15, R30, R33.reuse ;  /* 0x000000211e0f7220 */ /* 0x082fe20000410000 */
[----:B------:R-:W-:Y:S01]  /*3090*/  FMUL.FTZ R38, R38, R33 ;  /* 0x0000002126267220 */ /* 0x000fe20000410000 */
[C---:B------:R-:W-:Y:S01]  /*30a0*/  FADD.FTZ R28, -R32.reuse, R18 ;  /* 0x00000012201c7221 */ /* 0x040fe20000010100 */
[----:B------:R-:W-:Y:S01]  /*30b0*/  FADD.FTZ R30, -R32, R19 ;  /* 0x00000013201e7221 */ /* 0x000fe20000010100 */
        /* <DEDUP_REMOVED lines=13> */
.L_x_5165:
        /* <DEDUP_REMOVED lines=13> */
.L_x_5167:
[----:B------:R-:W-:Y:S05]  /*3260*/  BSYNC B0 ;  /* 0x0000000000007941 */ /* 0x000fea0003800000 */
.L_x_5166:
        /* <DEDUP_REMOVED lines=17> */
.L_x_5168:
        /* <DEDUP_REMOVED lines=13> */
.L_x_5170:
[----:B------:R-:W-:Y:S05]  /*3450*/  BSYNC B0 ;  /* 0x0000000000007941 */ /* 0x000fea0003800000 */
.L_x_5169:
        /* <DEDUP_REMOVED lines=17> */
.L_x_5171:
        /* <DEDUP_REMOVED lines=13> */
.L_x_5173:
[----:B------:R-:W-:Y:S05]  /*3640*/  BSYNC B0 ;  /* 0x0000000000007941 */ /* 0x000fea0003800000 */
.L_x_5172:
[-C--:B------:R-:W-:Y:S01]  /*3650*/  FMUL.FTZ R13, R22, R33.reuse ;  /* 0x00000021160d7220 */ /* 0x080fe20000410000 */
[----:B------:R-:W-:Y:S01]  /*3660*/  FMUL.FTZ R28, R28, R33 ;  /* 0x000000211c1c7220 */ /* 0x000fe20000410000 */
[C---:B------:R-:W-:Y:S01]  /*3670*/  FADD.FTZ R30, -R32.reuse, R24 ;  /* 0x00000018201e7221 */ /* 0x040fe20000010100 */
[----:B------:R-:W-:Y:S01]  /*3680*/  FADD.FTZ R38, -R32, R25 ;  /* 0x0000001920267221 */ /* 0x000fe20000010100 */
        /* <DEDUP_REMOVED lines=13> */
.L_x_5174:
        /* <DEDUP_REMOVED lines=13> */
.L_x_5176:
[----:B------:R-:W-:Y:S05]  /*3830*/  BSYNC B0 ;  /* 0x0000000000007941 */ /* 0x000fea0003800000 */
.L_x_5175:
[----:B------:R-:W-:Y:S01]  /*3840*/  ISETP.GE.U32.AND P6, PT, R75, UR14, PT ;  /* 0x0000000e4b007c0c */ /* 0x000fe2000bfc6070 */
[-C--:B--2---:R-:W-:Y:S01]  /*3850*/  FMUL.FTZ R13, R30, R33.reuse ;  /* 0x000000211e0d7220 */ /* 0x084fe20000410000 */
[----:B------:R-:W-:Y:S01]  /*3860*/  ISETP.GE.U32.AND P1, PT, R74, UR14, PT ;  /* 0x0000000e4a007c0c */ /* 0x000fe2000bf26070 */
[----:B------:R-:W-:Y:S01]  /*3870*/  FMUL.FTZ R38, R38, R33 ;  /* 0x0000002126267220 */ /* 0x000fe20000410000 */
[----:B------:R-:W-:Y:S01]  /*3880*/  ISETP.GE.U32.AND P2, PT, R73, UR14, PT ;  /* 0x0000000e49007c0c */ /* 0x000fe2000bf46070 */
[----:B0-----:R-:W-:Y:S01]  /*3890*/  FADD.FTZ R40, -R32, R26 ;  /* 0x0000001a20287221 */ /* 0x001fe20000010100 */
[----:B------:R-:W-:Y:S01]  /*38a0*/  ISETP.GE.U32.AND P3, PT, R72, UR14, PT ;  /* 0x0000000e48007c0c */ /* 0x000fe2000bf66070 */
[----:B------:R-:W-:Y:S01]  /*38b0*/  FADD.FTZ R42, -R32, R27 ;  /* 0x0000001b202a7221 */ /* 0x000fe20000010100 */
[----:B------:R-:W-:Y:S01]  /*38c0*/  ISETP.GE.U32.AND P4, PT, R6, UR14, PT ;  /* 0x0000000e06007c0c */ /* 0x000fe2000bf86070 */
        /* <DEDUP_REMOVED lines=20> */
[----:B------:R-:W-:Y:S01]  /*3a10*/  FFMA.FTZ R12, R34, R13, R36 ;  /* 0x0000000d220c7223 */ /* 0x000fe20000010024 */
[----:B------:R-:W-:Y:S01]  /*3a20*/  ISETP.GT.U32.OR P6, PT, R0, 0x27f, P6 ;  /* 0x0000027f0000780c */ /* 0x000fe200037c4470 */
[----:B------:R-:W-:Y:S01]  /*3a30*/  FADD.FTZ R32, -R32, R61 ;  /* 0x0000003d20207221 */ /* 0x000fe20000010100 */
[C---:B------:R-:W-:Y:S01]  /*3a40*/  ISETP.GT.U32.OR P1, PT, R0.reuse, 0x27f, P1 ;  /* 0x0000027f0000780c */ /* 0x040fe20000f24470 */
[----:B------:R-:W-:Y:S01]  /*3a50*/  FFMA.FTZ R13, R35, R38, R37 ;  /* 0x00000026230d7223 */ /* 0x000fe20000010025 */
[----:B------:R-:W-:-:S02]  /*3a60*/  ISETP.GT.U32.OR P2, PT, R0, 0x27f, P2 ;  /* 0x0000027f0000780c */ /* 0x000fc40001744470 */
[C---:B------:R-:W-:Y:S02]  /*3a70*/  ISETP.GT.U32.OR P3, PT, R0.reuse, 0x27f, P3 ;  /* 0x0000027f0000780c */ /* 0x040fe40001f64470 */
[----:B------:R-:W-:Y:S01]  /*3a80*/  ISETP.GT.U32.OR P4, PT, R0, 0x27f, P4 ;  /* 0x0000027f0000780c */ /* 0x000fe20002784470 */
[----:B------:R-:W-:-:S12]  /*3a90*/  @!P5 BRA `(.L_x_5177) ;  /* 0x000000000028d947 */ /* 0x000fd80003800000 */
        /* <DEDUP_REMOVED lines=10> */
.L_x_5177:
        /* <DEDUP_REMOVED lines=13> */
.L_x_5179:
[----:B------:R-:W-:Y:S05]  /*3c10*/  BSYNC B0 ;  /* 0x0000000000007941 */ /* 0x000fea0003800000 */
.L_x_5178:
[-C--:B0-----:R-:W-:Y:S01]  /*3c20*/  FMUL.FTZ R13, R40, R33.reuse ;  /* 0x00000021280d7220 */ /* 0x081fe20000410000 */
[-C--:B------:R-:W-:Y:S01]  /*3c30*/  FMUL.FTZ R42, R42, R33.reuse ;  /* 0x000000212a2a7220 */ /* 0x080fe20000410000 */
[-C--:B------:R-:W-:Y:S01]  /*3c40*/  FMUL.FTZ R19, R44, R33.reuse ;  /* 0x000000212c137220 */ /* 0x080fe20000410000 */
[----:B------:R-:W-:Y:S01]  /*3c50*/  FMUL.FTZ R46, R46, R33 ;  /* 0x000000212e2e7220 */ /* 0x000fe20000410000 */
[----:B------:R-:W-:Y:S01]  /*3c60*/  FFMA.FTZ R12, R34, R13, R36 ;  /* 0x0000000d220c7223 */ /* 0x000fe20000010024 */
[----:B------:R-:W-:Y:S01]  /*3c70*/  FFMA.FTZ R13, R35, R42, R37 ;  /* 0x0000002a230d7223 */ /* 0x000fe20000010025 */
[----:B------:R-:W-:Y:S06]  /*3c80*/  @!P5 BRA `(.L_x_5180) ;  /* 0x000000000028d947 */ /* 0x000fec0003800000 */
        /* <DEDUP_REMOVED lines=10> */
.L_x_5180:
        /* <DEDUP_REMOVED lines=13> */
.L_x_5182:
[----:B------:R-:W-:Y:S05]  /*3e00*/  BSYNC B0 ;  /* 0x0000000000007941 */ /* 0x000fea0003800000 */
.L_x_5181:
[----:B0-----:R-:W-:Y:S01]  /*3e10*/  FFMA.FTZ R12, R34, R19, R36 ;  /* 0x00000013220c7223 */ /* 0x001fe20000010024 */
        /* <DEDUP_REMOVED lines=12> */
.L_x_5183:
        /* <DEDUP_REMOVED lines=13> */
.L_x_5185:
[----:B------:R-:W-:Y:S05]  /*3fb0*/  BSYNC B0 ;  /* 0x0000000000007941 */ /* 0x000fea0003800000 */
.L_x_5184:
        /* <DEDUP_REMOVED lines=17> */
.L_x_5186:
        /* <DEDUP_REMOVED lines=13> */
.L_x_5188:
[----:B------:R-:W-:Y:S05]  /*41a0*/  BSYNC B0 ;  /* 0x0000000000007941 */ /* 0x000fea0003800000 */
.L_x_5187:
        /* <DEDUP_REMOVED lines=13> */
.L_x_5189:
        /* <DEDUP_REMOVED lines=13> */
.L_x_5191:
[----:B------:R-:W-:Y:S05]  /*4350*/  BSYNC B0 ;  /* 0x0000000000007941 */ /* 0x000fea0003800000 */
.L_x_5190:
[----:B------:R-:W-:Y:S01]  /*4360*/  ISETP.GE.U32.AND P6, PT, R7, UR14, PT ;  /* 0x0000000e07007c0c */ /* 0x000fe2000bfc6070 */
[-C--:B0-----:R-:W-:Y:S01]  /*4370*/  FMUL.FTZ R13, R52, R33.reuse ;  /* 0x00000021340d7220 */ /* 0x081fe20000410000 */
[----:B------:R-:W-:Y:S01]  /*4380*/  ISETP.GE.U32.AND P1, PT, R8, UR14, PT ;  /* 0x0000000e08007c0c */ /* 0x000fe2000bf26070 */
[----:B------:R-:W-:Y:S01]  /*4390*/  FMUL.FTZ R18, R18, R33 ;  /* 0x0000002112127220 */ /* 0x000fe20000410000 */
[----:B------:R-:W-:Y:S01]  /*43a0*/  ISETP.GE.U32.AND P2, PT, R9, UR14, PT ;  /* 0x0000000e09007c0c */ /* 0x000fe2000bf46070 */
[----:B------:R-:W-:Y:S01]  /*43b0*/  FFMA.FTZ R12, R34, R13, R36 ;  /* 0x0000000d220c7223 */ /* 0x000fe20000010024 */
        /* <DEDUP_REMOVED lines=9> */
[-C--:B-1----:R-:W-:Y:S01]  /*4450*/  FMUL.FTZ R17, R58, R33.reuse ;  /* 0x000000213a117220 */ /* 0x082fe20000410000 */
[----:B------:R-:W-:Y:S01]  /*4460*/  ISETP.GE.AND.EX P3, PT, R71, UR15, PT, P3 ;  /* 0x0000000f47007c0c */ /* 0x000fe2000bf66330 */
[-C--:B------:R-:W-:Y:S01]  /*4470*/  FMUL.FTZ R24, R24, R33.reuse ;  /* 0x0000002118187220 */ /* 0x080fe20000410000 */
[----:B------:R-:W-:Y:S01]  /*4480*/  ISETP.GE.AND.EX P4, PT, R84, UR15, PT, P4 ;  /* 0x0000000f54007c0c */ /* 0x000fe2000bf86340 */
[-C--:B------:R-:W-:Y:S01]  /*4490*/  FMUL.FTZ R15, R60, R33.reuse ;  /* 0x000000213c0f7220 */ /* 0x080fe20000410000 */
[----:B------:R-:W-:Y:S01]  /*44a0*/  ISETP.GT.U32.OR P6, PT, R0, 0x27f, P6 ;  /* 0x0000027f0000780c */ /* 0x000fe200037c4470 */
[----:B------:R-:W-:Y:S01]  /*44b0*/  FMUL.FTZ R32, R32, R33 ;  /* 0x0000002120207220 */ /* 0x000fe20000410000 */
[C---:B------:R-:W-:Y:S01]  /*44c0*/  ISETP.GT.U32.OR P1, PT, R0.reuse, 0x27f, P1 ;  /* 0x0000027f0000780c */ /* 0x040fe20000f24470 */
        /* <DEDUP_REMOVED lines=15> */
.L_x_5192:
        /* <DEDUP_REMOVED lines=13> */
.L_x_5194:
[----:B------:R-:W-:Y:S05]  /*4690*/  BSYNC B0 ;  /* 0x0000000000007941 */ /* 0x000fea0003800000 */
.L_x_5193:
        /* <DEDUP_REMOVED lines=13> */
.L_x_5195:
        /* <DEDUP_REMOVED lines=13> */
.L_x_5197:
[----:B------:R-:W-:Y:S05]  /*4840*/  BSYNC B0 ;  /* 0x0000000000007941 */ /* 0x000fea0003800000 */
.L_x_5196:
        /* <DEDUP_REMOVED lines=13> */
.L_x_5198:
        /* <DEDUP_REMOVED lines=13> */
.L_x_5200:
[----:B------:R-:W-:Y:S05]  /*49f0*/  BSYNC B0 ;  /* 0x0000000000007941 */ /* 0x000fea0003800000 */
.L_x_5199:
        /* <DEDUP_REMOVED lines=13> */
.L_x_5201:
        /* <DEDUP_REMOVED lines=13> */
.L_x_5203:
[----:B------:R-:W-:Y:S05]  /*4ba0*/  BSYNC B0 ;  /* 0x0000000000007941 */ /* 0x000fea0003800000 */
.L_x_5202:
        /* <DEDUP_REMOVED lines=13> */
.L_x_5204:
[----:B------:R-:W-:Y:S04]  /*4c80*/  BSSY B0, `(.L_x_5205) ;  /* 0x000000c000007945 */ /* 0x000fe80003800000 */
[----:B------:R-:W-:Y:S05]  /*4c90*/  @P4 BRA `(.L_x_5206) ;  /* 0x0000000000284947 */ /* 0x000fea0003800000 */
[----:B------:R-:W-:Y:S01]  /*4ca0*/  ULDC.64 UR12, c[0x0][0x270] ;  /* 0x00009c00000c7ab9 */ /* 0x000fe20000000a00 */
[----:B------:R-:W-:Y:S01]  /*4cb0*/  MOV R89, R91 ;  /* 0x0000005b00597202 */ /* 0x000fe20000000f00 */
[----:B------:R-:W-:Y:S02]  /*4cc0*/  IMAD R84, R84, UR12, RZ ;  /* 0x0000000c54547c24 */ /* 0x000fe4000f8e02ff */
[----:B------:R-:W-:-:S04]  /*4cd0*/  IMAD.WIDE.U32 R88, R11, UR12, R88 ;  /* 0x0000000c0b587c25 */ /* 0x000fc8000f8e0058 */
[----:B0-----:R-:W-:Y:S01]  /*4ce0*/  IMAD R13, R11, UR13, R84 ;  /* 0x0000000d0b0d7c24 */ /* 0x001fe2000f8e0254 */
[----:B------:R-:W-:Y:S02]  /*4cf0*/  ULDC.64 UR12, c[0x0][0x210] ;  /* 0x00008400000c7ab9 */ /* 0x000fe40000000a00 */
[----:B------:R-:W-:Y:S02]  /*4d00*/  LEA R12, P1, R88, UR12, 0x2 ;  /* 0x0000000c580c7c11 */ /* 0x000fe4000f8210ff */
[----:B------:R-:W-:-:S04]  /*4d10*/  IADD3 R13, R89, R13, RZ ;  /* 0x0000000d590d7210 */ /* 0x000fc80007ffe0ff */
[----:B------:R-:W-:-:S05]  /*4d20*/  LEA.HI.X R13, R88, UR13, R13, 0x2, P1 ;  /* 0x0000000d580d7c11 */ /* 0x000fca00088f140d */
[----:B------:R1:W-:Y:S02]  /*4d30*/  STG.E.64 desc[UR8][R12.64], R34 ;  /* 0x000000220c007986 */ /* 0x0003e4000c101b08 */
.L_x_5206:
[----:B------:R-:W-:Y:S05]  /*4d40*/  BSYNC B0 ;  /* 0x0000000000007941 */ /* 0x000fea0003800000 */
.L_x_5205:
[----:B01----:R-:W0:Y:S01]  /*4d50*/  LDC R13, c[0x0][0x10] ;  /* 0x00000400ff0d7b82 */ /* 0x003e220000000800 */
[----:B------:R-:W-:Y:S02]  /*4d60*/  IADD3 R4, R4, 0x1, RZ ;  /* 0x0000000104047810 */ /* 0x000fe40007ffe0ff */
[----:B0-----:R-:W-:-:S04]  /*4d70*/  IADD3 R82, R13, R82, RZ ;  /* 0x000000520d527210 */ /* 0x001fc80007ffe0ff */
[----:B------:R-:W-:-:S13]  /*4d80*/  ISETP.GE.AND P1, PT, R82, UR4, PT ;  /* 0x0000000452007c0c */ /* 0x000fda000bf26270 */
[----:B------:R-:W-:Y:S05]  /*4d90*/  @!P1 BRA `(.L_x_5207) ;  /* 0xffffffb400509947 */ /* 0x000fea000383ffff */
[----:B------:R-:W-:Y:S05]  /*4da0*/  EXIT ;  /* 0x000000000000794d */ /* 0x000fea0003800000 */
.L_x_5208:
        /* <DEDUP_REMOVED lines=13> */
.L_x_5635:


//--------------------- .text._Z35group_norm_nhwc_fwd_one_pass_kernelI11Fp32IOBf16WLi256ELi160ELi640EEv26Group_norm_nhwc_fwd_params --------------------------
	.section	.text._Z35group_norm_nhwc_fwd_one_pass_kernelI11Fp32IOBf16WLi256ELi160ELi640EEv26Group_norm_nhwc_fwd_params,"ax",@progbits
	.align	128
        .global         _Z35group_norm_nhwc_fwd_one_pass_kernelI11Fp32IOBf16WLi256ELi160ELi640EEv26Group_norm_nhwc_fwd_params
        .type           _Z35group_norm_nhwc_fwd_one_pass_kernelI11Fp32IOBf16WLi256ELi160ELi640EEv26Group_norm_nhwc_fwd_params,@function
        .size           _Z35group_norm_nhwc_fwd_one_pass_kernelI11Fp32IOBf16WLi256ELi160ELi640EEv26Group_norm_nhwc_fwd_params,(.L_x_5636 - _Z35group_norm_nhwc_fwd_one_pass_kernelI11Fp32IOBf16WLi256ELi160ELi640EEv26Group_norm_nhwc_fwd_params)
        .other          _Z35group_norm_nhwc_fwd_one_pass_kernelI11Fp32IOBf16WLi256ELi160ELi640EEv26Group_norm_nhwc_fwd_params,@"STO_CUDA_ENTRY STV_DEFAULT"
_Z35group_norm_nhwc_fwd_one_pass_kernelI11Fp32IOBf16WLi256ELi160ELi640EEv26Group_norm_nhwc_fwd_params:
.text._Z35group_norm_nhwc_fwd_one_pass_kernelI11Fp32IOBf16WLi256ELi160ELi640EEv26Group_norm_nhwc_fwd_params:
[----:B------:R-:W0:Y:S08]  /*0000*/  LDC R1, c[0x0][0x28] ;  /* 0x00000a00ff017b82 */ /* 0x000e300000000800 */
[----:B------:R-:W1:Y:S01]  /*0010*/  S2UR UR9, SR_CTAID.Y ;  /* 0x00000000000979c3 */ /* 0x000e620000002600 */
[----:B------:R-:W-:Y:S01]  /*0020*/  ULDC UR8, c[0x0][0x288] ;  /* 0x0000a20000087ab9 */ /* 0x000fe20000000800 */
[----:B------:R-:W-:Y:S01]  /*0030*/  ULDC UR4, c[0x0][0x258] ;  /* 0x0000960000047ab9 */ /* 0x000fe20000000800 */
[----:B0-----:R-:W-:Y:S01]  /*0040*/  IADD3 R1, R1, -0x8, RZ ;  /* 0xfffffff801017810 */ /* 0x001fe20007ffe0ff */
[----:B------:R-:W-:-:S04]  /*0050*/  UIMAD UR8, UR8, UR4, URZ ;  /* 0x00000004080872a4 */ /* 0x000fc8000f8e023f */
[----:B-1----:R-:W-:-:S06]  /*0060*/  UISETP.GE.AND UP0, UPT, UR9, UR8, UPT ;  /* 0x000000080900728c */ /* 0x002fcc000bf06270 */
        /* <DEDUP_REMOVED lines=31> */
.L_x_5314:
[----:B------:R-:W-:Y:S01]  /*0260*/  ULDC UR11, c[0x0][0x288] ;  /* 0x0000a200000b7ab9 */ /* 0x000fe20000000800 */
[----:B------:R-:W-:Y:S01]  /*0270*/  IABS R4, UR9 ;  /* 0x0000000900047c13 */ /* 0x000fe20008000000 */
[----:B------:R-:W-:Y:S01]  /*0280*/  UMOV UR6, URZ ;  /* 0x0000003f00067c82 */ /* 0x000fe20008000000 */
[----:B--2--5:R-:W-:Y:S01]  /*0290*/  MOV R2, UR11 ;  /* 0x0000000b00027c02 */ /* 0x024fe20008000f00 */
[----:B0-----:R-:W0:Y:S01]  /*02a0*/  @P0 LDC.64 R16, c[0x0][0x270] ;  /* 0x00009c00ff100b82 */ /* 0x001e220000000a00 */
[----:B------:R-:W-:Y:S02]  /*02b0*/  R2UR UR10, R4 ;  /* 0x00000000040a72ca */ /* 0x000fe400000e0000 */
[----:B------:R-:W-:Y:S02]  /*02c0*/  IABS R2, R2 ;  /* 0x0000000200027213 */ /* 0x000fe40000000000 */
[----:B------:R-:W-:Y:S02]  /*02d0*/  IADD3 R35, R0, 0x70, RZ ;  /* 0x0000007000237810 */ /* 0x000fe40007ffe0ff */
[----:B------:R-:W-:Y:S01]  /*02e0*/  R2UR UR12, R2 ;  /* 0x00000000020c72ca */ /* 0x000fe200000e0000 */
[----:B-1----:R-:W1:Y:S01]  /*02f0*/  @P0 LDC.64 R58, c[0x0][0x220] ;  /* 0x00008800ff3a0b82 */ /* 0x002e620000000a00 */
[----:B------:R-:W-:-:S02]  /*0300*/  SHF.R.S32.HI R7, RZ, 0x1f, R35 ;  /* 0x0000001fff077819 */ /* 0x000fc40000011423 */
[C---:B------:R-:W-:Y:S02]  /*0310*/  IADD3 R37, R0.reuse, 0x78, RZ ;  /* 0x0000007800257810 */ /* 0x040fe40007ffe0ff */
[----:B------:R-:W-:Y:S02]  /*0320*/  IADD3 R39, R0, 0x80, RZ ;  /* 0x0000008000277810 */ /* 0x000fe40007ffe0ff */
[----:B------:R-:W-:Y:S02]  /*0330*/  SHF.R.S32.HI R25, RZ, 0x1f, R37 ;  /* 0x0000001fff197819 */ /* 0x000fe40000011425 */
[----:B------:R-:W-:Y:S02]  /*0340*/  LOP3.LUT R44, R44, 0xfffffdff, RZ, 0xc0, !PT ;  /* 0xfffffdff2c2c7812 */ /* 0x000fe400078ec0ff */
[----:B------:R-:W-:Y:S01]  /*0350*/  SHF.R.S32.HI R27, RZ, 0x1f, R39 ;  /* 0x0000001fff1b7819 */ /* 0x000fe20000011427 */
[----:B------:R-:W2:Y:S01]  /*0360*/  I2F.RP R2, UR12 ;  /* 0x0000000c00027d06 */ /* 0x000ea20008209400 */
        /* <DEDUP_REMOVED lines=48> */
[----:B------:R-:W3:Y:S03]  /*0670*/  @!P4 LDC.64 R8, c[0x0][0x220] ;  /* 0x00008800ff08cb82 */ /* 0x000ee60000000a00 */
        /* <DEDUP_REMOVED lines=45> */
[----:B------:R-:W-:Y:S01]  /*0950*/  @!P3 MOV R25, R5 ;  /* 0x000000050019b202 */ /* 0x000fe20000000f00 */
[----:B------:R-:W-:Y:S01]  /*0960*/  @!P2 IMAD.IADD R17, R17, 0x1, R33 ;  /* 0x000000011111a824 */ /* 0x000fe200078e0221 */
[C---:B---3--:R-:W-:Y:S01]  /*0970*/  @!P2 LEA R8, P1, R16.reuse, R8, 0x2 ;  /* 0x000000081008a211 */ /* 0x048fe200078210ff */
[----:B------:R-:W-:Y:S01]  /*0980*/  @!P3 IMAD R33, R37, R21, R24 ;  /* 0x000000152521b224 */ /* 0x000fe200078e0218 */
[----:B------:R-:W-:Y:S01]  /*0990*/  @!P3 MOV R24, R2 ;  /* 0x000000020018b202 */ /* 0x000fe20000000f00 */
[----:B------:R-:W1:Y:S01]  /*09a0*/  @!P6 LDC.64 R12, c[0x0][0x220] ;  /* 0x00008800ff0ceb82 */ /* 0x000e620000000a00 */
[----:B------:R-:W-:Y:S01]  /*09b0*/  @!P2 LEA.HI.X R9, R16, R9, R17, 0x2, P1 ;  /* 0x000000091009a211 */ /* 0x000fe200008f1411 */
[----:B------:R-:W-:Y:S01]  /*09c0*/  @!P6 IMAD R27, R39, R19, R26 ;  /* 0x00000013271be224 */ /* 0x000fe200078e021a */
[----:B------:R-:W-:Y:S01]  /*09d0*/  LOP3.LUT R44, R44, 0xfffffff7, RZ, 0xc0, !PT ;  /* 0xfffffff72c2c7812 */ /* 0x000fe200078ec0ff */
[----:B------:R-:W-:Y:S01]  /*09e0*/  @!P3 IMAD.WIDE.U32 R20, R37, R20, R24 ;  /* 0x000000142514b225 */ /* 0x000fe200078e0018 */
[----:B------:R-:W-:-:S02]  /*09f0*/  @!P6 MOV R24, R2 ;  /* 0x000000020018e202 */ /* 0x000fc40000000f00 */
[----:B------:R-:W-:Y:S01]  /*0a00*/  @!P6 MOV R25, R5 ;  /* 0x000000050019e202 */ /* 0x000fe20000000f00 */
[----:B------:R-:W3:Y:S01]  /*0a10*/  @!P5 LDC.64 R16, c[0x0][0x220] ;  /* 0x00008800ff10db82 */ /* 0x000ee20000000a00 */
[----:B------:R-:W-:Y:S01]  /*0a20*/  @!P3 IADD3 R21, R21, R33, RZ ;  /* 0x000000211515b210 */ /* 0x000fe20007ffe0ff */
[----:B--2---:R-:W-:Y:S01]  /*0a30*/  @!P5 IMAD R26, R29, R6, RZ ;  /* 0x000000061d1ad224 */ /* 0x004fe200078e02ff */
[----:B----4-:R-:W-:Y:S01]  /*0a40*/  @!P3 LEA R10, P1, R20, R10, 0x2 ;  /* 0x0000000a140ab211 */ /* 0x010fe200078210ff */
[----:B------:R-:W-:Y:S01]  /*0a50*/  @!P6 IMAD.WIDE.U32 R24, R39, R18, R24 ;  /* 0x000000122718e225 */ /* 0x000fe200078e0018 */
[----:B------:R-:W-:Y:S02]  /*0a60*/  IADD3 R33, R0, 0xa8, RZ ;  /* 0x000000a800217810 */ /* 0x000fe40007ffe0ff */
[----:B------:R-:W-:Y:S01]  /*0a70*/  @!P3 LEA.HI.X R11, R20, R11, R21, 0x2, P1 ;  /* 0x0000000b140bb211 */ /* 0x000fe200008f1415 */
[----:B------:R-:W2:Y:S01]  /*0a80*/  @!P4 LDC.64 R18, c[0x0][0x220] ;  /* 0x00008800ff12cb82 */ /* 0x000ea20000000a00 */
[----:B------:R-:W-:Y:S01]  /*0a90*/  @!P5 MOV R20, R2 ;  /* 0x000000020014d202 */ /* 0x000fe20000000f00 */
[----:B------:R-:W-:Y:S01]  /*0aa0*/  @!P5 IMAD R29, R23, R7, R26 ;  /* 0x00000007171dd224 */ /* 0x000fe200078e021a */
[----:B------:R-:W-:Y:S01]  /*0ab0*/  @!P5 MOV R21, R5 ;  /* 0x000000050015d202 */ /* 0x000fe20000000f00 */
[----:B0-----:R-:W-:Y:S01]  /*0ac0*/  @!P4 IMAD R31, R31, R14, RZ ;  /* 0x0000000e1f1fc224 */ /* 0x001fe200078e02ff */
[----:B------:R-:W-:-:S02]  /*0ad0*/  @!P6 IADD3 R25, R25, R27, RZ ;  /* 0x0000001b1919e210 */ /* 0x000fc40007ffe0ff */
[----:B------:R-:W-:Y:S01]  /*0ae0*/  IADD3 R27, R0, 0xb8, RZ ;  /* 0x000000b8001b7810 */ /* 0x000fe20007ffe0ff */
[----:B------:R-:W-:Y:S01]  /*0af0*/  @!P5 IMAD.WIDE.U32 R6, R23, R6, R20 ;  /* 0x000000061706d225 */ /* 0x000fe200078e0014 */
[----:B------:R-:W-:Y:S02]  /*0b00*/  @!P4 MOV R20, R2 ;  /* 0x000000020014c202 */ /* 0x000fe40000000f00 */
[----:B------:R-:W-:Y:S01]  /*0b10*/  @!P4 MOV R21, R5 ;  /* 0x000000050015c202 */ /* 0x000fe20000000f00 */
[----:B------:R-:W-:Y:S01]  /*0b20*/  @!P4 IMAD R31, R22, R15, R31 ;  /* 0x0000000f161fc224 */ /* 0x000fe200078e021f */
[----:B-1----:R-:W-:Y:S02]  /*0b30*/  @!P6 LEA R12, P1, R24, R12, 0x2 ;  /* 0x0000000c180ce211 */ /* 0x002fe400078210ff */
[----:B------:R-:W-:Y:S01]  /*0b40*/  @!P5 IADD3 R7, R7, R29, RZ ;  /* 0x0000001d0707d210 */ /* 0x000fe20007ffe0ff */
[----:B------:R-:W-:Y:S01]  /*0b50*/  @!P4 IMAD.WIDE.U32 R22, R22, R14, R20 ;  /* 0x0000000e1616c225 */ /* 0x000fe200078e0014 */
[----:B------:R-:W-:-:S02]  /*0b60*/  @!P6 LEA.HI.X R13, R24, R13, R25, 0x2, P1 ;  /* 0x0000000d180de211 */ /* 0x000fc400008f1419 */
[----:B---3--:R-:W-:Y:S02]  /*0b70*/  @!P5 LEA R14, P1, R6, R16, 0x2 ;  /* 0x00000010060ed211 */ /* 0x008fe400078210ff */
[----:B------:R-:W-:Y:S02]  /*0b80*/  IADD3 R25, R0, 0x90, RZ ;  /* 0x0000009000197810 */ /* 0x000fe40007ffe0ff */
[----:B------:R-:W-:Y:S02]  /*0b90*/  @!P5 LEA.HI.X R15, R6, R17, R7, 0x2, P1 ;  /* 0x00000011060fd211 */ /* 0x000fe400008f1407 */
[----:B------:R-:W-:Y:S02]  /*0ba0*/  @!P4 IADD3 R6, R23, R31, RZ ;  /* 0x0000001f1706c210 */ /* 0x000fe40007ffe0ff */
[----:B--2---:R-:W-:Y:S02]  /*0bb0*/  @!P4 LEA R16, P1, R22, R18, 0x2 ;  /* 0x000000121610c211 */ /* 0x004fe400078210ff */
[----:B------:R-:W-:-:S02]  /*0bc0*/  IADD3 R23, R0, 0xa0, RZ ;  /* 0x000000a000177810 */ /* 0x000fc40007ffe0ff */
[----:B------:R-:W-:Y:S02]  /*0bd0*/  @!P4 LEA.HI.X R17, R22, R19, R6, 0x2, P1 ;  /* 0x000000131611c211 */ /* 0x000fe400008f1406 */
[----:B------:R-:W-:Y:S02]  /*0be0*/  ISETP.GE.U32.AND P1, PT, R23, UR12, PT ;  /* 0x0000000c17007c0c */ /* 0x000fe4000bf26070 */
[----:B------:R-:W-:Y:S02]  /*0bf0*/  SHF.R.S32.HI R7, RZ, 0x1f, R23 ;  /* 0x0000001fff077819 */ /* 0x000fe40000011417 */
[----:B------:R-:W-:Y:S02]  /*0c00*/  SHF.R.S32.HI R90, RZ, 0x1f, R25 ;  /* 0x0000001fff5a7819 */ /* 0x000fe40000011419 */
[----:B------:R-:W-:Y:S02]  /*0c10*/  ISETP.GE.AND.EX P1, PT, R7, UR13, PT, P1 ;  /* 0x0000000d07007c0c */ /* 0x000fe4000bf26310 */
[----:B------:R-:W-:-:S02]  /*0c20*/  SHF.R.S32.HI R87, RZ, 0x1f, R27 ;  /* 0x0000001fff577819 */ /* 0x000fc4000001141b */
[----:B------:R-:W-:Y:S02]  /*0c30*/  ISETP.GT.U32.OR P0, PT, R92, 0x27f, P1 ;  /* 0x0000027f5c00780c */ /* 0x000fe40000f04470 */
[C---:B------:R-:W-:Y:S02]  /*0c40*/  IADD3 R29, R0.reuse, 0xc0, RZ ;  /* 0x000000c0001d7810 */ /* 0x040fe40007ffe0ff */
[----:B------:R-:W-:Y:S02]  /*0c50*/  IADD3 R31, R0, 0xe8, RZ ;  /* 0x000000e8001f7810 */ /* 0x000fe40007ffe0ff */
[----:B------:R-:W-:Y:S02]  /*0c60*/  SHF.R.S32.HI R86, RZ, 0x1f, R29 ;  /* 0x0000001fff567819 */ /* 0x000fe4000001141d */
[----:B------:R-:W-:Y:S02]  /*0c70*/  SHF.R.S32.HI R77, RZ, 0x1f, R31 ;  /* 0x0000001fff4d7819 */ /* 0x000fe4000001141f */
[----:B------:R-:W-:-:S02]  /*0c80*/  SHF.R.S32.HI R89, RZ, 0x1f, R33 ;  /* 0x0000001fff597819 */ /* 0x000fc40000011421 */
        /* <DEDUP_REMOVED lines=381> */
[----:B------:R-:W-:Y:S02]  /*2460*/  @!P3 MOV R72, R2 ;  /* 0x000000020048b202 */ /* 0x000fe40000000f00 */
[----:B------:R-:W-:Y:S02]  /*2470*/  @!P3 MOV R73, R5 ;  /* 0x000000050049b202 */ /* 0x000fe40000000f00 */
[----:B------:R-:W-:-:S03]  /*2480*/  @P3 LOP3.LUT R36, R36, 0x8, RZ, 0xfc, !PT ;  /* 0x0000000824243812 */ /* 0x000fc600078efcff */
        /* <DEDUP_REMOVED lines=108> */
[----:B0-----:R-:W-:Y:S01]  /*2b50*/  @!P1 MOV R66, R2 ;  /* 0x0000000200429202 */ /* 0x001fe20000000f00 */
[----:B------:R-:W-:-:S04]  /*2b60*/  @!P1 IMAD.MOV.U32 R67, RZ, RZ, R5 ;  /* 0x000000ffff439224 */ /* 0x000fc800078e0005 */
        /* <DEDUP_REMOVED lines=267> */
[----:B------:R-:W-:Y:S01]  /*3c20*/  FADD.FTZ R44, R81, R44 ;  /* 0x0000002c512c7221 */ /* 0x000fe20000010000 */
[----:B------:R-:W0:Y:S02]  /*3c30*/  LDS.64 R82, [UR5+0xb0] ;  /* 0x0000b005ff527984 */ /* 0x000e240008000a00 */
[----:B------:R-:W-:Y:S01]  /*3c40*/  FADD.FTZ R45, R45, R47 ;  /* 0x0000002f2d2d7221 */ /* 0x000fe20000010000 */
[----:B------:R-:W-:-:S04]  /*3c50*/  FADD.FTZ R44, R44, R46 ;  /* 0x0000002e2c2c7221 */ /* 0x000fc80000010000 */
[----:B0-----:R-:W-:Y:S01]  /*3c60*/  FADD.FTZ R82, R44, R82 ;  /* 0x000000522c527221 */ /* 0x001fe20000010000 */
[----:B------:R-:W-:-:S07]  /*3c70*/  FADD.FTZ R83, R45, R83 ;  /* 0x000000532d537221 */ /* 0x000fce0000010000 */
.L_x_5210:
[----:B------:R-:W-:Y:S05]  /*3c80*/  BSYNC B0 ;  /* 0x0000000000007941 */ /* 0x000fea0003800000 */
.L_x_5209:
[----:B------:R-:W-:-:S06]  /*3c90*/  UISETP.GE.U32.AND UP0, UPT, UR13, 0x2, UPT ;  /* 0x000000020d00788c */ /* 0x000fcc000bf06070 */
[----:B------:R-:W-:-:S13]  /*3ca0*/  PLOP3.LUT P1, PT, PT, PT, UP0, 0x80, 0x0 ;  /* 0x000000000000781c */ /* 0x000fda0003f2f008 */
[----:B------:R-:W-:Y:S05]  /*3cb0*/  @!P1 BRA `(.L_x_5211) ;  /* 0x0000000800c09947 */ /* 0x000fea0003800000 */
[----:B------:R-:W-:Y:S05]  /*3cc0*/  @P3 BRA `(.L_x_5212) ;  /* 0x0000000000843947 */ /* 0x000fea0003800000 */
[----:B------:R-:W1:Y:S01]  /*3cd0*/  S2R R46, SR_CTAID.Y ;  /* 0x00000000002e7919 */ /* 0x000e620000002600 */
[----:B------:R-:W0:Y:S01]  /*3ce0*/  LDC R47, c[0x0][0x10] ;  /* 0x00000400ff2f7b82 */ /* 0x000e220000000800 */
[----:B------:R-:W-:Y:S01]  /*3cf0*/  ULOP3.LUT UR5, UR4, 0x1, URZ, 0xc0, !UPT ;  /* 0x0000000104057892 */ /* 0x000fe2000f8ec03f */
[----:B------:R2:W-:Y:S06]  /*3d00*/  STL.64 [R1], R2 ;  /* 0x0000000201007387 */ /* 0x0005ec0000100a00 */
[----:B--2---:R-:W2:Y:S01]  /*3d10*/  LDC.64 R2, c[0x0][0x248] ;  /* 0x00009200ff027b82 */ /* 0x004ea20000000a00 */
[----:B0-----:R-:W-:-:S02]  /*3d20*/  IMAD R44, R47, UR5, RZ ;  /* 0x000000052f2c7c24 */ /* 0x001fc4000f8e02ff */
[----:B-1----:R-:W-:-:S03]  /*3d30*/  IMAD R47, R47, UR16, R46 ;  /* 0x000000102f2f7c24 */ /* 0x002fc6000f8e022e */
[C---:B------:R-:W-:Y:S01]  /*3d40*/  IADD3 R46, R44.reuse, R46, RZ ;  /* 0x0000002e2c2e7210 */ /* 0x040fe20007ffe0ff */
[----:B------:R-:W-:-:S05]  /*3d50*/  IMAD R44, R44, UR13, RZ ;  /* 0x0000000d2c2c7c24 */ /* 0x000fca000f8e02ff */
[----:B------:R-:W-:-:S05]  /*3d60*/  SHF.L.U32 R44, R44, 0x1, RZ ;  /* 0x000000012c2c7819 */ /* 0x000fca00000006ff */
[----:B--2---:R-:W-:Y:S02]  /*3d70*/  IMAD.WIDE R44, R44, 0x4, R2 ;  /* 0x000000042c2c7825 */ /* 0x004fe400078e0202 */
[----:B------:R1:W5:Y:S01]  /*3d80*/  LDL.LU.64 R2, [R1] ;  /* 0x0000000001027983 */ /* 0x0003620000300a00 */
[----:B------:R-:W-:Y:S01]  /*3d90*/  ULOP3.LUT UP0, URZ, UR4, 0x2, URZ, 0xc0, !UPT ;  /* 0x00000002043f7892 */ /* 0x000fe2000f80c03f */
[----:B------:R-:W-:Y:S01]  /*3da0*/  UMOV UR5, 0xffffffff ;  /* 0xffffffff00057882 */ /* 0x000fe20000000000 */
[----:B------:R-:W-:Y:S02]  /*3db0*/  IMAD.WIDE.U32 R44, R47, 0x8, R44 ;  /* 0x000000082f2c7825 */ /* 0x000fe400078e002c */
[----:B------:R-:W-:-:S03]  /*3dc0*/  USEL UR5, UR5, 0x1, UP0 ;  /* 0x0000000105057887 */ /* 0x000fc60008000000 */
        /* <DEDUP_REMOVED lines=11> */
[----:B-1----:R-:W-:Y:S05]  /*3e80*/  @!P1 BRA `(.L_x_5212) ;  /* 0x0000000000149947 */ /* 0x002fea0003800000 */
.L_x_5213:
[----:B------:R-:W2:Y:S04]  /*3e90*/  LDG.E.STRONG.GPU R47, desc[UR14][R44.64] ;  /* 0x0000000e2c2f7981 */ /* 0x000ea8000c1ef900 */
[----:B--2---:R-:W-:Y:S01]  /*3ea0*/  CCTL.IVALL ;  /* 0x00000000ff00798f */ /* 0x004fe20002000000 */
[----:B------:R-:W-:Y:S05]  /*3eb0*/  YIELD ;  /* 0x0000000000007946 */ /* 0x000fea0003800000 */
[----:B------:R-:W-:-:S13]  /*3ec0*/  ISETP.NE.AND P1, PT, R47, R46, PT ;  /* 0x0000002e2f00720c */ /* 0x000fda0003f25270 */
[----:B------:R-:W-:Y:S05]  /*3ed0*/  @P1 BRA `(.L_x_5213) ;  /* 0xfffffffc00ec1947 */ /* 0x000fea000383ffff */
.L_x_5212:
        /* <DEDUP_REMOVED lines=14> */
.L_x_5215:
        /* <DEDUP_REMOVED lines=68> */
.L_x_5214:
        /* <DEDUP_REMOVED lines=20> */
.L_x_5217:
[----:B------:R-:W-:Y:S05]  /*4540*/  BSYNC B0 ;  /* 0x0000000000007941 */ /* 0x000fea0003800000 */
.L_x_5216:
        /* <DEDUP_REMOVED lines=39> */
.L_x_5211:
[----:B------:R-:W-:Y:S01]  /*47c0*/  ULDC.64 UR10, c[0x0][0x218] ;  /* 0x00008600000a7ab9 */ /* 0x000fe20000000a00 */
[----:B------:R-:W-:Y:S01]  /*47d0*/  LOP3.LUT P1, RZ, R92, UR16, RZ, 0xfc, !PT ;  /* 0x000000105cff7c12 */ /* 0x000fe2000f82fcff */
[----:B------:R-:W1:Y:S01]  /*47e0*/  S2UR UR7, SR_CgaCtaId ;  /* 0x00000000000779c3 */ /* 0x000e620000008800 */
[----:B------:R-:W-:Y:S01]  /*47f0*/  ISETP.EQ.U32.AND P2, PT, RZ, UR10, PT ;  /* 0x0000000aff007c0c */ /* 0x000fe2000bf42070 */
[----:B------:R-:W-:Y:S01]  /*4800*/  UMOV UR5, 0x400 ;  /* 0x0000040000057882 */ /* 0x000fe20000000000 */
[----:B------:R-:W-:Y:S01]  /*4810*/  MOV R46, UR9 ;  /* 0x00000009002e7c02 */ /* 0x000fe20008000f00 */
[----:B-----5:R2:W-:Y:S01]  /*4820*/  STL.64 [R1], R2 ;  /* 0x0000000201007387 */ /* 0x0205e20000100a00 */
[----:B------:R-:W-:-:S03]  /*4830*/  ISETP.EQ.OR.EX P1, PT, RZ, UR11, P1, P2 ;  /* 0x0000000bff007c0c */ /* 0x000fc60008f22720 */
[----:B--2---:R-:W2:Y:S10]  /*4840*/  LDC.64 R2, c[0x0][0x230] ;  /* 0x00008c00ff027b82 */ /* 0x004eb40000000a00 */
[----:B0-----:R-:W0:Y:S01]  /*4850*/  @!P1 LDC.64 R44, c[0x0][0x218] ;  /* 0x00008600ff2c9b82 */ /* 0x001e220000000a00 */
[----:B-1----:R-:W-:-:S03]  /*4860*/  ULEA UR5, UR7, UR5, 0x18 ;  /* 0x0000000507057291 */ /* 0x002fc6000f8ec03f */
[----:B------:R-:W-:-:S06]  /*4870*/  ULDC UR7, c[0x0][0x2a4] ;  /* 0x0000a90000077ab9 */ /* 0x000fcc0000000800 */
[----:B------:R1:W-:Y:S02]  /*4880*/  @!P3 STS.64 [UR5+0xc0], R82 ;  /* 0x0000c052ff00b988 */ /* 0x0003e40008000a05 */
[----:B-1----:R-:W-:Y:S01]  /*4890*/  @!P1 FMUL.FTZ R83, R83, UR7 ;  /* 0x0000000753539c20 */ /* 0x002fe20008410000 */
[----:B------:R-:W-:Y:S01]  /*48a0*/  @!P1 FMUL.FTZ R82, R82, UR7 ;  /* 0x0000000752529c20 */ /* 0x000fe20008410000 */
[----:B0-----:R-:W-:Y:S02]  /*48b0*/  @!P1 IMAD.WIDE R44, R46, 0x8, R44 ;  /* 0x000000082e2c9825 */ /* 0x001fe400078e022c */
[----:B------:R-:W0:Y:S03]  /*48c0*/  LDC.64 R46, c[0x0][0x228] ;  /* 0x00008a00ff2e7b82 */ /* 0x000e260000000a00 */
[----:B------:R-:W-:Y:S05]  /*48d0*/  @!P1 STG.E.64 desc[UR14][R44.64], R82 ;  /* 0x000000522c009986 */ /* 0x000fea000c101b0e */
[----:B------:R-:W-:Y:S06]  /*48e0*/  BAR.SYNC.DEFER_BLOCKING 0x0 ;  /* 0x0000000000007b1d */ /* 0x000fec0000010000 */
[----:B------:R-:W1:Y:S02]  /*48f0*/  LDS.64 R44, [UR5+0xc0] ;  /* 0x0000c005ff2c7984 */ /* 0x000e640008000a00 */
[----:B-1----:R-:W-:-:S05]  /*4900*/  FMUL.FTZ R44, R44, UR7 ;  /* 0x000000072c2c7c20 */ /* 0x002fca0008410000 */
[----:B------:R-:W-:Y:S02]  /*4910*/  R2UR UR5, R44 ;  /* 0x000000002c0572ca */ /* 0x000fe400000e0000 */
[----:B------:R-:W-:-:S05]  /*4920*/  IADD3 R44, R74, UR6, RZ ;  /* 0x000000064a2c7c10 */ /* 0x000fca000fffe0ff */
[----:B0-----:R-:W-:-:S05]  /*4930*/  IMAD.WIDE R46, R44, 0x2, R46 ;  /* 0x000000022c2e7825 */ /* 0x001fca00078e022e */
[----:B------:R-:W3:Y:S01]  /*4940*/  LDG.E.U16 R81, desc[UR14][R46.64] ;  /* 0x0000000e2e517981 */ /* 0x000ee2000c1e1500 */
[----:B------:R-:W-:-:S05]  /*4950*/  MOV R82, UR5 ;  /* 0x0000000500527c02 */ /* 0x000fca0008000f00 */
[----:B------:R-:W-:-:S04]  /*4960*/  FMUL.FTZ R82, R82, UR5 ;  /* 0x0000000552527c20 */ /* 0x000fc80008410000 */
[----:B------:R-:W-:Y:S01]  /*4970*/  FFMA.FTZ R82, R45, UR7, -R82 ;  /* 0x000000072d527c23 */ /* 0x000fe20008010852 */
[----:B--2---:R-:W-:Y:S01]  /*4980*/  IMAD.WIDE R44, R44, 0x2, R2 ;  /* 0x000000022c2c7825 */ /* 0x004fe200078e0202 */
[----:B------:R-:W2:Y:S04]  /*4990*/  LDG.E.U16 R46, desc[UR14][R46.64+0x2] ;  /* 0x0000020e2e2e7981 */ /* 0x000ea8000c1e1500 */
[----:B------:R-:W4:Y:S04]  /*49a0*/  LDG.E.U16 R84, desc[UR14][R44.64+0x2] ;  /* 0x0000020e2c547981 */ /* 0x000f28000c1e1500 */
[----:B------:R-:W5:Y:S04]  /*49b0*/  LDL.LU.64 R2, [R1] ;  /* 0x0000000001027983 */ /* 0x000f680000300a00 */
[----:B------:R3:W4:Y:S01]  /*49c0*/  LDG.E.U16 R47, desc[UR14][R44.64] ;  /* 0x0000000e2c2f7981 */ /* 0x000722000c1e1500 */
[----:B------:R-:W-:-:S13]  /*49d0*/  FSETP.GTU.FTZ.AND P1, PT, R82, RZ, PT ;  /* 0x000000ff5200720b */ /* 0x000fda0003f3c000 */
[----:B------:R-:W-:Y:S01]  /*49e0*/  VOTEU.ANY UP0, P1 ;  /* 0x00000000003f7886 */ /* 0x000fe20000800100 */
[----:B------:R-:W-:-:S04]  /*49f0*/  PLOP3.LUT P1, PT, PT, PT, UP0, 0x80, 0x0 ;  /* 0x000000000000781c */ /* 0x000fc80003f2f008 */
[----:B------:R-:W-:-:S09]  /*4a00*/  @UP0 ULDC UR6, c[0x0][0x238] ;  /* 0x00008e0000060ab9 */ /* 0x000fd20000000800 */
[----:B------:R-:W-:-:S06]  /*4a10*/  @P1 FADD.FTZ R82, R82, UR6 ;  /* 0x0000000652521e21 */ /* 0x000fcc0008010000 */
[----:B------:R-:W0:Y:S01]  /*4a20*/  @P1 MUFU.RSQ R82, R82 ;  /* 0x0000005200521308 */ /* 0x000e220000001400 */
[----:B------:R-:W-:Y:S01]  /*4a30*/  ISETP.NE.AND P5, PT, RZ, UR17, PT ;  /* 0x00000011ff007c0c */ /* 0x000fe2000bfa5270 */
[----:B------:R-:W-:Y:S01]  /*4a40*/  FADD.FTZ R56, R56, -UR5 ;  /* 0x8000000538387e21 */ /* 0x000fe20008010000 */
[----:B------:R-:W-:Y:S01]  /*4a50*/  FADD.FTZ R57, R57, -UR5 ;  /* 0x8000000539397e21 */ /* 0x000fe20008010000 */
[----:B------:R-:W-:Y:S01]  /*4a60*/  UMOV UR10, 0x3f800000 ;  /* 0x3f800000000a7882 */ /* 0x000fe20000000000 */
[----:B0-----:R-:W-:-:S13]  /*4a70*/  @P1 R2UR UR6, R82 ;  /* 0x00000000520612ca */ /* 0x001fda00000e0000 */
[----:B------:R-:W-:Y:S02]  /*4a80*/  @UP0 UMOV UR10, UR6 ;  /* 0x00000006000a0c82 */ /* 0x000fe40008000000 */
[----:B------:R-:W-:Y:S01]  /*4a90*/  FMUL.FTZ R56, R56, UR10 ;  /* 0x0000000a38387c20 */ /* 0x000fe20008410000 */
[----:B------:R-:W-:Y:S01]  /*4aa0*/  FMUL.FTZ R57, R57, UR10 ;  /* 0x0000000a39397c20 */ /* 0x000fe20008410000 */
[----:B---3--:R-:W-:Y:S02]  /*4ab0*/  SHF.L.U32 R44, R81, 0x10, RZ ;  /* 0x00000010512c7819 */ /* 0x008fe400000006ff */
[----:B--2---:R-:W-:Y:S02]  /*4ac0*/  SHF.L.U32 R45, R46, 0x10, RZ ;  /* 0x000000102e2d7819 */ /* 0x004fe400000006ff */
[----:B----4-:R-:W-:Y:S01]  /*4ad0*/  SHF.L.U32 R84, R84, 0x10, RZ ;  /* 0x0000001054547819 */ /* 0x010fe200000006ff */
[----:B------:R-:W-:-:S04]  /*4ae0*/  IMAD.U32 R81, R47, 0x10000, RZ ;  /* 0x000100002f517824 */ /* 0x000fc800078e00ff */
[----:B------:R-:W-:Y:S01]  /*4af0*/  FFMA.FTZ R47, R45, R57, R84 ;  /* 0x000000392d2f7223 */ /* 0x000fe20000010054 */
        /* <DEDUP_REMOVED lines=12> */
.L_x_5218:
[----:B------:R-:W-:Y:S04]  /*4bc0*/  BSSY B0, `(.L_x_5219) ;  /* 0x000000e000007945 */ /* 0x000fe80003800000 */
[----:B------:R-:W-:Y:S05]  /*4bd0*/  @!P0 BRA `(.L_x_5220) ;  /* 0x0000000000308947 */ /* 0x000fea0003800000 */
[----:B------:R-:W-:Y:S01]  /*4be0*/  SHF.R.S32.HI R56, RZ, 0x1f, R0 ;  /* 0x0000001fff387819 */ /* 0x000fe20000011400 */
[----:B------:R-:W-:Y:S01]  /*4bf0*/  ULDC.64 UR6, c[0x0][0x270] ;  /* 0x00009c0000067ab9 */ /* 0x000fe20000000a00 */
[----:B------:R-:W-:-:S03]  /*4c00*/  MOV R57, R5 ;  /* 0x0000000500397202 */ /* 0x000fc60000000f00 */
[----:B------:R-:W-:Y:S01]  /*4c10*/  IMAD R82, R56, UR6, RZ ;  /* 0x0000000638527c24 */ /* 0x000fe2000f8e02ff */
[----:B-----5:R-:W-:-:S03]  /*4c20*/  MOV R56, R2 ;  /* 0x0000000200387202 */ /* 0x020fc60000000f00 */
[C---:B------:R-:W-:Y:S02]  /*4c30*/  IMAD R82, R0.reuse, UR7, R82 ;  /* 0x0000000700527c24 */ /* 0x040fe4000f8e0252 */
[----:B------:R-:W-:Y:S01]  /*4c40*/  IMAD.WIDE.U32 R56, R0, UR6, R56 ;  /* 0x0000000600387c25 */ /* 0x000fe2000f8e0038 */
[----:B------:R-:W-:-:S04]  /*4c50*/  ULDC.64 UR6, c[0x0][0x210] ;  /* 0x0000840000067ab9 */ /* 0x000fc80000000a00 */
[----:B------:R-:W-:Y:S02]  /*4c60*/  IADD3 R57, R57, R82, RZ ;  /* 0x0000005239397210 */ /* 0x000fe40007ffe0ff */
[----:B------:R-:W-:-:S04]  /*4c70*/  LEA R82, P1, R56, UR6, 0x2 ;  /* 0x0000000638527c11 */ /* 0x000fc8000f8210ff */
[----:B------:R-:W-:-:S05]  /*4c80*/  LEA.HI.X R83, R56, UR7, R57, 0x2, P1 ;  /* 0x0000000738537c11 */ /* 0x000fca00088f1439 */
[----:B------:R0:W-:Y:S04]  /*4c90*/  STG.E.64 desc[UR14][R82.64], R46 ;  /* 0x0000002e52007986 */ /* 0x0001e8000c101b0e */
.L_x_5220:
[----:B------:R-:W-:Y:S05]  /*4ca0*/  BSYNC B0 ;  /* 0x0000000000007941 */ /* 0x000fea0003800000 */
.L_x_5219:
        /* <DEDUP_REMOVED lines=24> */
.L_x_5221:
[----:B------:R-:W-:Y:S04]  /*4e30*/  BSSY B0, `(.L_x_5222) ;  /* 0x000000d000007945 */ /* 0x000fe80003800000 */
[----:B------:R-:W-:Y:S05]  /*4e40*/  @P1 BRA `(.L_x_5223) ;  /* 0x00000000002c1947 */ /* 0x000fea0003800000 */
[----:B------:R-:W-:Y:S01]  /*4e50*/  ULDC.64 UR12, c[0x0][0x270] ;  /* 0x00009c00000c7ab9 */ /* 0x000fe20000000a00 */
[----:B-----5:R-:W-:Y:S01]  /*4e60*/  MOV R46, R2 ;  /* 0x00000002002e7202 */ /* 0x020fe20000000f00 */
        /* <DEDUP_REMOVED lines=9> */
.L_x_5223:
[----:B------:R-:W-:Y:S05]  /*4f00*/  BSYNC B0 ;  /* 0x0000000000007941 */ /* 0x000fea0003800000 */
.L_x_5222:
        /* <DEDUP_REMOVED lines=23> */
.L_x_5224:
        /* <DEDUP_REMOVED lines=13> */
.L_x_5226:
[----:B------:R-:W-:Y:S05]  /*5150*/  BSYNC B0 ;  /* 0x0000000000007941 */ /* 0x000fea0003800000 */
.L_x_5225:
[----:B0-----:R-:W-:Y:S01]  /*5160*/  FADD.FTZ R29, R33, -UR5 ;  /* 0x80000005211d7e21 */ /* 0x001fe20008010000 */
[----:B------:R-:W-:Y:S01]  /*5170*/  IADD3 R33, R0, 0x18, RZ ;  /* 0x0000001800217810 */ /* 0x000fe20007ffe0ff */
[----:B------:R-:W-:Y:S01]  /*5180*/  FADD.FTZ R28, R32, -UR5 ;  /* 0x80000005201c7e21 */ /* 0x000fe20008010000 */
[C---:B------:R-:W-:Y:S01]  /*5190*/  IADD3 R91, R0.reuse, 0x20, RZ ;  /* 0x00000020005b7810 */ /* 0x040fe20007ffe0ff */
        /* <DEDUP_REMOVED lines=13> */
[----:B------:R-:W-:Y:S02]  /*5270*/  IADD3 R30, R0, 0x20, RZ ;  /* 0x00000020001e7810 */ /* 0x000fe40007ffe0ff */
[----:B------:R-:W-:Y:S02]  /*5280*/  ISETP.GE.U32.AND P6, PT, R33, UR6, PT ;  /* 0x0000000621007c0c */ /* 0x000fe4000bfc6070 */
[----:B------:R-:W-:Y:S02]  /*5290*/  ISETP.GE.U32.AND P1, PT, R91, UR6, PT ;  /* 0x000000065b007c0c */ /* 0x000fe4000bf26070 */
        /* <DEDUP_REMOVED lines=29> */
.L_x_5227:
        /* <DEDUP_REMOVED lines=13> */
.L_x_5229:
[----:B------:R-:W-:Y:S05]  /*5540*/  BSYNC B0 ;  /* 0x0000000000007941 */ /* 0x000fea0003800000 */
.L_x_5228:
        /* <DEDUP_REMOVED lines=17> */
.L_x_5230:
[----:B------:R-:W-:Y:S04]  /*5660*/  BSSY B0, `(.L_x_5231) ;  /* 0x000000f000007945 */ /* 0x000fe80003800000 */
[----:B------:R-:W-:Y:S05]  /*5670*/  @P1 BRA `(.L_x_5232) ;  /* 0x0000000000341947 */ /* 0x000fea0003800000 */
[----:B------:R-:W-:Y:S01]  /*5680*/  VIADD R30, R0, 0x20 ;  /* 0x00000020001e7836 */ /* 0x000fe20000000000 */
[----:B------:R-:W-:Y:S01]  /*5690*/  ULDC.64 UR12, c[0x0][0x270] ;  /* 0x00009c00000c7ab9 */ /* 0x000fe20000000a00 */
[----:B------:R-:W-:-:S03]  /*56a0*/  MOV R31, R5 ;  /* 0x00000005001f7202 */ /* 0x000fc60000000f00 */
[----:B------:R-:W-:-:S05]  /*56b0*/  SHF.R.S32.HI R30, RZ, 0x1f, R30 ;  /* 0x0000001fff1e7819 */ /* 0x000fca000001141e */
        /* <DEDUP_REMOVED lines=9> */
.L_x_5232:
[----:B------:R-:W-:Y:S05]  /*5750*/  BSYNC B0 ;  /* 0x0000000000007941 */ /* 0x000fea0003800000 */
.L_x_5231:
        /* <DEDUP_REMOVED lines=17> */
.L_x_5233:
        /* <DEDUP_REMOVED lines=13> */
.L_x_5235:
[----:B------:R-:W-:Y:S05]  /*5940*/  BSYNC B0 ;  /* 0x0000000000007941 */ /* 0x000fea0003800000 */
.L_x_5234:
        /* <DEDUP_REMOVED lines=17> */
.L_x_5236:
        /* <DEDUP_REMOVED lines=13> */
.L_x_5238:
[----:B------:R-:W-:Y:S05]  /*5b30*/  BSYNC B0 ;  /* 0x0000000000007941 */ /* 0x000fea0003800000 */
.L_x_5237:
        /* <DEDUP_REMOVED lines=17> */
.L_x_5239:
        /* <DEDUP_REMOVED lines=13> */
.L_x_5241:
[----:B------:R-:W-:Y:S05]  /*5d20*/  BSYNC B0 ;  /* 0x0000000000007941 */ /* 0x000fea0003800000 */
.L_x_5240:
        /* <DEDUP_REMOVED lines=9> */
[----:B0-----:R-:W-:Y:S01]  /*5dc0*/  FFMA.FTZ R28, R44, R42, R81 ;  /* 0x0000002a2c1c7223 */ /* 0x001fe20000010051 */
        /* <DEDUP_REMOVED lines=37> */
.L_x_5242:
        /* <DEDUP_REMOVED lines=13> */
.L_x_5244:
[----:B------:R-:W-:Y:S05]  /*60f0*/  BSYNC B0 ;  /* 0x0000000000007941 */ /* 0x000fea0003800000 */
.L_x_5243:
        /* <DEDUP_REMOVED lines=17> */
.L_x_5245:
        /* <DEDUP_REMOVED lines=13> */
.L_x_5247:
[----:B------:R-:W-:Y:S05]  /*62e0*/  BSYNC B0 ;  /* 0x0000000000007941 */ /* 0x000fea0003800000 */
.L_x_5246:
        /* <DEDUP_REMOVED lines=17> */
.L_x_5248:
        /* <DEDUP_REMOVED lines=13> */
.L_x_5250:
[----:B------:R-:W-:Y:S05]  /*64d0*/  BSYNC B0 ;  /* 0x0000000000007941 */ /* 0x000fea0003800000 */
.L_x_5249:
        /* <DEDUP_REMOVED lines=17> */
.L_x_5251:
        /* <DEDUP_REMOVED lines=13> */
.L_x_5253:
[----:B------:R-:W-:Y:S05]  /*66c0*/  BSYNC B0 ;  /* 0x0000000000007941 */ /* 0x000fea0003800000 */
.L_x_5252:
        /* <DEDUP_REMOVED lines=17> */
.L_x_5254:
        /* <DEDUP_REMOVED lines=13> */
.L_x_5256:
[----:B------:R-:W-:Y:S05]  /*68b0*/  BSYNC B0 ;  /* 0x0000000000007941 */ /* 0x000fea0003800000 */
.L_x_5255:
[----:B------:R-:W-:Y:S01]  /*68c0*/  IADD3 R38, R0, 0x70, RZ ;  /* 0x0000007000267810 */ /* 0x000fe20007ffe0ff */
[----:B------:R-:W-:Y:S01]  /*68d0*/  FMUL.FTZ R58, R58, UR10 ;  /* 0x0000000a3a3a7c20 */ /* 0x000fe20008410000 */
[C---:B------:R-:W-:Y:S01]  /*68e0*/  IADD3 R36, R0.reuse, 0x78, RZ ;  /* 0x0000007800247810 */ /* 0x040fe20007ffe0ff */
[----:B------:R-:W-:Y:S01]  /*68f0*/  FMUL.FTZ R59, R59, UR10 ;  /* 0x0000000a3b3b7c20 */ /* 0x000fe20008410000 */
[----:B------:R-:W-:Y:S01]  /*6900*/  IADD3 R35, R0, 0x80, RZ ;  /* 0x0000008000237810 */ /* 0x000fe20007ffe0ff */
[----:B------:R-:W-:Y:S01]  /*6910*/  FADD.FTZ R40, R6, -UR5 ;  /* 0x8000000506287e21 */ /* 0x000fe20008010000 */
[----:B------:R-:W-:Y:S01]  /*6920*/  IADD3 R34, R0, 0x88, RZ ;  /* 0x0000008800227810 */ /* 0x000fe20007ffe0ff */
[----:B------:R-:W-:Y:S01]  /*6930*/  FADD.FTZ R41, R7, -UR5 ;  /* 0x8000000507297e21 */ /* 0x000fe20008010000 */
[----:B------:R-:W-:Y:S01]  /*6940*/  ISETP.GE.U32.AND P6, PT, R93, UR6, PT ;  /* 0x000000065d007c0c */ /* 0x000fe2000bfc6070 */
[----:B------:R-:W-:Y:S01]  /*6950*/  FFMA.FTZ R6, R44, R58, R81 ;  /* 0x0000003a2c067223 */ /* 0x000fe20000010051 */
[----:B------:R-:W-:Y:S01]  /*6960*/  ISETP.GE.U32.AND P1, PT, R38, UR6, PT ;  /* 0x0000000626007c0c */ /* 0x000fe2000bf26070 */
[----:B------:R-:W-:Y:S01]  /*6970*/  FFMA.FTZ R7, R45, R59, R84 ;  /* 0x0000003b2d077223 */ /* 0x000fe20000010054 */
[----:B------:R-:W-:-:S02]  /*6980*/  ISETP.GE.U32.AND P2, PT, R36, UR6, PT ;  /* 0x0000000624007c0c */ /* 0x000fc4000bf46070 */
[----:B------:R-:W-:Y:S02]  /*6990*/  ISETP.GE.U32.AND P3, PT, R35, UR6, PT ;  /* 0x0000000623007c0c */ /* 0x000fe4000bf66070 */
[----:B------:R-:W-:Y:S02]  /*69a0*/  ISETP.GE.U32.AND P4, PT, R34, UR6, PT ;  /* 0x0000000622007c0c */ /* 0x000fe4000bf86070 */
[----:B------:R-:W-:Y:S02]  /*69b0*/  SHF.R.S32.HI R39, RZ, 0x1f, R38 ;  /* 0x0000001fff277819 */ /* 0x000fe40000011426 */
[----:B------:R-:W-:Y:S02]  /*69c0*/  SHF.R.S32.HI R43, RZ, 0x1f, R93 ;  /* 0x0000001fff2b7819 */ /* 0x000fe4000001145d */
[----:B------:R-:W-:Y:S02]  /*69d0*/  SHF.R.S32.HI R37, RZ, 0x1f, R36 ;  /* 0x0000001fff257819 */ /* 0x000fe40000011424 */
[----:B0-----:R-:W-:-:S02]  /*69e0*/  SHF.R.S32.HI R33, RZ, 0x1f, R35 ;  /* 0x0000001fff217819 */ /* 0x001fc40000011423 */
        /* <DEDUP_REMOVED lines=22> */
.L_x_5257:
        /* <DEDUP_REMOVED lines=13> */
.L_x_5259:
[----:B------:R-:W-:Y:S05]  /*6c20*/  BSYNC B0 ;  /* 0x0000000000007941 */ /* 0x000fea0003800000 */
.L_x_5258:
        /* <DEDUP_REMOVED lines=17> */
.L_x_5260:
        /* <DEDUP_REMOVED lines=13> */
.L_x_5262:
[----:B------:R-:W-:Y:S05]  /*6e10*/  BSYNC B0 ;  /* 0x0000000000007941 */ /* 0x000fea0003800000 */
.L_x_5261:
        /* <DEDUP_REMOVED lines=17> */
.L_x_5263:
        /* <DEDUP_REMOVED lines=13> */
.L_x_5265:
[----:B------:R-:W-:Y:S05]  /*7000*/  BSYNC B0 ;  /* 0x0000000000007941 */ /* 0x000fea0003800000 */
.L_x_5264:
        /* <DEDUP_REMOVED lines=17> */
.L_x_5266:
[----:B------:R-:W-:Y:S04]  /*7120*/  BSSY B0, `(.L_x_5267) ;  /* 0x000000d000007945 */ /* 0x000fe80003800000 */
[----:B------:R-:W-:Y:S05]  /*7130*/  @P3 BRA `(.L_x_5268) ;  /* 0x00000000002c3947 */ /* 0x000fea0003800000 */
[----:B------:R-:W-:Y:S01]  /*7140*/  ULDC.64 UR12, c[0x0][0x270] ;  /* 0x00009c00000c7ab9 */ /* 0x000fe20000000a00 */
[----:B-----5:R-:W-:Y:S01]  /*7150*/  MOV R8, R2 ;  /* 0x0000000200087202 */ /* 0x020fe20000000f00 */
        /* <DEDUP_REMOVED lines=9> */
.L_x_5268:
[----:B------:R-:W-:Y:S05]  /*71f0*/  BSYNC B0 ;  /* 0x0000000000007941 */ /* 0x000fea0003800000 */
.L_x_5267:
        /* <DEDUP_REMOVED lines=17> */
.L_x_5269:
        /* <DEDUP_REMOVED lines=13> */
.L_x_5271:
[----:B------:R-:W-:Y:S05]  /*73e0*/  BSYNC B0 ;  /* 0x0000000000007941 */ /* 0x000fea0003800000 */
.L_x_5270:
        /* <DEDUP_REMOVED lines=10> */
[----:B------:R-:W-:Y:S01]  /*7490*/  ISETP.GE.U32.AND P6, PT, R33, UR6, PT ;  /* 0x0000000621007c0c */ /* 0x000fe2000bfc6070 */
[----:B------:R-:W-:Y:S01]  /*74a0*/  FFMA.FTZ R7, R45, R31, R84 ;  /* 0x0000001f2d077223 */ /* 0x000fe20000010054 */
[----:B------:R-:W-:-:S02]  /*74b0*/  ISETP.GE.U32.AND P1, PT, R29, UR6, PT ;  /* 0x000000061d007c0c */ /* 0x000fc4000bf26070 */
[----:B------:R-:W-:Y:S02]  /*74c0*/  ISETP.GE.U32.AND P2, PT, R19, UR6, PT ;  /* 0x0000000613007c0c */ /* 0x000fe4000bf46070 */
[----:B------:R-:W-:Y:S02]  /*74d0*/  ISETP.GE.U32.AND P3, PT, R12, UR6, PT ;  /* 0x000000060c007c0c */ /* 0x000fe4000bf66070 */
[----:B------:R-:W-:Y:S02]  /*74e0*/  SHF.R.S32.HI R28, RZ, 0x1f, R29 ;  /* 0x0000001fff1c7819 */ /* 0x000fe4000001141d */
[----:B------:R-:W-:Y:S02]  /*74f0*/  SHF.R.S32.HI R18, RZ, 0x1f, R19 ;  /* 0x0000001fff127819 */ /* 0x000fe40000011413 */
[----:B------:R-:W-:Y:S02]  /*7500*/  ISETP.GE.U32.AND P4, PT, R13, UR6, PT ;  /* 0x000000060d007c0c */ /* 0x000fe4000bf86070 */
        /* <DEDUP_REMOVED lines=21> */
.L_x_5272:
        /* <DEDUP_REMOVED lines=13> */
.L_x_5274:
[----:B------:R-:W-:Y:S05]  /*7730*/  BSYNC B0 ;  /* 0x0000000000007941 */ /* 0x000fea0003800000 */
.L_x_5273:
        /* <DEDUP_REMOVED lines=17> */
.L_x_5275:
        /* <DEDUP_REMOVED lines=13> */
.L_x_5277:
[----:B------:R-:W-:Y:S05]  /*7920*/  BSYNC B0 ;  /* 0x0000000000007941 */ /* 0x000fea0003800000 */
.L_x_5276:
        /* <DEDUP_REMOVED lines=17> */
.L_x_5278:
        /* <DEDUP_REMOVED lines=13> */
.L_x_5280:
[----:B------:R-:W-:Y:S05]  /*7b10*/  BSYNC B0 ;  /* 0x0000000000007941 */ /* 0x000fea0003800000 */
.L_x_5279:
        /* <DEDUP_REMOVED lines=17> */
.L_x_5281:
        /* <DEDUP_REMOVED lines=13> */
.L_x_5283:
[----:B------:R-:W-:Y:S05]  /*7d00*/  BSYNC B0 ;  /* 0x0000000000007941 */ /* 0x000fea0003800000 */
.L_x_5282:
        /* <DEDUP_REMOVED lines=17> */
.L_x_5284:
        /* <DEDUP_REMOVED lines=13> */
.L_x_5286:
[----:B------:R-:W-:Y:S05]  /*7ef0*/  BSYNC B0 ;  /* 0x0000000000007941 */ /* 0x000fea0003800000 */
.L_x_5285:
        /* <DEDUP_REMOVED lines=37> */
.L_x_5287:
        /* <DEDUP_REMOVED lines=13> */
.L_x_5289:
[----:B------:R-:W-:Y:S05]  /*8220*/  BSYNC B0 ;  /* 0x0000000000007941 */ /* 0x000fea0003800000 */
.L_x_5288:
        /* <DEDUP_REMOVED lines=17> */
.L_x_5290:
        /* <DEDUP_REMOVED lines=13> */
.L_x_5292:
[----:B------:R-:W-:Y:S05]  /*8410*/  BSYNC B0 ;  /* 0x0000000000007941 */ /* 0x000fea0003800000 */
.L_x_5291:
        /* <DEDUP_REMOVED lines=17> */
.L_x_5293:
        /* <DEDUP_REMOVED lines=13> */
.L_x_5295:
[----:B------:R-:W-:Y:S05]  /*8600*/  BSYNC B0 ;  /* 0x0000000000007941 */ /* 0x000fea0003800000 */
.L_x_5294:
        /* <DEDUP_REMOVED lines=17> */
.L_x_5296:
        /* <DEDUP_REMOVED lines=13> */
.L_x_5298:
[----:B------:R-:W-:Y:S05]  /*87f0*/  BSYNC B0 ;  /* 0x0000000000007941 */ /* 0x000fea0003800000 */
.L_x_5297:
[----:B------:R-:W-:Y:S01]  /*8800*/  FMUL.FTZ R64, R64, UR10 ;  /* 0x0000000a40407c20 */ /* 0x000fe20008410000 */
[----:B------:R-:W-:Y:S01]  /*8810*/  FMUL.FTZ R65, R65, UR10 ;  /* 0x0000000a41417c20 */ /* 0x000fe20008410000 */
[C---:B------:R-:W-:Y:S02]  /*8820*/  IADD3 R17, R0.reuse, 0xe0, RZ ;  /* 0x000000e000117810 */ /* 0x040fe40007ffe0ff */
[----:B------:R-:W-:Y:S01]  /*8830*/  IADD3 R9, R0, 0xe8, RZ ;  /* 0x000000e800097810 */ /* 0x000fe20007ffe0ff */
        /* <DEDUP_REMOVED lines=13> */
.L_x_5299:
        /* <DEDUP_REMOVED lines=13> */
.L_x_5301:
[----:B------:R-:W-:Y:S05]  /*89e0*/  BSYNC B0 ;  /* 0x0000000000007941 */ /* 0x000fea0003800000 */
.L_x_5300:
[----:B0-----:R-:W-:Y:S01]  /*89f0*/  IADD3 R10, R0, 0xf0, RZ ;  /* 0x000000f0000a7810 */ /* 0x001fe20007ffe0ff */
[----:B------:R-:W-:Y:S01]  /*8a00*/  FADD.FTZ R66, R66, -UR5 ;  /* 0x8000000542427e21 */ /* 0x000fe20008010000 */
[----:B------:R-:W-:Y:S01]  /*8a10*/  IADD3 R8, R0, 0xf8, RZ ;  /* 0x000000f800087810 */ /* 0x000fe20007ffe0ff */
[----:B------:R-:W-:Y:S01]  /*8a20*/  FADD.FTZ R67, R67, -UR5 ;  /* 0x8000000543437e21 */ /* 0x000fe20008010000 */
[----:B------:R-:W-:Y:S01]  /*8a30*/  ISETP.GE.U32.AND P1, PT, R17, UR6, PT ;  /* 0x0000000611007c0c */ /* 0x000fe2000bf26070 */
[----:B------:R-:W-:Y:S01]  /*8a40*/  FADD.FTZ R68, R68, -UR5 ;  /* 0x8000000544447e21 */ /* 0x000fe20008010000 */
[----:B------:R-:W-:Y:S01]  /*8a50*/  ISETP.GE.U32.AND P2, PT, R9, UR6, PT ;  /* 0x0000000609007c0c */ /* 0x000fe2000bf46070 */
[----:B------:R-:W-:Y:S01]  /*8a60*/  FADD.FTZ R69, R69, -UR5 ;  /* 0x8000000545457e21 */ /* 0x000fe20008010000 */
[----:B------:R-:W-:Y:S01]  /*8a70*/  ISETP.GE.U32.AND P4, PT, R10, UR6, PT ;  /* 0x000000060a007c0c */ /* 0x000fe2000bf86070 */
[----:B------:R-:W-:Y:S01]  /*8a80*/  FMUL.FTZ R66, R66, UR10 ;  /* 0x0000000a42427c20 */ /* 0x000fe20008410000 */
[----:B------:R-:W-:Y:S01]  /*8a90*/  ISETP.GE.U32.AND P3, PT, R8, UR6, PT ;  /* 0x0000000608007c0c */ /* 0x000fe2000bf66070 */
[----:B------:R-:W-:Y:S01]  /*8aa0*/  FMUL.FTZ R67, R67, UR10 ;  /* 0x0000000a43437c20 */ /* 0x000fe20008410000 */
[----:B------:R-:W-:Y:S01]  /*8ab0*/  ISETP.GE.AND.EX P1, PT, R78, UR7, PT, P1 ;  /* 0x000000074e007c0c */ /* 0x000fe2000bf26310 */
[----:B------:R-:W-:Y:S01]  /*8ac0*/  FMUL.FTZ R68, R68, UR10 ;  /* 0x0000000a44447c20 */ /* 0x000fe20008410000 */
[----:B------:R-:W-:Y:S01]  /*8ad0*/  ISETP.GE.AND.EX P2, PT, R77, UR7, PT, P2 ;  /* 0x000000074d007c0c */ /* 0x000fe2000bf46320 */
[----:B------:R-:W-:Y:S01]  /*8ae0*/  FMUL.FTZ R69, R69, UR10 ;  /* 0x0000000a45457c20 */ /* 0x000fe20008410000 */
[----:B------:R-:W-:Y:S01]  /*8af0*/  ISETP.GE.AND.EX P4, PT, R76, UR7, PT, P4 ;  /* 0x000000074c007c0c */ /* 0x000fe2000bf86340 */
[----:B------:R-:W-:Y:S01]  /*8b00*/  FFMA.FTZ R6, R44, R66, R81 ;  /* 0x000000422c067223 */ /* 0x000fe20000010051 */
[----:B------:R-:W-:Y:S01]  /*8b10*/  ISETP.GE.AND.EX P3, PT, R75, UR7, PT, P3 ;  /* 0x000000074b007c0c */ /* 0x000fe2000bf66330 */
        /* <DEDUP_REMOVED lines=14> */
.L_x_5302:
        /* <DEDUP_REMOVED lines=13> */
.L_x_5304:
[----:B------:R-:W-:Y:S05]  /*8cd0*/  BSYNC B0 ;  /* 0x0000000000007941 */ /* 0x000fea0003800000 */
.L_x_5303:
        /* <DEDUP_REMOVED lines=13> */
.L_x_5305:
        /* <DEDUP_REMOVED lines=13> */
.L_x_5307:
[----:B------:R-:W-:Y:S05]  /*8e80*/  BSYNC B0 ;  /* 0x0000000000007941 */ /* 0x000fea0003800000 */
.L_x_5306:
[----:B------:R-:W-:Y:S01]  /*8e90*/  FADD.FTZ R70, R70, -UR5 ;  /* 0x8000000546467e21 */ /* 0x000fe20008010000 */
[----:B------:R-:W-:Y:S01]  /*8ea0*/  FADD.FTZ R71, R71, -UR5 ;  /* 0x8000000547477e21 */ /* 0x000fe20008010000 */
[----:B------:R-:W-:Y:S01]  /*8eb0*/  FADD.FTZ R72, R72, -UR5 ;  /* 0x8000000548487e21 */ /* 0x000fe20008010000 */
[----:B------:R-:W-:Y:S01]  /*8ec0*/  FADD.FTZ R73, R73, -UR5 ;  /* 0x8000000549497e21 */ /* 0x000fe20008010000 */
[----:B------:R-:W-:Y:S01]  /*8ed0*/  FMUL.FTZ R70, R70, UR10 ;  /* 0x0000000a46467c20 */ /* 0x000fe20008410000 */
[----:B------:R-:W-:Y:S01]  /*8ee0*/  FMUL.FTZ R71, R71, UR10 ;  /* 0x0000000a47477c20 */ /* 0x000fe20008410000 */
[----:B------:R-:W-:Y:S01]  /*8ef0*/  ISETP.GT.U32.OR P4, PT, R92, 0x27f, P4 ;  /* 0x0000027f5c00780c */ /* 0x000fe20002784470 */
[----:B------:R-:W-:Y:S01]  /*8f00*/  FMUL.FTZ R72, R72, UR10 ;  /* 0x0000000a48487c20 */ /* 0x000fe20008410000 */
[----:B------:R-:W-:Y:S01]  /*8f10*/  ISETP.GT.U32.OR P3, PT, R92, 0x27f, P3 ;  /* 0x0000027f5c00780c */ /* 0x000fe20001f64470 */
[----:B------:R-:W-:Y:S01]  /*8f20*/  FMUL.FTZ R73, R73, UR10 ;  /* 0x0000000a49497c20 */ /* 0x000fe20008410000 */
        /* <DEDUP_REMOVED lines=13> */
.L_x_5308:
[----:B------:R-:W-:Y:S04]  /*9000*/  BSSY B0, `(.L_x_5309) ;  /* 0x000000d000007945 */ /* 0x000fe80003800000 */
[----:B------:R-:W-:Y:S05]  /*9010*/  @P4 BRA `(.L_x_5310) ;  /* 0x00000000002c4947 */ /* 0x000fea0003800000 */
[----:B------:R-:W-:Y:S01]  /*9020*/  ULDC.64 UR6, c[0x0][0x270] ;  /* 0x00009c0000067ab9 */ /* 0x000fe20000000a00 */
[----:B0----5:R-:W-:Y:S01]  /*9030*/  MOV R6, R2 ;  /* 0x0000000200067202 */ /* 0x021fe20000000f00 */
        /* <DEDUP_REMOVED lines=9> */
.L_x_5310:
[----:B------:R-:W-:Y:S05]  /*90d0*/  BSYNC B0 ;  /* 0x0000000000007941 */ /* 0x000fea0003800000 */
.L_x_5309:
        /* <DEDUP_REMOVED lines=13> */
.L_x_5311:
[----:B------:R-:W-:Y:S04]  /*91b0*/  BSSY B0, `(.L_x_5312) ;  /* 0x000000c000007945 */ /* 0x000fe80003800000 */
[----:B------:R-:W-:Y:S05]  /*91c0*/  @P3 BRA `(.L_x_5313) ;  /* 0x0000000000283947 */ /* 0x000fea0003800000 */
[----:B------:R-:W-:Y:S01]  /*91d0*/  ULDC.64 UR6, c[0x0][0x270] ;  /* 0x00009c0000067ab9 */ /* 0x000fe20000000a00 */
[----:B-----5:R-:W-:Y:S01]  /*91e0*/  MOV R3, R5 ;  /* 0x0000000500037202 */ /* 0x020fe20000000f00 */
        /* <DEDUP_REMOVED lines=8> */
.L_x_5313:
[----:B------:R-:W-:Y:S05]  /*9270*/  BSYNC B0 ;  /* 0x0000000000007941 */ /* 0x000fea0003800000 */
.L_x_5312:
[----:B------:R-:W-:Y:S01]  /*9280*/  ULDC UR5, c[0x0][0x10] ;  /* 0x0000040000057ab9 */ /* 0x000fe20000000800 */
[----:B------:R-:W-:Y:S02]  /*9290*/  UIADD3 UR4, UR4, 0x1, URZ ;  /* 0x0000000104047890 */ /* 0x000fe4000fffe03f */
[----:B------:R-:W-:-:S04]  /*92a0*/  UIADD3 UR9, UR5, UR9, URZ ;  /* 0x0000000905097290 */ /* 0x000fc8000fffe03f */
[----:B------:R-:W-:-:S06]  /*92b0*/  UISETP.GE.AND UP0, UPT, UR9, UR8, UPT ;  /* 0x000000080900728c */ /* 0x000fcc000bf06270 */
[----:B------:R-:W-:-:S13]  /*92c0*/  PLOP3.LUT P1, PT, PT, PT, UP0, 0x80, 0x0 ;  /* 0x000000000000781c */ /* 0x000fda0003f2f008 */
[----:B------:R-:W-:Y:S05]  /*92d0*/  @!P1 BRA `(.L_x_5314) ;  /* 0xffffff6c00e09947 */ /* 0x000fea000383ffff */
[----:B------:R-:W-:Y:S05]  /*92e0*/  EXIT ;  /* 0x000000000000794d */ /* 0x000fea0003800000 */
.L_x_5315:
        /* <DEDUP_REMOVED lines=9> */
.L_x_5636:


//--------------------- .text._Z35group_norm_nhwc_fwd_one_pass_kernelI11Fp32IOBf16WLi512ELi160ELi640EEv26Group_norm_nhwc_fwd_params --------------------------
	.section	.text._Z35group_norm_nhwc_fwd_one_pass_kernelI11Fp32IOBf16WLi512ELi160ELi640EEv26Group_norm_nhwc_fwd_params,"ax",@progbits
	.align	128
        .global         _Z35group_norm_nhwc_fwd_one_pass_kernelI11Fp32IOBf16WLi512ELi160ELi640EEv26Group_norm_nhwc_fwd_params
        .type           _Z35group_norm_nhwc_fwd_one_pass_kernelI11Fp32IOBf16WLi512ELi160ELi640EEv26Group_norm_nhwc_fwd_params,@function
        .size           _Z35group_norm_nhwc_fwd_one_pass_kernelI11Fp32IOBf16WLi512ELi160ELi640EEv26Group_norm_nhwc_fwd_params,(.L_x_5637 - _Z35group_norm_nhwc_fwd_one_pass_kernelI11Fp32IOBf16WLi512ELi160ELi640EEv26Group_norm_nhwc_fwd_params)
        .other          _Z35group_norm_nhwc_fwd_one_pass_kernelI11Fp32IOBf16WLi512ELi160ELi640EEv26Group_norm_nhwc_fwd_params,@"STO_CUDA_ENTRY STV_DEFAULT"
_Z35group_norm_nhwc_fwd_one_pass_kernelI11Fp32IOBf16WLi512ELi160ELi640EEv26Group_norm_nhwc_fwd_params:
.text._Z35group_norm_nhwc_fwd_one_pass_kernelI11Fp32IOBf16WLi512ELi160ELi640EEv26Group_norm_nhwc_fwd_params:
        /* <DEDUP_REMOVED lines=19> */
.L_x_5340:
        /* <DEDUP_REMOVED lines=8> */
[----:B------:R-:W-:Y:S01]  /*01b0*/  VIADD R9, R38, 0x18 ;  /* 0x0000001826097836 */ /* 0x000fe20000000000 */
[----:B--2---:R-:W-:Y:S02]  /*01c0*/  SHF.R.S32.HI R5, RZ, 0x1f, R38 ;  /* 0x0000001fff057819 */ /* 0x004fe40000011426 */
        /* <DEDUP_REMOVED lines=1390> */
[----:B0-----:R-:W-:Y:S01]  /*58b0*/  IMAD.MOV.U32 R9, RZ, RZ, RZ ;  /* 0x000000ffff097224 */ /* 0x001fe200078e00ff */
[----:B-1----:R-:W-:Y:S02]  /*58c0*/  HFMA2.MMA R0, -RZ, RZ, 0, 0 ;  /* 0x00000000ff007435 */ /* 0x002fe400000001ff */
[----:B------:R0:W-:Y:S01]  /*58d0*/  STL.64 [R1+0xa0], R2 ;  /* 0x0000a00201007387 */ /* 0x0001e20000100a00 */
[----:B--2---:R-:W-:-:S03]  /*58e0*/  @!P1 IMAD.MOV.U32 R9, RZ, RZ, R6 ;  /* 0x000000ffff099224 */ /* 0x004fc600078e0006 */
[----:B------:R-:W-:Y:S02]  /*58f0*/  @!P1 MOV R0, R7 ;  /* 0x0000000700009202 */ /* 0x000fe40000000f00 */
[----:B------:R1:W-:Y:S01]  /*5900*/  STL [R1+0x2c4], R9 ;  /* 0x0002c40901007387 */ /* 0x0003e20000100800 */
[----:B0-----:R-:W-:-:S03]  /*5910*/  CS2R R2, SRZ ;  /* 0x0000000000027805 */ /* 0x001fc6000001ff00 */
[----:B------:R0:W-:Y:S01]  /*5920*/  STL [R1+0x2b8], R0 ;  /* 0x0002b80001007387 */ /* 0x0001e20000100800 */
[----:B-1----:R-:W-:Y:S01]  /*5930*/  HFMA2.MMA R9, -RZ, RZ, 0, 0 ;  /* 0x00000000ff097435 */ /* 0x002fe200000001ff */
[----:B0-----:R-:W-:Y:S02]  /*5940*/  IMAD.MOV.U32 R0, RZ, RZ, RZ ;  /* 0x000000ffff007224 */ /* 0x001fe400078e00ff */
[----:B------:R0:W-:Y:S02]  /*5950*/  STL.64 [R1+0xb0], R6 ;  /* 0x0000b00601007387 */ /* 0x0001e40000100a00 */
[----:B0-----:R-:W-:Y:S02]  /*5960*/  CS2R R6, SRZ ;  /* 0x0000000000067805 */ /* 0x001fe4000001ff00 */
[----:B---3--:R-:W-:Y:S02]  /*5970*/  @!P4 MOV R9, R10 ;  /* 0x0000000a0009c202 */ /* 0x008fe40000000f00 */
[----:B------:R-:W-:-:S02]  /*5980*/  @!P4 MOV R0, R11 ;  /* 0x0000000b0000c202 */ /* 0x000fc40000000f00 */
        /* <DEDUP_REMOVED lines=13> */
[----:B------:R-:W-:Y:S02]  /*5a60*/  @!P3 IMAD.MOV.U32 R0, RZ, RZ, R5 ;  /* 0x000000ffff00b224 */ /* 0x000fe400078e0005 */
[----:B0-----:R-:W-:Y:S01]  /*5a70*/  IMAD.MOV.U32 R9, RZ, RZ, RZ ;  /* 0x000000ffff097224 */ /* 0x001fe200078e00ff */
[----:B------:R-:W-:Y:S02]  /*5a80*/  @!P3 MOV R9, R4 ;  /* 0x000000040009b202 */ /* 0x000fe40000000f00 */
        /* <DEDUP_REMOVED lines=21> */
[----:B------:R-:W-:Y:S02]  /*5be0*/  @!P1 MOV R9, R14 ;  /* 0x0000000e00099202 */ /* 0x000fe40000000f00 */
[----:B------:R-:W-:Y:S01]  /*5bf0*/  LOP3.LUT P1, RZ, R8, 0x20000000, RZ, 0xc0, !PT ;  /* 0x2000000008ff7812 */ /* 0x000fe2000782c0ff */
[----:B------:R0:W-:Y:S04]  /*5c00*/  STL [R1+0x2d8], R0 ;  /* 0x0002d80001007387 */ /* 0x0001e80000100800 */
[----:B------:R1:W-:Y:S01]  /*5c10*/  STL.64 [R1+0xc8], R2 ;  /* 0x0000c80201007387 */ /* 0x0003e20000100a00 */
[----:B0-----:R-:W-:-:S03]  /*5c20*/  HFMA2.MMA R0, -RZ, RZ, 0, 0 ;  /* 0x00000000ff007435 */ /* 0x001fc600000001ff */
[----:B------:R0:W-:Y:S01]  /*5c30*/  STL [R1+0x2e4], R9 ;  /* 0x0002e40901007387 */ /* 0x0001e20000100800 */
[----:B-1----:R-:W-:Y:S02]  /*5c40*/  CS2R R2, SRZ ;  /* 0x0000000000027805 */ /* 0x002fe4000001ff00 */
[----:B------:R-:W-:Y:S02]  /*5c50*/  @!P4 IMAD.MOV.U32 R0, RZ, RZ, R7 ;  /* 0x000000ffff00c224 */ /* 0x000fe400078e0007 */
[----:B0-----:R-:W-:Y:S01]  /*5c60*/  IMAD.MOV.U32 R9, RZ, RZ, RZ ;  /* 0x000000ffff097224 */ /* 0x001fe200078e00ff */
[----:B------:R-:W-:Y:S01]  /*5c70*/  @!P4 MOV R9, R6 ;  /* 0x000000060009c202 */ /* 0x000fe20000000f00 */
[----:B------:R-:W3:Y:S01]  /*5c80*/  @!P1 LDG.E.64 R2, desc[UR12][R40.64] ;  /* 0x0000000c28029981 */ /* 0x000ee2000c1e1b00 */
[----:B------:R-:W-:-:S03]  /*5c90*/  LOP3.LUT P4, RZ, R8, 0x10000000, RZ, 0xc0, !PT ;  /* 0x1000000008ff7812 */ /* 0x000fc6000788c0ff */
[----:B------:R0:W-:Y:S04]  /*5ca0*/  STL [R1+0x2ec], R9 ;  /* 0x0002ec0901007387 */ /* 0x0001e80000100800 */
[----:B------:R1:W-:Y:S04]  /*5cb0*/  STL.64 [R1+0xd0], R14 ;  /* 0x0000d00e01007387 */ /* 0x0003e80000100a00 */
[----:B------:R1:W-:Y:S01]  /*5cc0*/  STL [R1+0x2e0], R0 ;  /* 0x0002e00001007387 */ /* 0x0003e20000100800 */
[----:B0-----:R-:W-:-:S03]  /*5cd0*/  HFMA2.MMA R9, -RZ, RZ, 0, 0 ;  /* 0x00000000ff097435 */ /* 0x001fc600000001ff */
[----:B------:R0:W-:Y:S01]  /*5ce0*/  STL.64 [R1+0xd8], R6 ;  /* 0x0000d80601007387 */ /* 0x0001e20000100a00 */
[----:B-1----:R-:W-:-:S03]  /*5cf0*/  CS2R R14, SRZ ;  /* 0x00000000000e7805 */ /* 0x002fc6000001ff00 */
[----:B------:R-:W3:Y:S01]  /*5d00*/  LDL.LU.64 R40, [R1+0x330] ;  /* 0x0003300001287983 */ /* 0x000ee20000300a00 */
[----:B------:R-:W-:Y:S02]  /*5d10*/  MOV R0, RZ ;  /* 0x000000ff00007202 */ /* 0x000fe40000000f00 */
[----:B0-----:R-:W-:Y:S01]  /*5d20*/  CS2R R6, SRZ ;  /* 0x0000000000067805 */ /* 0x001fe2000001ff00 */
        /* <DEDUP_REMOVED lines=12> */
[----:B------:R-:W-:Y:S01]  /*5df0*/  @!P2 MOV R9, R4 ;  /* 0x000000040009a202 */ /* 0x000fe20000000f00 */
[----:B------:R0:W-:Y:S01]  /*5e00*/  STL [R1+0x2f0], R0 ;  /* 0x0002f00001007387 */ /* 0x0001e20000100800 */
[----:B------:R-:W-:-:S03]  /*5e10*/  LOP3.LUT P2, RZ, R8, 0x4000000, RZ, 0xc0, !PT ;  /* 0x0400000008ff7812 */ /* 0x000fc6000784c0ff */
[----:B------:R1:W-:Y:S01]  /*5e20*/  STL [R1+0x2fc], R9 ;  /* 0x0002fc0901007387 */ /* 0x0003e20000100800 */
[----:B0-----:R-:W-:Y:S01]  /*5e30*/  HFMA2.MMA R0, -RZ, RZ, 0, 0 ;  /* 0x00000000ff007435 */ /* 0x001fe200000001ff */
[----:B-1----:R-:W-:Y:S01]  /*5e40*/  IMAD.MOV.U32 R9, RZ, RZ, RZ ;  /* 0x000000ffff097224 */ /* 0x002fe200078e00ff */
[----:B------:R-:W-:-:S04]  /*5e50*/  @!P1 MOV R9, R2 ;  /* 0x0000000200099202 */ /* 0x000fc80000000f00 */
[----:B------:R-:W-:Y:S01]  /*5e60*/  @!P1 IMAD.MOV.U32 R0, RZ, RZ, R3 ;  /* 0x000000ffff009224 */ /* 0x000fe200078e0003 */
[----:B------:R0:W-:Y:S04]  /*5e70*/  STL.64 [R1+0xe0], R10 ;  /* 0x0000e00a01007387 */ /* 0x0001e80000100a00 */
[----:B------:R1:W-:Y:S01]  /*5e80*/  STL [R1+0x304], R9 ;  /* 0x0003040901007387 */ /* 0x0003e20000100800 */
[----:B------:R-:W-:-:S03]  /*5e90*/  LOP3.LUT P1, RZ, R8, 0x2000000, RZ, 0xc0, !PT ;  /* 0x0200000008ff7812 */ /* 0x000fc6000782c0ff */
[----:B------:R1:W-:Y:S01]  /*5ea0*/  STL [R1+0x2f8], R0 ;  /* 0x0002f80001007387 */ /* 0x0003e20000100800 */
[----:B0-----:R-:W-:Y:S01]  /*5eb0*/  CS2R R10, SRZ ;  /* 0x00000000000a7805 */ /* 0x001fe2000001ff00 */
[----:B-1----:R-:W-:Y:S01]  /*5ec0*/  HFMA2.MMA R9, -RZ, RZ, 0, 0 ;  /* 0x00000000ff097435 */ /* 0x002fe200000001ff */
[----:B------:R-:W-:Y:S01]  /*5ed0*/  MOV R0, RZ ;  /* 0x000000ff00007202 */ /* 0x000fe20000000f00 */
[----:B------:R0:W-:Y:S04]  /*5ee0*/  STL.64 [R1+0xe8], R4 ;  /* 0x0000e80401007387 */ /* 0x0001e80000100a00 */
[----:B------:R1:W-:Y:S01]  /*5ef0*/  STL.64 [R1+0xf0], R2 ;  /* 0x0000f00201007387 */ /* 0x0003e20000100a00 */
[----:B0-----:R-:W-:Y:S02]  /*5f00*/  CS2R R4, SRZ ;  /* 0x0000000000047805 */ /* 0x001fe4000001ff00 */
[----:B-1----:R-:W-:-:S04]  /*5f10*/  CS2R R2, SRZ ;  /* 0x0000000000027805 */ /* 0x002fc8000001ff00 */
[----:B------:R-:W3:Y:S04]  /*5f20*/  @!P1 LDG.E.64 R4, desc[UR12][R40.64] ;  /* 0x0000000c28049981 */ /* 0x000ee8000c1e1b00 */
[----:B------:R-:W3:Y:S01]  /*5f30*/  LDL.LU.64 R40, [R1+0x350] ;  /* 0x0003500001287983 */ /* 0x000ee20000300a00 */
        /* <DEDUP_REMOVED lines=22> */
[----:B--2---:R-:W-:Y:S01]  /*60a0*/  @!P2 MOV R9, R10 ;  /* 0x0000000a0009a202 */ /* 0x004fe20000000f00 */
[----:B------:R-:W-:Y:S01]  /*60b0*/  @!P2 IMAD.MOV.U32 R0, RZ, RZ, R11 ;  /* 0x000000ffff00a224 */ /* 0x000fe200078e000b */
[----:B------:R-:W-:-:S03]  /*60c0*/  LOP3.LUT P2, RZ, R8, 0x400000, RZ, 0xc0, !PT ;  /* 0x0040000008ff7812 */ /* 0x000fc6000784c0ff */
[----:B------:R0:W-:Y:S04]  /*60d0*/  STL [R1+0x32c], R9 ;  /* 0x00032c0901007387 */ /* 0x0001e80000100800 */
[----:B----4-:R-:W2:Y:S01]  /*60e0*/  @!P3 LDG.E.64 R14, desc[UR12][R18.64] ;  /* 0x0000000c120eb981 */ /* 0x010ea2000c1e1b00 */
[----:B0-----:R-:W-:-:S03]  /*60f0*/  HFMA2.MMA R9, -RZ, RZ, 0, 0 ;  /* 0x00000000ff097435 */ /* 0x001fc600000001ff */
[----:B------:R0:W-:Y:S04]  /*6100*/  STL [R1+0x318], R0 ;  /* 0x0003180001007387 */ /* 0x0001e80000100800 */
[----:B------:R-:W4:Y:S01]  /*6110*/  LDL.LU.64 R18, [R1+0x358] ;  /* 0x0003580001127983 */ /* 0x000f220000300a00 */
[----:B------:R-:W-:-:S03]  /*6120*/  @!P1 IMAD.MOV.U32 R9, RZ, RZ, R4 ;  /* 0x000000ffff099224 */ /* 0x000fc600078e0004 */
[----:B---3--:R-:W3:Y:S01]  /*6130*/  @!P2 LDG.E.64 R6, desc[UR12][R22.64] ;  /* 0x0000000c1606a981 */ /* 0x008ee2000c1e1b00 */
[----:B0-----:R-:W-:Y:S02]  /*6140*/  MOV R0, RZ ;  /* 0x000000ff00007202 */ /* 0x001fe40000000f00 */
[----:B------:R-:W-:Y:S02]  /*6150*/  @!P1 MOV R0, R5 ;  /* 0x0000000500009202 */ /* 0x000fe40000000f00 */
        /* <DEDUP_REMOVED lines=29> */
[----:B---3--:R-:W-:-:S03]  /*6330*/  @!P2 IMAD.MOV.U32 R9, RZ, RZ, R6 ;  /* 0x000000ffff09a224 */ /* 0x008fc600078e0006 */
[----:B------:R-:W3:Y:S01]  /*6340*/  @!P3 LDG.E.64 R2, desc[UR12][R22.64] ;  /* 0x0000000c1602b981 */ /* 0x000ee2000c1e1b00 */
[----:B0-----:R-:W-:Y:S02]  /*6350*/  MOV R0, RZ ;  /* 0x000000ff00007202 */ /* 0x001fe40000000f00 */
[----:B------:R-:W-:Y:S02]  /*6360*/  @!P2 MOV R0, R7 ;  /* 0x000000070000a202 */ /* 0x000fe40000000f00 */
[----:B------:R-:W-:Y:S01]  /*6370*/  LOP3.LUT P2, RZ, R8, 0x40000, RZ, 0xc0, !PT ;  /* 0x0004000008ff7812 */ /* 0x000fe2000784c0ff */
[----:B------:R0:W-:Y:S04]  /*6380*/  STL.64 [R1+0x120], R14 ;  /* 0x0001200e01007387 */ /* 0x0001e80000100a00 */
[----:B------:R-:W3:Y:S01]  /*6390*/  LDL.LU.64 R22, [R1+0x378] ;  /* 0x0003780001167983 */ /* 0x000ee20000300a00 */
[----:B0-----:R-:W-:-:S07]  /*63a0*/  CS2R R14, SRZ ;  /* 0x00000000000e7805 */ /* 0x001fce000001ff00 */
        /* <DEDUP_REMOVED lines=10> */
[----:B------:R1:W-:Y:S04]  /*6450*/  STL [R1+0x354], R9 ;  /* 0x0003540901007387 */ /* 0x0003e80000100800 */
[----:B------:R1:W-:Y:S01]  /*6460*/  STL.64 [R1+0x128], R6 ;  /* 0x0001280601007387 */ /* 0x0003e20000100a00 */
[----:B0-----:R-:W-:Y:S01]  /*6470*/  HFMA2.MMA R0, -RZ, RZ, 0, 0 ;  /* 0x00000000ff007435 */ /* 0x001fe200000001ff */
[----:B-1----:R-:W-:Y:S01]  /*6480*/  IMAD.MOV.U32 R9, RZ, RZ, RZ ;  /* 0x000000ffff097224 */ /* 0x002fe200078e00ff */
[----:B------:R-:W-:Y:S01]  /*6490*/  CS2R R6, SRZ ;  /* 0x0000000000067805 */ /* 0x000fe2000001ff00 */
[----:B------:R0:W-:Y:S02]  /*64a0*/  STL.64 [R1+0x130], R10 ;  /* 0x0001300a01007387 */ /* 0x0001e40000100a00 */
[----:B0-----:R-:W-:-:S02]  /*64b0*/  CS2R R10, SRZ ;  /* 0x00000000000a7805 */ /* 0x001fc4000001ff00 */
        /* <DEDUP_REMOVED lines=9> */
[----:B------:R1:W-:Y:S01]  /*6550*/  STL.64 [R1+0x140], R2 ;  /* 0x0001400201007387 */ /* 0x0003e20000100a00 */
[----:B0-----:R-:W-:Y:S02]  /*6560*/  MOV R0, RZ ;  /* 0x000000ff00007202 */ /* 0x001fe40000000f00 */
[----:B------:R-:W-:Y:S01]  /*6570*/  @!P3 MOV R0, R3 ;  /* 0x000000030000b202 */ /* 0x000fe20000000f00 */
[----:B------:R0:W3:Y:S01]  /*6580*/  @!P4 LDG.E.64 R10, desc[UR12][R22.64] ;  /* 0x0000000c160ac981 */ /* 0x0000e2000c1e1b00 */
[----:B------:R-:W-:-:S03]  /*6590*/  LOP3.LUT P3, RZ, R8, 0x8000, RZ, 0xc0, !PT ;  /* 0x0000800008ff7812 */ /* 0x000fc6000786c0ff */
[----:B-1----:R-:W3:Y:S01]  /*65a0*/  LDL.LU.64 R2, [R1+0x390] ;  /* 0x0003900001027983 */ /* 0x002ee20000300a00 */
[----:B0-----:R-:W-:Y:S02]  /*65b0*/  MOV R22, R16 ;  /* 0x0000001000167202 */ /* 0x001fe40000000f00 */
[----:B------:R-:W-:Y:S02]  /*65c0*/  MOV R23, R17 ;  /* 0x0000001100177202 */ /* 0x000fe40000000f00 */
[----:B------:R-:W-:-:S06]  /*65d0*/  CS2R R16, SRZ ;  /* 0x0000000000107805 */ /* 0x000fcc000001ff00 */
[----:B------:R0:W3:Y:S04]  /*65e0*/  @!P3 LDG.E.64 R16, desc[UR12][R40.64] ;  /* 0x0000000c2810b981 */ /* 0x0000e8000c1e1b00 */
[----:B------:R1:W-:Y:S04]  /*65f0*/  STL [R1+0x364], R9 ;  /* 0x0003640901007387 */ /* 0x0003e80000100800 */
[----:B------:R0:W-:Y:S01]  /*6600*/  STL [R1+0x358], R0 ;  /* 0x0003580001007387 */ /* 0x0001e20000100800 */
[----:B-1----:R-:W-:Y:S01]  /*6610*/  HFMA2.MMA R9, -RZ, RZ, 0, 0 ;  /* 0x00000000ff097435 */ /* 0x002fe200000001ff */
[----:B0-----:R-:W-:Y:S01]  /*6620*/  IMAD.MOV.U32 R0, RZ, RZ, RZ ;  /* 0x000000ffff007224 */ /* 0x001fe200078e00ff */
[----:B------:R-:W-:-:S04]  /*6630*/  @!P2 MOV R0, R15 ;  /* 0x0000000f0000a202 */ /* 0x000fc80000000f00 */
[----:B------:R-:W-:Y:S02]  /*6640*/  @!P2 MOV R9, R14 ;  /* 0x0000000e0009a202 */ /* 0x000fe40000000f00 */
[C---:B------:R-:W-:Y:S01]  /*6650*/  LOP3.LUT P2, RZ, R8.reuse, 0x4000, RZ, 0xc0, !PT ;  /* 0x0000400008ff7812 */ /* 0x040fe2000784c0ff */
[----:B------:R0:W-:Y:S01]  /*6660*/  STL [R1+0x360], R0 ;  /* 0x0003600001007387 */ /* 0x0001e20000100800 */
[----:B------:R-:W-:Y:S01]  /*6670*/  MOV R40, R20 ;  /* 0x0000001400287202 */ /* 0x000fe20000000f00 */
[----:B------:R-:W-:Y:S02]  /*6680*/  IMAD.MOV.U32 R41, RZ, RZ, R21 ;  /* 0x000000ffff297224 */ /* 0x000fe400078e0015 */
[----:B------:R1:W-:Y:S01]  /*6690*/  STL [R1+0x36c], R9 ;  /* 0x00036c0901007387 */ /* 0x0003e20000100800 */
[----:B0-----:R-:W-:Y:S01]  /*66a0*/  HFMA2.MMA R0, -RZ, RZ, 0, 0 ;  /* 0x00000000ff007435 */ /* 0x001fe200000001ff */
[----:B------:R-:W-:Y:S01]  /*66b0*/  CS2R R20, SRZ ;  /* 0x0000000000147805 */ /* 0x000fe2000001ff00 */
[----:B-1----:R-:W-:Y:S01]  /*66c0*/  IMAD.MOV.U32 R9, RZ, RZ, RZ ;  /* 0x000000ffff097224 */ /* 0x002fe200078e00ff */
[----:B------:R0:W-:Y:S02]  /*66d0*/  STL.64 [R1+0x138], R4 ;  /* 0x0001380401007387 */ /* 0x0001e40000100a00 */
[----:B0-----:R-:W-:Y:S01]  /*66e0*/  HFMA2.MMA R4, -RZ, RZ, 0, 0 ;  /* 0x00000000ff047435 */ /* 0x001fe200000001ff */
[----:B--2---:R-:W-:Y:S01]  /*66f0*/  @!P1 MOV R9, R6 ;  /* 0x0000000600099202 */ /* 0x004fe20000000f00 */
[----:B------:R-:W-:Y:S01]  /*6700*/  @!P1 IMAD.MOV.U32 R0, RZ, RZ, R7 ;  /* 0x000000ffff009224 */ /* 0x000fe200078e0007 */
[----:B------:R-:W-:Y:S01]  /*6710*/  LOP3.LUT P1, RZ, R8, 0x2000, RZ, 0xc0, !PT ;  /* 0x0000200008ff7812 */ /* 0x000fe2000782c0ff */
[----:B----4-:R0:W2:Y:S02]  /*6720*/  @!P2 LDG.E.64 R20, desc[UR12][R18.64] ;  /* 0x0000000c1214a981 */ /* 0x0100a4000c1e1b00 */
[----:B0-----:R-:W-:-:S02]  /*6730*/  MOV R18, R22 ;  /* 0x0000001600127202 */ /* 0x001fc40000000f00 */
[----:B------:R-:W-:Y:S02]  /*6740*/  MOV R19, R23 ;  /* 0x0000001700137202 */ /* 0x000fe40000000f00 */
[----:B------:R-:W-:-:S06]  /*6750*/  CS2R R22, SRZ ;  /* 0x0000000000167805 */ /* 0x000fcc000001ff00 */
[----:B---3--:R0:W3:Y:S01]  /*6760*/  @!P1 LDG.E.64 R22, desc[UR12][R2.64] ;  /* 0x0000000c02169981 */ /* 0x0080e2000c1e1b00 */
[----:B------:R-:W-:-:S05]  /*6770*/  @!P3 IMAD.MOV.U32 R4, RZ, RZ, R16 ;  /* 0x000000ffff04b224 */ /* 0x000fca00078e0010 */
[----:B------:R1:W-:Y:S04]  /*6780*/  STL [R1+0x384], R4 ;  /* 0x0003840401007387 */ /* 0x0003e80000100800 */
[----:B-1----:R-:W4:Y:S01]  /*6790*/  LDL.LU.64 R4, [R1+0x398] ;  /* 0x0003980001047983 */ /* 0x002f220000300a00 */
[----:B0-----:R-:W-:-:S03]  /*67a0*/  HFMA2.MMA R2, -RZ, RZ, 0, 0 ;  /* 0x00000000ff027435 */ /* 0x001fc600000001ff */
[----:B------:R0:W-:Y:S04]  /*67b0*/  STL [R1+0x374], R9 ;  /* 0x0003740901007387 */ /* 0x0001e80000100800 */
[----:B------:R1:W-:Y:S01]  /*67c0*/  STL [R1+0x368], R0 ;  /* 0x0003680001007387 */ /* 0x0003e20000100800 */
[----:B0-----:R-:W-:Y:S01]  /*67d0*/  HFMA2.MMA R9, -RZ, RZ, 0, 0 ;  /* 0x00000000ff097435 */ /* 0x001fe200000001ff */
[----:B-1----:R-:W-:Y:S01]  /*67e0*/  MOV R0, RZ ;  /* 0x000000ff00007202 */ /* 0x002fe20000000f00 */
[----:B------:R-:W-:-:S04]  /*67f0*/  @!P4 IMAD.MOV.U32 R0, RZ, RZ, R11 ;  /* 0x000000ffff00c224 */ /* 0x000fc800078e000b */
[----:B------:R-:W-:Y:S01]  /*6800*/  @!P4 IMAD.MOV.U32 R9, RZ, RZ, R10 ;  /* 0x000000ffff09c224 */ /* 0x000fe200078e000a */
[----:B------:R-:W-:Y:S01]  /*6810*/  LOP3.LUT P4, RZ, R8, 0x1000, RZ, 0xc0, !PT ;  /* 0x0000100008ff7812 */ /* 0x000fe2000788c0ff */
[----:B------:R0:W-:Y:S04]  /*6820*/  STL.64 [R1+0x148], R14 ;  /* 0x0001480e01007387 */ /* 0x0001e80000100a00 */
[----:B0-----:R-:W2:Y:S01]  /*6830*/  LDL.LU.64 R14, [R1+0x3a0] ;  /* 0x0003a000010e7983 */ /* 0x001ea20000300a00 */
[----:B---3--:R-:W-:-:S05]  /*6840*/  @!P1 IMAD.MOV.U32 R2, RZ, RZ, R22 ;  /* 0x000000ffff029224 */ /* 0x008fca00078e0016 */
[----:B------:R0:W-:Y:S02]  /*6850*/  STL [R1+0x394], R2 ;  /* 0x0003940201007387 */ /* 0x0001e40000100800 */
[----:B0-----:R-:W-:-:S06]  /*6860*/  CS2R R2, SRZ ;  /* 0x0000000000027805 */ /* 0x001fcc000001ff00 */
[----:B----4-:R0:W3:Y:S04]  /*6870*/  @!P4 LDG.E.64 R2, desc[UR12][R4.64] ;  /* 0x0000000c0402c981 */ /* 0x0100e8000c1e1b00 */
[----:B------:R1:W-:Y:S01]  /*6880*/  STL [R1+0x370], R0 ;  /* 0x0003700001007387 */ /* 0x0003e20000100800 */
[----:B0-----:R-:W-:Y:S01]  /*6890*/  HFMA2.MMA R4, -RZ, RZ, 0, 0 ;  /* 0x00000000ff047435 */ /* 0x001fe200000001ff */
[----:B-1----:R-:W-:Y:S02]  /*68a0*/  MOV R0, RZ ;  /* 0x000000ff00007202 */ /* 0x002fe40000000f00 */
        /* <DEDUP_REMOVED lines=8> */
[----:B-1----:R-:W-:Y:S01]  /*6930*/  MOV R0, RZ ;  /* 0x000000ff00007202 */ /* 0x002fe20000000f00 */
[----:B------:R-:W-:Y:S01]  /*6940*/  @!P2 IMAD.MOV.U32 R0, RZ, RZ, R21 ;  /* 0x000000ffff00a224 */ /* 0x000fe200078e0015 */
[----:B---3--:R-:W-:-:S04]  /*6950*/  HFMA2.MMA R9, -RZ, RZ, 0, 0 ;  /* 0x00000000ff097435 */ /* 0x008fc800000001ff */
[----:B------:R1:W-:Y:S02]  /*6960*/  STL [R1+0x380], R0 ;  /* 0x0003800001007387 */ /* 0x0003e40000100800 */
[----:B------:R-:W-:Y:S02]  /*6970*/  @!P2 IMAD.MOV.U32 R9, RZ, RZ, R20 ;  /* 0x000000ffff09a224 */ /* 0x000fe400078e0014 */
[----:B------:R3:W-:Y:S01]  /*6980*/  STL.64 [R1+0x150], R6 ;  /* 0x0001500601007387 */ /* 0x0007e20000100a00 */
[C---:B------:R-:W-:Y:S02]  /*6990*/  LOP3.LUT P2, RZ, R8.reuse, 0x400, RZ, 0xc0, !PT ;  /* 0x0000040008ff7812 */ /* 0x040fe4000784c0ff */
[----:B-1----:R-:W-:Y:S02]  /*69a0*/  MOV R0, RZ ;  /* 0x000000ff00007202 */ /* 0x002fe40000000f00 */
[----:B------:R-:W-:Y:S02]  /*69b0*/  @!P1 MOV R0, R23 ;  /* 0x0000001700009202 */ /* 0x000fe40000000f00 */
[----:B------:R-:W-:Y:S01]  /*69c0*/  LOP3.LUT P1, RZ, R8, 0x200, RZ, 0xc0, !PT ;  /* 0x0000020008ff7812 */ /* 0x000fe2000782c0ff */
[----:B---3--:R-:W-:Y:S01]  /*69d0*/  IMAD.MOV.U32 R6, RZ, RZ, RZ ;  /* 0x000000ffff067224 */ /* 0x008fe200078e00ff */
[----:B0-----:R-:W-:-:S11]  /*69e0*/  CS2R R14, SRZ ;  /* 0x00000000000e7805 */ /* 0x001fd6000001ff00 */
[----:B------:R-:W3:Y:S04]  /*69f0*/  @!P1 LDG.E.64 R14, desc[UR12][R18.64] ;  /* 0x0000000c120e9981 */ /* 0x000ee8000c1e1b00 */
[----:B------:R-:W4:Y:S01]  /*6a00*/  LDL.LU.64 R18, [R1+0x310] ;  /* 0x0003100001127983 */ /* 0x000f220000300a00 */
[----:B--2---:R-:W-:-:S05]  /*6a10*/  @!P3 MOV R6, R4 ;  /* 0x000000040006b202 */ /* 0x004fca0000000f00 */
[----:B------:R0:W-:Y:S02]  /*6a20*/  STL [R1+0x3a0], R6 ;  /* 0x0003a00601007387 */ /* 0x0001e40000100800 */
[----:B0-----:R-:W-:-:S06]  /*6a30*/  CS2R R6, SRZ ;  /* 0x0000000000067805 */ /* 0x001fcc000001ff00 */
[----:B------:R0:W2:Y:S04]  /*6a40*/  @!P2 LDG.E.64 R6, desc[UR12][R40.64] ;  /* 0x0000000c2806a981 */ /* 0x0000a8000c1e1b00 */
[----:B------:R1:W-:Y:S02]  /*6a50*/  STL [R1+0x388], R0 ;  /* 0x0003880001007387 */ /* 0x0003e40000100800 */
[----:B-1----:R-:W-:Y:S01]  /*6a60*/  IMAD.MOV.U32 R0, RZ, RZ, RZ ;  /* 0x000000ffff007224 */ /* 0x002fe200078e00ff */
[----:B------:R-:W-:Y:S01]  /*6a70*/  @!P4 MOV R0, R3 ;  /* 0x000000030000c202 */ /* 0x000fe20000000f00 */
[----:B------:R-:W-:Y:S04]  /*6a80*/  STL.64 [R1+0x160], R16 ;  /* 0x0001601001007387 */ /* 0x000fe80000100a00 */
[----:B------:R1:W-:Y:S01]  /*6a90*/  STL [R1+0x390], R0 ;  /* 0x0003900001007387 */ /* 0x0003e20000100800 */
[----:B0-----:R-:W-:Y:S01]  /*6aa0*/  MOV R40, R30 ;  /* 0x0000001e00287202 */ /* 0x001fe20000000f00 */
[----:B------:R-:W-:Y:S01]  /*6ab0*/  IMAD.MOV.U32 R41, RZ, RZ, R31 ;  /* 0x000000ffff297224 */ /* 0x000fe200078e001f */
[----:B------:R-:W-:Y:S01]  /*6ac0*/  CS2R R30, SRZ ;  /* 0x00000000001e7805 */ /* 0x000fe2000001ff00 */
[----:B-1----:R-:W-:Y:S01]  /*6ad0*/  HFMA2.MMA R0, -RZ, RZ, 0, 0 ;  /* 0x00000000ff007435 */ /* 0x002fe200000001ff */
[----:B------:R-:W-:-:S02]  /*6ae0*/  MOV R16, R28 ;  /* 0x0000001c00107202 */ /* 0x000fc40000000f00 */
[----:B------:R-:W-:Y:S02]  /*6af0*/  MOV R17, R29 ;  /* 0x0000001d00117202 */ /* 0x000fe40000000f00 */
[----:B------:R-:W-:Y:S02]  /*6b00*/  CS2R R28, SRZ ;  /* 0x00000000001c7805 */ /* 0x000fe4000001ff00 */
[----:B---3--:R-:W-:Y:S01]  /*6b10*/  @!P1 MOV R31, R14 ;  /* 0x0000000e001f9202 */ /* 0x008fe20000000f00 */
[----:B------:R-:W-:Y:S01]  /*6b20*/  @!P3 IMAD.MOV.U32 R0, RZ, RZ, R5 ;  /* 0x000000ffff00b224 */ /* 0x000fe200078e0005 */
[----:B------:R-:W-:Y:S02]  /*6b30*/  @!P1 MOV R30, R15 ;  /* 0x0000000f001e9202 */ /* 0x000fe40000000f00 */
[C---:B------:R-:W-:Y:S02]  /*6b40*/  LOP3.LUT P4, RZ, R8.reuse, 0x100, RZ, 0xc0, !PT ;  /* 0x0000010008ff7812 */ /* 0x040fe4000788c0ff */
[----:B------:R-:W-:-:S02]  /*6b50*/  LOP3.LUT P3, RZ, R8, 0x80, RZ, 0xc0, !PT ;  /* 0x0000008008ff7812 */ /* 0x000fc4000786c0ff */
        /* <DEDUP_REMOVED lines=9> */
[----:B--2---:R-:W-:Y:S01]  /*6bf0*/  @!P2 IMAD.MOV.U32 R29, RZ, RZ, R6 ;  /* 0x000000ffff1da224 */ /* 0x004fe200078e0006 */
[----:B------:R-:W-:Y:S02]  /*6c00*/  @!P2 MOV R28, R7 ;  /* 0x00000007001ca202 */ /* 0x000fe40000000f00 */
[----:B------:R1:W-:Y:S01]  /*6c10*/  STL.64 [R1+0x188], R6 ;  /* 0x0001880601007387 */ /* 0x0003e20000100a00 */
[C---:B------:R-:W-:Y:S01]  /*6c20*/  LOP3.LUT P2, RZ, R8.reuse, 0x40, RZ, 0xc0, !PT ;  /* 0x0000004008ff7812 */ /* 0x040fe2000784c0ff */
[----:B0-----:R-:W-:Y:S01]  /*6c30*/  IMAD.MOV.U32 R24, RZ, RZ, R38 ;  /* 0x000000ffff187224 */ /* 0x001fe200078e0026 */
[----:B------:R-:W-:Y:S01]  /*6c40*/  MOV R25, R39 ;  /* 0x0000002700197202 */ /* 0x000fe20000000f00 */
[----:B------:R0:W-:Y:S01]  /*6c50*/  STL [R1+0x398], R0 ;  /* 0x0003980001007387 */ /* 0x0001e20000100800 */
[----:B------:R-:W-:-:S03]  /*6c60*/  LOP3.LUT P5, RZ, R8, 0x10, RZ, 0xc0, !PT ;  /* 0x0000001008ff7812 */ /* 0x000fc600078ac0ff */
        /* <DEDUP_REMOVED lines=8> */
[----:B-1----:R-:W-:Y:S01]  /*6cf0*/  CS2R R22, SRZ ;  /* 0x0000000000167805 */ /* 0x002fe2000001ff00 */
[----:B------:R0:W-:Y:S01]  /*6d00*/  STL [R1+0x38c], R9 ;  /* 0x00038c0901007387 */ /* 0x0001e20000100800 */
[----:B------:R-:W-:Y:S01]  /*6d10*/  IMAD.MOV.U32 R40, RZ, RZ, R24 ;  /* 0x000000ffff287224 */ /* 0x000fe200078e0018 */
[----:B------:R-:W-:Y:S02]  /*6d20*/  MOV R41, R25 ;  /* 0x0000001900297202 */ /* 0x000fe40000000f00 */
[----:B------:R-:W-:Y:S01]  /*6d30*/  CS2R R24, SRZ ;  /* 0x0000000000187805 */ /* 0x000fe2000001ff00 */
[----:B------:R-:W2:Y:S04]  /*6d40*/  LDL.LU.64 R16, [R1+0x218] ;  /* 0x0002180001107983 */ /* 0x000ea80000300a00 */
[----:B------:R-:W2:Y:S01]  /*6d50*/  LDL.LU.64 R18, [R1+0x290] ;  /* 0x0002900001127983 */ /* 0x000ea20000300a00 */
[----:B0-----:R-:W-:-:S02]  /*6d60*/  MOV R9, RZ ;  /* 0x000000ff00097202 */ /* 0x001fc40000000f00 */
[----:B------:R-:W-:Y:S01]  /*6d70*/  @!P4 MOV R38, R10 ;  /* 0x0000000a0026c202 */ /* 0x000fe20000000f00 */
[----:B------:R-:W-:Y:S01]  /*6d80*/  @!P4 IMAD.MOV.U32 R21, RZ, RZ, R11 ;  /* 0x000000ffff15c224 */ /* 0x000fe200078e000b */
[C---:B------:R-:W-:Y:S02]  /*6d90*/  LOP3.LUT P4, RZ, R8.reuse, 0x8, RZ, 0xc0, !PT ;  /* 0x0000000808ff7812 */ /* 0x040fe4000788c0ff */
[----:B---3--:R-:W-:Y:S01]  /*6da0*/  @!P3 MOV R20, R2 ;  /* 0x000000020014b202 */ /* 0x008fe20000000f00 */
[----:B------:R-:W-:Y:S01]  /*6db0*/  @!P3 IMAD.MOV.U32 R0, RZ, RZ, R3 ;  /* 0x000000ffff00b224 */ /* 0x000fe200078e0003 */
[----:B------:R-:W-:Y:S01]  /*6dc0*/  LOP3.LUT P3, RZ, R8, 0x4, RZ, 0xc0, !PT ;  /* 0x0000000408ff7812 */ /* 0x000fe2000786c0ff */
[----:B------:R0:W-:Y:S02]  /*6dd0*/  STL.64 [R1+0x198], R10 ;  /* 0x0001980a01007387 */ /* 0x0001e40000100a00 */
[----:B0-----:R-:W-:-:S06]  /*6de0*/  CS2R R10, SRZ ;  /* 0x00000000000a7805 */ /* 0x001fcc000001ff00 */
[----:B------:R-:W3:Y:S01]  /*6df0*/  @!P4 LDG.E.64 R10, desc[UR12][R32.64] ;  /* 0x0000000c200ac981 */ /* 0x000ee2000c1e1b00 */
[----:B------:R-:W-:-:S03]  /*6e00*/  MOV R45, R43 ;  /* 0x0000002b002d7202 */ /* 0x000fc60000000f00 */
[----:B------:R0:W-:Y:S04]  /*6e10*/  STL [R1+0x3c4], R31 ;  /* 0x0003c41f01007387 */ /* 0x0001e80000100800 */
[----:B------:R1:W-:Y:S01]  /*6e20*/  STL [R1+0x3c8], R30 ;  /* 0x0003c81e01007387 */ /* 0x0003e20000100800 */
[----:B0-----:R-:W-:Y:S02]  /*6e30*/  MOV R31, R45 ;  /* 0x0000002d001f7202 */ /* 0x001fe40000000f00 */
[----:B-1----:R-:W-:Y:S02]  /*6e40*/  MOV R30, R44 ;  /* 0x0000002c001e7202 */ /* 0x002fe40000000f00 */
[----:B------:R-:W3:Y:S01]  /*6e50*/  LDL.LU.64 R44, [R1+0x210] ;  /* 0x00021000012c7983 */ /* 0x000ee20000300a00 */
[----:B------:R-:W-:-:S02]  /*6e60*/  @!P2 MOV R22, R4 ;  /* 0x000000040016a202 */ /* 0x000fc40000000f00 */
[----:B------:R-:W-:Y:S02]  /*6e70*/  @!P2 MOV R23, R5 ;  /* 0x000000050017a202 */ /* 0x000fe40000000f00 */
[----:B----4-:R-:W-:Y:S01]  /*6e80*/  @!P1 MOV R24, R6 ;  /* 0x0000000600189202 */ /* 0x010fe20000000f00 */
[----:B------:R-:W-:Y:S01]  /*6e90*/  @!P1 IMAD.MOV.U32 R25, RZ, RZ, R7 ;  /* 0x000000ffff199224 */ /* 0x000fe200078e0007 */
[C---:B------:R-:W-:Y:S02]  /*6ea0*/  LOP3.LUT P2, RZ, R8.reuse, 0x2, RZ, 0xc0, !PT ;  /* 0x0000000208ff7812 */ /* 0x040fe4000784c0ff */
[----:B------:R-:W-:Y:S01]  /*6eb0*/  LOP3.LUT P1, RZ, R8, 0x1, RZ, 0xc0, !PT ;  /* 0x0000000108ff7812 */ /* 0x000fe2000782c0ff */
[----:B------:R-:W-:Y:S01]  /*6ec0*/  HFMA2.MMA R8, -RZ, RZ, 0, 0 ;  /* 0x00000000ff087435 */ /* 0x000fe200000001ff */
[----:B------:R0:W-:Y:S09]  /*6ed0*/  STL.64 [R1+0x1a8], R4 ;  /* 0x0001a80401007387 */ /* 0x0001f20000100a00 */
[----:B------:R1:W4:Y:S01]  /*6ee0*/  @!P5 LDG.E.64 R8, desc[UR12][R36.64] ;  /* 0x0000000c2408d981 */ /* 0x000322000c1e1b00 */
[----:B0-----:R-:W-:Y:S01]  /*6ef0*/  CS2R R4, SRZ ;  /* 0x0000000000047805 */ /* 0x001fe2000001ff00 */
[----:B-1----:R-:W-:Y:S01]  /*6f00*/  IMAD.MOV.U32 R36, RZ, RZ, R26 ;  /* 0x000000ffff247224 */ /* 0x002fe200078e001a */
        /* <DEDUP_REMOVED lines=9> */
[----:B0-----:R-:W-:-:S03]  /*6fa0*/  CS2R R2, SRZ ;  /* 0x0000000000027805 */ /* 0x001fc6000001ff00 */
[----:B---3--:R0:W-:Y:S01]  /*6fb0*/  STL.64 [R1+0x1c0], R10 ;  /* 0x0001c00a01007387 */ /* 0x0081e20000100a00 */
[----:B------:R-:W-:Y:S02]  /*6fc0*/  @!P4 MOV R32, R10 ;  /* 0x0000000a0020c202 */ /* 0x000fe40000000f00 */
[----:B------:R-:W-:Y:S01]  /*6fd0*/  @!P4 MOV R33, R11 ;  /* 0x0000000b0021c202 */ /* 0x000fe20000000f00 */
[----:B------:R3:W2:Y:S01]  /*6fe0*/  @!P3 LDG.E.64 R2, desc[UR12][R40.64] ;  /* 0x0000000c2802b981 */ /* 0x0006a2000c1e1b00 */
[----:B------:R-:W-:Y:S01]  /*6ff0*/  LOP3.LUT P4, RZ, R12, 0x40000000, RZ, 0xc0, !PT ;  /* 0x400000000cff7812 */ /* 0x000fe2000788c0ff */
[----:B-1----:R-:W-:Y:S01]  /*7000*/  IMAD.MOV.U32 R14, RZ, RZ, R34 ;  /* 0x000000ffff0e7224 */ /* 0x002fe200078e0022 */
[----:B------:R-:W-:Y:S02]  /*7010*/  MOV R15, R35 ;  /* 0x00000023000f7202 */ /* 0x000fe40000000f00 */
[----:B------:R-:W-:Y:S01]  /*7020*/  CS2R R26, SRZ ;  /* 0x00000000001a7805 */ /* 0x000fe2000001ff00 */
[----:B------:R-:W-:Y:S01]  /*7030*/  STL [R1+0x3d0], R21 ;  /* 0x0003d01501007387 */ /* 0x000fe20000100800 */
[----:B0-----:R-:W-:-:S03]  /*7040*/  CS2R R10, SRZ ;  /* 0x00000000000a7805 */ /* 0x001fc6000001ff00 */
[----:B------:R0:W-:Y:S04]  /*7050*/  STL [R1+0x3d4], R20 ;  /* 0x0003d41401007387 */ /* 0x0001e80000100800 */
[----:B------:R-:W2:Y:S04]  /*7060*/  LDL.LU R19, [R1+0x22c] ;  /* 0x00022c0001137983 */ /* 0x000ea80000300800 */
[----:B------:R1:W-:Y:S04]  /*7070*/  STL [R1+0x3bc], R29 ;  /* 0x0003bc1d01007387 */ /* 0x0003e80000100800 */
[----:B0-----:R-:W2:Y:S04]  /*7080*/  LDL.LU.64 R20, [R1+0x268] ;  /* 0x0002680001147983 */ /* 0x001ea80000300a00 */
[----:B------:R0:W-:Y:S04]  /*7090*/  STL [R1+0x3cc], R38 ;  /* 0x0003cc2601007387 */ /* 0x0001e80000100800 */
[----:B-1----:R-:W2:Y:S01]  /*70a0*/  LDL.LU R29, [R1+0x230] ;  /* 0x00023000011d7983 */ /* 0x002ea20000300800 */
[----:B----4-:R-:W-:Y:S01]  /*70b0*/  @!P2 IMAD.MOV.U32 R37, RZ, RZ, R4 ;  /* 0x000000ffff25a224 */ /* 0x010fe200078e0004 */
[----:B------:R-:W-:Y:S01]  /*70c0*/  @!P2 MOV R36, R5 ;  /* 0x000000050024a202 */ /* 0x000fe20000000f00 */
[----:B------:R-:W-:Y:S01]  /*70d0*/  @!P5 IMAD.MOV.U32 R27, RZ, RZ, R9 ;  /* 0x000000ffff1bd224 */ /* 0x000fe200078e0009 */
[C---:B------:R-:W-:Y:S01]  /*70e0*/  LOP3.LUT P2, RZ, R12.reuse, 0x10000000, RZ, 0xc0, !PT ;  /* 0x100000000cff7812 */ /* 0x040fe2000784c0ff */
[----:B---3--:R-:W-:Y:S01]  /*70f0*/  HFMA2.MMA R40, -RZ, RZ, 0, 0 ;  /* 0x00000000ff287435 */ /* 0x008fe200000001ff */
[----:B------:R-:W-:Y:S01]  /*7100*/  @!P5 MOV R26, R8 ;  /* 0x00000008001ad202 */ /* 0x000fe20000000f00 */
[----:B------:R1:W-:Y:S01]  /*7110*/  STL.64 [R1+0x1b8], R8 ;  /* 0x0001b80801007387 */ /* 0x0003e20000100a00 */
[----:B------:R-:W-:-:S02]  /*7120*/  LOP3.LUT P5, RZ, R12, 0x80000000, RZ, 0xc0, !PT ;  /* 0x800000000cff7812 */ /* 0x000fc400078ac0ff */
[----:B------:R-:W-:Y:S01]  /*7130*/  CS2R R34, SRZ ;  /* 0x0000000000227805 */ /* 0x000fe2000001ff00 */
[----:B0-----:R-:W3:Y:S04]  /*7140*/  LDL.LU R38, [R1+0x228] ;  /* 0x0002280001267983 */ /* 0x001ee80000300800 */
[----:B------:R-:W4:Y:S04]  /*7150*/  LDL.LU R41, [R1+0x220] ;  /* 0x0002200001297983 */ /* 0x000f280000300800 */
[----:B------:R0:W4:Y:S04]  /*7160*/  @!P2 LDG.E.64 R10, desc[UR12][R14.64] ;  /* 0x0000000c0e0aa981 */ /* 0x000128000c1e1b00 */
[----:B------:R-:W4:Y:S01]  /*7170*/  LDL.LU R18, [R1+0x244] ;  /* 0x0002440001127983 */ /* 0x000f220000300800 */
[----:B0-----:R-:W-:-:S06]  /*7180*/  CS2R R14, SRZ ;  /* 0x00000000000e7805 */ /* 0x001fcc000001ff00 */
[----:B------:R0:W4:Y:S02]  /*7190*/  @!P4 LDG.E.64 R14, desc[UR12][R16.64] ;  /* 0x0000000c100ec981 */ /* 0x000124000c1e1b00 */
[----:B0-----:R-:W-:-:S06]  /*71a0*/  CS2R R16, SRZ ;  /* 0x0000000000107805 */ /* 0x001fcc000001ff00 */
[----:B------:R0:W4:Y:S04]  /*71b0*/  @!P5 LDG.E.64 R16, desc[UR12][R44.64] ;  /* 0x0000000c2c10d981 */ /* 0x000128000c1e1b00 */
[----:B------:R-:W3:Y:S01]  /*71c0*/  LDL.LU.64 R44, [R1+0x3e8] ;  /* 0x0003e800012c7983 */ /* 0x000ee20000300a00 */
[----:B--2---:R-:W-:Y:S01]  /*71d0*/  @!P1 IMAD.MOV.U32 R39, RZ, RZ, R6 ;  /* 0x000000ffff279224 */ /* 0x004fe200078e0006 */
        /* <DEDUP_REMOVED lines=61> */
[----:B------:R-:W3:Y:S01]  /*75b0*/  LDL.LU R31, [R1+0x270] ;  /* 0x00027000011f7983 */ /* 0x000ee20000300800 */
[----:B----4-:R-:W-:-:S02]  /*75c0*/  FADD.FTZ R44, R20, R21 ;  /* 0x00000015142c7221 */ /* 0x010fc40000010000 */
[----:B------:R-:W-:Y:S01]  /*75d0*/  FADD.FTZ R42, R43, R42 ;  /* 0x0000002a2b2a7221 */ /* 0x000fe20000010000 */
[----:B------:R-:W4:Y:S01]  /*75e0*/  LDL.LU R28, [R1+0x280] ;  /* 0x00028000011c7983 */ /* 0x000f220000300800 */
[----:B------:R-:W-:Y:S02]  /*75f0*/  FMUL.FTZ R43, R20, R20 ;  /* 0x00000014142b7220 */ /* 0x000fe40000410000 */
        /* <DEDUP_REMOVED lines=296> */
[----:B0-----:R-:W-:Y:S01]  /*8880*/  IMAD.MOV.U32 R3, RZ, RZ, RZ ;  /* 0x000000ffff037224 */ /* 0x001fe200078e00ff */
[----:B------:R-:W-:Y:S02]  /*8890*/  @!P2 MOV R3, R11 ;  /* 0x0000000b0003a202 */ /* 0x000fe40000000f00 */
[----:B------:R0:W-:Y:S03]  /*88a0*/  STL.64 [R1+0x1d8], R6 ;  /* 0x0001d80601007387 */ /* 0x0001e60000100a00 */
[----:B0-----:R-:W-:Y:S01]  /*88b0*/  FMUL.FTZ R7, R3, R3 ;  /* 0x0000000303077220 */ /* 0x001fe20000410000 */
[----:B------:R0:W-:Y:S04]  /*88c0*/  STL.64 [R1+0x1e0], R8 ;  /* 0x0001e00801007387 */ /* 0x0001e80000100a00 */
[----:B------:R1:W-:Y:S01]  /*88d0*/  STL.64 [R1+0x1e8], R10 ;  /* 0x0001e80a01007387 */ /* 0x0003e20000100a00 */
[----:B----4-:R-:W-:Y:S01]  /*88e0*/  FADD.FTZ R43, R43, R45 ;  /* 0x0000002d2b2b7221 */ /* 0x010fe20000010000 */
[----:B------:R-:W-:Y:S01]  /*88f0*/  FFMA.FTZ R45, R45, R45, R44 ;  /* 0x0000002d2d2d7223 */ /* 0x000fe2000001002c */
[----:B------:R-:W-:-:S02]  /*8900*/  FMUL.FTZ R44, R28, R28 ;  /* 0x0000001c1c2c7220 */ /* 0x000fc40000410000 */
        /* <DEDUP_REMOVED lines=53> */
[----:B------:R-:W-:Y:S01]  /*8c60*/  FFMA.FTZ R37, R37, R37, R22 ;  /* 0x0000002525257223 */ /* 0x000fe20000010016 */
[----:B------:R-:W-:-:S02]  /*8c70*/  FADD.FTZ R23, R40, R39 ;  /* 0x0000002728177221 */ /* 0x000fc40000010000 */
[----:B------:R-:W-:Y:S01]  /*8c80*/  FADD.FTZ R0, R0, R21 ;  /* 0x0000001500007221 */ /* 0x000fe20000010000 */
[----:B------:R-:W-:Y:S01]  /*8c90*/  FADD.FTZ R22, R20, R37 ;  /* 0x0000002514167221 */ /* 0x000fe20000010000 */
[----:B------:R-:W-:Y:S01]  /*8ca0*/  CS2R R20, SRZ ;  /* 0x0000000000147805 */ /* 0x000fe2000001ff00 */
[----:B------:R-:W-:Y:S01]  /*8cb0*/  FMUL.FTZ R24, R40, R40 ;  /* 0x0000002828187220 */ /* 0x000fe20000410000 */
[----:B------:R-:W-:Y:S01]  /*8cc0*/  @!P1 MOV R21, R9 ;  /* 0x0000000900159202 */ /* 0x000fe20000000f00 */
[----:B------:R-:W-:Y:S01]  /*8cd0*/  FADD.FTZ R23, R0, R23 ;  /* 0x0000001700177221 */ /* 0x000fe20000010000 */
[----:B------:R-:W-:Y:S01]  /*8ce0*/  @!P1 MOV R20, R8 ;  /* 0x0000000800149202 */ /* 0x000fe20000000f00 */
[----:B------:R-:W-:Y:S01]  /*8cf0*/  HFMA2.MMA R0, -RZ, RZ, 0, 0 ;  /* 0x00000000ff007435 */ /* 0x000fe200000001ff */
[----:B------:R-:W-:Y:S01]  /*8d00*/  FFMA.FTZ R39, R39, R39, R24 ;  /* 0x0000002727277223 */ /* 0x000fe20000010018 */
[C---:B------:R-:W-:Y:S02]  /*8d10*/  FMUL.FTZ R5, R21.reuse, R21 ;  /* 0x0000001515057220 */ /* 0x040fe40000410000 */
[----:B------:R-:W-:Y:S01]  /*8d20*/  FADD.FTZ R2, R21, R20 ;  /* 0x0000001415027221 */ /* 0x000fe20000010000 */
[----:B------:R-:W-:Y:S01]  /*8d30*/  FADD.FTZ R22, R22, R39 ;  /* 0x0000002716167221 */ /* 0x000fe20000010000 */
[----:B------:R-:W-:Y:S01]  /*8d40*/  FFMA.FTZ R5, R20, R20, R5 ;  /* 0x0000001414057223 */ /* 0x000fe20000010005 */
[----:B------:R-:W-:-:S02]  /*8d50*/  @!P2 IMAD.MOV.U32 R0, RZ, RZ, R10 ;  /* 0x000000ffff00a224 */ /* 0x000fc400078e000a */
[----:B------:R-:W-:Y:S01]  /*8d60*/  FADD.FTZ R23, R23, R2 ;  /* 0x0000000217177221 */ /* 0x000fe20000010000 */
[----:B------:R-:W-:Y:S01]  /*8d70*/  FADD.FTZ R22, R22, R5 ;  /* 0x0000000516167221 */ /* 0x000fe20000010000 */
[----:B------:R-:W-:Y:S01]  /*8d80*/  FADD.FTZ R2, R3, R0 ;  /* 0x0000000003027221 */ /* 0x000fe20000010000 */
[----:B------:R-:W-:Y:S01]  /*8d90*/  FFMA.FTZ R7, R0, R0, R7 ;  /* 0x0000000000077223 */ /* 0x000fe20000010007 */
[----:B------:R-:W-:Y:S01]  /*8da0*/  CS2R R4, SRZ ;  /* 0x0000000000047805 */ /* 0x000fe2000001ff00 */
[----:B------:R-:W-:Y:S01]  /*8db0*/  HFMA2.MMA R0, -RZ, RZ, 0, 0 ;  /* 0x00000000ff007435 */ /* 0x000fe200000001ff */
[----:B------:R-:W-:Y:S01]  /*8dc0*/  @!P3 MOV R5, R13 ;  /* 0x0000000d0005b202 */ /* 0x000fe20000000f00 */
[----:B------:R-:W-:Y:S01]  /*8dd0*/  FADD.FTZ R6, R22, R7 ;  /* 0x0000000716067221 */ /* 0x000fe20000010000 */
[----:B------:R-:W-:Y:S01]  /*8de0*/  HFMA2.MMA R7, -RZ, RZ, 0, 0 ;  /* 0x00000000ff077435 */ /* 0x000fe200000001ff */
[----:B0-----:R-:W-:Y:S02]  /*8df0*/  IMAD.MOV.U32 R8, RZ, RZ, RZ ;  /* 0x000000ffff087224 */ /* 0x001fe400078e00ff */
[----:B------:R-:W-:Y:S01]  /*8e00*/  @!P3 MOV R0, R12 ;  /* 0x0000000c0000b202 */ /* 0x000fe20000000f00 */
[----:B------:R-:W-:Y:S01]  /*8e10*/  FMUL.FTZ R3, R5, R5 ;  /* 0x0000000505037220 */ /* 0x000fe20000410000 */
[----:B------:R-:W-:-:S02]  /*8e20*/  @!P4 IMAD.MOV.U32 R8, RZ, RZ, R15 ;  /* 0x000000ffff08c224 */ /* 0x000fc400078e000f */
[----:B------:R-:W-:Y:S01]  /*8e30*/  FADD.FTZ R2, R23, R2 ;  /* 0x0000000217027221 */ /* 0x000fe20000010000 */
[----:B------:R-:W-:Y:S01]  /*8e40*/  @!P4 MOV R7, R14 ;  /* 0x0000000e0007c202 */ /* 0x000fe20000000f00 */
[----:B------:R-:W-:Y:S01]  /*8e50*/  FADD.FTZ R5, R5, R0 ;  /* 0x0000000005057221 */ /* 0x000fe20000010000 */
[----:B------:R-:W-:Y:S01]  /*8e60*/  FFMA.FTZ R3, R0, R0, R3 ;  /* 0x0000000000037223 */ /* 0x000fe20000010003 */
[----:B------:R-:W-:Y:S02]  /*8e70*/  FMUL.FTZ R0, R8, R8 ;  /* 0x0000000808007220 */ /* 0x000fe40000410000 */
[----:B------:R-:W-:Y:S01]  /*8e80*/  FADD.FTZ R5, R2, R5 ;  /* 0x0000000502057221 */ /* 0x000fe20000010000 */
[----:B------:R-:W-:Y:S01]  /*8e90*/  FADD.FTZ R6, R6, R3 ;  /* 0x0000000306067221 */ /* 0x000fe20000010000 */
[----:B------:R-:W-:Y:S01]  /*8ea0*/  CS2R R2, SRZ ;  /* 0x0000000000027805 */ /* 0x000fe2000001ff00 */
[----:B------:R-:W-:Y:S01]  /*8eb0*/  FADD.FTZ R8, R8, R7 ;  /* 0x0000000708087221 */ /* 0x000fe20000010000 */
[----:B------:R-:W-:Y:S01]  /*8ec0*/  FFMA.FTZ R7, R7, R7, R0 ;  /* 0x0000000707077223 */ /* 0x000fe20000010000 */
[----:B------:R-:W-:Y:S01]  /*8ed0*/  @!P5 MOV R3, R17 ;  /* 0x000000110003d202 */ /* 0x000fe20000000f00 */
[----:B------:R-:W0:Y:S01]  /*8ee0*/  S2R R0, SR_LANEID ;  /* 0x0000000000007919 */ /* 0x000e220000000000 */
[----:B------:R-:W-:-:S02]  /*8ef0*/  @!P5 MOV R2, R16 ;  /* 0x000000100002d202 */ /* 0x000fc40000000f00 */
[----:B------:R-:W-:Y:S01]  /*8f00*/  @!P6 MOV R4, R19 ;  /* 0x000000130004e202 */ /* 0x000fe20000000f00 */
[----:B-1----:R-:W-:Y:S01]  /*8f10*/  FMUL.FTZ R11, R3, R3 ;  /* 0x00000003030b7220 */ /* 0x002fe20000410000 */
[----:B------:R-:W-:Y:S02]  /*8f20*/  IMAD.MOV.U32 R9, RZ, RZ, RZ ;  /* 0x000000ffff097224 */ /* 0x000fe400078e00ff */
[----:B------:R-:W-:Y:S01]  /*8f30*/  FADD.FTZ R5, R5, R8 ;  /* 0x0000000805057221 */ /* 0x000fe20000010000 */
[----:B------:R-:W-:Y:S02]  /*8f40*/  @!P6 IMAD.MOV.U32 R9, RZ, RZ, R18 ;  /* 0x000000ffff09e224 */ /* 0x000fe400078e0012 */
[----:B------:R-:W-:Y:S01]  /*8f50*/  FADD.FTZ R8, R3, R2 ;  /* 0x0000000203087221 */ /* 0x000fe20000010000 */
[----:B------:R-:W-:Y:S01]  /*8f60*/  FADD.FTZ R6, R6, R7 ;  /* 0x0000000706067221 */ /* 0x000fe20000010000 */
[----:B------:R-:W-:Y:S01]  /*8f70*/  FFMA.FTZ R11, R2, R2, R11 ;  /* 0x00000002020b7223 */ /* 0x000fe2000001000b */
[C---:B------:R-:W-:Y:S01]  /*8f80*/  FMUL.FTZ R10, R4.reuse, R4 ;  /* 0x00000004040a7220 */ /* 0x040fe20000410000 */
        /* <DEDUP_REMOVED lines=101> */
.L_x_5317:
[----:B------:R-:W-:Y:S05]  /*95e0*/  BSYNC B0 ;  /* 0x0000000000007941 */ /* 0x000fea0003800000 */
.L_x_5316:
[----:B------:R-:W-:-:S06]  /*95f0*/  UISETP.GE.U32.AND UP0, UPT, UR7, 0x2, UPT ;  /* 0x000000020700788c */ /* 0x000fcc000bf06070 */
[----:B------:R-:W-:-:S13]  /*9600*/  PLOP3.LUT P1, PT, PT, PT, UP0, 0x80, 0x0 ;  /* 0x000000000000781c */ /* 0x000fda0003f2f008 */
[----:B------:R-:W-:Y:S05]  /*9610*/  @!P1 BRA `(.L_x_5318) ;  /* 0x00000010009c9947 */ /* 0x000fea0003800000 */
[----:B------:R-:W0:Y:S01]  /*9620*/  LDC R6, c[0x0][0x10] ;  /* 0x00000400ff067b82 */ /* 0x000e220000000800 */
[----:B------:R-:W1:Y:S01]  /*9630*/  S2R R7, SR_CTAID.Y ;  /* 0x0000000000077919 */ /* 0x000e620000002600 */
[----:B------:R-:W-:Y:S01]  /*9640*/  ULOP3.LUT UR6, UR4, 0x1, URZ, 0xc0, !UPT ;  /* 0x0000000104067892 */ /* 0x000fe2000f8ec03f */
[----:B------:R-:W-:Y:S05]  /*9650*/  BSSY B0, `(.L_x_5319) ;  /* 0x0000021000007945 */ /* 0x000fea0003800000 */
[----:B--2---:R-:W2:Y:S08]  /*9660*/  LDC.64 R4, c[0x0][0x240] ;  /* 0x00009000ff047b82 */ /* 0x004eb00000000a00 */
        /* <DEDUP_REMOVED lines=26> */
.L_x_5321:
[----:B------:R-:W2:Y:S04]  /*9810*/  LDG.E.STRONG.GPU R0, desc[UR12][R10.64] ;  /* 0x0000000c0a007981 */ /* 0x000ea8000c1ef900 */
[----:B--2---:R-:W-:Y:S04]  /*9820*/  CCTL.IVALL ;  /* 0x00000000ff00798f */ /* 0x004fe80002000000 */
[----:B------:R0:W-:Y:S01]  /*9830*/  STL [R1], R0 ;  /* 0x0000000001007387 */ /* 0x0001e20000100800 */
[----:B------:R-:W-:-:S13]  /*9840*/  ISETP.NE.AND P1, PT, R0, UR6, PT ;  /* 0x0000000600007c0c */ /* 0x000fda000bf25270 */
[----:B0-----:R-:W-:Y:S05]  /*9850*/  @P1 BRA `(.L_x_5321) ;  /* 0xfffffffc00ec1947 */ /* 0x001fea000383ffff */
.L_x_5320:
[----:B------:R-:W-:Y:S05]  /*9860*/  BSYNC B0 ;  /* 0x0000000000007941 */ /* 0x000fea0003800000 */
.L_x_5319:
        /* <DEDUP_REMOVED lines=9> */
[----:B------:R-:W-:-:S03]  /*9900*/  IMAD.MOV.U32 R8, RZ, RZ, RZ ;  /* 0x000000ffff087224 */ /* 0x000fc600078e00ff */
        /* <DEDUP_REMOVED lines=8> */
.L_x_5325:
        /* <DEDUP_REMOVED lines=10> */
[----:B------:R-:W-:Y:S01]  /*9a30*/  @!P6 IMAD R15, R6, R15, R7 ;  /* 0x0000000f060fe224 */ /* 0x000fe200078e0207 */
        /* <DEDUP_REMOVED lines=14> */
[----:B------:R-:W-:Y:S01]  /*9b20*/  @!P4 FADD.FTZ R3, R3, R13 ;  /* 0x0000000d0303c221 */ /* 0x000fe20000010000 */
[----:B------:R-:W-:-:S02]  /*9b30*/  IADD3 R12, R8, 0x6, RZ ;  /* 0x00000006080c7810 */ /* 0x000fc40007ffe0ff */
        /* <DEDUP_REMOVED lines=20> */
[C---:B------:R-:W-:Y:S01]  /*9c80*/  VIADD R9, R8.reuse, 0x8 ;  /* 0x0000000808097836 */ /* 0x040fe20000000000 */
[C---:B------:R-:W-:Y:S01]  /*9c90*/  IADD3 R18, R8.reuse, 0x9, RZ ;  /* 0x0000000908127810 */ /* 0x040fe20007ffe0ff */
[----:B------:R-:W-:Y:S02]  /*9ca0*/  VIADD R19, R8, 0xb ;  /* 0x0000000b08137836 */ /* 0x000fe40000000000 */
[----:B--2---:R-:W-:Y:S01]  /*9cb0*/  @!P3 FADD.FTZ R2, R2, R10 ;  /* 0x0000000a0202b221 */ /* 0x004fe20000010000 */
[----:B------:R-:W-:Y:S01]  /*9cc0*/  @!P3 FADD.FTZ R3, R3, R11 ;  /* 0x0000000b0303b221 */ /* 0x000fe20000010000 */
[----:B------:R-:W-:-:S02]  /*9cd0*/  ISETP.EQ.OR P3, PT, R9, UR14, P2 ;  /* 0x0000000e09007c0c */ /* 0x000fc40009762670 */
        /* <DEDUP_REMOVED lines=62> */
.L_x_5324:
        /* <DEDUP_REMOVED lines=20> */
[C---:B------:R-:W-:Y:S02]  /*a200*/  ISETP.EQ.OR P4, PT, R8.reuse, UR14, P2 ;  /* 0x0000000e08007c0c */ /* 0x040fe40009782670 */
        /* <DEDUP_REMOVED lines=40> */
.L_x_5326:
[----:B------:R-:W-:-:S13]  /*a490*/  ISETP.NE.OR P1, PT, R0, RZ, P1 ;  /* 0x000000ff0000720c */ /* 0x000fda0000f25670 */
[----:B------:R-:W-:Y:S05]  /*a4a0*/  @!P1 BRA `(.L_x_5322) ;  /* 0x00000000007c9947 */ /* 0x000fea0003800000 */
.L_x_5323:
        /* <DEDUP_REMOVED lines=31> */
.L_x_5322:
        /* <DEDUP_REMOVED lines=11> */
.L_x_5328:
[----:B------:R-:W-:Y:S05]  /*a750*/  BSYNC B0 ;  /* 0x0000000000007941 */ /* 0x000fea0003800000 */
.L_x_5327:
[----:B------:R-:W-:-:S06]  /*a760*/  UISETP.NE.AND UP0, UPT, UR6, 0x1, UPT ;  /* 0x000000010600788c */ /* 0x000fcc000bf05270 */
[----:B------:R-:W-:-:S13]  /*a770*/  PLOP3.LUT P1, PT, PT, PT, UP0, 0x80, 0x0 ;  /* 0x000000000000781c */ /* 0x000fda0003f2f008 */
[----:B------:R-:W-:Y:S05]  /*a780*/  @!P1 BRA `(.L_x_5318) ;  /* 0x0000000000409947 */ /* 0x000fea0003800000 */
[C---:B------:R-:W-:Y:S01]  /*a790*/  IADD3 R11, R8.reuse, 0x2, RZ ;  /* 0x00000002080b7810 */ /* 0x040fe20007ffe0ff */
[----:B------:R-:W-:Y:S01]  /*a7a0*/  IMAD.U32 R0, RZ, RZ, UR6 ;  /* 0x00000006ff007e24 */ /* 0x000fe2000f8e00ff */
        /* <DEDUP_REMOVED lines=14> */
.L_x_5318:
[----:B------:R-:W-:Y:S01]  /*a890*/  ULDC.64 UR6, c[0x0][0x218] ;  /* 0x0000860000067ab9 */ /* 0x000fe20000000a00 */
[C---:B------:R-:W-:Y:S01]  /*a8a0*/  LOP3.LUT P1, RZ, R33.reuse, UR14, RZ, 0xfc, !PT ;  /* 0x0000000e21ff7c12 */ /* 0x040fe2000f82fcff */
[----:B------:R-:W-:Y:S01]  /*a8b0*/  IMAD.WIDE.U32 R10, R33, -0x33333333, RZ ;  /* 0xcccccccd210a7825 */ /* 0x000fe200078e00ff */
[----:B------:R-:W-:Y:S01]  /*a8c0*/  ISETP.EQ.U32.AND P3, PT, RZ, UR6, PT ;  /* 0x00000006ff007c0c */ /* 0x000fe2000bf62070 */
[----:B------:R-:W-:Y:S01]  /*a8d0*/  UIADD3 UR9, -UR9, URZ, URZ ;  /* 0x0000003f09097290 */ /* 0x000fe2000fffe13f */
[----:B------:R-:W0:Y:S01]  /*a8e0*/  LDC.64 R6, c[0x0][0x228] ;  /* 0x00008a00ff067b82 */ /* 0x000e220000000a00 */
[----:B------:R-:W-:Y:S01]  /*a8f0*/  ULDC UR6, c[0x0][0x288] ;  /* 0x0000a20000067ab9 */ /* 0x000fe20000000800 */
[----:B------:R-:W-:Y:S01]  /*a900*/  ISETP.EQ.OR.EX P1, PT, RZ, UR7, P1, P3 ;  /* 0x00000007ff007c0c */ /* 0x000fe20008f22730 */
[----:B------:R-:W-:Y:S01]  /*a910*/  UIMAD UR6, UR6, UR9, UR8 ;  /* 0x00000009060672a4 */ /* 0x000fe2000f8e0208 */
[----:B------:R-:W-:Y:S01]  /*a920*/  SHF.R.U32.HI R10, RZ, 0x6, R11 ;  /* 0x00000006ff0a7819 */ /* 0x000fe2000001160b */
[----:B------:R-:W-:Y:S01]  /*a930*/  IMAD.U32 R11, RZ, RZ, UR8 ;  /* 0x00000008ff0b7e24 */ /* 0x000fe2000f8e00ff */
[----:B------:R-:W-:Y:S01]  /*a940*/  ULDC.64 UR18, c[0x0][0x270] ;  /* 0x00009c0000127ab9 */ /* 0x000fe20000000a00 */
[----:B------:R-:W-:Y:S01]  /*a950*/  ULDC.64 UR10, c[0x0][0x210] ;  /* 0x00008400000a7ab9 */ /* 0x000fe20000000a00 */
[----:B------:R-:W1:Y:S01]  /*a960*/  S2UR UR7, SR_CgaCtaId ;  /* 0x00000000000779c3 */ /* 0x000e620000008800 */
[----:B------:R-:W-:Y:S01]  /*a970*/  IMAD R10, R10, -0x50, R33 ;  /* 0xffffffb00a0a7824 */ /* 0x000fe200078e0221 */
[----:B--2---:R-:W-:Y:S01]  /*a980*/  MOV R13, UR6 ;  /* 0x00000006000d7c02 */ /* 0x004fe20008000f00 */
[----:B------:R-:W-:Y:S01]  /*a990*/  UMOV UR6, 0x400 ;  /* 0x0000040000067882 */ /* 0x000fe20000000000 */
[----:B------:R-:W-:-:S02]  /*a9a0*/  ULDC.64 UR16, c[0x0][0x278] ;  /* 0x00009e0000107ab9 */ /* 0x000fc40000000a00 */
[----:B------:R-:W-:Y:S02]  /*a9b0*/  SHF.L.U32 R10, R10, 0x1, RZ ;  /* 0x000000010a0a7819 */ /* 0x000fe400000006ff */
        /* <DEDUP_REMOVED lines=9> */
[----:B------:R-:W-:Y:S04]  /*aa50*/  @!P2 STS.64 [UR6+0xc0], R2 ;  /* 0x0000c002ff00a988 */ /* 0x000fe80008000a06 */
[----:B------:R-:W-:Y:S01]  /*aa60*/  @!P1 STG.E.64 desc[UR12][R4.64], R10 ;  /* 0x0000000a04009986 */ /* 0x000fe2000c101b0c */
[----:B---3--:R-:W-:Y:S01]  /*aa70*/  IMAD.WIDE R8, R13, 0x2, R8 ;  /* 0x000000020d087825 */ /* 0x008fe200078e0208 */
[----:B------:R-:W-:Y:S06]  /*aa80*/  BAR.SYNC.DEFER_BLOCKING 0x0 ;  /* 0x0000000000007b1d */ /* 0x000fec0000010000 */
[----:B------:R-:W2:Y:S04]  /*aa90*/  LDG.E.U16 R14, desc[UR12][R6.64] ;  /* 0x0000000c060e7981 */ /* 0x000ea8000c1e1500 */
[----:B------:R-:W3:Y:S04]  /*aaa0*/  LDG.E.U16 R15, desc[UR12][R6.64+0x2] ;  /* 0x0000020c060f7981 */ /* 0x000ee8000c1e1500 */
[----:B------:R-:W4:Y:S04]  /*aab0*/  LDG.E.U16 R17, desc[UR12][R8.64] ;  /* 0x0000000c08117981 */ /* 0x000f28000c1e1500 */
[----:B------:R-:W4:Y:S04]  /*aac0*/  LDG.E.U16 R16, desc[UR12][R8.64+0x2] ;  /* 0x0000020c08107981 */ /* 0x000f28000c1e1500 */
[----:B------:R-:W0:Y:S01]  /*aad0*/  LDS.64 R12, [UR6+0xc0] ;  /* 0x0000c006ff0c7984 */ /* 0x000e220008000a00 */
[----:B------:R-:W-:Y:S01]  /*aae0*/  UMOV UR6, UR5 ;  /* 0x0000000500067c82 */ /* 0x000fe20008000000 */
[----:B0-----:R-:W-:-:S04]  /*aaf0*/  FMUL.FTZ R0, R12, UR7 ;  /* 0x000000070c007c20 */ /* 0x001fc80008410000 */
[----:B------:R-:W-:-:S04]  /*ab00*/  FMUL.FTZ R12, R0, R0 ;  /* 0x00000000000c7220 */ /* 0x000fc80000410000 */
[----:B------:R-:W-:Y:S01]  /*ab10*/  FFMA.FTZ R12, R13, UR7, -R12 ;  /* 0x000000070d0c7c23 */ /* 0x000fe2000801080c */
[----:B------:R-:W-:Y:S01]  /*ab20*/  ULDC.U8 UR7, c[0x0][0x28c] ;  /* 0x0000a30000077ab9 */ /* 0x000fe20000000000 */
[----:B------:R-:W-:Y:S01]  /*ab30*/  HFMA2.MMA R13, -RZ, RZ, 0, 0 ;  /* 0x00000000ff0d7435 */ /* 0x000fe200000001ff */
[----:B------:R-:W-:Y:S02]  /*ab40*/  ISETP.NE.AND P5, PT, RZ, UR7, PT ;  /* 0x00000007ff007c0c */ /* 0x000fe4000bfa5270 */
[----:B------:R-:W-:-:S13]  /*ab50*/  FSETP.GTU.FTZ.AND P1, PT, R12, RZ, PT ;  /* 0x000000ff0c00720b */ /* 0x000fda0003f3c000 */
[----:B------:R-:W0:Y:S02]  /*ab60*/  @P1 LDC R3, c[0x0][0x238] ;  /* 0x00008e00ff031b82 */ /* 0x000e240000000800 */
[----:B0-----:R-:W-:Y:S01]  /*ab70*/  @P1 FADD.FTZ R2, R12, R3 ;  /* 0x000000030c021221 */ /* 0x001fe20000010000 */
[----:B------:R-:W-:-:S10]  /*ab80*/  HFMA2.MMA R12, -RZ, RZ, 1.875, 0 ;  /* 0x3f800000ff0c7435 */ /* 0x000fd400000001ff */
[----:B------:R0:W1:Y:S01]  /*ab90*/  @P1 MUFU.RSQ R12, R2 ;  /* 0x00000002000c1308 */ /* 0x0000620000001400 */
[----:B--2---:R-:W-:Y:S01]  /*aba0*/  IMAD.U32 R14, R14, 0x10000, RZ ;  /* 0x000100000e0e7824 */ /* 0x004fe200078e00ff */
[----:B---3--:R-:W-:Y:S02]  /*abb0*/  SHF.L.U32 R15, R15, 0x10, RZ ;  /* 0x000000100f0f7819 */ /* 0x008fe400000006ff */
[----:B----4-:R-:W-:Y:S01]  /*abc0*/  SHF.L.U32 R17, R17, 0x10, RZ ;  /* 0x0000001011117819 */ /* 0x010fe200000006ff */
[----:B01----:R-:W-:-:S07]  /*abd0*/  IMAD.U32 R16, R16, 0x10000, RZ ;  /* 0x0001000010107824 */ /* 0x003fce00078e00ff */
.L_x_5339:
[----:B--2---:R-:W2:Y:S04]  /*abe0*/  LDL.128 R8, [UR6] ;  /* 0x00000006ff087983 */ /* 0x004ea80008100c00 */
[----:B0-----:R-:W3:Y:S01]  /*abf0*/  LDL.128 R4, [UR6+0x10] ;  /* 0x00001006ff047983 */ /* 0x001ee20008100c00 */
[----:B-----5:R-:W-:Y:S01]  /*ac00*/  LEA R35, R13, R38, 0x3 ;  /* 0x000000260d237211 */ /* 0x020fe200078e18ff */
[----:B------:R-:W-:Y:S03]  /*ac10*/  BSSY B0, `(.L_x_5329) ;  /* 0x000003a000007945 */ /* 0x000fe60003800000 */
[C---:B------:R-:W-:Y:S01]  /*ac20*/  ISETP.GE.U32.AND P2, PT, R35.reuse, UR16, PT ;  /* 0x0000001023007c0c */ /* 0x040fe2000bf46070 */
[----:B------:R-:W-:Y:S01]  /*ac30*/  VIADD R20, R35, 0x10 ;  /* 0x0000001023147836 */ /* 0x000fe20000000000 */
[----:B------:R-:W-:-:S02]  /*ac40*/  SHF.R.S32.HI R26, RZ, 0x1f, R35 ;  /* 0x0000001fff1a7819 */ /* 0x000fc40000011423 */
[----:B------:R-:W-:Y:S02]  /*ac50*/  IADD3 R24, R35, 0x8, RZ ;  /* 0x0000000823187810 */ /* 0x000fe40007ffe0ff */
[----:B------:R-:W-:Y:S02]  /*ac60*/  ISETP.GE.OR.EX P2, PT, R26, UR17, P0, P2 ;  /* 0x000000111a007c0c */ /* 0x000fe40008746720 */
[----:B------:R-:W-:Y:S02]  /*ac70*/  ISETP.GE.U32.AND P1, PT, R24, UR16, PT ;  /* 0x0000001018007c0c */ /* 0x000fe4000bf26070 */
[----:B------:R-:W-:Y:S02]  /*ac80*/  ISETP.GE.U32.AND P4, PT, R20, UR16, PT ;  /* 0x0000001014007c0c */ /* 0x000fe4000bf86070 */
[----:B------:R-:W-:-:S04]  /*ac90*/  SHF.R.S32.HI R25, RZ, 0x1f, R24 ;  /* 0x0000001fff197819 */ /* 0x000fc80000011418 */
[----:B------:R-:W-:Y:S01]  /*aca0*/  ISETP.GE.OR.EX P1, PT, R25, UR17, P0, P1 ;  /* 0x0000001119007c0c */ /* 0x000fe20008726710 */
[C---:B--2---:R-:W-:Y:S01]  /*acb0*/  FADD.FTZ R3, -R0.reuse, R8 ;  /* 0x0000000800037221 */ /* 0x044fe20000010100 */
[C---:B------:R-:W-:Y:S01]  /*acc0*/  FADD.FTZ R9, -R0.reuse, R9 ;  /* 0x0000000900097221 */ /* 0x040fe20000010100 */
[C---:B------:R-:W-:Y:S01]  /*acd0*/  FADD.FTZ R27, -R0.reuse, R10 ;  /* 0x0000000a001b7221 */ /* 0x040fe20000010100 */
[C---:B------:R-:W-:Y:S01]  /*ace0*/  FADD.FTZ R33, -R0.reuse, R11 ;  /* 0x0000000b00217221 */ /* 0x040fe20000010100 */
[-C--:B------:R-:W-:Y:S01]  /*acf0*/  FMUL.FTZ R3, R3, R12.reuse ;  /* 0x0000000c03037220 */ /* 0x080fe20000410000 */
[----:B---3--:R-:W-:Y:S01]  /*ad00*/  FADD.FTZ R5, -R0, R5 ;  /* 0x0000000500057221 */ /* 0x008fe20000010100 */
[-C--:B------:R-:W-:Y:S02]  /*ad10*/  FMUL.FTZ R9, R9, R12.reuse ;  /* 0x0000000c09097220 */ /* 0x080fe40000410000 */
[----:B------:R-:W-:Y:S01]  /*ad20*/  FFMA.FTZ R8, R14, R3, R17 ;  /* 0x000000030e087223 */ /* 0x000fe20000010011 */
[----:B------:R-:W-:Y:S01]  /*ad30*/  FADD.FTZ R3, -R0, R4 ;  /* 0x0000000400037221 */ /* 0x000fe20000010100 */
[-C--:B------:R-:W-:Y:S01]  /*ad40*/  FMUL.FTZ R5, R5, R12.reuse ;  /* 0x0000000c05057220 */ /* 0x080fe20000410000 */
        /* <DEDUP_REMOVED lines=11> */
[----:B0-----:R-:W-:-:S07]  /*ae00*/  @P5 FADD.FTZ R18, R18, 1 ;  /* 0x3f80000012125421 */ /* 0x001fce0000010000 */
[----:B------:R-:W0:Y:S01]  /*ae10*/  @P5 MUFU.EX2 R22, R22 ;  /* 0x0000001600165308 */ /* 0x000e220000000800 */
[----:B-1----:R-:W-:-:S07]  /*ae20*/  @P5 FADD.FTZ R21, R4, 1 ;  /* 0x3f80000004155421 */ /* 0x002fce0000010000 */
[----:B------:R1:W3:Y:S01]  /*ae30*/  @P5 MUFU.RCP R5, R18 ;  /* 0x0000001200055308 */ /* 0x0002e20000001000 */
[----:B--2---:R-:W-:Y:S01]  /*ae40*/  @P5 FADD.FTZ R23, R19, 1 ;  /* 0x3f80000013175421 */ /* 0x004fe20000010000 */
[----:B------:R-:W-:-:S04]  /*ae50*/  IADD3 R19, R35, 0x18, RZ ;  /* 0x0000001823137810 */ /* 0x000fc80007ffe0ff */
[----:B------:R-:W-:Y:S02]  /*ae60*/  ISETP.GE.U32.AND P3, PT, R19, UR16, PT ;  /* 0x0000001013007c0c */ /* 0x000fe4000bf66070 */
[----:B------:R2:W4:Y:S01]  /*ae70*/  @P5 MUFU.RCP R4, R21 ;  /* 0x0000001500045308 */ /* 0x0005220000001000 */
[----:B0-----:R-:W-:Y:S01]  /*ae80*/  @P5 FADD.FTZ R22, R22, 1 ;  /* 0x3f80000016165421 */ /* 0x001fe20000010000 */
[----:B-1----:R-:W-:-:S04]  /*ae90*/  SHF.R.S32.HI R18, RZ, 0x1f, R19 ;  /* 0x0000001fff127819 */ /* 0x002fc80000011413 */
[----:B------:R-:W-:Y:S02]  /*aea0*/  ISETP.GE.OR.EX P3, PT, R18, UR17, P0, P3 ;  /* 0x0000001112007c0c */ /* 0x000fe40008766730 */
[----:B------:R-:W0:Y:S01]  /*aeb0*/  @P5 MUFU.RCP R23, R23 ;  /* 0x0000001700175308 */ /* 0x000e220000001000 */
[----:B--2---:R-:W-:Y:S01]  /*aec0*/  SHF.R.S32.HI R21, RZ, 0x1f, R20 ;  /* 0x0000001fff157819 */ /* 0x004fe20000011414 */
[----:B---3--:R-:W-:-:S03]  /*aed0*/  @P5 FMUL.FTZ R8, R8, R5 ;  /* 0x0000000508085220 */ /* 0x008fc60000410000 */
[----:B------:R-:W-:-:S03]  /*aee0*/  ISETP.GE.OR.EX P4, PT, R21, UR17, P0, P4 ;  /* 0x0000001115007c0c */ /* 0x000fc60008786740 */
[----:B------:R-:W1:Y:S01]  /*aef0*/  @P5 MUFU.RCP R22, R22 ;  /* 0x0000001600165308 */ /* 0x000e620000001000 */
[----:B----4-:R-:W-:Y:S01]  /*af00*/  @P5 FMUL.FTZ R9, R9, R4 ;  /* 0x0000000409095220 */ /* 0x010fe20000410000 */
[----:B------:R-:W-:Y:S08]  /*af10*/  @P2 BRA `(.L_x_5330) ;  /* 0x0000000000242947 */ /* 0x000ff00003800000 */
        /* <DEDUP_REMOVED lines=9> */
.L_x_5330:
[----:B------:R-:W-:Y:S05]  /*afb0*/  BSYNC B0 ;  /* 0x0000000000007941 */ /* 0x000fea0003800000 */
.L_x_5329:
[-C--:B------:R-:W-:Y:S01]  /*afc0*/  FMUL.FTZ R27, R27, R12.reuse ;  /* 0x0000000c1b1b7220 */ /* 0x080fe20000410000 */
[----:B------:R-:W-:Y:S01]  /*afd0*/  FMUL.FTZ R33, R33, R12 ;  /* 0x0000000c21217220 */ /* 0x000fe20000410000 */
[C---:B--2---:R-:W-:Y:S01]  /*afe0*/  FADD.FTZ R9, -R0.reuse, R6 ;  /* 0x0000000600097221 */ /* 0x044fe20000010100 */
[----:B------:R-:W-:Y:S01]  /*aff0*/  FADD.FTZ R11, -R0, R7 ;  /* 0x00000007000b7221 */ /* 0x000fe20000010100 */
        /* <DEDUP_REMOVED lines=13> */
.L_x_5331:
        /* <DEDUP_REMOVED lines=11> */
.L_x_5333:
[----:B------:R-:W-:Y:S05]  /*b180*/  BSYNC B0 ;  /* 0x0000000000007941 */ /* 0x000fea0003800000 */
.L_x_5332:
[----:B------:R-:W-:Y:S01]  /*b190*/  BSSY B0, `(.L_x_5334) ;  /* 0x000000f000007945 */ /* 0x000fe20003800000 */
[----:B0-----:R-:W-:Y:S01]  /*b1a0*/  @P5 FMUL.FTZ R2, R2, R23 ;  /* 0x0000001702025220 */ /* 0x001fe20000410000 */
[-C--:B------:R-:W-:Y:S01]  /*b1b0*/  FMUL.FTZ R9, R9, R12.reuse ;  /* 0x0000000c09097220 */ /* 0x080fe20000410000 */
[----:B------:R-:W-:Y:S01]  /*b1c0*/  FMUL.FTZ R11, R11, R12 ;  /* 0x0000000c0b0b7220 */ /* 0x000fe20000410000 */
[----:B-1----:R-:W-:Y:S01]  /*b1d0*/  @P5 FMUL.FTZ R3, R3, R22 ;  /* 0x0000001603035220 */ /* 0x002fe20000410000 */
[----:B------:R-:W-:Y:S06]  /*b1e0*/  @P4 BRA `(.L_x_5335) ;  /* 0x0000000000244947 */ /* 0x000fec0003800000 */
[----:B------:R-:W-:Y:S01]  /*b1f0*/  IMAD R21, R21, UR18, RZ ;  /* 0x0000001215157c24 */ /* 0x000fe2000f8e02ff */
[----:B--2---:R-:W-:Y:S01]  /*b200*/  MOV R4, R28 ;  /* 0x0000001c00047202 */ /* 0x004fe20000000f00 */
[----:B------:R-:W-:Y:S02]  /*b210*/  IMAD.MOV.U32 R5, RZ, RZ, R31 ;  /* 0x000000ffff057224 */ /* 0x000fe400078e001f */
[C---:B------:R-:W-:Y:S02]  /*b220*/  IMAD R7, R20.reuse, UR19, R21 ;  /* 0x0000001314077c24 */ /* 0x040fe4000f8e0215 */
[----:B------:R-:W-:-:S05]  /*b230*/  IMAD.WIDE.U32 R20, R20, UR18, R4 ;  /* 0x0000001214147c25 */ /* 0x000fca000f8e0004 */
[----:B------:R-:W-:Y:S02]  /*b240*/  IADD3 R5, R21, R7, RZ ;  /* 0x0000000715057210 */ /* 0x000fe40007ffe0ff */
[----:B------:R-:W-:-:S04]  /*b250*/  LEA R4, P1, R20, UR10, 0x2 ;  /* 0x0000000a14047c11 */ /* 0x000fc8000f8210ff */
[----:B------:R-:W-:-:S05]  /*b260*/  LEA.HI.X R5, R20, UR11, R5, 0x2, P1 ;  /* 0x0000000b14057c11 */ /* 0x000fca00088f1405 */
[----:B------:R0:W-:Y:S04]  /*b270*/  STG.E.64 desc[UR12][R4.64], R2 ;  /* 0x0000000204007986 */ /* 0x0001e8000c101b0c */
.L_x_5335:
[----:B------:R-:W-:Y:S05]  /*b280*/  BSYNC B0 ;  /* 0x0000000000007941 */ /* 0x000fea0003800000 */
.L_x_5334:
[----:B0-----:R-:W-:Y:S01]  /*b290*/  FFMA.FTZ R2, R14, R9, R17 ;  /* 0x000000090e027223 */ /* 0x001fe20000010011 */
[----:B------:R-:W-:Y:S01]  /*b2a0*/  FFMA.FTZ R3, R15, R11, R16 ;  /* 0x0000000b0f037223 */ /* 0x000fe20000010010 */
[----:B------:R-:W-:Y:S06]  /*b2b0*/  @!P5 BRA `(.L_x_5336) ;  /* 0x000000000028d947 */ /* 0x000fec0003800000 */
        /* <DEDUP_REMOVED lines=10> */
.L_x_5336:
[----:B------:R-:W-:Y:S04]  /*b360*/  BSSY B0, `(.L_x_5337) ;  /* 0x000000b000007945 */ /* 0x000fe80003800000 */
[----:B------:R-:W-:Y:S05]  /*b370*/  @P3 BRA `(.L_x_5338) ;  /* 0x0000000000243947 */ /* 0x000fea0003800000 */
[----:B--2---:R-:W-:Y:S01]  /*b380*/  MOV R4, R28 ;  /* 0x0000001c00047202 */ /* 0x004fe20000000f00 */
        /* <DEDUP_REMOVED lines=8> */
.L_x_5338:
[----:B------:R-:W-:Y:S05]  /*b410*/  BSYNC B0 ;  /* 0x0000000000007941 */ /* 0x000fea0003800000 */
.L_x_5337:
        /* <DEDUP_REMOVED lines=14> */
.L_x_5341:
        /* <DEDUP_REMOVED lines=16> */
.L_x_5637:


//--------------------- .text._Z35group_norm_nhwc_fwd_one_pass_kernelI11Fp32IOFp16WLi64ELi160ELi640EEv26Group_norm_nhwc_fwd_params --------------------------
	.section	.text._Z35group_norm_nhwc_fwd_one_pass_kernelI11Fp32IOFp16WLi64ELi160ELi640EEv26Group_norm_nhwc_fwd_params,"ax",@progbits
	.align	128
        .global         _Z35group_norm_nhwc_fwd_one_pass_kernelI11Fp32IOFp16WLi64ELi160ELi640EEv26Group_norm_nhwc_fwd_params
        .type           _Z35group_norm_nhwc_fwd_one_pass_kernelI11Fp32IOFp16WLi64ELi160ELi640EEv26Group_norm_nhwc_fwd_params,@function
        .size           _Z35group_norm_nhwc_fwd_one_pass_kernelI11Fp32IOFp16WLi64ELi160ELi640EEv26Group_norm_nhwc_fwd_params,(.L_x_5638 - _Z35group_norm_nhwc_fwd_one_pass_kernelI11Fp32IOFp16WLi64ELi160ELi640EEv26Group_norm_nhwc_fwd_params)
        .other          _Z35group_norm_nhwc_fwd_one_pass_kernelI11Fp32IOFp16WLi64ELi160ELi640EEv26Group_norm_nhwc_fwd_params,@"STO_CUDA_ENTRY STV_DEFAULT"
_Z35group_norm_nhwc_fwd_one_pass_kernelI11Fp32IOFp16WLi64ELi160ELi640EEv26Group_norm_nhwc_fwd_params:
.text._Z35group_norm_nhwc_fwd_one_pass_kernelI11Fp32IOFp16WLi64ELi160ELi640EEv26Group_norm_nhwc_fwd_params:
        /* <DEDUP_REMOVED lines=25> */
.L_x_5375:
        /* <DEDUP_REMOVED lines=298> */
.L_x_5343:
[----:B------:R-:W-:Y:S05]  /*1430*/  BSYNC B0 ;  /* 0x0000000000007941 */ /* 0x000fea0003800000 */
.L_x_5342:
        /* <DEDUP_REMOVED lines=28> */
.L_x_5346:
[----:B-1----:R-:W2:Y:S04]  /*1600*/  LDG.E.STRONG.GPU R18, desc[UR8][R16.64] ;  /* 0x0000000810127981 */ /* 0x002ea8000c1ef900 */
[----:B--2---:R-:W-:Y:S01]  /*1610*/  CCTL.IVALL ;  /* 0x00000000ff00798f */ /* 0x004fe20002000000 */
[----:B------:R-:W-:Y:S05]  /*1620*/  YIELD ;  /* 0x0000000000007946 */ /* 0x000fea0003800000 */
[----:B------:R-:W-:-:S13]  /*1630*/  ISETP.NE.AND P1, PT, R18, R21, PT ;  /* 0x000000151200720c */ /* 0x000fda0003f25270 */
[----:B------:R-:W-:Y:S05]  /*1640*/  @P1 BRA `(.L_x_5346) ;  /* 0xfffffffc00ec1947 */ /* 0x000fea000383ffff */
.L_x_5345:
        /* <DEDUP_REMOVED lines=11> */
.L_x_5348:
        /* <DEDUP_REMOVED lines=63> */
.L_x_5347:
        /* <DEDUP_REMOVED lines=19> */
.L_x_5350:
[----:B------:R-:W-:Y:S05]  /*1c20*/  BSYNC B0 ;  /* 0x0000000000007941 */ /* 0x000fea0003800000 */
.L_x_5349:
        /* <DEDUP_REMOVED lines=32> */
.L_x_5344:
        /* <DEDUP_REMOVED lines=57> */
[----:B--2---:R-:W-:Y:S02]  /*21c0*/  HADD2.F32 R0, -RZ, R0.H0_H0 ;  /* 0x20000000ff007230 */ /* 0x004fe40000004100 */
[----:B---3--:R-:W-:Y:S02]  /*21d0*/  HADD2.F32 R18, -RZ, R18.H0_H0 ;  /* 0x20000012ff127230 */ /* 0x008fe40000004100 */
[----:B----4-:R-:W-:Y:S02]  /*21e0*/  HADD2.F32 R19, -RZ, R19.H0_H0 ;  /* 0x20000013ff137230 */ /* 0x010fe40000004100 */
[----:B-----5:R-:W-:Y:S02]  /*21f0*/  HADD2.F32 R23, -RZ, R20.H0_H0 ;  /* 0x20000014ff177230 */ /* 0x020fe40000004100 */
[C---:B------:R-:W-:Y:S01]  /*2200*/  FADD.FTZ R20, -R16.reuse, R14 ;  /* 0x0000000e10147221 */ /* 0x040fe20000010100 */
[----:B------:R-:W-:Y:S01]  /*2210*/  FADD.FTZ R16, -R16, R15 ;  /* 0x0000000f10107221 */ /* 0x000fe20000010100 */
        /* <DEDUP_REMOVED lines=13> */
.L_x_5351:
        /* <DEDUP_REMOVED lines=13> */
.L_x_5353:
[----:B------:R-:W-:Y:S05]  /*23c0*/  BSYNC B0 ;  /* 0x0000000000007941 */ /* 0x000fea0003800000 */
.L_x_5352:
        /* <DEDUP_REMOVED lines=17> */
.L_x_5354:
        /* <DEDUP_REMOVED lines=13> */
.L_x_5356:
[----:B------:R-:W-:Y:S05]  /*25b0*/  BSYNC B0 ;  /* 0x0000000000007941 */ /* 0x000fea0003800000 */
.L_x_5355:
        /* <DEDUP_REMOVED lines=13> */
.L_x_5357:
        /* <DEDUP_REMOVED lines=13> */
.L_x_5359:
[----:B------:R-:W-:Y:S05]  /*2760*/  BSYNC B0 ;  /* 0x0000000000007941 */ /* 0x000fea0003800000 */
.L_x_5358:
        /* <DEDUP_REMOVED lines=48> */
.L_x_5360:
        /* <DEDUP_REMOVED lines=13> */
.L_x_5362:
[----:B------:R-:W-:Y:S05]  /*2b40*/  BSYNC B0 ;  /* 0x0000000000007941 */ /* 0x000fea0003800000 */
.L_x_5361:
        /* <DEDUP_REMOVED lines=13> */
.L_x_5363:
        /* <DEDUP_REMOVED lines=13> */
.L_x_5365:
[----:B------:R-:W-:Y:S05]  /*2cf0*/  BSYNC B0 ;  /* 0x0000000000007941 */ /* 0x000fea0003800000 */
.L_x_5364:
        /* <DEDUP_REMOVED lines=13> */
.L_x_5366:
        /* <DEDUP_REMOVED lines=13> */
.L_x_5368:
[----:B------:R-:W-:Y:S05]  /*2ea0*/  BSYNC B0 ;  /* 0x0000000000007941 */ /* 0x000fea0003800000 */
.L_x_5367:
        /* <DEDUP_REMOVED lines=13> */
.L_x_5369:
        /* <DEDUP_REMOVED lines=13> */
.L_x_5371:
[----:B------:R-:W-:Y:S05]  /*3050*/  BSYNC B0 ;  /* 0x0000000000007941 */ /* 0x000fea0003800000 */
.L_x_5370:
        /* <DEDUP_REMOVED lines=13> */
.L_x_5372:
        /* <DEDUP_REMOVED lines=12> */
.L_x_5374:
[----:B------:R-:W-:Y:S05]  /*31f0*/  BSYNC B0 ;  /* 0x0000000000007941 */ /* 0x000fea0003800000 */
.L_x_5373:
[----:B-1----:R-:W1:Y:S01]  /*3200*/  LDC R3, c[0x0][0x10] ;  /* 0x00000400ff037b82 */ /* 0x002e620000000800 */
[----:B------:R-:W-:Y:S02]  /*3210*/  IADD3 R32, R32, 0x1, RZ ;  /* 0x0000000120207810 */ /* 0x000fe40007ffe0ff */
[----:B-1----:R-:W-:-:S04]  /*3220*/  IADD3 R38, R3, R38, RZ ;  /* 0x0000002603267210 */ /* 0x002fc80007ffe0ff */
[----:B------:R-:W-:-:S13]  /*3230*/  ISETP.GE.AND P1, PT, R38, UR4, PT ;  /* 0x0000000426007c0c */ /* 0x000fda000bf26270 */
[----:B------:R-:W-:Y:S05]  /*3240*/  @!P1 BRA `(.L_x_5375) ;  /* 0xffffffcc00d09947 */ /* 0x000fea000383ffff */
[----:B------:R-:W-:Y:S05]  /*3250*/  EXIT ;  /* 0x000000000000794d */ /* 0x000fea0003800000 */
.L_x_5376:
        /* <DEDUP_REMOVED lines=10> */
.L_x_5638:


//--------------------- .text._Z35group_norm_nhwc_fwd_one_pass_kernelI11Fp32IOFp16WLi128ELi160ELi640EEv26Group_norm_nhwc_fwd_params --------------------------
	.section	.text._Z35group_norm_nhwc_fwd_one_pass_kernelI11Fp32IOFp16WLi128ELi160ELi640EEv26Group_norm_nhwc_fwd_params,"ax",@progbits
	.align	128
        .global         _Z35group_norm_nhwc_fwd_one_pass_kernelI11Fp32IOFp16WLi128ELi160ELi640EEv26Group_norm_nhwc_fwd_params
        .type           _Z35group_norm_nhwc_fwd_one_pass_kernelI11Fp32IOFp16WLi128ELi160ELi640EEv26Group_norm_nhwc_fwd_params,@function
        .size           _Z35group_norm_nhwc_fwd_one_pass_kernelI11Fp32IOFp16WLi128ELi160ELi640EEv26Group_norm_nhwc_fwd_params,(.L_x_5639 - _Z35group_norm_nhwc_fwd_one_pass_kernelI11Fp32IOFp16WLi128ELi160ELi640EEv26Group_norm_nhwc_fwd_params)
        .other          _Z35group_norm_nhwc_fwd_one_pass_kernelI11Fp32IOFp16WLi128ELi160ELi640EEv26Group_norm_nhwc_fwd_params,@"STO_CUDA_ENTRY STV_DEFAULT"
_Z35group_norm_nhwc_fwd_one_pass_kernelI11Fp32IOFp16WLi128ELi160ELi640EEv26Group_norm_nhwc_fwd_params:
.text._Z35group_norm_nhwc_fwd_one_pass_kernelI11Fp32IOFp16WLi128ELi160ELi640EEv26Group_norm_nhwc_fwd_params:
        /* <DEDUP_REMOVED lines=46> */
.L_x_5434:
        /* <DEDUP_REMOVED lines=452> */
.L_x_5378:
[----:B------:R-:W-:Y:S05]  /*1f20*/  BSYNC B0 ;  /* 0x0000000000007941 */ /* 0x000fea0003800000 */
.L_x_5377:
        /* <DEDUP_REMOVED lines=28> */
.L_x_5381:
[----:B-1----:R-:W2:Y:S04]  /*20f0*/  LDG.E.STRONG.GPU R30, desc[UR8][R28.64] ;  /* 0x000000081c1e7981 */ /* 0x002ea8000c1ef900 */
[----:B--2---:R-:W-:Y:S01]  /*2100*/  CCTL.IVALL ;  /* 0x00000000ff00798f */ /* 0x004fe20002000000 */
[----:B------:R-:W-:Y:S05]  /*2110*/  YIELD ;  /* 0x0000000000007946 */ /* 0x000fea0003800000 */
[----:B------:R-:W-:-:S13]  /*2120*/  ISETP.NE.AND P1, PT, R30, R33, PT ;  /* 0x000000211e00720c */ /* 0x000fda0003f25270 */
[----:B------:R-:W-:Y:S05]  /*2130*/  @P1 BRA `(.L_x_5381) ;  /* 0xfffffffc00ec1947 */ /* 0x000fea000383ffff */
.L_x_5380:
        /* <DEDUP_REMOVED lines=11> */
.L_x_5383:
        /* <DEDUP_REMOVED lines=63> */
.L_x_5382:
        /* <DEDUP_REMOVED lines=19> */
.L_x_5385:
[----:B------:R-:W-:Y:S05]  /*2710*/  BSYNC B0 ;  /* 0x0000000000007941 */ /* 0x000fea0003800000 */
.L_x_5384:
        /* <DEDUP_REMOVED lines=32> */
.L_x_5379:
        /* <DEDUP_REMOVED lines=40> */
[----:B--2---:R-:W-:Y:S02]  /*2ba0*/  HADD2.F32 R35, -RZ, R37.H0_H0 ;  /* 0x20000025ff237230 */ /* 0x004fe40000004100 */
[----:B---3--:R-:W-:Y:S02]  /*2bb0*/  HADD2.F32 R34, -RZ, R36.H0_H0 ;  /* 0x20000024ff227230 */ /* 0x008fe40000004100 */
[----:B----4-:R-:W-:Y:S02]  /*2bc0*/  HADD2.F32 R37, -RZ, R39.H0_H0 ;  /* 0x20000027ff257230 */ /* 0x010fe40000004100 */
[----:B------:R-:W-:-:S03]  /*2bd0*/  HADD2.F32 R36, -RZ, R38.H0_H0 ;  /* 0x20000026ff247230 */ /* 0x000fc60000004100 */
        /* <DEDUP_REMOVED lines=13> */
.L_x_5386:
        /* <DEDUP_REMOVED lines=13> */
.L_x_5388:
[----:B------:R-:W-:Y:S05]  /*2d80*/  BSYNC B0 ;  /* 0x0000000000007941 */ /* 0x000fea0003800000 */
.L_x_5387:
        /* <DEDUP_REMOVED lines=33> */
.L_x_5389:
        /* <DEDUP_REMOVED lines=13> */
.L_x_5391:
[----:B------:R-:W-:Y:S05]  /*3070*/  BSYNC B0 ;  /* 0x0000000000007941 */ /* 0x000fea0003800000 */
.L_x_5390:
        /* <DEDUP_REMOVED lines=17> */
.L_x_5392:
        /* <DEDUP_REMOVED lines=13> */
.L_x_5394:
[----:B------:R-:W-:Y:S05]  /*3260*/  BSYNC B0 ;  /* 0x0000000000007941 */ /* 0x000fea0003800000 */
.L_x_5393:
        /* <DEDUP_REMOVED lines=17> */
.L_x_5395:
        /* <DEDUP_REMOVED lines=13> */
.L_x_5397:
[----:B------:R-:W-:Y:S05]  /*3450*/  BSYNC B0 ;  /* 0x0000000000007941 */ /* 0x000fea0003800000 */
.L_x_5396:
        /* <DEDUP_REMOVED lines=17> */
.L_x_5398:
        /* <DEDUP_REMOVED lines=13> */
.L_x_5400:
[----:B------:R-:W-:Y:S05]  /*3640*/  BSYNC B0 ;  /* 0x0000000000007941 */ /* 0x000fea0003800000 */
.L_x_5399:
        /* <DEDUP_REMOVED lines=17> */
.L_x_5401:
        /* <DEDUP_REMOVED lines=13> */
.L_x_5403:
[----:B------:R-:W-:Y:S05]  /*3830*/  BSYNC B0 ;  /* 0x0000000000007941 */ /* 0x000fea0003800000 */
.L_x_5402:
        /* <DEDUP_REMOVED lines=48> */
.L_x_5404:
        /* <DEDUP_REMOVED lines=13> */
.L_x_5406:
[----:B------:R-:W-:Y:S05]  /*3c10*/  BSYNC B0 ;  /* 0x0000000000007941 */ /* 0x000fea0003800000 */
.L_x_5405:
        /* <DEDUP_REMOVED lines=17> */
.L_x_5407:
        /* <DEDUP_REMOVED lines=13> */
.L_x_5409:
[----:B------:R-:W-:Y:S05]  /*3e00*/  BSYNC B0 ;  /* 0x0000000000007941 */ /* 0x000fea0003800000 */
.L_x_5408:
        /* <DEDUP_REMOVED lines=13> */
.L_x_5410:
        /* <DEDUP_REMOVED lines=13> */
.L_x_5412:
[----:B------:R-:W-:Y:S05]  /*3fb0*/  BSYNC B0 ;  /* 0x0000000000007941 */ /* 0x000fea0003800000 */
.L_x_5411:
        /* <DEDUP_REMOVED lines=17> */
.L_x_5413:
        /* <DEDUP_REMOVED lines=13> */
.L_x_5415:
[----:B------:R-:W-:Y:S05]  /*41a0*/  BSYNC B0 ;  /* 0x0000000000007941 */ /* 0x000fea0003800000 */
.L_x_5414:
        /* <DEDUP_REMOVED lines=13> */
.L_x_5416:
        /* <DEDUP_REMOVED lines=13> */
.L_x_5418:
[----:B------:R-:W-:Y:S05]  /*4350*/  BSYNC B0 ;  /* 0x0000000000007941 */ /* 0x000fea0003800000 */
.L_x_5417:
        /* <DEDUP_REMOVED lines=38> */
.L_x_5419:
        /* <DEDUP_REMOVED lines=13> */
.L_x_5421:
[----:B------:R-:W-:Y:S05]  /*4690*/  BSYNC B0 ;  /* 0x0000000000007941 */ /* 0x000fea0003800000 */
.L_x_5420:
        /* <DEDUP_REMOVED lines=13> */
.L_x_5422:
        /* <DEDUP_REMOVED lines=13> */
.L_x_5424:
[----:B------:R-:W-:Y:S05]  /*4840*/  BSYNC B0 ;  /* 0x0000000000007941 */ /* 0x000fea0003800000 */
.L_x_5423:
        /* <DEDUP_REMOVED lines=13> */
.L_x_5425:
        /* <DEDUP_REMOVED lines=13> */
.L_x_5427:
[----:B------:R-:W-:Y:S05]  /*49f0*/  BSYNC B0 ;  /* 0x0000000000007941 */ /* 0x000fea0003800000 */
.L_x_5426:
        /* <DEDUP_REMOVED lines=13> */
.L_x_5428:
        /* <DEDUP_REMOVED lines=13> */
.L_x_5430:
[----:B------:R-:W-:Y:S05]  /*4ba0*/  BSYNC B0 ;  /* 0x0000000000007941 */ /* 0x000fea0003800000 */
.L_x_5429:
        /* <DEDUP_REMOVED lines=13> */
.L_x_5431:
        /* <DEDUP_REMOVED lines=12> */
.L_x_5433:
[----:B------:R-:W-:Y:S05]  /*4d40*/  BSYNC B0 ;  /* 0x0000000000007941 */ /* 0x000fea0003800000 */
.L_x_5432:
[----:B01----:R-:W0:Y:S01]  /*4d50*/  LDC R13, c[0x0][0x10] ;  /* 0x00000400ff0d7b82 */ /* 0x003e220000000800 */
[----:B------:R-:W-:Y:S02]  /*4d60*/  IADD3 R4, R4, 0x1, RZ ;  /* 0x0000000104047810 */ /* 0x000fe40007ffe0ff */
[----:B0-----:R-:W-:-:S04]  /*4d70*/  IADD3 R82, R13, R82, RZ ;  /* 0x000000520d527210 */ /* 0x001fc80007ffe0ff */
[----:B------:R-:W-:-:S13]  /*4d80*/  ISETP.GE.AND P1, PT, R82, UR4, PT ;  /* 0x0000000452007c0c */ /* 0x000fda000bf26270 */
[----:B------:R-:W-:Y:S05]  /*4d90*/  @!P1 BRA `(.L_x_5434) ;  /* 0xffffffb400509947 */ /* 0x000fea000383ffff */
[----:B------:R-:W-:Y:S05]  /*4da0*/  EXIT ;  /* 0x000000000000794d */ /* 0x000fea0003800000 */
.L_x_5435:
        /* <DEDUP_REMOVED lines=13> */
.L_x_5639:


//--------------------- .text._Z35group_norm_nhwc_fwd_one_pass_kernelI11Fp32IOFp16WLi256ELi160ELi640EEv26Group_norm_nhwc_fwd_params --------------------------
	.section	.text._Z35group_norm_nhwc_fwd_one_pass_kernelI11Fp32IOFp16WLi256ELi160ELi640EEv26Group_norm_nhwc_fwd_params,"ax",@progbits
	.align	128
        .global         _Z35group_norm_nhwc_fwd_one_pass_kernelI11Fp32IOFp16WLi256ELi160ELi640EEv26Group_norm_nhwc_fwd_params
        .type           _Z35group_norm_nhwc_fwd_one_pass_kernelI11Fp32IOFp16WLi256ELi160ELi640EEv26Group_norm_nhwc_fwd_params,@function
        .size           _Z35group_norm_nhwc_fwd_one_pass_kernelI11Fp32IOFp16WLi256ELi160ELi640EEv26Group_norm_nhwc_fwd_params,(.L_x_5640 - _Z35group_norm_nhwc_fwd_one_pass_kernelI11Fp32IOFp16WLi256ELi160ELi640EEv26Group_norm_nhwc_fwd_params)
        .other          _Z35group_norm_nhwc_fwd_one_pass_kernelI11Fp32IOFp16WLi256ELi160ELi640EEv26Group_norm_nhwc_fwd_params,@"STO_CUDA_ENTRY STV_DEFAULT"
_Z35group_norm_nhwc_fwd_one_pass_kernelI11Fp32IOFp16WLi256ELi160ELi640EEv26Group_norm_nhwc_fwd_params:
.text._Z35group_norm_nhwc_fwd_one_pass_kernelI11Fp32IOFp16WLi256ELi160ELi640EEv26Group_norm_nhwc_fwd_params:
        /* <DEDUP_REMOVED lines=38> */
.L_x_5541:
        /* <DEDUP_REMOVED lines=137> */
[C---:B-1----:R-:W-:Y:S01]  /*0af0*/  @!P6 LEA R12, P1, R24.reuse, R12, 0x2 ;  /* 0x0000000c180ce211 */ /* 0x042fe200078210ff */
[----:B------:R-:W-:Y:S01]  /*0b00*/  @!P5 IMAD.WIDE.U32 R6, R23, R6, R20 ;  /* 0x000000061706d225 */ /* 0x000fe200078e0014 */
[----:B------:R-:W-:Y:S02]  /*0b10*/  @!P4 MOV R20, R2 ;  /* 0x000000020014c202 */ /* 0x000fe40000000f00 */
[----:B------:R-:W-:Y:S02]  /*0b20*/  @!P4 MOV R21, R5 ;  /* 0x000000050015c202 */ /* 0x000fe40000000f00 */
        /* <DEDUP_REMOVED lines=14> */
[----:B------:R-:W-:Y:S02]  /*0c10*/  IADD3 R27, R0, 0xb8, RZ ;  /* 0x000000b8001b7810 */ /* 0x000fe40007ffe0ff */
[----:B------:R-:W-:-:S02]  /*0c20*/  ISETP.GT.U32.OR P0, PT, R92, 0x27f, P1 ;  /* 0x0000027f5c00780c */ /* 0x000fc40000f04470 */
[----:B------:R-:W-:Y:S02]  /*0c30*/  SHF.R.S32.HI R87, RZ, 0x1f, R27 ;  /* 0x0000001fff577819 */ /* 0x000fe4000001141b */
[C---:B------:R-:W-:Y:S02]  /*0c40*/  IADD3 R29, R0.reuse, 0xc0, RZ ;  /* 0x000000c0001d7810 */ /* 0x040fe40007ffe0ff */
[----:B------:R-:W-:Y:S02]  /*0c50*/  IADD3 R31, R0, 0xe8, RZ ;  /* 0x000000e8001f7810 */ /* 0x000fe40007ffe0ff */
[----:B------:R-:W-:Y:S02]  /*0c60*/  SHF.R.S32.HI R86, RZ, 0x1f, R29 ;  /* 0x0000001fff567819 */ /* 0x000fe4000001141d */
[----:B------:R-:W-:Y:S02]  /*0c70*/  SHF.R.S32.HI R77, RZ, 0x1f, R31 ;  /* 0x0000001fff4d7819 */ /* 0x000fe4000001141f */
[----:B------:R-:W-:Y:S01]  /*0c80*/  SHF.R.S32.HI R89, RZ, 0x1f, R33 ;  /* 0x0000001fff597819 */ /* 0x000fe20000011421 */
[----:B------:R-:W0:Y:S01]  /*0c90*/  @!P0 LDC.64 R18, c[0x0][0x270] ;  /* 0x00009c00ff128b82 */ /* 0x000e220000000a00 */
[----:B------:R-:W-:-:S02]  /*0ca0*/  @P0 LOP3.LUT R44, R44, 0x8, RZ, 0xfc, !PT ;  /* 0x000000082c2c0812 */ /* 0x000fc400078efcff */
[----:B------:R-:W-:Y:S02]  /*0cb0*/  SHF.R.S32.HI R37, RZ, 0x1f, R40 ;  /* 0x0000001fff257819 */ /* 0x000fe40000011428 */
        /* <DEDUP_REMOVED lines=22> */
[----:B------:R-:W-:Y:S01]  /*0e20*/  @!P0 IMAD.IADD R7, R7, 0x1, R21 ;  /* 0x0000000107078824 */ /* 0x000fe200078e0215 */
        /* <DEDUP_REMOVED lines=346> */
[----:B-1----:R-:W-:Y:S01]  /*23d0*/  @!P2 LEA R56, P0, R60, R56, 0x2 ;  /* 0x000000383c38a211 */ /* 0x002fe200078010ff */
[----:B------:R-:W-:-:S05]  /*23e0*/  @!P2 IMAD.IADD R7, R61, 0x1, R7 ;  /* 0x000000013d07a824 */ /* 0x000fca00078e0207 */
        /* <DEDUP_REMOVED lines=393> */
.L_x_5437:
[----:B------:R-:W-:Y:S05]  /*3c80*/  BSYNC B0 ;  /* 0x0000000000007941 */ /* 0x000fea0003800000 */
.L_x_5436:
        /* <DEDUP_REMOVED lines=32> */
.L_x_5440:
[----:B------:R-:W2:Y:S04]  /*3e90*/  LDG.E.STRONG.GPU R47, desc[UR14][R44.64] ;  /* 0x0000000e2c2f7981 */ /* 0x000ea8000c1ef900 */
[----:B--2---:R-:W-:Y:S01]  /*3ea0*/  CCTL.IVALL ;  /* 0x00000000ff00798f */ /* 0x004fe20002000000 */
[----:B------:R-:W-:Y:S05]  /*3eb0*/  YIELD ;  /* 0x0000000000007946 */ /* 0x000fea0003800000 */
[----:B------:R-:W-:-:S13]  /*3ec0*/  ISETP.NE.AND P1, PT, R47, R46, PT ;  /* 0x0000002e2f00720c */ /* 0x000fda0003f25270 */
[----:B------:R-:W-:Y:S05]  /*3ed0*/  @P1 BRA `(.L_x_5440) ;  /* 0xfffffffc00ec1947 */ /* 0x000fea000383ffff */
.L_x_5439:
        /* <DEDUP_REMOVED lines=14> */
.L_x_5442:
        /* <DEDUP_REMOVED lines=68> */
.L_x_5441:
        /* <DEDUP_REMOVED lines=20> */
.L_x_5444:
[----:B------:R-:W-:Y:S05]  /*4540*/  BSYNC B0 ;  /* 0x0000000000007941 */ /* 0x000fea0003800000 */
.L_x_5443:
        /* <DEDUP_REMOVED lines=39> */
.L_x_5438:
        /* <DEDUP_REMOVED lines=47> */
[----:B---3--:R-:W-:Y:S02]  /*4ab0*/  HADD2.F32 R44, -RZ, R81.H0_H0 ;  /* 0x20000051ff2c7230 */ /* 0x008fe40000004100 */
[----:B--2---:R-:W-:Y:S02]  /*4ac0*/  HADD2.F32 R45, -RZ, R46.H0_H0 ;  /* 0x2000002eff2d7230 */ /* 0x004fe40000004100 */
        /* <DEDUP_REMOVED lines=15> */
.L_x_5445:
        /* <DEDUP_REMOVED lines=14> */
.L_x_5447:
[----:B------:R-:W-:Y:S05]  /*4ca0*/  BSYNC B0 ;  /* 0x0000000000007941 */ /* 0x000fea0003800000 */
.L_x_5446:
        /* <DEDUP_REMOVED lines=24> */
.L_x_5448:
        /* <DEDUP_REMOVED lines=13> */
.L_x_5450:
[----:B------:R-:W-:Y:S05]  /*4f00*/  BSYNC B0 ;  /* 0x0000000000007941 */ /* 0x000fea0003800000 */
.L_x_5449:
[C---:B------:R-:W-:Y:S01]  /*4f10*/  VIADD R47, R0.reuse, 0x10 ;  /* 0x00000010002f7836 */ /* 0x040fe20000000000 */
[----:B------:R-:W-:Y:S01]  /*4f20*/  IADD3 R46, R0, 0x10, RZ ;  /* 0x00000010002e7810 */ /* 0x000fe20007ffe0ff */
[----:B------:R-:W-:Y:S01]  /*4f30*/  FADD.FTZ R30, R30, -UR5 ;  /* 0x800000051e1e7e21 */ /* 0x000fe20008010000 */
[----:B------:R-:W-:Y:S02]  /*4f40*/  FADD.FTZ R31, R31, -UR5 ;  /* 0x800000051f1f7e21 */ /* 0x000fe40008010000 */
        /* <DEDUP_REMOVED lines=19> */
.L_x_5451:
        /* <DEDUP_REMOVED lines=13> */
.L_x_5453:
[----:B------:R-:W-:Y:S05]  /*5150*/  BSYNC B0 ;  /* 0x0000000000007941 */ /* 0x000fea0003800000 */
.L_x_5452:
        /* <DEDUP_REMOVED lines=49> */
.L_x_5454:
        /* <DEDUP_REMOVED lines=13> */
.L_x_5456:
[----:B------:R-:W-:Y:S05]  /*5540*/  BSYNC B0 ;  /* 0x0000000000007941 */ /* 0x000fea0003800000 */
.L_x_5455:
        /* <DEDUP_REMOVED lines=17> */
.L_x_5457:
[----:B------:R-:W-:Y:S04]  /*5660*/  BSSY B0, `(.L_x_5458) ;  /* 0x000000f000007945 */ /* 0x000fe80003800000 */
[----:B------:R-:W-:Y:S05]  /*5670*/  @P1 BRA `(.L_x_5459) ;  /* 0x0000000000341947 */ /* 0x000fea0003800000 */
[----:B------:R-:W-:Y:S01]  /*5680*/  IADD3 R30, R0, 0x20, RZ ;  /* 0x00000020001e7810 */ /* 0x000fe20007ffe0ff */
[----:B------:R-:W-:Y:S01]  /*5690*/  ULDC.64 UR12, c[0x0][0x270] ;  /* 0x00009c00000c7ab9 */ /* 0x000fe20000000a00 */
[----:B------:R-:W-:Y:S02]  /*56a0*/  MOV R31, R5 ;  /* 0x00000005001f7202 */ /* 0x000fe40000000f00 */
        /* <DEDUP_REMOVED lines=10> */
.L_x_5459:
[----:B------:R-:W-:Y:S05]  /*5750*/  BSYNC B0 ;  /* 0x0000000000007941 */ /* 0x000fea0003800000 */
.L_x_5458:
        /* <DEDUP_REMOVED lines=17> */
.L_x_5460:
        /* <DEDUP_REMOVED lines=13> */
.L_x_5462:
[----:B------:R-:W-:Y:S05]  /*5940*/  BSYNC B0 ;  /* 0x0000000000007941 */ /* 0x000fea0003800000 */
.L_x_5461:
        /* <DEDUP_REMOVED lines=17> */
.L_x_5463:
        /* <DEDUP_REMOVED lines=13> */
.L_x_5465:
[----:B------:R-:W-:Y:S05]  /*5b30*/  BSYNC B0 ;  /* 0x0000000000007941 */ /* 0x000fea0003800000 */
.L_x_5464:
        /* <DEDUP_REMOVED lines=17> */
.L_x_5466:
        /* <DEDUP_REMOVED lines=13> */
.L_x_5468:
[----:B------:R-:W-:Y:S05]  /*5d20*/  BSYNC B0 ;  /* 0x0000000000007941 */ /* 0x000fea0003800000 */
.L_x_5467:
        /* <DEDUP_REMOVED lines=47> */
.L_x_5469:
        /* <DEDUP_REMOVED lines=13> */
.L_x_5471:
[----:B------:R-:W-:Y:S05]  /*60f0*/  BSYNC B0 ;  /* 0x0000000000007941 */ /* 0x000fea0003800000 */
.L_x_5470:
        /* <DEDUP_REMOVED lines=17> */
.L_x_5472:
[----:B------:R-:W-:Y:S04]  /*6210*/  BSSY B0, `(.L_x_5473) ;  /* 0x000000d000007945 */ /* 0x000fe80003800000 */
[----:B------:R-:W-:Y:S05]  /*6220*/  @P1 BRA `(.L_x_5474) ;  /* 0x00000000002c1947 */ /* 0x000fea0003800000 */
[----:B------:R-:W-:Y:S01]  /*6230*/  ULDC.64 UR12, c[0x0][0x270] ;  /* 0x00009c00000c7ab9 */ /* 0x000fe20000000a00 */
[----:B------:R-:W-:Y:S01]  /*6240*/  MOV R31, R5 ;  /* 0x00000005001f7202 */ /* 0x000fe20000000f00 */
[----:B------:R-:W-:Y:S02]  /*6250*/  IMAD R32, R46, UR12, RZ ;  /* 0x0000000c2e207c24 */ /* 0x000fe4000f8e02ff */
[----:B-----5:R-:W-:Y:S02]  /*6260*/  IMAD.MOV.U32 R30, RZ, RZ, R2 ;  /* 0x000000ffff1e7224 */ /* 0x020fe400078e0002 */
[C---:B------:R-:W-:Y:S02]  /*6270*/  IMAD R33, R41.reuse, UR13, R32 ;  /* 0x0000000d29217c24 */ /* 0x040fe4000f8e0220 */
[----:B------:R-:W-:Y:S01]  /*6280*/  IMAD.WIDE.U32 R30, R41, UR12, R30 ;  /* 0x0000000c291e7c25 */ /* 0x000fe2000f8e001e */
[----:B------:R-:W-:-:S04]  /*6290*/  ULDC.64 UR12, c[0x0][0x210] ;  /* 0x00008400000c7ab9 */ /* 0x000fc80000000a00 */
[----:B------:R-:W-:Y:S02]  /*62a0*/  IADD3 R33, R31, R33, RZ ;  /* 0x000000211f217210 */ /* 0x000fe40007ffe0ff */
[----:B------:R-:W-:-:S04]  /*62b0*/  LEA R32, P1, R30, UR12, 0x2 ;  /* 0x0000000c1e207c11 */ /* 0x000fc8000f8210ff */
[----:B------:R-:W-:-:S05]  /*62c0*/  LEA.HI.X R33, R30, UR13, R33, 0x2, P1 ;  /* 0x0000000d1e217c11 */ /* 0x000fca00088f1421 */
[----:B------:R0:W-:Y:S04]  /*62d0*/  STG.E.64 desc[UR14][R32.64], R28 ;  /* 0x0000001c20007986 */ /* 0x0001e8000c101b0e */
.L_x_5474:
[----:B------:R-:W-:Y:S05]  /*62e0*/  BSYNC B0 ;  /* 0x0000000000007941 */ /* 0x000fea0003800000 */
.L_x_5473:
        /* <DEDUP_REMOVED lines=17> */
.L_x_5475:
        /* <DEDUP_REMOVED lines=13> */
.L_x_5477:
[----:B------:R-:W-:Y:S05]  /*64d0*/  BSYNC B0 ;  /* 0x0000000000007941 */ /* 0x000fea0003800000 */
.L_x_5476:
        /* <DEDUP_REMOVED lines=17> */
.L_x_5478:
        /* <DEDUP_REMOVED lines=13> */
.L_x_5480:
[----:B------:R-:W-:Y:S05]  /*66c0*/  BSYNC B0 ;  /* 0x0000000000007941 */ /* 0x000fea0003800000 */
.L_x_5479:
        /* <DEDUP_REMOVED lines=17> */
.L_x_5481:
        /* <DEDUP_REMOVED lines=13> */
.L_x_5483:
[----:B------:R-:W-:Y:S05]  /*68b0*/  BSYNC B0 ;  /* 0x0000000000007941 */ /* 0x000fea0003800000 */
.L_x_5482:
        /* <DEDUP_REMOVED lines=41> */
.L_x_5484:
        /* <DEDUP_REMOVED lines=13> */
.L_x_5486:
[----:B------:R-:W-:Y:S05]  /*6c20*/  BSYNC B0 ;  /* 0x0000000000007941 */ /* 0x000fea0003800000 */
.L_x_5485:
        /* <DEDUP_REMOVED lines=17> */
.L_x_5487:
        /* <DEDUP_REMOVED lines=13> */
.L_x_5489:
[----:B------:R-:W-:Y:S05]  /*6e10*/  BSYNC B0 ;  /* 0x0000000000007941 */ /* 0x000fea0003800000 */
.L_x_5488:
        /* <DEDUP_REMOVED lines=17> */
.L_x_5490:
        /* <DEDUP_REMOVED lines=13> */
.L_x_5492:
[----:B------:R-:W-:Y:S05]  /*7000*/  BSYNC B0 ;  /* 0x0000000000007941 */ /* 0x000fea0003800000 */
.L_x_5491:
        /* <DEDUP_REMOVED lines=17> */
.L_x_5493:
        /* <DEDUP_REMOVED lines=13> */
.L_x_5495:
[----:B------:R-:W-:Y:S05]  /*71f0*/  BSYNC B0 ;  /* 0x0000000000007941 */ /* 0x000fea0003800000 */
.L_x_5494:
        /* <DEDUP_REMOVED lines=17> */
.L_x_5496:
        /* <DEDUP_REMOVED lines=13> */
.L_x_5498:
[----:B------:R-:W-:Y:S05]  /*73e0*/  BSYNC B0 ;  /* 0x0000000000007941 */ /* 0x000fea0003800000 */
.L_x_5497:
        /* <DEDUP_REMOVED lines=39> */
.L_x_5499:
        /* <DEDUP_REMOVED lines=13> */
.L_x_5501:
[----:B------:R-:W-:Y:S05]  /*7730*/  BSYNC B0 ;  /* 0x0000000000007941 */ /* 0x000fea0003800000 */
.L_x_5500:
        /* <DEDUP_REMOVED lines=17> */
.L_x_5502:
        /* <DEDUP_REMOVED lines=13> */
.L_x_5504:
[----:B------:R-:W-:Y:S05]  /*7920*/  BSYNC B0 ;  /* 0x0000000000007941 */ /* 0x000fea0003800000 */
.L_x_5503:
        /* <DEDUP_REMOVED lines=17> */
.L_x_5505:
[----:B------:R-:W-:Y:S04]  /*7a40*/  BSSY B0, `(.L_x_5506) ;  /* 0x000000d000007945 */ /* 0x000fe80003800000 */
[----:B------:R-:W-:Y:S05]  /*7a50*/  @P2 BRA `(.L_x_5507) ;  /* 0x00000000002c2947 */ /* 0x000fea0003800000 */
[----:B------:R-:W-:Y:S01]  /*7a60*/  ULDC.64 UR12, c[0x0][0x270] ;  /* 0x00009c00000c7ab9 */ /* 0x000fe20000000a00 */
[----:B-----5:R-:W-:Y:S01]  /*7a70*/  MOV R8, R2 ;  /* 0x0000000200087202 */ /* 0x020fe20000000f00 */
[----:B------:R-:W-:Y:S02]  /*7a80*/  IMAD.MOV.U32 R9, RZ, RZ, R5 ;  /* 0x000000ffff097224 */ /* 0x000fe400078e0005 */
        /* <DEDUP_REMOVED lines=8> */
.L_x_5507:
[----:B------:R-:W-:Y:S05]  /*7b10*/  BSYNC B0 ;  /* 0x0000000000007941 */ /* 0x000fea0003800000 */
.L_x_5506:
        /* <DEDUP_REMOVED lines=17> */
.L_x_5508:
        /* <DEDUP_REMOVED lines=13> */
.L_x_5510:
[----:B------:R-:W-:Y:S05]  /*7d00*/  BSYNC B0 ;  /* 0x0000000000007941 */ /* 0x000fea0003800000 */
.L_x_5509:
        /* <DEDUP_REMOVED lines=17> */
.L_x_5511:
        /* <DEDUP_REMOVED lines=13> */
.L_x_5513:
[----:B------:R-:W-:Y:S05]  /*7ef0*/  BSYNC B0 ;  /* 0x0000000000007941 */ /* 0x000fea0003800000 */
.L_x_5512:
        /* <DEDUP_REMOVED lines=37> */
.L_x_5514:
        /* <DEDUP_REMOVED lines=13> */
.L_x_5516:
[----:B------:R-:W-:Y:S05]  /*8220*/  BSYNC B0 ;  /* 0x0000000000007941 */ /* 0x000fea0003800000 */
.L_x_5515:
        /* <DEDUP_REMOVED lines=17> */
.L_x_5517:
        /* <DEDUP_REMOVED lines=13> */
.L_x_5519:
[----:B------:R-:W-:Y:S05]  /*8410*/  BSYNC B0 ;  /* 0x0000000000007941 */ /* 0x000fea0003800000 */
.L_x_5518:
        /* <DEDUP_REMOVED lines=17> */
.L_x_5520:
        /* <DEDUP_REMOVED lines=13> */
.L_x_5522:
[----:B------:R-:W-:Y:S05]  /*8600*/  BSYNC B0 ;  /* 0x0000000000007941 */ /* 0x000fea0003800000 */
.L_x_5521:
        /* <DEDUP_REMOVED lines=17> */
.L_x_5523:
        /* <DEDUP_REMOVED lines=13> */
.L_x_5525:
[----:B------:R-:W-:Y:S05]  /*87f0*/  BSYNC B0 ;  /* 0x0000000000007941 */ /* 0x000fea0003800000 */
.L_x_5524:
        /* <DEDUP_REMOVED lines=17> */
.L_x_5526:
        /* <DEDUP_REMOVED lines=13> */
.L_x_5528:
[----:B------:R-:W-:Y:S05]  /*89e0*/  BSYNC B0 ;  /* 0x0000000000007941 */ /* 0x000fea0003800000 */
.L_x_5527:
        /* <DEDUP_REMOVED lines=33> */
.L_x_5529:
        /* <DEDUP_REMOVED lines=13> */
.L_x_5531:
[----:B------:R-:W-:Y:S05]  /*8cd0*/  BSYNC B0 ;  /* 0x0000000000007941 */ /* 0x000fea0003800000 */
.L_x_5530:
        /* <DEDUP_REMOVED lines=13> */
.L_x_5532:
        /* <DEDUP_REMOVED lines=13> */
.L_x_5534:
[----:B------:R-:W-:Y:S05]  /*8e80*/  BSYNC B0 ;  /* 0x0000000000007941 */ /* 0x000fea0003800000 */
.L_x_5533:
        /* <DEDUP_REMOVED lines=23> */
.L_x_5535:
        /* <DEDUP_REMOVED lines=13> */
.L_x_5537:
[----:B------:R-:W-:Y:S05]  /*90d0*/  BSYNC B0 ;  /* 0x0000000000007941 */ /* 0x000fea0003800000 */
.L_x_5536:
        /* <DEDUP_REMOVED lines=13> */
.L_x_5538:
        /* <DEDUP_REMOVED lines=12> */
.L_x_5540:
[----:B------:R-:W-:Y:S05]  /*9270*/  BSYNC B0 ;  /* 0x0000000000007941 */ /* 0x000fea0003800000 */
.L_x_5539:
[----:B------:R-:W-:Y:S01]  /*9280*/  ULDC UR5, c[0x0][0x10] ;  /* 0x0000040000057ab9 */ /* 0x000fe20000000800 */
[----:B------:R-:W-:Y:S02]  /*9290*/  UIADD3 UR4, UR4, 0x1, URZ ;  /* 0x0000000104047890 */ /* 0x000fe4000fffe03f */
[----:B------:R-:W-:-:S04]  /*92a0*/  UIADD3 UR9, UR5, UR9, URZ ;  /* 0x0000000905097290 */ /* 0x000fc8000fffe03f */
[----:B------:R-:W-:-:S06]  /*92b0*/  UISETP.GE.AND UP0, UPT, UR9, UR8, UPT ;  /* 0x000000080900728c */ /* 0x000fcc000bf06270 */
[----:B------:R-:W-:-:S13]  /*92c0*/  PLOP3.LUT P1, PT, PT, PT, UP0, 0x80, 0x0 ;  /* 0x000000000000781c */ /* 0x000fda0003f2f008 */
[----:B------:R-:W-:Y:S05]  /*92d0*/  @!P1 BRA `(.L_x_5541) ;  /* 0xffffff6c00e09947 */ /* 0x000fea000383ffff */
[----:B------:R-:W-:Y:S05]  /*92e0*/  EXIT ;  /* 0x000000000000794d */ /* 0x000fea0003800000 */
.L_x_5542:
        /* <DEDUP_REMOVED lines=9> */
.L_x_5640:


//--------------------- .text._Z35group_norm_nhwc_fwd_one_pass_kernelI11Fp32IOFp16WLi512ELi160ELi640EEv26Group_norm_nhwc_fwd_params --------------------------
	.section	.text._Z35group_norm_nhwc_fwd_one_pass_kernelI11Fp32IOFp16WLi512ELi160ELi640EEv26Group_norm_nhwc_fwd_params,"ax",@progbits
	.align	128
        .global         _Z35group_norm_nhwc_fwd_one_pass_kernelI11Fp32IOFp16WLi512ELi160ELi640EEv26Group_norm_nhwc_fwd_params
        .type           _Z35group_norm_nhwc_fwd_one_pass_kernelI11Fp32IOFp16WLi512ELi160ELi640EEv26Group_norm_nhwc_fwd_params,@function
        .size           _Z35group_norm_nhwc_fwd_one_pass_kernelI11Fp32IOFp16WLi512ELi160ELi640EEv26Group_norm_nhwc_fwd_params,(.L_x_5641 - _Z35group_norm_nhwc_fwd_one_pass_kernelI11Fp32IOFp16WLi512ELi160ELi640EEv26Group_norm_nhwc_fwd_params)
        .other          _Z35group_norm_nhwc_fwd_one_pass_kernelI11Fp32IOFp16WLi512ELi160ELi640EEv26Group_norm_nhwc_fwd_params,@"STO_CUDA_ENTRY STV_DEFAULT"
_Z35group_norm_nhwc_fwd_one_pass_kernelI11Fp32IOFp16WLi512ELi160ELi640EEv26Group_norm_nhwc_fwd_params:
.text._Z35group_norm_nhwc_fwd_one_pass_kernelI11Fp32IOFp16WLi512ELi160ELi640EEv26Group_norm_nhwc_fwd_params:
        /* <DEDUP_REMOVED lines=19> */
.L_x_5567:
        /* <DEDUP_REMOVED lines=1366> */
[----:B------:R-:W-:Y:S02]  /*5690*/  LOP3.LUT P1, RZ, R12, 0x20, RZ, 0xc0, !PT ;  /* 0x000000200cff7812 */ /* 0x000fe4000782c0ff */
[----:B------:R0:W-:Y:S04]  /*56a0*/  STL [R1+0x2a4], R9 ;  /* 0x0002a40901007387 */ /* 0x0001e80000100800 */
[----:B------:R1:W-:Y:S01]  /*56b0*/  STL [R1+0x298], R0 ;  /* 0x0002980001007387 */ /* 0x0003e20000100800 */
[----:B0-----:R-:W-:-:S06]  /*56c0*/  HFMA2.MMA R9, -RZ, RZ, 0, 0 ;  /* 0x00000000ff097435 */ /* 0x001fcc00000001ff */
[----:B------:R-:W2:Y:S01]  /*56d0*/  @!P1 LDG.E.64 R6, desc[UR12][R40.64] ;  /* 0x0000000c28069981 */ /* 0x000ea2000c1e1b00 */
[----:B-1----:R-:W-:Y:S01]  /*56e0*/  IMAD.MOV.U32 R0, RZ, RZ, RZ ;  /* 0x000000ffff007224 */ /* 0x002fe200078e00ff */
[----:B------:R-:W-:Y:S02]  /*56f0*/  @!P4 MOV R0, R5 ;  /* 0x000000050000c202 */ /* 0x000fe40000000f00 */
[----:B------:R-:W-:Y:S02]  /*5700*/  @!P4 MOV R9, R4 ;  /* 0x000000040009c202 */ /* 0x000fe40000000f00 */
[----:B------:R-:W-:Y:S01]  /*5710*/  LOP3.LUT P4, RZ, R12, 0x10, RZ, 0xc0, !PT ;  /* 0x000000100cff7812 */ /* 0x000fe2000788c0ff */
[----:B------:R0:W-:Y:S04]  /*5720*/  STL [R1+0x2a0], R0 ;  /* 0x0002a00001007387 */ /* 0x0001e80000100800 */
[----:B------:R1:W-:Y:S04]  /*5730*/  STL.64 [R1+0x90], R10 ;  /* 0x0000900a01007387 */ /* 0x0003e80000100a00 */
[----:B------:R-:W-:Y:S01]  /*5740*/  STL.64 [R1+0x98], R4 ;  /* 0x0000980401007387 */ /* 0x000fe20000100a00 */
[----:B0-----:R-:W-:-:S03]  /*5750*/  HFMA2.MMA R0, -RZ, RZ, 0, 0 ;  /* 0x00000000ff007435 */ /* 0x001fc600000001ff */
[----:B------:R0:W-:Y:S01]  /*5760*/  STL [R1+0x2ac], R9 ;  /* 0x0002ac0901007387 */ /* 0x0001e20000100800 */
[----:B-1----:R-:W-:-:S03]  /*5770*/  CS2R R10, SRZ ;  /* 0x00000000000a7805 */ /* 0x002fc6000001ff00 */
[----:B------:R-:W2:Y:S01]  /*5780*/  LDL.LU.64 R40, [R1+0x2e0] ;  /* 0x0002e00001287983 */ /* 0x000ea20000300a00 */
[----:B0-----:R-:W-:Y:S01]  /*5790*/  IMAD.MOV.U32 R9, RZ, RZ, RZ ;  /* 0x000000ffff097224 */ /* 0x001fe200078e00ff */
[----:B------:R-:W-:Y:S02]  /*57a0*/  CS2R R4, SRZ ;  /* 0x0000000000047805 */ /* 0x000fe4000001ff00 */
[----:B---3--:R-:W-:Y:S01]  /*57b0*/  @!P3 MOV R9, R2 ;  /* 0x000000020009b202 */ /* 0x008fe20000000f00 */
[----:B------:R-:W-:Y:S01]  /*57c0*/  @!P3 IMAD.MOV.U32 R0, RZ, RZ, R3 ;  /* 0x000000ffff00b224 */ /* 0x000fe200078e0003 */
        /* <DEDUP_REMOVED lines=8> */
[----:B-1----:R-:W-:-:S05]  /*5850*/  MOV R0, RZ ;  /* 0x000000ff00007202 */ /* 0x002fca0000000f00 */
[----:B------:R-:W-:Y:S01]  /*5860*/  @!P2 IMAD.MOV.U32 R9, RZ, RZ, R14 ;  /* 0x000000ffff09a224 */ /* 0x000fe200078e000e */
[----:B------:R-:W-:Y:S02]  /*5870*/  @!P2 MOV R0, R15 ;  /* 0x0000000f0000a202 */ /* 0x000fe40000000f00 */
[----:B------:R-:W-:Y:S02]  /*5880*/  LOP3.LUT P2, RZ, R12, 0x4, RZ, 0xc0, !PT ;  /* 0x000000040cff7812 */ /* 0x000fe4000784c0ff */
[----:B------:R0:W-:Y:S04]  /*5890*/  STL [R1+0x2bc], R9 ;  /* 0x0002bc0901007387 */ /* 0x0001e80000100800 */
[----:B------:R1:W-:Y:S01]  /*58a0*/  STL [R1+0x2b0], R0 ;  /* 0x0002b00001007387 */ /* 0x0003e20000100800 */
[----:B0-----:R-:W-:Y:S01]  /*58b0*/  HFMA2.MMA R9, -RZ, RZ, 0, 0 ;  /* 0x00000000ff097435 */ /* 0x001fe200000001ff */
[----:B-1----:R-:W-:-:S02]  /*58c0*/  IMAD.MOV.U32 R0, RZ, RZ, RZ ;  /* 0x000000ffff007224 */ /* 0x002fc400078e00ff */
[----:B------:R0:W-:Y:S01]  /*58d0*/  STL.64 [R1+0xa0], R2 ;  /* 0x0000a00201007387 */ /* 0x0001e20000100a00 */
[----:B--2---:R-:W-:Y:S02]  /*58e0*/  @!P1 MOV R0, R7 ;  /* 0x0000000700009202 */ /* 0x004fe40000000f00 */
        /* <DEDUP_REMOVED lines=975> */
.L_x_5544:
[----:B------:R-:W-:Y:S05]  /*95e0*/  BSYNC B0 ;  /* 0x0000000000007941 */ /* 0x000fea0003800000 */
.L_x_5543:
        /* <DEDUP_REMOVED lines=34> */
.L_x_5548:
[----:B------:R-:W2:Y:S04]  /*9810*/  LDG.E.STRONG.GPU R0, desc[UR12][R10.64] ;  /* 0x0000000c0a007981 */ /* 0x000ea8000c1ef900 */
[----:B--2---:R-:W-:Y:S04]  /*9820*/  CCTL.IVALL ;  /* 0x00000000ff00798f */ /* 0x004fe80002000000 */
[----:B------:R0:W-:Y:S01]  /*9830*/  STL [R1], R0 ;  /* 0x0000000001007387 */ /* 0x0001e20000100800 */
[----:B------:R-:W-:-:S13]  /*9840*/  ISETP.NE.AND P1, PT, R0, UR6, PT ;  /* 0x0000000600007c0c */ /* 0x000fda000bf25270 */
[----:B0-----:R-:W-:Y:S05]  /*9850*/  @P1 BRA `(.L_x_5548) ;  /* 0xfffffffc00ec1947 */ /* 0x001fea000383ffff */
.L_x_5547:
[----:B------:R-:W-:Y:S05]  /*9860*/  BSYNC B0 ;  /* 0x0000000000007941 */ /* 0x000fea0003800000 */
.L_x_5546:
        /* <DEDUP_REMOVED lines=18> */
.L_x_5552:
        /* <DEDUP_REMOVED lines=115> */
.L_x_5551:
        /* <DEDUP_REMOVED lines=61> */
.L_x_5553:
[----:B------:R-:W-:-:S13]  /*a490*/  ISETP.NE.OR P1, PT, R0, RZ, P1 ;  /* 0x000000ff0000720c */ /* 0x000fda0000f25670 */
[----:B------:R-:W-:Y:S05]  /*a4a0*/  @!P1 BRA `(.L_x_5549) ;  /* 0x00000000007c9947 */ /* 0x000fea0003800000 */
.L_x_5550:
        /* <DEDUP_REMOVED lines=31> */
.L_x_5549:
        /* <DEDUP_REMOVED lines=11> */
.L_x_5555:
[----:B------:R-:W-:Y:S05]  /*a750*/  BSYNC B0 ;  /* 0x0000000000007941 */ /* 0x000fea0003800000 */
.L_x_5554:
        /* <DEDUP_REMOVED lines=19> */
.L_x_5545:
        /* <DEDUP_REMOVED lines=10> */
[----:B------:R-:W-:Y:S01]  /*a930*/  ULDC.64 UR18, c[0x0][0x270] ;  /* 0x00009c0000127ab9 */ /* 0x000fe20000000a00 */
[----:B------:R-:W-:Y:S01]  /*a940*/  MOV R11, UR8 ;  /* 0x00000008000b7c02 */ /* 0x000fe20008000f00 */
[----:B------:R-:W-:Y:S01]  /*a950*/  ULDC.64 UR10, c[0x0][0x210] ;  /* 0x00008400000a7ab9 */ /* 0x000fe20000000a00 */
[----:B------:R-:W1:Y:S01]  /*a960*/  S2UR UR7, SR_CgaCtaId ;  /* 0x00000000000779c3 */ /* 0x000e620000008800 */
[----:B------:R-:W-:Y:S01]  /*a970*/  IMAD R10, R10, -0x50, R33 ;  /* 0xffffffb00a0a7824 */ /* 0x000fe200078e0221 */
[----:B--2---:R-:W-:Y:S01]  /*a980*/  MOV R13, UR6 ;  /* 0x00000006000d7c02 */ /* 0x004fe20008000f00 */
[----:B------:R-:W-:Y:S01]  /*a990*/  UMOV UR6, 0x400 ;  /* 0x0000040000067882 */ /* 0x000fe20000000000 */
[----:B------:R-:W-:Y:S01]  /*a9a0*/  ULDC.64 UR16, c[0x0][0x278] ;  /* 0x00009e0000107ab9 */ /* 0x000fe20000000a00 */
[----:B------:R-:W-:-:S03]  /*a9b0*/  IMAD.SHL.U32 R10, R10, 0x2, RZ ;  /* 0x000000020a0a7824 */ /* 0x000fc600078e00ff */
[----:B------:R-:W2:Y:S01]  /*a9c0*/  @!P1 LDC.64 R4, c[0x0][0x218] ;  /* 0x00008600ff049b82 */ /* 0x000ea20000000a00 */
[----:B------:R-:W-:-:S07]  /*a9d0*/  IMAD R13, R13, 0xa0, R10 ;  /* 0x000000a00d0d7824 */ /* 0x000fce00078e020a */
        /* <DEDUP_REMOVED lines=21> */
[----:B------:R-:W-:Y:S01]  /*ab30*/  IMAD.MOV.U32 R13, RZ, RZ, RZ ;  /* 0x000000ffff0d7224 */ /* 0x000fe200078e00ff */
        /* <DEDUP_REMOVED lines=10> */
.L_x_5566:
        /* <DEDUP_REMOVED lines=61> */
.L_x_5557:
[----:B------:R-:W-:Y:S05]  /*afb0*/  BSYNC B0 ;  /* 0x0000000000007941 */ /* 0x000fea0003800000 */
.L_x_5556:
        /* <DEDUP_REMOVED lines=17> */
.L_x_5558:
        /* <DEDUP_REMOVED lines=11> */
.L_x_5560:
[----:B------:R-:W-:Y:S05]  /*b180*/  BSYNC B0 ;  /* 0x0000000000007941 */ /* 0x000fea0003800000 */
.L_x_5559:
        /* <DEDUP_REMOVED lines=15> */
.L_x_5562:
[----:B------:R-:W-:Y:S05]  /*b280*/  BSYNC B0 ;  /* 0x0000000000007941 */ /* 0x000fea0003800000 */
.L_x_5561:
        /* <DEDUP_REMOVED lines=13> */
.L_x_5563:
        /* <DEDUP_REMOVED lines=11> */
.L_x_5565:
[----:B------:R-:W-:Y:S05]  /*b410*/  BSYNC B0 ;  /* 0x0000000000007941 */ /* 0x000fea0003800000 */
.L_x_5564:
        /* <DEDUP_REMOVED lines=14> */
.L_x_5568:
        /* <DEDUP_REMOVED lines=16> */
.L_x_5641:


//--------------------- .nv.shared.reserved.0     --------------------------
	.section	.nv.shared.reserved.0,"aw",@nobits
	.weak		__nv_reservedSMEM_offset_0_alias
	.size		__nv_reservedSMEM_offset_0_alias, 0, 0
	.other		__nv_reservedSMEM_offset_0_alias,@"STO_CUDA_RESERVED_SHARED STV_DEFAULT"
__nv_reservedSMEM_offset_0_alias:
	.zero		0


//--------------------- .nv.global                --------------------------
	.section	.nv.global,"aw",@nobits
.nv.global:
	.type		_ZN62_INTERNAL_fe989378_31_group_norm_nhwc_one_pass_160_cu_f4b18ab16thrust23THRUST_300001_SM_900_NS12placeholders2_5E,@object
	.size		_ZN62_INTERNAL_fe989378_31_group_norm_nhwc_one_pass_160_cu_f4b18ab16thrust23THRUST_300001_SM_900_NS12placeholders2_5E,(_ZN62_INTERNAL_fe989378_31_group_norm_nhwc_one_pass_160_cu_f4b18ab14cuda3std3__45__cpo6cbeginE - _ZN62_INTERNAL_fe989378_31_group_norm_nhwc_one_pass_160_cu_f4b18ab16thrust23THRUST_300001_SM_900_NS12placeholders2_5E)
_ZN62_INTERNAL_fe989378_31_group_norm_nhwc_one_pass_160_cu_f4b18ab16thrust23THRUST_300001_SM_900_NS12placeholders2_5E:
	.zero		1
	.type		_ZN62_INTERNAL_fe989378_31_group_norm_nhwc_one_pass_160_cu_f4b18ab14cuda3std3__45__cpo6cbeginE,@object
	.size		_ZN62_INTERNAL_fe989378_31_group_norm_nhwc_one_pass_160_cu_f4b18ab14cuda3std3__45__cpo6cbeginE,(_ZN62_INTERNAL_fe989378_31_group_norm_nhwc_one_pass_160_cu_f4b18ab14cuda3std6ranges3__45__cpo6cbeginE - _ZN62_INTERNAL_fe989378_31_group_norm_nhwc_one_pass_160_cu_f4b18ab14cuda3std3__45__cpo6cbeginE)
_ZN62_INTERNAL_fe989378_31_group_norm_nhwc_one_pass_160_cu_f4b18ab14cuda3std3__45__cpo6cbeginE:
	.zero		1
	.type		_ZN62_INTERNAL_fe989378_31_group_norm_nhwc_one_pass_160_cu_f4b18ab14cuda3std6ranges3__45__cpo6cbeginE,@object
	.size		_ZN62_INTERNAL_fe989378_31_group_norm_nhwc_one_pass_160_cu_f4b18ab14cuda3std6ranges3__45__cpo6cbeginE,(_ZN62_INTERNAL_fe989378_31_group_norm_nhwc_one_pass_160_cu_f4b18ab14cuda3std3__48in_placeE - _ZN62_INTERNAL_fe989378_31_group_norm_nhwc_one_pass_160_cu_f4b18ab14cuda3std6ranges3__45__cpo6cbeginE)
_ZN62_INTERNAL_fe989378_31_group_norm_nhwc_one_pass_160_cu_f4b18ab14cuda3std6ranges3__45__cpo6cbeginE:
	.zero		1
	.type		_ZN62_INTERNAL_fe989378_31_group_norm_nhwc_one_pass_160_cu_f4b18ab14cuda3std3__48in_placeE,@object
	.size		_ZN62_INTERNAL_fe989378_31_group_norm_nhwc_one_pass_160_cu_f4b18ab14cuda3std3__48in_placeE,(_ZN62_INTERNAL_fe989378_31_group_norm_nhwc_one_pass_160_cu_f4b18ab14cuda3std6ranges3__45__cpo4sizeE - _ZN62_INTERNAL_fe989378_31_group_norm_nhwc_one_pass_160_cu_f4b18ab14cuda3std3__48in_placeE)
_ZN62_INTERNAL_fe989378_31_group_norm_nhwc_one_pass_160_cu_f4b18ab14cuda3std3__48in_placeE:
	.zero		1
	.type		_ZN62_INTERNAL_fe989378_31_group_norm_nhwc_one_pass_160_cu_f4b18ab14cuda3std6ranges3__45__cpo4sizeE,@object
	.size		_ZN62_INTERNAL_fe989378_31_group_norm_nhwc_one_pass_160_cu_f4b18ab14cuda3std6ranges3__45__cpo4sizeE,(_ZN62_INTERNAL_fe989378_31_group_norm_nhwc_one_pass_160_cu_f4b18ab16thrust23THRUST_300001_SM_900_NS12placeholders2_9E - _ZN62_INTERNAL_fe989378_31_group_norm_nhwc_one_pass_160_cu_f4b18ab14cuda3std6ranges3__45__cpo4sizeE)
_ZN62_INTERNAL_fe989378_31_group_norm_nhwc_one_pass_160_cu_f4b18ab14cuda3std6ranges3__45__cpo4sizeE:
	.zero		1
	.type		_ZN62_INTERNAL_fe989378_31_group_norm_nhwc_one_pass_160_cu_f4b18ab16thrust23THRUST_300001_SM_900_NS12placeholders2_9E,@object
	.size		_ZN62_INTERNAL_fe989378_31_group_norm_nhwc_one_pass_160_cu_f4b18ab16thrust23THRUST_300001_SM_900_NS12placeholders2_9E,(_ZN62_INTERNAL_fe989378_31_group_norm_nhwc_one_pass_160_cu_f4b18ab14cuda3std3__45__cpo7crbeginE - _ZN62_INTERNAL_fe989378_31_group_norm_nhwc_one_pass_160_cu_f4b18ab16thrust23THRUST_300001_SM_900_NS12placeholders2_9E)
_ZN62_INTERNAL_fe989378_31_group_norm_nhwc_one_pass_160_cu_f4b18ab16thrust23THRUST_300001_SM_900_NS12placeholders2_9E:
	.zero		1
	.type		_ZN62_INTERNAL_fe989378_31_group_norm_nhwc_one_pass_160_cu_f4b18ab14cuda3std3__45__cpo7crbeginE,@object
	.size		_ZN62_INTERNAL_fe989378_31_group_norm_nhwc_one_pass_160_cu_f4b18ab14cuda3std3__45__cpo7crbeginE,(_ZN62_INTERNAL_fe989378_31_group_norm_nhwc_one_pass_160_cu_f4b18ab14cuda3std6ranges3__45__cpo4nextE - _ZN62_INTERNAL_fe989378_31_group_norm_nhwc_one_pass_160_cu_f4b18ab14cuda3std3__45__cpo7crbeginE)
_ZN62_INTERNAL_fe989378_31_group_norm_nhwc_one_pass_160_cu_f4b18ab14cuda3std3__45__cpo7crbeginE:
	.zero		1
	.type		_ZN62_INTERNAL_fe989378_31_group_norm_nhwc_one_pass_160_cu_f4b18ab14cuda3std6ranges3__45__cpo4nextE,@object
	.size		_ZN62_INTERNAL_fe989378_31_group_norm_nhwc_one_pass_160_cu_f4b18ab14cuda3std6ranges3__45__cpo4nextE,(_ZN62_INTERNAL_fe989378_31_group_norm_nhwc_one_pass_160_cu_f4b18ab14cuda3std6ranges3__45__cpo4swapE - _ZN62_INTERNAL_fe989378_31_group_norm_nhwc_one_pass_160_cu_f4b18ab14cuda3std6ranges3__45__cpo4nextE)
_ZN62_INTERNAL_fe989378_31_group_norm_nhwc_one_pass_160_cu_f4b18ab14cuda3std6ranges3__45__cpo4nextE:
	.zero		1
	.type		_ZN62_INTERNAL_fe989378_31_group_norm_nhwc_one_pass_160_cu_f4b18ab14cuda3std6ranges3__45__cpo4swapE,@object
	.size		_ZN62_INTERNAL_fe989378_31_group_norm_nhwc_one_pass_160_cu_f4b18ab14cuda3std6ranges3__45__cpo4swapE,(_ZN62_INTERNAL_fe989378_31_group_norm_nhwc_one_pass_160_cu_f4b18ab16thrust23THRUST_300001_SM_900_NS12placeholders2_1E - _ZN62_INTERNAL_fe989378_31_group_norm_nhwc_one_pass_160_cu_f4b18ab14cuda3std6ranges3__45__cpo4swapE)
_ZN62_INTERNAL_fe989378_31_group_norm_nhwc_one_pass_160_cu_f4b18ab14cuda3std6ranges3__45__cpo4swapE:
	.zero		1
	.type		_ZN62_INTERNAL_fe989378_31_group_norm_nhwc_one_pass_160_cu_f4b18ab16thrust23THRUST_300001_SM_900_NS12placeholders2_1E,@object
	.size		_ZN62_INTERNAL_fe989378_31_group_norm_nhwc_one_pass_160_cu_f4b18ab16thrust23THRUST_300001_SM_900_NS12placeholders2_1E,(_ZN62_INTERNAL_fe989378_31_group_norm_nhwc_one_pass_160_cu_f4b18ab16thrust23THRUST_300001_SM_900_NS12placeholders2_3E - _ZN62_INTERNAL_fe989378_31_group_norm_nhwc_one_pass_160_cu_f4b18ab16thrust23THRUST_300001_SM_900_NS12placeholders2_1E)
_ZN62_INTERNAL_fe989378_31_group_norm_nhwc_one_pass_160_cu_f4b18ab16thrust23THRUST_300001_SM_900_NS12placeholders2_1E:
	.zero		1
	.type		_ZN62_INTERNAL_fe989378_31_group_norm_nhwc_one_pass_160_cu_f4b18ab16thrust23THRUST_300001_SM_900_NS12placeholders2_3E,@object
	.size		_ZN62_INTERNAL_fe989378_31_group_norm_nhwc_one_pass_160_cu_f4b18ab16thrust23THRUST_300001_SM_900_NS12placeholders2_3E,(_ZN62_INTERNAL_fe989378_31_group_norm_nhwc_one_pass_160_cu_f4b18ab14cuda3std3__45__cpo5beginE - _ZN62_INTERNAL_fe989378_31_group_norm_nhwc_one_pass_160_cu_f4b18ab16thrust23THRUST_300001_SM_900_NS12placeholders2_3E)
_ZN62_INTERNAL_fe989378_31_group_norm_nhwc_one_pass_160_cu_f4b18ab16thrust23THRUST_300001_SM_900_NS12placeholders2_3E:
	.zero		1
	.type		_ZN62_INTERNAL_fe989378_31_group_norm_nhwc_one_pass_160_cu_f4b18ab14cuda3std3__45__cpo5beginE,@object
	.size		_ZN62_INTERNAL_fe989378_31_group_norm_nhwc_one_pass_160_cu_f4b18ab14cuda3std3__45__cpo5beginE,(_ZN62_INTERNAL_fe989378_31_group_norm_nhwc_one_pass_160_cu_f4b18ab14cuda3std6ranges3__45__cpo5beginE - _ZN62_INTERNAL_fe989378_31_group_norm_nhwc_one_pass_160_cu_f4b18ab14cuda3std3__45__cpo5beginE)
_ZN62_INTERNAL_fe989378_31_group_norm_nhwc_one_pass_160_cu_f4b18ab14cuda3std3__45__cpo5beginE:
	.zero		1
	.type		_ZN62_INTERNAL_fe989378_31_group_norm_nhwc_one_pass_160_cu_f4b18ab14cuda3std6ranges3__45__cpo5beginE,@object
	.size		_ZN62_INTERNAL_fe989378_31_group_norm_nhwc_one_pass_160_cu_f4b18ab14cuda3std6ranges3__45__cpo5beginE,(_ZN62_INTERNAL_fe989378_31_group_norm_nhwc_one_pass_160_cu_f4b18ab14cuda3std3__464_GLOBAL__N__fe989378_31_group_norm_nhwc_one_pass_160_cu_f4b18ab16ignoreE - _ZN62_INTERNAL_fe989378_31_group_norm_nhwc_one_pass_160_cu_f4b18ab14cuda3std6ranges3__45__cpo5beginE)
_ZN62_INTERNAL_fe989378_31_group_norm_nhwc_one_pass_160_cu_f4b18ab14cuda3std6ranges3__45__cpo5beginE:
	.zero		1
	.type		_ZN62_INTERNAL_fe989378_31_group_norm_nhwc_one_pass_160_cu_f4b18ab14cuda3std3__464_GLOBAL__N__fe989378_31_group_norm_nhwc_one_pass_160_cu_f4b18ab16ignoreE,@object
	.size		_ZN62_INTERNAL_fe989378_31_group_norm_nhwc_one_pass_160_cu_f4b18ab14cuda3std3__464_GLOBAL__N__fe989378_31_group_norm_nhwc_one_pass_160_cu_f4b18ab16ignoreE,(_ZN62_INTERNAL_fe989378_31_group_norm_nhwc_one_pass_160_cu_f4b18ab14cuda3std6ranges3__45__cpo4dataE - _ZN62_INTERNAL_fe989378_31_group_norm_nhwc_one_pass_160_cu_f4b18ab14cuda3std3__464_GLOBAL__N__fe989378_31_group_norm_nhwc_one_pass_160_cu_f4b18ab16ignoreE)
_ZN62_INTERNAL_fe989378_31_group_norm_nhwc_one_pass_160_cu_f4b18ab14cuda3std3__464_GLOBAL__N__fe989378_31_group_norm_nhwc_one_pass_160_cu_f4b18ab16ignoreE:
	.zero		1
	.type		_ZN62_INTERNAL_fe989378_31_group_norm_nhwc_one_pass_160_cu_f4b18ab14cuda3std6ranges3__45__cpo4dataE,@object
	.size		_ZN62_INTERNAL_fe989378_31_group_norm_nhwc_one_pass_160_cu_f4b18ab14cuda3std6ranges3__45__cpo4dataE,(_ZN62_INTERNAL_fe989378_31_group_norm_nhwc_one_pass_160_cu_f4b18ab16thrust23THRUST_300001_SM_900_NS12placeholders2_7E - _ZN62_INTERNAL_fe989378_31_group_norm_nhwc_one_pass_160_cu_f4b18ab14cuda3std6ranges3__45__cpo4dataE)
_ZN62_INTERNAL_fe989378_31_group_norm_nhwc_one_pass_160_cu_f4b18ab14cuda3std6ranges3__45__cpo4dataE:
	.zero		1
	.type		_ZN62_INTERNAL_fe989378_31_group_norm_nhwc_one_pass_160_cu_f4b18ab16thrust23THRUST_300001_SM_900_NS12placeholders2_7E,@object
	.size		_ZN62_INTERNAL_fe989378_31_group_norm_nhwc_one_pass_160_cu_f4b18ab16thrust23THRUST_300001_SM_900_NS12placeholders2_7E,(_ZN62_INTERNAL_fe989378_31_group_norm_nhwc_one_pass_160_cu_f4b18ab14cuda3std3__45__cpo6rbeginE - _ZN62_INTERNAL_fe989378_31_group_norm_nhwc_one_pass_160_cu_f4b18ab16thrust23THRUST_300001_SM_900_NS12placeholders2_7E)
_ZN62_INTERNAL_fe989378_31_group_norm_nhwc_one_pass_160_cu_f4b18ab16thrust23THRUST_300001_SM_900_NS12placeholders2_7E:
	.zero		1
	.type		_ZN62_INTERNAL_fe989378_31_group_norm_nhwc_one_pass_160_cu_f4b18ab14cuda3std3__45__cpo6rbeginE,@object
	.size		_ZN62_INTERNAL_fe989378_31_group_norm_nhwc_one_pass_160_cu_f4b18ab14cuda3std3__45__cpo6rbeginE,(_ZN62_INTERNAL_fe989378_31_group_norm_nhwc_one_pass_160_cu_f4b18ab14cuda3std6ranges3__45__cpo7advanceE - _ZN62_INTERNAL_fe989378_31_group_norm_nhwc_one_pass_160_cu_f4b18ab14cuda3std3__45__cpo6rbeginE)
_ZN62_INTERNAL_fe989378_31_group_norm_nhwc_one_pass_160_cu_f4b18ab14cuda3std3__45__cpo6rbeginE:
	.zero		1
	.type		_ZN62_INTERNAL_fe989378_31_group_norm_nhwc_one_pass_160_cu_f4b18ab14cuda3std6ranges3__45__cpo7advanceE,@object
	.size		_ZN62_INTERNAL_fe989378_31_group_norm_nhwc_one_pass_160_cu_f4b18ab14cuda3std6ranges3__45__cpo7advanceE,(_ZN62_INTERNAL_fe989378_31_group_norm_nhwc_one_pass_160_cu_f4b18ab14cuda3std3__47nulloptE - _ZN62_INTERNAL_fe989378_31_group_norm_nhwc_one_pass_160_cu_f4b18ab14cuda3std6ranges3__45__cpo7advanceE)
_ZN62_INTERNAL_fe989378_31_group_norm_nhwc_one_pass_160_cu_f4b18ab14cuda3std6ranges3__45__cpo7advanceE:
	.zero		1
	.type		_ZN62_INTERNAL_fe989378_31_group_norm_nhwc_one_pass_160_cu_f4b18ab14cuda3std3__47nulloptE,@object
	.size		_ZN62_INTERNAL_fe989378_31_group_norm_nhwc_one_pass_160_cu_f4b18ab14cuda3std3__47nulloptE,(_ZN62_INTERNAL_fe989378_31_group_norm_nhwc_one_pass_160_cu_f4b18ab14cuda3std6ranges3__45__cpo8distanceE - _ZN62_INTERNAL_fe989378_31_group_norm_nhwc_one_pass_160_cu_f4b18ab14cuda3std3__47nulloptE)
_ZN62_INTERNAL_fe989378_31_group_norm_nhwc_one_pass_160_cu_f4b18ab14cuda3std3__47nulloptE:
	.zero		1
	.type		_ZN62_INTERNAL_fe989378_31_group_norm_nhwc_one_pass_160_cu_f4b18ab14cuda3std6ranges3__45__cpo8distanceE,@object
	.size		_ZN62_INTERNAL_fe989378_31_group_norm_nhwc_one_pass_160_cu_f4b18ab14cuda3std6ranges3__45__cpo8distanceE,(_ZN62_INTERNAL_fe989378_31_group_norm_nhwc_one_pass_160_cu_f4b18ab16thrust23THRUST_300001_SM_900_NS12placeholders2_6E - _ZN62_INTERNAL_fe989378_31_group_norm_nhwc_one_pass_160_cu_f4b18ab14cuda3std6ranges3__45__cpo8distanceE)
_ZN62_INTERNAL_fe989378_31_group_norm_nhwc_one_pass_160_cu_f4b18ab14cuda3std6ranges3__45__cpo8distanceE:
	.zero		1
	.type		_ZN62_INTERNAL_fe989378_31_group_norm_nhwc_one_pass_160_cu_f4b18ab16thrust23THRUST_300001_SM_900_NS12placeholders2_6E,@object
	.size		_ZN62_INTERNAL_fe989378_31_group_norm_nhwc_one_pass_160_cu_f4b18ab16thrust23THRUST_300001_SM_900_NS12placeholders2_6E,(_ZN62_INTERNAL_fe989378_31_group_norm_nhwc_one_pass_160_cu_f4b18ab14cuda3std3__45__cpo4cendE - _ZN62_INTERNAL_fe989378_31_group_norm_nhwc_one_pass_160_cu_f4b18ab16thrust23THRUST_300001_SM_900_NS12placeholders2_6E)
_ZN62_INTERNAL_fe989378_31_group_norm_nhwc_one_pass_160_cu_f4b18ab16thrust23THRUST_300001_SM_900_NS12placeholders2_6E:
	.zero		1
	.type		_ZN62_INTERNAL_fe989378_31_group_norm_nhwc_one_pass_160_cu_f4b18ab14cuda3std3__45__cpo4cendE,@object
	.size		_ZN62_INTERNAL_fe989378_31_group_norm_nhwc_one_pass_160_cu_f4b18ab14cuda3std3__45__cpo4cendE,(_ZN62_INTERNAL_fe989378_31_group_norm_nhwc_one_pass_160_cu_f4b18ab14cuda3std6ranges3__45__cpo4cendE - _ZN62_INTERNAL_fe989378_31_group_norm_nhwc_one_pass_160_cu_f4b18ab14cuda3std3__45__cpo4cendE)
_ZN62_INTERNAL_fe989378_31_group_norm_nhwc_one_pass_160_cu_f4b18ab14cuda3std3__45__cpo4cendE:
	.zero		1
	.type		_ZN62_INTERNAL_fe989378_31_group_norm_nhwc_one_pass_160_cu_f4b18ab14cuda3std6ranges3__45__cpo4cendE,@object
	.size		_ZN62_INTERNAL_fe989378_31_group_norm_nhwc_one_pass_160_cu_f4b18ab14cuda3std6ranges3__45__cpo4cendE,(_ZN62_INTERNAL_fe989378_31_group_norm_nhwc_one_pass_160_cu_f4b18ab14cuda3std3__420unreachable_sentinelE - _ZN62_INTERNAL_fe989378_31_group_norm_nhwc_one_pass_160_cu_f4b18ab14cuda3std6ranges3__45__cpo4cendE)
_ZN62_INTERNAL_fe989378_31_group_norm_nhwc_one_pass_160_cu_f4b18ab14cuda3std6ranges3__45__cpo4cendE:
	.zero		1
	.type		_ZN62_INTERNAL_fe989378_31_group_norm_nhwc_one_pass_160_cu_f4b18ab14cuda3std3__420unreachable_sentinelE,@object
	.size		_ZN62_INTERNAL_fe989378_31_group_norm_nhwc_one_pass_160_cu_f4b18ab14cuda3std3__420unreachable_sentinelE,(_ZN62_INTERNAL_fe989378_31_group_norm_nhwc_one_pass_160_cu_f4b18ab14cuda3std6ranges3__45__cpo5ssizeE - _ZN62_INTERNAL_fe989378_31_group_norm_nhwc_one_pass_160_cu_f4b18ab14cuda3std3__420unreachable_sentinelE)
_ZN62_INTERNAL_fe989378_31_group_norm_nhwc_one_pass_160_cu_f4b18ab14cuda3std3__420unreachable_sentinelE:
	.zero		1
	.type		_ZN62_INTERNAL_fe989378_31_group_norm_nhwc_one_pass_160_cu_f4b18ab14cuda3std6ranges3__45__cpo5ssizeE,@object
	.size		_ZN62_INTERNAL_fe989378_31_group_norm_nhwc_one_pass_160_cu_f4b18ab14cuda3std6ranges3__45__cpo5ssizeE,(_ZN62_INTERNAL_fe989378_31_group_norm_nhwc_one_pass_160_cu_f4b18ab16thrust23THRUST_300001_SM_900_NS12placeholders3_10E - _ZN62_INTERNAL_fe989378_31_group_norm_nhwc_one_pass_160_cu_f4b18ab14cuda3std6ranges3__45__cpo5ssizeE)
_ZN62_INTERNAL_fe989378_31_group_norm_nhwc_one_pass_160_cu_f4b18ab14cuda3std6ranges3__45__cpo5ssizeE:
	.zero		1
	.type		_ZN62_INTERNAL_fe989378_31_group_norm_nhwc_one_pass_160_cu_f4b18ab16thrust23THRUST_300001_SM_900_NS12placeholders3_10E,@object
	.size		_ZN62_INTERNAL_fe989378_31_group_norm_nhwc_one_pass_160_cu_f4b18ab16thrust23THRUST_300001_SM_900_NS12placeholders3_10E,(_ZN62_INTERNAL_fe989378_31_group_norm_nhwc_one_pass_160_cu_f4b18ab14cuda3std3__45__cpo5crendE - _ZN62_INTERNAL_fe989378_31_group_norm_nhwc_one_pass_160_cu_f4b18ab16thrust23THRUST_300001_SM_900_NS12placeholders3_10E)
_ZN62_INTERNAL_fe989378_31_group_norm_nhwc_one_pass_160_cu_f4b18ab16thrust23THRUST_300001_SM_900_NS12placeholders3_10E:
	.zero		1
	.type		_ZN62_INTERNAL_fe989378_31_group_norm_nhwc_one_pass_160_cu_f4b18ab14cuda3std3__45__cpo5crendE,@object
	.size		_ZN62_INTERNAL_fe989378_31_group_norm_nhwc_one_pass_160_cu_f4b18ab14cuda3std3__45__cpo5crendE,(_ZN62_INTERNAL_fe989378_31_group_norm_nhwc_one_pass_160_cu_f4b18ab14cuda3std6ranges3__45__cpo4prevE - _ZN62_INTERNAL_fe989378_31_group_norm_nhwc_one_pass_160_cu_f4b18ab14cuda3std3__45__cpo5crendE)
_ZN62_INTERNAL_fe989378_31_group_norm_nhwc_one_pass_160_cu_f4b18ab14cuda3std3__45__cpo5crendE:
	.zero		1
	.type		_ZN62_INTERNAL_fe989378_31_group_norm_nhwc_one_pass_160_cu_f4b18ab14cuda3std6ranges3__45__cpo4prevE,@object
	.size		_ZN62_INTERNAL_fe989378_31_group_norm_nhwc_one_pass_160_cu_f4b18ab14cuda3std6ranges3__45__cpo4prevE,(_ZN62_INTERNAL_fe989378_31_group_norm_nhwc_one_pass_160_cu_f4b18ab14cuda3std6ranges3__45__cpo9iter_moveE - _ZN62_INTERNAL_fe989378_31_group_norm_nhwc_one_pass_160_cu_f4b18ab14cuda3std6ranges3__45__cpo4prevE)
_ZN62_INTERNAL_fe989378_31_group_norm_nhwc_one_pass_160_cu_f4b18ab14cuda3std6ranges3__45__cpo4prevE:
	.zero		1
	.type		_ZN62_INTERNAL_fe989378_31_group_norm_nhwc_one_pass_160_cu_f4b18ab14cuda3std6ranges3__45__cpo9iter_moveE,@object
	.size		_ZN62_INTERNAL_fe989378_31_group_norm_nhwc_one_pass_160_cu_f4b18ab14cuda3std6ranges3__45__cpo9iter_moveE,(_ZN62_INTERNAL_fe989378_31_group_norm_nhwc_one_pass_160_cu_f4b18ab16thrust23THRUST_300001_SM_900_NS12placeholders2_2E - _ZN62_INTERNAL_fe989378_31_group_norm_nhwc_one_pass_160_cu_f4b18ab14cuda3std6ranges3__45__cpo9iter_moveE)
_ZN62_INTERNAL_fe989378_31_group_norm_nhwc_one_pass_160_cu_f4b18ab14cuda3std6ranges3__45__cpo9iter_moveE:
	.zero		1
	.type		_ZN62_INTERNAL_fe989378_31_group_norm_nhwc_one_pass_160_cu_f4b18ab16thrust23THRUST_300001_SM_900_NS12placeholders2_2E,@object
	.size		_ZN62_INTERNAL_fe989378_31_group_norm_nhwc_one_pass_160_cu_f4b18ab16thrust23THRUST_300001_SM_900_NS12placeholders2_2E,(_ZN62_INTERNAL_fe989378_31_group_norm_nhwc_one_pass_160_cu_f4b18ab16thrust23THRUST_300001_SM_900_NS12placeholders2_4E - _ZN62_INTERNAL_fe989378_31_group_norm_nhwc_one_pass_160_cu_f4b18ab16thrust23THRUST_300001_SM_900_NS12placeholders2_2E)
_ZN62_INTERNAL_fe989378_31_group_norm_nhwc_one_pass_160_cu_f4b18ab16thrust23THRUST_300001_SM_900_NS12placeholders2_2E:
	.zero		1
	.type		_ZN62_INTERNAL_fe989378_31_group_norm_nhwc_one_pass_160_cu_f4b18ab16thrust23THRUST_300001_SM_900_NS12placeholders2_4E,@object
	.size		_ZN62_INTERNAL_fe989378_31_group_norm_nhwc_one_pass_160_cu_f4b18ab16thrust23THRUST_300001_SM_900_NS12placeholders2_4E,(_ZN62_INTERNAL_fe989378_31_group_norm_nhwc_one_pass_160_cu_f4b18ab14cuda3std3__45__cpo3endE - _ZN62_INTERNAL_fe989378_31_group_norm_nhwc_one_pass_160_cu_f4b18ab16thrust23THRUST_300001_SM_900_NS12placeholders2_4E)
_ZN62_INTERNAL_fe989378_31_group_norm_nhwc_one_pass_160_cu_f4b18ab16thrust23THRUST_300001_SM_900_NS12placeholders2_4E:
	.zero		1
	.type		_ZN62_INTERNAL_fe989378_31_group_norm_nhwc_one_pass_160_cu_f4b18ab14cuda3std3__45__cpo3endE,@object
	.size		_ZN62_INTERNAL_fe989378_31_group_norm_nhwc_one_pass_160_cu_f4b18ab14cuda3std3__45__cpo3endE,(_ZN62_INTERNAL_fe989378_31_group_norm_nhwc_one_pass_160_cu_f4b18ab14cuda3std6ranges3__45__cpo3endE - _ZN62_INTERNAL_fe989378_31_group_norm_nhwc_one_pass_160_cu_f4b18ab14cuda3std3__45__cpo3endE)
_ZN62_INTERNAL_fe989378_31_group_norm_nhwc_one_pass_160_cu_f4b18ab14cuda3std3__45__cpo3endE:
	.zero		1
	.type		_ZN62_INTERNAL_fe989378_31_group_norm_nhwc_one_pass_160_cu_f4b18ab14cuda3std6ranges3__45__cpo3endE,@object
	.size		_ZN62_INTERNAL_fe989378_31_group_norm_nhwc_one_pass_160_cu_f4b18ab14cuda3std6ranges3__45__cpo3endE,(_ZN62_INTERNAL_fe989378_31_group_norm_nhwc_one_pass_160_cu_f4b18ab14cuda3std3__419piecewise_constructE - _ZN62_INTERNAL_fe989378_31_group_norm_nhwc_one_pass_160_cu_f4b18ab14cuda3std6ranges3__45__cpo3endE)
_ZN62_INTERNAL_fe989378_31_group_norm_nhwc_one_pass_160_cu_f4b18ab14cuda3std6ranges3__45__cpo3endE:
	.zero		1
	.type		_ZN62_INTERNAL_fe989378_31_group_norm_nhwc_one_pass_160_cu_f4b18ab14cuda3std3__419piecewise_constructE,@object
	.size		_ZN62_INTERNAL_fe989378_31_group_norm_nhwc_one_pass_160_cu_f4b18ab14cuda3std3__419piecewise_constructE,(_ZN62_INTERNAL_fe989378_31_group_norm_nhwc_one_pass_160_cu_f4b18ab14cuda3std6ranges3__45__cpo5cdataE - _ZN62_INTERNAL_fe989378_31_group_norm_nhwc_one_pass_160_cu_f4b18ab14cuda3std3__419piecewise_constructE)
_ZN62_INTERNAL_fe989378_31_group_norm_nhwc_one_pass_160_cu_f4b18ab14cuda3std3__419piecewise_constructE:
	.zero		1
	.type		_ZN62_INTERNAL_fe989378_31_group_norm_nhwc_one_pass_160_cu_f4b18ab14cuda3std6ranges3__45__cpo5cdataE,@object
	.size		_ZN62_INTERNAL_fe989378_31_group_norm_nhwc_one_pass_160_cu_f4b18ab14cuda3std6ranges3__45__cpo5cdataE,(_ZN62_INTERNAL_fe989378_31_group_norm_nhwc_one_pass_160_cu_f4b18ab16thrust23THRUST_300001_SM_900_NS12placeholders2_8E - _ZN62_INTERNAL_fe989378_31_group_norm_nhwc_one_pass_160_cu_f4b18ab14cuda3std6ranges3__45__cpo5cdataE)
_ZN62_INTERNAL_fe989378_31_group_norm_nhwc_one_pass_160_cu_f4b18ab14cuda3std6ranges3__45__cpo5cdataE:
	.zero		1
	.type		_ZN62_INTERNAL_fe989378_31_group_norm_nhwc_one_pass_160_cu_f4b18ab16thrust23THRUST_300001_SM_900_NS12placeholders2_8E,@object
	.size		_ZN62_INTERNAL_fe989378_31_group_norm_nhwc_one_pass_160_cu_f4b18ab16thrust23THRUST_300001_SM_900_NS12placeholders2_8E,(_ZN62_INTERNAL_fe989378_31_group_norm_nhwc_one_pass_160_cu_f4b18ab14cuda3std3__45__cpo4rendE - _ZN62_INTERNAL_fe989378_31_group_norm_nhwc_one_pass_160_cu_f4b18ab16thrust23THRUST_300001_SM_900_NS12placeholders2_8E)
_ZN62_INTERNAL_fe989378_31_group_norm_nhwc_one_pass_160_cu_f4b18ab16thrust23THRUST_300001_SM_900_NS12placeholders2_8E:
	.zero		1
	.type		_ZN62_INTERNAL_fe989378_31_group_norm_nhwc_one_pass_160_cu_f4b18ab14cuda3std3__45__cpo4rendE,@object
	.size		_ZN62_INTERNAL_fe989378_31_group_norm_nhwc_one_pass_160_cu_f4b18ab14cuda3std3__45__cpo4rendE,(_ZN62_INTERNAL_fe989378_31_group_norm_nhwc_one_pass_160_cu_f4b18ab14cuda3std6ranges3__45__cpo9iter_swapE - _ZN62_INTERNAL_fe989378_31_group_norm_nhwc_one_pass_160_cu_f4b18ab14cuda3std3__45__cpo4rendE)
_ZN62_INTERNAL_fe989378_31_group_norm_nhwc_one_pass_160_cu_f4b18ab14cuda3std3__45__cpo4rendE:
	.zero		1
	.type		_ZN62_INTERNAL_fe989378_31_group_norm_nhwc_one_pass_160_cu_f4b18ab14cuda3std6ranges3__45__cpo9iter_swapE,@object
	.size		_ZN62_INTERNAL_fe989378_31_group_norm_nhwc_one_pass_160_cu_f4b18ab14cuda3std6ranges3__45__cpo9iter_swapE,(_ZN62_INTERNAL_fe989378_31_group_norm_nhwc_one_pass_160_cu_f4b18ab14cuda3std3__48unexpectE - _ZN62_INTERNAL_fe989378_31_group_norm_nhwc_one_pass_160_cu_f4b18ab14cuda3std6ranges3__45__cpo9iter_swapE)
_ZN62_INTERNAL_fe989378_31_group_norm_nhwc_one_pass_160_cu_f4b18ab14cuda3std6ranges3__45__cpo9iter_swapE:
	.zero		1
	.type		_ZN62_INTERNAL_fe989378_31_group_norm_nhwc_one_pass_160_cu_f4b18ab14cuda3std3__48unexpectE,@object
	.size		_ZN62_INTERNAL_fe989378_31_group_norm_nhwc_one_pass_160_cu_f4b18ab14cuda3std3__48unexpectE,(_ZN62_INTERNAL_fe989378_31_group_norm_nhwc_one_pass_160_cu_f4b18ab16thrust23THRUST_300001_SM_900_NS6system6detail10sequential3seqE - _ZN62_INTERNAL_fe989378_31_group_norm_nhwc_one_pass_160_cu_f4b18ab14cuda3std3__48unexpectE)
_ZN62_INTERNAL_fe989378_31_group_norm_nhwc_one_pass_160_cu_f4b18ab14cuda3std3__48unexpectE:
	.zero		1
	.type		_ZN62_INTERNAL_fe989378_31_group_norm_nhwc_one_pass_160_cu_f4b18ab16thrust23THRUST_300001_SM_900_NS6system6detail10sequential3seqE,@object
	.size		_ZN62_INTERNAL_fe989378_31_group_norm_nhwc_one_pass_160_cu_f4b18ab16thrust23THRUST_300001_SM_900_NS6system6detail10sequential3seqE,(.L_29 - _ZN62_INTERNAL_fe989378_31_group_norm_nhwc_one_pass_160_cu_f4b18ab16thrust23THRUST_300001_SM_900_NS6system6detail10sequential3seqE)
_ZN62_INTERNAL_fe989378_31_group_norm_nhwc_one_pass_160_cu_f4b18ab16thrust23THRUST_300001_SM_900_NS6system6detail10sequential3seqE:
	.zero		1
.L_29:


//--------------------- .nv.shared._Z35group_norm_nhwc_bwd_one_pass_kernelI11Bf16IOFp32WLi64ELi160ELi640EEv26Group_norm_nhwc_bwd_params --------------------------
	.section	.nv.shared._Z35group_norm_nhwc_bwd_one_pass_kernelI11Bf16IOFp32WLi64ELi160ELi640EEv26Group_norm_nhwc_bwd_params,"aw",@nobits
	.sectionflags	@""
	.align	16
.nv.shared._Z35group_norm_nhwc_bwd_one_pass_kernelI11Bf16IOFp32WLi64ELi160ELi640EEv26Group_norm_nhwc_bwd_params:
	.zero		11472


//--------------------- .nv.shared._Z35group_norm_nhwc_bwd_one_pass_kernelI11Bf16IOFp32WLi128ELi160ELi640EEv26Group_norm_nhwc_bwd_params --------------------------
	.section	.nv.shared._Z35group_norm_nhwc_bwd_one_pass_kernelI11Bf16IOFp32WLi128ELi160ELi640EEv26Group_norm_nhwc_bwd_params,"aw",@nobits
	.sectionflags	@""
	.align	16
.nv.shared._Z35group_norm_nhwc_bwd_one_pass_kernelI11Bf16IOFp32WLi128ELi160ELi640EEv26Group_norm_nhwc_bwd_params:
	.zero		11472


//--------------------- .nv.shared._Z35group_norm_nhwc_bwd_one_pass_kernelI11Bf16IOFp32WLi256ELi160ELi640EEv26Group_norm_nhwc_bwd_params --------------------------
	.section	.nv.shared._Z35group_norm_nhwc_bwd_one_pass_kernelI11Bf16IOFp32WLi256ELi160ELi640EEv26Group_norm_nhwc_bwd_params,"aw",@nobits
	.sectionflags	@""
	.align	16
.nv.shared._Z35group_norm_nhwc_bwd_one_pass_kernelI11Bf16IOFp32WLi256ELi160ELi640EEv26Group_norm_nhwc_bwd_params:
	.zero		11472


//--------------------- .nv.shared._Z35group_norm_nhwc_bwd_one_pass_kernelI11Bf16IOFp32WLi512ELi160ELi640EEv26Group_norm_nhwc_bwd_params --------------------------
	.section	.nv.shared._Z35group_norm_nhwc_bwd_one_pass_kernelI11Bf16IOFp32WLi512ELi160ELi640EEv26Group_norm_nhwc_bwd_params,"aw",@nobits
	.sectionflags	@""
	.align	16
.nv.shared._Z35group_norm_nhwc_bwd_one_pass_kernelI11Bf16IOFp32WLi512ELi160ELi640EEv26Group_norm_nhwc_bwd_params:
	.zero		11472


//--------------------- .nv.shared._Z35group_norm_nhwc_bwd_one_pass_kernelI11Bf16IOBf16WLi64ELi160ELi640EEv26Group_norm_nhwc_bwd_params --------------------------
	.section	.nv.shared._Z35group_norm_nhwc_bwd_one_pass_kernelI11Bf16IOBf16WLi64ELi160ELi640EEv26Group_norm_nhwc_bwd_params,"aw",@nobits
	.sectionflags	@""
	.align	16
.nv.shared._Z35group_norm_nhwc_bwd_one_pass_kernelI11Bf16IOBf16WLi64ELi160ELi640EEv26Group_norm_nhwc_bwd_params:
	.zero		11472


//--------------------- .nv.shared._Z35group_norm_nhwc_bwd_one_pass_kernelI11Bf16IOBf16WLi128ELi160ELi640EEv26Group_norm_nhwc_bwd_params --------------------------
	.section	.nv.shared._Z35group_norm_nhwc_bwd_one_pass_kernelI11Bf16IOBf16WLi128ELi160ELi640EEv26Group_norm_nhwc_bwd_params,"aw",@nobits
	.sectionflags	@""
	.align	16
.nv.shared._Z35group_norm_nhwc_bwd_one_pass_kernelI11Bf16IOBf16WLi128ELi160ELi640EEv26Group_norm_nhwc_bwd_params:
	.zero		11472


//--------------------- .nv.shared._Z35group_norm_nhwc_bwd_one_pass_kernelI11Bf16IOBf16WLi256ELi160ELi640EEv26Group_norm_nhwc_bwd_params --------------------------
	.section	.nv.shared._Z35group_norm_nhwc_bwd_one_pass_kernelI11Bf16IOBf16WLi256ELi160ELi640EEv26Group_norm_nhwc_bwd_params,"aw",@nobits
	.sectionflags	@""
	.align	16
.nv.shared._Z35group_norm_nhwc_bwd_one_pass_kernelI11Bf16IOBf16WLi256ELi160ELi640EEv26Group_norm_nhwc_bwd_params:
	.zero		11472


//--------------------- .nv.shared._Z35group_norm_nhwc_bwd_one_pass_kernelI11Bf16IOBf16WLi512ELi160ELi640EEv26Group_norm_nhwc_bwd_params --------------------------
	.section	.nv.shared._Z35group_norm_nhwc_bwd_one_pass_kernelI11Bf16IOBf16WLi512ELi160ELi640EEv26Group_norm_nhwc_bwd_params,"aw",@nobits
	.sectionflags	@""
	.align	16
.nv.shared._Z35group_norm_nhwc_bwd_one_pass_kernelI11Bf16IOBf16WLi512ELi160ELi640EEv26Group_norm_nhwc_bwd_params:
	.zero		11472


//--------------------- .nv.shared._Z35group_norm_nhwc_bwd_one_pass_kernelI11Bf16IOFp16WLi64ELi160ELi640EEv26Group_norm_nhwc_bwd_params --------------------------
	.section	.nv.shared._Z35group_norm_nhwc_bwd_one_pass_kernelI11Bf16IOFp16WLi64ELi160ELi640EEv26Group_norm_nhwc_bwd_params,"aw",@nobits
	.sectionflags	@""
	.align	16
.nv.shared._Z35group_norm_nhwc_bwd_one_pass_kernelI11Bf16IOFp16WLi64ELi160ELi640EEv26Group_norm_nhwc_bwd_params:
	.zero		11472


//--------------------- .nv.shared._Z35group_norm_nhwc_bwd_one_pass_kernelI11Bf16IOFp16WLi128ELi160ELi640EEv26Group_norm_nhwc_bwd_params --------------------------
	.section	.nv.shared._Z35group_norm_nhwc_bwd_one_pass_kernelI11Bf16IOFp16WLi128ELi160ELi640EEv26Group_norm_nhwc_bwd_params,"aw",@nobits
	.sectionflags	@""
	.align	16
.nv.shared._Z35group_norm_nhwc_bwd_one_pass_kernelI11Bf16IOFp16WLi128ELi160ELi640EEv26Group_norm_nhwc_bwd_params:
	.zero		11472


//--------------------- .nv.shared._Z35group_norm_nhwc_bwd_one_pass_kernelI11Bf16IOFp16WLi256ELi160ELi640EEv26Group_norm_nhwc_bwd_params --------------------------
	.section	.nv.shared._Z35group_norm_nhwc_bwd_one_pass_kernelI11Bf16IOFp16WLi256ELi160ELi640EEv26Group_norm_nhwc_bwd_params,"aw",@nobits
	.sectionflags	@""
	.align	16
.nv.shared._Z35group_norm_nhwc_bwd_one_pass_kernelI11Bf16IOFp16WLi256ELi160ELi640EEv26Group_norm_nhwc_bwd_params:
	.zero		11472


//--------------------- .nv.shared._Z35group_norm_nhwc_bwd_one_pass_kernelI11Bf16IOFp16WLi512ELi160ELi640EEv26Group_norm_nhwc_bwd_params --------------------------
	.section	.nv.shared._Z35group_norm_nhwc_bwd_one_pass_kernelI11Bf16IOFp16WLi512ELi160ELi640EEv26Group_norm_nhwc_bwd_params,"aw",@nobits
	.sectionflags	@""
	.align	16
.nv.shared._Z35group_norm_nhwc_bwd_one_pass_kernelI11Bf16IOFp16WLi512ELi160ELi640EEv26Group_norm_nhwc_bwd_params:
	.zero		11472


//--------------------- .nv.shared._Z35group_norm_nhwc_bwd_one_pass_kernelI11Fp16IOFp32WLi64ELi160ELi640EEv26Group_norm_nhwc_bwd_params --------------------------
	.section	.nv.shared._Z35group_norm_nhwc_bwd_one_pass_kernelI11Fp16IOFp32WLi64ELi160ELi640EEv26Group_norm_nhwc_bwd_params,"aw",@nobits
	.sectionflags	@""
	.align	16
.nv.shared._Z35group_norm_nhwc_bwd_one_pass_kernelI11Fp16IOFp32WLi64ELi160ELi640EEv26Group_norm_nhwc_bwd_params:
	.zero		11472


//--------------------- .nv.shared._Z35group_norm_nhwc_bwd_one_pass_kernelI11Fp16IOFp32WLi128ELi160ELi640EEv26Group_norm_nhwc_bwd_params --------------------------
	.section	.nv.shared._Z35group_norm_nhwc_bwd_one_pass_kernelI11Fp16IOFp32WLi128ELi160ELi640EEv26Group_norm_nhwc_bwd_params,"aw",@nobits
	.sectionflags	@""
	.align	16
.nv.shared._Z35group_norm_nhwc_bwd_one_pass_kernelI11Fp16IOFp32WLi128ELi160ELi640EEv26Group_norm_nhwc_bwd_params:
	.zero		11472


//--------------------- .nv.shared._Z35group_norm_nhwc_bwd_one_pass_kernelI11Fp16IOFp32WLi256ELi160ELi640EEv26Group_norm_nhwc_bwd_params --------------------------
	.section	.nv.shared._Z35group_norm_nhwc_bwd_one_pass_kernelI11Fp16IOFp32WLi256ELi160ELi640EEv26Group_norm_nhwc_bwd_params,"aw",@nobits
	.sectionflags	@""
	.align	16
.nv.shared._Z35group_norm_nhwc_bwd_one_pass_kernelI11Fp16IOFp32WLi256ELi160ELi640EEv26Group_norm_nhwc_bwd_params:
	.zero		11472


//--------------------- .nv.shared._Z35group_norm_nhwc_bwd_one_pass_kernelI11Fp16IOFp32WLi512ELi160ELi640EEv26Group_norm_nhwc_bwd_params --------------------------
	.section	.nv.shared._Z35group_norm_nhwc_bwd_one_pass_kernelI11Fp16IOFp32WLi512ELi160ELi640EEv26Group_norm_nhwc_bwd_params,"aw",@nobits
	.sectionflags	@""
	.align	16
.nv.shared._Z35group_norm_nhwc_bwd_one_pass_kernelI11Fp16IOFp32WLi512ELi160ELi640EEv26Group_norm_nhwc_bwd_params:
	.zero		11472


//--------------------- .nv.shared._Z35group_norm_nhwc_bwd_one_pass_kernelI11Fp16IOBf16WLi64ELi160ELi640EEv26Group_norm_nhwc_bwd_params --------------------------
	.section	.nv.shared._Z35group_norm_nhwc_bwd_one_pass_kernelI11Fp16IOBf16WLi64ELi160ELi640EEv26Group_norm_nhwc_bwd_params,"aw",@nobits
	.sectionflags	@""
	.align	16
.nv.shared._Z35group_norm_nhwc_bwd_one_pass_kernelI11Fp16IOBf16WLi64ELi160ELi640EEv26Group_norm_nhwc_bwd_params:
	.zero		11472


//--------------------- .nv.shared._Z35group_norm_nhwc_bwd_one_pass_kernelI11Fp16IOBf16WLi128ELi160ELi640EEv26Group_norm_nhwc_bwd_params --------------------------
	.section	.nv.shared._Z35group_norm_nhwc_bwd_one_pass_kernelI11Fp16IOBf16WLi128ELi160ELi640EEv26Group_norm_nhwc_bwd_params,"aw",@nobits
	.sectionflags	@""
	.align	16
.nv.shared._Z35group_norm_nhwc_bwd_one_pass_kernelI11Fp16IOBf16WLi128ELi160ELi640EEv26Group_norm_nhwc_bwd_params:
	.zero		11472


//--------------------- .nv.shared._Z35group_norm_nhwc_bwd_one_pass_kernelI11Fp16IOBf16WLi256ELi160ELi640EEv26Group_norm_nhwc_bwd_params --------------------------
	.section	.nv.shared._Z35group_norm_nhwc_bwd_one_pass_kernelI11Fp16IOBf16WLi256ELi160ELi640EEv26Group_norm_nhwc_bwd_params,"aw",@nobits
	.sectionflags	@""
	.align	16
.nv.shared._Z35group_norm_nhwc_bwd_one_pass_kernelI11Fp16IOBf16WLi256ELi160ELi640EEv26Group_norm_nhwc_bwd_params:
	.zero		11472


//--------------------- .nv.shared._Z35group_norm_nhwc_bwd_one_pass_kernelI11Fp16IOBf16WLi512ELi160ELi640EEv26Group_norm_nhwc_bwd_params --------------------------
	.section	.nv.shared._Z35group_norm_nhwc_bwd_one_pass_kernelI11Fp16IOBf16WLi512ELi160ELi640EEv26Group_norm_nhwc_bwd_params,"aw",@nobits
	.sectionflags	@""
	.align	16
.nv.shared._Z35group_norm_nhwc_bwd_one_pass_kernelI11Fp16IOBf16WLi512ELi160ELi640EEv26Group_norm_nhwc_bwd_params:
	.zero		11472


//--------------------- .nv.shared._Z35group_norm_nhwc_bwd_one_pass_kernelI11Fp16IOFp16WLi64ELi160ELi640EEv26Group_norm_nhwc_bwd_params --------------------------
	.section	.nv.shared._Z35group_norm_nhwc_bwd_one_pass_kernelI11Fp16IOFp16WLi64ELi160ELi640EEv26Group_norm_nhwc_bwd_params,"aw",@nobits
	.sectionflags	@""
	.align	16
.nv.shared._Z35group_norm_nhwc_bwd_one_pass_kernelI11Fp16IOFp16WLi64ELi160ELi640EEv26Group_norm_nhwc_bwd_params:
	.zero		11472


//--------------------- .nv.shared._Z35group_norm_nhwc_bwd_one_pass_kernelI11Fp16IOFp16WLi128ELi160ELi640EEv26Group_norm_nhwc_bwd_params --------------------------
	.section	.nv.shared._Z35group_norm_nhwc_bwd_one_pass_kernelI11Fp16IOFp16WLi128ELi160ELi640EEv26Group_norm_nhwc_bwd_params,"aw",@nobits
	.sectionflags	@""
	.align	16
.nv.shared._Z35group_norm_nhwc_bwd_one_pass_kernelI11Fp16IOFp16WLi128ELi160ELi640EEv26Group_norm_nhwc_bwd_params:
	.zero		11472


//--------------------- .nv.shared._Z35group_norm_nhwc_bwd_one_pass_kernelI11Fp16IOFp16WLi256ELi160ELi640EEv26Group_norm_nhwc_bwd_params --------------------------
	.section	.nv.shared._Z35group_norm_nhwc_bwd_one_pass_kernelI11Fp16IOFp16WLi256ELi160ELi640EEv26Group_norm_nhwc_bwd_params,"aw",@nobits
	.sectionflags	@""
	.align	16
.nv.shared._Z35group_norm_nhwc_bwd_one_pass_kernelI11Fp16IOFp16WLi256ELi160ELi640EEv26Group_norm_nhwc_bwd_params:
	.zero		11472


//--------------------- .nv.shared._Z35group_norm_nhwc_bwd_one_pass_kernelI11Fp16IOFp16WLi512ELi160ELi640EEv26Group_norm_nhwc_bwd_params --------------------------
	.section	.nv.shared._Z35group_norm_nhwc_bwd_one_pass_kernelI11Fp16IOFp16WLi512ELi160ELi640EEv26Group_norm_nhwc_bwd_params,"aw",@nobits
	.sectionflags	@""
	.align	16
.nv.shared._Z35group_norm_nhwc_bwd_one_pass_kernelI11Fp16IOFp16WLi512ELi160ELi640EEv26Group_norm_nhwc_bwd_params:
	.zero		11472


//--------------------- .nv.shared._Z35group_norm_nhwc_bwd_one_pass_kernelI11Fp32IOFp32WLi64ELi160ELi640EEv26Group_norm_nhwc_bwd_params --------------------------
	.section	.nv.shared._Z35group_norm_nhwc_bwd_one_pass_kernelI11Fp32IOFp32WLi64ELi160ELi640EEv26Group_norm_nhwc_bwd_params,"aw",@nobits
	.sectionflags	@""
	.align	16
.nv.shared._Z35group_norm_nhwc_bwd_one_pass_kernelI11Fp32IOFp32WLi64ELi160ELi640EEv26Group_norm_nhwc_bwd_params:
	.zero		11472


//--------------------- .nv.shared._Z35group_norm_nhwc_bwd_one_pass_kernelI11Fp32IOFp32WLi128ELi160ELi640EEv26Group_norm_nhwc_bwd_params --------------------------
	.section	.nv.shared._Z35group_norm_nhwc_bwd_one_pass_kernelI11Fp32IOFp32WLi128ELi160ELi640EEv26Group_norm_nhwc_bwd_params,"aw",@nobits
	.sectionflags	@""
	.align	16
.nv.shared._Z35group_norm_nhwc_bwd_one_pass_kernelI11Fp32IOFp32WLi128ELi160ELi640EEv26Group_norm_nhwc_bwd_params:
	.zero		11472


//--------------------- .nv.shared._Z35group_norm_nhwc_bwd_one_pass_kernelI11Fp32IOFp32WLi256ELi160ELi640EEv26Group_norm_nhwc_bwd_params --------------------------
	.section	.nv.shared._Z35group_norm_nhwc_bwd_one_pass_kernelI11Fp32IOFp32WLi256ELi160ELi640EEv26Group_norm_nhwc_bwd_params,"aw",@nobits
	.sectionflags	@""
	.align	16
.nv.shared._Z35group_norm_nhwc_bwd_one_pass_kernelI11Fp32IOFp32WLi256ELi160ELi640EEv26Group_norm_nhwc_bwd_params:
	.zero		11472


//--------------------- .nv.shared._Z35group_norm_nhwc_bwd_one_pass_kernelI11Fp32IOFp32WLi512ELi160ELi640EEv26Group_norm_nhwc_bwd_params --------------------------
	.section	.nv.shared._Z35group_norm_nhwc_bwd_one_pass_kernelI11Fp32IOFp32WLi512ELi160ELi640EEv26Group_norm_nhwc_bwd_params,"aw",@nobits
	.sectionflags	@""
	.align	16
.nv.shared._Z35group_norm_nhwc_bwd_one_pass_kernelI11Fp32IOFp32WLi512ELi160ELi640EEv26Group_norm_nhwc_bwd_params:
	.zero		11472


//--------------------- .nv.shared._Z35group_norm_nhwc_bwd_one_pass_kernelI11Fp32IOBf16WLi64ELi160ELi640EEv26Group_norm_nhwc_bwd_params --------------------------
	.section	.nv.shared._Z35group_norm_nhwc_bwd_one_pass_kernelI11Fp32IOBf16WLi64ELi160ELi640EEv26Group_norm_nhwc_bwd_params,"aw",@nobits
	.sectionflags	@""
	.align	16
.nv.shared._Z35group_norm_nhwc_bwd_one_pass_kernelI11Fp32IOBf16WLi64ELi160ELi640EEv26Group_norm_nhwc_bwd_params:
	.zero		11472


//--------------------- .nv.shared._Z35group_norm_nhwc_bwd_one_pass_kernelI11Fp32IOBf16WLi128ELi160ELi640EEv26Group_norm_nhwc_bwd_params --------------------------
	.section	.nv.shared._Z35group_norm_nhwc_bwd_one_pass_kernelI11Fp32IOBf16WLi128ELi160ELi640EEv26Group_norm_nhwc_bwd_params,"aw",@nobits
	.sectionflags	@""
	.align	16
.nv.shared._Z35group_norm_nhwc_bwd_one_pass_kernelI11Fp32IOBf16WLi128ELi160ELi640EEv26Group_norm_nhwc_bwd_params:
	.zero		11472


//--------------------- .nv.shared._Z35group_norm_nhwc_bwd_one_pass_kernelI11Fp32IOBf16WLi256ELi160ELi640EEv26Group_norm_nhwc_bwd_params --------------------------
	.section	.nv.shared._Z35group_norm_nhwc_bwd_one_pass_kernelI11Fp32IOBf16WLi256ELi160ELi640EEv26Group_norm_nhwc_bwd_params,"aw",@nobits
	.sectionflags	@""
	.align	16
.nv.shared._Z35group_norm_nhwc_bwd_one_pass_kernelI11Fp32IOBf16WLi256ELi160ELi640EEv26Group_norm_nhwc_bwd_params:
	.zero		11472


//--------------------- .nv.shared._Z35group_norm_nhwc_bwd_one_pass_kernelI11Fp32IOBf16WLi512ELi160ELi640EEv26Group_norm_nhwc_bwd_params --------------------------
	.section	.nv.shared._Z35group_norm_nhwc_bwd_one_pass_kernelI11Fp32IOBf16WLi512ELi160ELi640EEv26Group_norm_nhwc_bwd_params,"aw",@nobits
	.sectionflags	@""
	.align	16
.nv.shared._Z35group_norm_nhwc_bwd_one_pass_kernelI11Fp32IOBf16WLi512ELi160ELi640EEv26Group_norm_nhwc_bwd_params:
	.zero		11472


//--------------------- .nv.shared._Z35group_norm_nhwc_bwd_one_pass_kernelI11Fp32IOFp16WLi64ELi160ELi640EEv26Group_norm_nhwc_bwd_params --------------------------
	.section	.nv.shared._Z35group_norm_nhwc_bwd_one_pass_kernelI11Fp32IOFp16WLi64ELi160ELi640EEv26Group_norm_nhwc_bwd_params,"aw",@nobits
	.sectionflags	@""
	.align	16
.nv.shared._Z35group_norm_nhwc_bwd_one_pass_kernelI11Fp32IOFp16WLi64ELi160ELi640EEv26Group_norm_nhwc_bwd_params:
	.zero		11472


//--------------------- .nv.shared._Z35group_norm_nhwc_bwd_one_pass_kernelI11Fp32IOFp16WLi128ELi160ELi640EEv26Group_norm_nhwc_bwd_params --------------------------
	.section	.nv.shared._Z35group_norm_nhwc_bwd_one_pass_kernelI11Fp32IOFp16WLi128ELi160ELi640EEv26Group_norm_nhwc_bwd_params,"aw",@nobits
	.sectionflags	@""
	.align	16
.nv.shared._Z35group_norm_nhwc_bwd_one_pass_kernelI11Fp32IOFp16WLi128ELi160ELi640EEv26Group_norm_nhwc_bwd_params:
	.zero		11472


//--------------------- .nv.shared._Z35group_norm_nhwc_bwd_one_pass_kernelI11Fp32IOFp16WLi256ELi160ELi640EEv26Group_norm_nhwc_bwd_params --------------------------
	.section	.nv.shared._Z35group_norm_nhwc_bwd_one_pass_kernelI11Fp32IOFp16WLi256ELi160ELi640EEv26Group_norm_nhwc_bwd_params,"aw",@nobits
	.sectionflags	@""
	.align	16
.nv.shared._Z35group_norm_nhwc_bwd_one_pass_kernelI11Fp32IOFp16WLi256ELi160ELi640EEv26Group_norm_nhwc_bwd_params:
	.zero		11472


//--------------------- .nv.shared._Z35group_norm_nhwc_bwd_one_pass_kernelI11Fp32IOFp16WLi512ELi160ELi640EEv26Group_norm_nhwc_bwd_params --------------------------
	.section	.nv.shared._Z35group_norm_nhwc_bwd_one_pass_kernelI11Fp32IOFp16WLi512ELi160ELi640EEv26Group_norm_nhwc_bwd_params,"aw",@nobits
	.sectionflags	@""
	.align	16
.nv.shared._Z35group_norm_nhwc_bwd_one_pass_kernelI11Fp32IOFp16WLi512ELi160ELi640EEv26Group_norm_nhwc_bwd_params:
	.zero		11472


//--------------------- .nv.shared._Z35group_norm_nhwc_fwd_one_pass_kernelI11Bf16IOFp32WLi64ELi160ELi640EEv26Group_norm_nhwc_fwd_params --------------------------
	.section	.nv.shared._Z35group_norm_nhwc_fwd_one_pass_kernelI11Bf16IOFp32WLi64ELi160ELi640EEv26Group_norm_nhwc_fwd_params,"aw",@nobits
	.sectionflags	@""
	.align	8
.nv.shared._Z35group_norm_nhwc_fwd_one_pass_kernelI11Bf16IOFp32WLi64ELi160ELi640EEv26Group_norm_nhwc_fwd_params:
	.zero		1224


//--------------------- .nv.shared._Z35group_norm_nhwc_fwd_one_pass_kernelI11Bf16IOFp32WLi128ELi160ELi640EEv26Group_norm_nhwc_fwd_params --------------------------
	.section	.nv.shared._Z35group_norm_nhwc_fwd_one_pass_kernelI11Bf16IOFp32WLi128ELi160ELi640EEv26Group_norm_nhwc_fwd_params,"aw",@nobits
	.sectionflags	@""
	.align	8
.nv.shared._Z35group_norm_nhwc_fwd_one_pass_kernelI11Bf16IOFp32WLi128ELi160ELi640EEv26Group_norm_nhwc_fwd_params:
	.zero		1224


//--------------------- .nv.shared._Z35group_norm_nhwc_fwd_one_pass_kernelI11Bf16IOFp32WLi256ELi160ELi640EEv26Group_norm_nhwc_fwd_params --------------------------
	.section	.nv.shared._Z35group_norm_nhwc_fwd_one_pass_kernelI11Bf16IOFp32WLi256ELi160ELi640EEv26Group_norm_nhwc_fwd_params,"aw",@nobits
	.sectionflags	@""
	.align	8
.nv.shared._Z35group_norm_nhwc_fwd_one_pass_kernelI11Bf16IOFp32WLi256ELi160ELi640EEv26Group_norm_nhwc_fwd_params:
	.zero		1224


//--------------------- .nv.shared._Z35group_norm_nhwc_fwd_one_pass_kernelI11Bf16IOFp32WLi512ELi160ELi640EEv26Group_norm_nhwc_fwd_params --------------------------
	.section	.nv.shared._Z35group_norm_nhwc_fwd_one_pass_kernelI11Bf16IOFp32WLi512ELi160ELi640EEv26Group_norm_nhwc_fwd_params,"aw",@nobits
	.sectionflags	@""
	.align	8
.nv.shared._Z35group_norm_nhwc_fwd_one_pass_kernelI11Bf16IOFp32WLi512ELi160ELi640EEv26Group_norm_nhwc_fwd_params:
	.zero		1224


//--------------------- .nv.shared._Z35group_norm_nhwc_fwd_one_pass_kernelI11Bf16IOBf16WLi64ELi160ELi640EEv26Group_norm_nhwc_fwd_params --------------------------
	.section	.nv.shared._Z35group_norm_nhwc_fwd_one_pass_kernelI11Bf16IOBf16WLi64ELi160ELi640EEv26Group_norm_nhwc_fwd_params,"aw",@nobits
	.sectionflags	@""
	.align	8
.nv.shared._Z35group_norm_nhwc_fwd_one_pass_kernelI11Bf16IOBf16WLi64ELi160ELi640EEv26Group_norm_nhwc_fwd_params:
	.zero		1224


//--------------------- .nv.shared._Z35group_norm_nhwc_fwd_one_pass_kernelI11Bf16IOBf16WLi128ELi160ELi640EEv26Group_norm_nhwc_fwd_params --------------------------
	.section	.nv.shared._Z35group_norm_nhwc_fwd_one_pass_kernelI11Bf16IOBf16WLi128ELi160ELi640EEv26Group_norm_nhwc_fwd_params,"aw",@nobits
	.sectionflags	@""
	.align	8
.nv.shared._Z35group_norm_nhwc_fwd_one_pass_kernelI11Bf16IOBf16WLi128ELi160ELi640EEv26Group_norm_nhwc_fwd_params:
	.zero		1224


//--------------------- .nv.shared._Z35group_norm_nhwc_fwd_one_pass_kernelI11Bf16IOBf16WLi256ELi160ELi640EEv26Group_norm_nhwc_fwd_params --------------------------
	.section	.nv.shared._Z35group_norm_nhwc_fwd_one_pass_kernelI11Bf16IOBf16WLi256ELi160ELi640EEv26Group_norm_nhwc_fwd_params,"aw",@nobits
	.sectionflags	@""
	.align	8
.nv.shared._Z35group_norm_nhwc_fwd_one_pass_kernelI11Bf16IOBf16WLi256ELi160ELi640EEv26Group_norm_nhwc_fwd_params:
	.zero		1224


//--------------------- .nv.shared._Z35group_norm_nhwc_fwd_one_pass_kernelI11Bf16IOBf16WLi512ELi160ELi640EEv26Group_norm_nhwc_fwd_params --------------------------
	.section	.nv.shared._Z35group_norm_nhwc_fwd_one_pass_kernelI11Bf16IOBf16WLi512ELi160ELi640EEv26Group_norm_nhwc_fwd_params,"aw",@nobits
	.sectionflags	@""
	.align	8
.nv.shared._Z35group_norm_nhwc_fwd_one_pass_kernelI11Bf16IOBf16WLi512ELi160ELi640EEv26Group_norm_nhwc_fwd_params:
	.zero		1224


//--------------------- .nv.shared._Z35group_norm_nhwc_fwd_one_pass_kernelI11Bf16IOFp16WLi64ELi160ELi640EEv26Group_norm_nhwc_fwd_params --------------------------
	.section	.nv.shared._Z35group_norm_nhwc_fwd_one_pass_kernelI11Bf16IOFp16WLi64ELi160ELi640EEv26Group_norm_nhwc_fwd_params,"aw",@nobits
	.sectionflags	@""
	.align	8
.nv.shared._Z35group_norm_nhwc_fwd_one_pass_kernelI11Bf16IOFp16WLi64ELi160ELi640EEv26Group_norm_nhwc_fwd_params:
	.zero		1224


//--------------------- .nv.shared._Z35group_norm_nhwc_fwd_one_pass_kernelI11Bf16IOFp16WLi128ELi160ELi640EEv26Group_norm_nhwc_fwd_params --------------------------
	.section	.nv.shared._Z35group_norm_nhwc_fwd_one_pass_kernelI11Bf16IOFp16WLi128ELi160ELi640EEv26Group_norm_nhwc_fwd_params,"aw",@nobits
	.sectionflags	@""
	.align	8
.nv.shared._Z35group_norm_nhwc_fwd_one_pass_kernelI11Bf16IOFp16WLi128ELi160ELi640EEv26Group_norm_nhwc_fwd_params:
	.zero		1224


//--------------------- .nv.shared._Z35group_norm_nhwc_fwd_one_pass_kernelI11Bf16IOFp16WLi256ELi160ELi640EEv26Group_norm_nhwc_fwd_params --------------------------
	.section	.nv.shared._Z35group_norm_nhwc_fwd_one_pass_kernelI11Bf16IOFp16WLi256ELi160ELi640EEv26Group_norm_nhwc_fwd_params,"aw",@nobits
	.sectionflags	@""
	.align	8
.nv.shared._Z35group_norm_nhwc_fwd_one_pass_kernelI11Bf16IOFp16WLi256ELi160ELi640EEv26Group_norm_nhwc_fwd_params:
	.zero		1224


//--------------------- .nv.shared._Z35group_norm_nhwc_fwd_one_pass_kernelI11Bf16IOFp16WLi512ELi160ELi640EEv26Group_norm_nhwc_fwd_params --------------------------
	.section	.nv.shared._Z35group_norm_nhwc_fwd_one_pass_kernelI11Bf16IOFp16WLi512ELi160ELi640EEv26Group_norm_nhwc_fwd_params,"aw",@nobits
	.sectionflags	@""
	.align	8
.nv.shared._Z35group_norm_nhwc_fwd_one_pass_kernelI11Bf16IOFp16WLi512ELi160ELi640EEv26Group_norm_nhwc_fwd_params:
	.zero		1224


//--------------------- .nv.shared._Z35group_norm_nhwc_fwd_one_pass_kernelI11Fp16IOFp32WLi64ELi160ELi640EEv26Group_norm_nhwc_fwd_params --------------------------
	.section	.nv.shared._Z35group_norm_nhwc_fwd_one_pass_kernelI11Fp16IOFp32WLi64ELi160ELi640EEv26Group_norm_nhwc_fwd_params,"aw",@nobits
	.sectionflags	@""
	.align	8
.nv.shared._Z35group_norm_nhwc_fwd_one_pass_kernelI11Fp16IOFp32WLi64ELi160ELi640EEv26Group_norm_nhwc_fwd_params:
	.zero		1224


//--------------------- .nv.shared._Z35group_norm_nhwc_fwd_one_pass_kernelI11Fp16IOFp32WLi128ELi160ELi640EEv26Group_norm_nhwc_fwd_params --------------------------
	.section	.nv.shared._Z35group_norm_nhwc_fwd_one_pass_kernelI11Fp16IOFp32WLi128ELi160ELi640EEv26Group_norm_nhwc_fwd_params,"aw",@nobits
	.sectionflags	@""
	.align	8
.nv.shared._Z35group_norm_nhwc_fwd_one_pass_kernelI11Fp16IOFp32WLi128ELi160ELi640EEv26Group_norm_nhwc_fwd_params:
	.zero		1224


//--------------------- .nv.shared._Z35group_norm_nhwc_fwd_one_pass_kernelI11Fp16IOFp32WLi256ELi160ELi640EEv26Group_norm_nhwc_fwd_params --------------------------
	.section	.nv.shared._Z35group_norm_nhwc_fwd_one_pass_kernelI11Fp16IOFp32WLi256ELi160ELi640EEv26Group_norm_nhwc_fwd_params,"aw",@nobits
	.sectionflags	@""
	.align	8
.nv.shared._Z35group_norm_nhwc_fwd_one_pass_kernelI11Fp16IOFp32WLi256ELi160ELi640EEv26Group_norm_nhwc_fwd_params:
	.zero		1224


//--------------------- .nv.shared._Z35group_norm_nhwc_fwd_one_pass_kernelI11Fp16IOFp32WLi512ELi160ELi640EEv26Group_norm_nhwc_fwd_params --------------------------
	.section	.nv.shared._Z35group_norm_nhwc_fwd_one_pass_kernelI11Fp16IOFp32WLi512ELi160ELi640EEv26Group_norm_nhwc_fwd_params,"aw",@nobits
	.sectionflags	@""
	.align	8
.nv.shared._Z35group_norm_nhwc_fwd_one_pass_kernelI11Fp16IOFp32WLi512ELi160ELi640EEv26Group_norm_nhwc_fwd_params:
	.zero		1224


//--------------------- .nv.shared._Z35group_norm_nhwc_fwd_one_pass_kernelI11Fp16IOBf16WLi64ELi160ELi640EEv26Group_norm_nhwc_fwd_params --------------------------
	.section	.nv.shared._Z35group_norm_nhwc_fwd_one_pass_kernelI11Fp16IOBf16WLi64ELi160ELi640EEv26Group_norm_nhwc_fwd_params,"aw",@nobits
	.sectionflags	@""
	.align	8
.nv.shared._Z35group_norm_nhwc_fwd_one_pass_kernelI11Fp16IOBf16WLi64ELi160ELi640EEv26Group_norm_nhwc_fwd_params:
	.zero		1224


//--------------------- .nv.shared._Z35group_norm_nhwc_fwd_one_pass_kernelI11Fp16IOBf16WLi128ELi160ELi640EEv26Group_norm_nhwc_fwd_params --------------------------
	.section	.nv.shared._Z35group_norm_nhwc_fwd_one_pass_kernelI11Fp16IOBf16WLi128ELi160ELi640EEv26Group_norm_nhwc_fwd_params,"aw",@nobits
	.sectionflags	@""
	.align	8
.nv.shared._Z35group_norm_nhwc_fwd_one_pass_kernelI11Fp16IOBf16WLi128ELi160ELi640EEv26Group_norm_nhwc_fwd_params:
	.zero		1224


//--------------------- .nv.shared._Z35group_norm_nhwc_fwd_one_pass_kernelI11Fp16IOBf16WLi256ELi160ELi640EEv26Group_norm_nhwc_fwd_params --------------------------
	.section	.nv.shared._Z35group_norm_nhwc_fwd_one_pass_kernelI11Fp16IOBf16WLi256ELi160ELi640EEv26Group_norm_nhwc_fwd_params,"aw",@nobits
	.sectionflags	@""
	.align	8
.nv.shared._Z35group_norm_nhwc_fwd_one_pass_kernelI11Fp16IOBf16WLi256ELi160ELi640EEv26Group_norm_nhwc_fwd_params:
	.zero		1224


//--------------------- .nv.shared._Z35group_norm_nhwc_fwd_one_pass_kernelI11Fp16IOBf16WLi512ELi160ELi640EEv26Group_norm_nhwc_fwd_params --------------------------
	.section	.nv.shared._Z35group_norm_nhwc_fwd_one_pass_kernelI11Fp16IOBf16WLi512ELi160ELi640EEv26Group_norm_nhwc_fwd_params,"aw",@nobits
	.sectionflags	@""
	.align	8
.nv.shared._Z35group_norm_nhwc_fwd_one_pass_kernelI11Fp16IOBf16WLi512ELi160ELi640EEv26Group_norm_nhwc_fwd_params:
	.zero		1224


//--------------------- .nv.shared._Z35group_norm_nhwc_fwd_one_pass_kernelI11Fp16IOFp16WLi64ELi160ELi640EEv26Group_norm_nhwc_fwd_params --------------------------
	.section	.nv.shared._Z35group_norm_nhwc_fwd_one_pass_kernelI11Fp16IOFp16WLi64ELi160ELi640EEv26Group_norm_nhwc_fwd_params,"aw",@nobits
	.sectionflags	@""
	.align	8
.nv.shared._Z35group_norm_nhwc_fwd_one_pass_kernelI11Fp16IOFp16WLi64ELi160ELi640EEv26Group_norm_nhwc_fwd_params:
	.zero		1224


//--------------------- .nv.shared._Z35group_norm_nhwc_fwd_one_pass_kernelI11Fp16IOFp16WLi128ELi160ELi640EEv26Group_norm_nhwc_fwd_params --------------------------
	.section	.nv.shared._Z35group_norm_nhwc_fwd_one_pass_kernelI11Fp16IOFp16WLi128ELi160ELi640EEv26Group_norm_nhwc_fwd_params,"aw",@nobits
	.sectionflags	@""
	.align	8
.nv.shared._Z35group_norm_nhwc_fwd_one_pass_kernelI11Fp16IOFp16WLi128ELi160ELi640EEv26Group_norm_nhwc_fwd_params:
	.zero		1224


//--------------------- .nv.shared._Z35group_norm_nhwc_fwd_one_pass_kernelI11Fp16IOFp16WLi256ELi160ELi640EEv26Group_norm_nhwc_fwd_params --------------------------
	.section	.nv.shared._Z35group_norm_nhwc_fwd_one_pass_kernelI11Fp16IOFp16WLi256ELi160ELi640EEv26Group_norm_nhwc_fwd_params,"aw",@nobits
	.sectionflags	@""
	.align	8
.nv.shared._Z35group_norm_nhwc_fwd_one_pass_kernelI11Fp16IOFp16WLi256ELi160ELi640EEv26Group_norm_nhwc_fwd_params:
	.zero		1224


//--------------------- .nv.shared._Z35group_norm_nhwc_fwd_one_pass_kernelI11Fp16IOFp16WLi512ELi160ELi640EEv26Group_norm_nhwc_fwd_params --------------------------
	.section	.nv.shared._Z35group_norm_nhwc_fwd_one_pass_kernelI11Fp16IOFp16WLi512ELi160ELi640EEv26Group_norm_nhwc_fwd_params,"aw",@nobits
	.sectionflags	@""
	.align	8
.nv.shared._Z35group_norm_nhwc_fwd_one_pass_kernelI11Fp16IOFp16WLi512ELi160ELi640EEv26Group_norm_nhwc_fwd_params:
	.zero		1224


//--------------------- .nv.shared._Z35group_norm_nhwc_fwd_one_pass_kernelI11Fp32IOFp32WLi64ELi160ELi640EEv26Group_norm_nhwc_fwd_params --------------------------
	.section	.nv.shared._Z35group_norm_nhwc_fwd_one_pass_kernelI11Fp32IOFp32WLi64ELi160ELi640EEv26Group_norm_nhwc_fwd_params,"aw",@nobits
	.sectionflags	@""
	.align	8
.nv.shared._Z35group_norm_nhwc_fwd_one_pass_kernelI11Fp32IOFp32WLi64ELi160ELi640EEv26Group_norm_nhwc_fwd_params:
	.zero		1224


//--------------------- .nv.shared._Z35group_norm_nhwc_fwd_one_pass_kernelI11Fp32IOFp32WLi128ELi160ELi640EEv26Group_norm_nhwc_fwd_params --------------------------
	.section	.nv.shared._Z35group_norm_nhwc_fwd_one_pass_kernelI11Fp32IOFp32WLi128ELi160ELi640EEv26Group_norm_nhwc_fwd_params,"aw",@nobits
	.sectionflags	@""
	.align	8
.nv.shared._Z35group_norm_nhwc_fwd_one_pass_kernelI11Fp32IOFp32WLi128ELi160ELi640EEv26Group_norm_nhwc_fwd_params:
	.zero		1224


//--------------------- .nv.shared._Z35group_norm_nhwc_fwd_one_pass_kernelI11Fp32IOFp32WLi256ELi160ELi640EEv26Group_norm_nhwc_fwd_params --------------------------
	.section	.nv.shared._Z35group_norm_nhwc_fwd_one_pass_kernelI11Fp32IOFp32WLi256ELi160ELi640EEv26Group_norm_nhwc_fwd_params,"aw",@nobits
	.sectionflags	@""
	.align	8
.nv.shared._Z35group_norm_nhwc_fwd_one_pass_kernelI11Fp32IOFp32WLi256ELi160ELi640EEv26Group_norm_nhwc_fwd_params:
	.zero		1224


//--------------------- .nv.shared._Z35group_norm_nhwc_fwd_one_pass_kernelI11Fp32IOFp32WLi512ELi160ELi640EEv26Group_norm_nhwc_fwd_params --------------------------
	.section	.nv.shared._Z35group_norm_nhwc_fwd_one_pass_kernelI11Fp32IOFp32WLi512ELi160ELi640EEv26Group_norm_nhwc_fwd_params,"aw",@nobits
	.sectionflags	@""
	.align	8
.nv.shared._Z35group_norm_nhwc_fwd_one_pass_kernelI11Fp32IOFp32WLi512ELi160ELi640EEv26Group_norm_nhwc_fwd_params:
	.zero		1224


//--------------------- .nv.shared._Z35group_norm_nhwc_fwd_one_pass_kernelI11Fp32IOBf16WLi64ELi160ELi640EEv26Group_norm_nhwc_fwd_params --------------------------
	.section	.nv.shared._Z35group_norm_nhwc_fwd_one_pass_kernelI11Fp32IOBf16WLi64ELi160ELi640EEv26Group_norm_nhwc_fwd_params,"aw",@nobits
	.sectionflags	@""
	.align	8
.nv.shared._Z35group_norm_nhwc_fwd_one_pass_kernelI11Fp32IOBf16WLi64ELi160ELi640EEv26Group_norm_nhwc_fwd_params:
	.zero		1224


//--------------------- .nv.shared._Z35group_norm_nhwc_fwd_one_pass_kernelI11Fp32IOBf16WLi128ELi160ELi640EEv26Group_norm_nhwc_fwd_params --------------------------
	.section	.nv.shared._Z35group_norm_nhwc_fwd_one_pass_kernelI11Fp32IOBf16WLi128ELi160ELi640EEv26Group_norm_nhwc_fwd_params,"aw",@nobits
	.sectionflags	@""
	.align	8
.nv.shared._Z35group_norm_nhwc_fwd_one_pass_kernelI11Fp32IOBf16WLi128ELi160ELi640EEv26Group_norm_nhwc_fwd_params:
	.zero		1224


//--------------------- .nv.shared._Z35group_norm_nhwc_fwd_one_pass_kernelI11Fp32IOBf16WLi256ELi160ELi640EEv26Group_norm_nhwc_fwd_params --------------------------
	.section	.nv.shared._Z35group_norm_nhwc_fwd_one_pass_kernelI11Fp32IOBf16WLi256ELi160ELi640EEv26Group_norm_nhwc_fwd_params,"aw",@nobits
	.sectionflags	@""
	.align	8
.nv.shared._Z35group_norm_nhwc_fwd_one_pass_kernelI11Fp32IOBf16WLi256ELi160ELi640EEv26Group_norm_nhwc_fwd_params:
	.zero		1224


//--------------------- .nv.shared._Z35group_norm_nhwc_fwd_one_pass_kernelI11Fp32IOBf16WLi512ELi160ELi640EEv26Group_norm_nhwc_fwd_params --------------------------
	.section	.nv.shared._Z35group_norm_nhwc_fwd_one_pass_kernelI11Fp32IOBf16WLi512ELi160ELi640EEv26Group_norm_nhwc_fwd_params,"aw",@nobits
	.sectionflags	@""
	.align	8
.nv.shared._Z35group_norm_nhwc_fwd_one_pass_kernelI11Fp32IOBf16WLi512ELi160ELi640EEv26Group_norm_nhwc_fwd_params:
	.zero		1224


//--------------------- .nv.shared._Z35group_norm_nhwc_fwd_one_pass_kernelI11Fp32IOFp16WLi64ELi160ELi640EEv26Group_norm_nhwc_fwd_params --------------------------
	.section	.nv.shared._Z35group_norm_nhwc_fwd_one_pass_kernelI11Fp32IOFp16WLi64ELi160ELi640EEv26Group_norm_nhwc_fwd_params,"aw",@nobits
	.sectionflags	@""
	.align	8
.nv.shared._Z35group_norm_nhwc_fwd_one_pass_kernelI11Fp32IOFp16WLi64ELi160ELi640EEv26Group_norm_nhwc_fwd_params:
	.zero		1224


//--------------------- .nv.shared._Z35group_norm_nhwc_fwd_one_pass_kernelI11Fp32IOFp16WLi128ELi160ELi640EEv26Group_norm_nhwc_fwd_params --------------------------
	.section	.nv.shared._Z35group_norm_nhwc_fwd_one_pass_kernelI11Fp32IOFp16WLi128ELi160ELi640EEv26Group_norm_nhwc_fwd_params,"aw",@nobits
	.sectionflags	@""
	.align	8
.nv.shared._Z35group_norm_nhwc_fwd_one_pass_kernelI11Fp32IOFp16WLi128ELi160ELi640EEv26Group_norm_nhwc_fwd_params:
	.zero		1224


//--------------------- .nv.shared._Z35group_norm_nhwc_fwd_one_pass_kernelI11Fp32IOFp16WLi256ELi160ELi640EEv26Group_norm_nhwc_fwd_params --------------------------
	.section	.nv.shared._Z35group_norm_nhwc_fwd_one_pass_kernelI11Fp32IOFp16WLi256ELi160ELi640EEv26Group_norm_nhwc_fwd_params,"aw",@nobits
	.sectionflags	@""
	.align	8
.nv.shared._Z35group_norm_nhwc_fwd_one_pass_kernelI11Fp32IOFp16WLi256ELi160ELi640EEv26Group_norm_nhwc_fwd_params:
	.zero		1224


//--------------------- .nv.shared._Z35group_norm_nhwc_fwd_one_pass_kernelI11Fp32IOFp16WLi512ELi160ELi640EEv26Group_norm_nhwc_fwd_params --------------------------
	.section	.nv.shared._Z35group_norm_nhwc_fwd_one_pass_kernelI11Fp32IOFp16WLi512ELi160ELi640EEv26Group_norm_nhwc_fwd_params,"aw",@nobits
	.sectionflags	@""
	.align	8
.nv.shared._Z35group_norm_nhwc_fwd_one_pass_kernelI11Fp32IOFp16WLi512ELi160ELi640EEv26Group_norm_nhwc_fwd_params:
	.zero		1224


//--------------------- .nv.constant0._ZN3cub17CUB_300001_SM_9006detail11EmptyKernelIvEEvv --------------------------
	.section	.nv.constant0._ZN3cub17CUB_300001_SM_9006detail11EmptyKernelIvEEvv,"a",@progbits
	.sectionflags	@""
	.align	4
.nv.constant0._ZN3cub17CUB_300001_SM_9006detail11EmptyKernelIvEEvv:
	.zero		528


//--------------------- .nv.constant0._Z35group_norm_nhwc_bwd_one_pass_kernelI11Bf16IOFp32WLi64ELi160ELi640EEv26Group_norm_nhwc_bwd_params --------------------------
	.section	.nv.constant0._Z35group_norm_nhwc_bwd_one_pass_kernelI11Bf16IOFp32WLi64ELi160ELi640EEv26Group_norm_nhwc_bwd_params,"a",@progbits
	.sectionflags	@""
	.align	4
.nv.constant0._Z35group_norm_nhwc_bwd_one_pass_kernelI11Bf16IOFp32WLi64ELi160ELi640EEv26Group_norm_nhwc_bwd_params:
	.zero		712


//--------------------- .nv.constant0._Z35group_norm_nhwc_bwd_one_pass_kernelI11Bf16IOFp32WLi128ELi160ELi640EEv26Group_norm_nhwc_bwd_params --------------------------
	.section	.nv.constant0._Z35group_norm_nhwc_bwd_one_pass_kernelI11Bf16IOFp32WLi128ELi160ELi640EEv26Group_norm_nhwc_bwd_params,"a",@progbits
	.sectionflags	@""
	.align	4
.nv.constant0._Z35group_norm_nhwc_bwd_one_pass_kernelI11Bf16IOFp32WLi128ELi160ELi640EEv26Group_norm_nhwc_bwd_params:
	.zero		712


//--------------------- .nv.constant0._Z35group_norm_nhwc_bwd_one_pass_kernelI11Bf16IOFp32WLi256ELi160ELi640EEv26Group_norm_nhwc_bwd_params --------------------------
	.section	.nv.constant0._Z35group_norm_nhwc_bwd_one_pass_kernelI11Bf16IOFp32WLi256ELi160ELi640EEv26Group_norm_nhwc_bwd_params,"a",@progbits
	.sectionflags	@""
	.align	4
.nv.constant0._Z35group_norm_nhwc_bwd_one_pass_kernelI11Bf16IOFp32WLi256ELi160ELi640EEv26Group_norm_nhwc_bwd_params:
	.zero		712


//--------------------- .nv.constant0._Z35group_norm_nhwc_bwd_one_pass_kernelI11Bf16IOFp32WLi512ELi160ELi640EEv26Group_norm_nhwc_bwd_params --------------------------
	.section	.nv.constant0._Z35group_norm_nhwc_bwd_one_pass_kernelI11Bf16IOFp32WLi512ELi160ELi640EEv26Group_norm_nhwc_bwd_params,"a",@progbits
	.sectionflags	@""
	.align	4
.nv.constant0._Z35group_norm_nhwc_bwd_one_pass_kernelI11Bf16IOFp32WLi512ELi160ELi640EEv26Group_norm_nhwc_bwd_params:
	.zero		712


//--------------------- .nv.constant0._Z35group_norm_nhwc_bwd_one_pass_kernelI11Bf16IOBf16WLi64ELi160ELi640EEv26Group_norm_nhwc_bwd_params --------------------------
	.section	.nv.constant0._Z35group_norm_nhwc_bwd_one_pass_kernelI11Bf16IOBf16WLi64ELi160ELi640EEv26Group_norm_nhwc_bwd_params,"a",@progbits
	.sectionflags	@""
	.align	4
.nv.constant0._Z35group_norm_nhwc_bwd_one_pass_kernelI11Bf16IOBf16WLi64ELi160ELi640EEv26Group_norm_nhwc_bwd_params:
	.zero		712


//--------------------- .nv.constant0._Z35group_norm_nhwc_bwd_one_pass_kernelI11Bf16IOBf16WLi128ELi160ELi640EEv26Group_norm_nhwc_bwd_params --------------------------
	.section	.nv.constant0._Z35group_norm_nhwc_bwd_one_pass_kernelI11Bf16IOBf16WLi128ELi160ELi640EEv26Group_norm_nhwc_bwd_params,"a",@progbits
	.sectionflags	@""
	.align	4
.nv.constant0._Z35group_norm_nhwc_bwd_one_pass_kernelI11Bf16IOBf16WLi128ELi160ELi640EEv26Group_norm_nhwc_bwd_params:
	.zero		712


//--------------------- .nv.constant0._Z35group_norm_nhwc_bwd_one_pass_kernelI11Bf16IOBf16WLi256ELi160ELi640EEv26Group_norm_nhwc_bwd_params --------------------------
	.section	.nv.constant0._Z35group_norm_nhwc_bwd_one_pass_kernelI11Bf16IOBf16WLi256ELi160ELi640EEv26Group_norm_nhwc_bwd_params,"a",@progbits
	.sectionflags	@""
	.align	4
.nv.constant0._Z35group_norm_nhwc_bwd_one_pass_kernelI11Bf16IOBf16WLi256ELi160ELi640EEv26Group_norm_nhwc_bwd_params:
	.zero		712


//--------------------- .nv.constant0._Z35group_norm_nhwc_bwd_one_pass_kernelI11Bf16IOBf16WLi512ELi160ELi640EEv26Group_norm_nhwc_bwd_params --------------------------
	.section	.nv.constant0._Z35group_norm_nhwc_bwd_one_pass_kernelI11Bf16IOBf16WLi512ELi160ELi640EEv26Group_norm_nhwc_bwd_params,"a",@progbits
	.sectionflags	@""
	.align	4
.nv.constant0._Z35group_norm_nhwc_bwd_one_pass_kernelI11Bf16IOBf16WLi512ELi160ELi640EEv26Group_norm_nhwc_bwd_params:
	.zero		712


//--------------------- .nv.constant0._Z35group_norm_nhwc_bwd_one_pass_kernelI11Bf16IOFp16WLi64ELi160ELi640EEv26Group_norm_nhwc_bwd_params --------------------------
	.section	.nv.constant0._Z35group_norm_nhwc_bwd_one_pass_kernelI11Bf16IOFp16WLi64ELi160ELi640EEv26Group_norm_nhwc_bwd_params,"a",@progbits
	.sectionflags	@""
	.align	4
.nv.constant0._Z35group_norm_nhwc_bwd_one_pass_kernelI11Bf16IOFp16WLi64ELi160ELi640EEv26Group_norm_nhwc_bwd_params:
	.zero		712


//--------------------- .nv.constant0._Z35group_norm_nhwc_bwd_one_pass_kernelI11Bf16IOFp16WLi128ELi160ELi640EEv26Group_norm_nhwc_bwd_params --------------------------
	.section	.nv.constant0._Z35group_norm_nhwc_bwd_one_pass_kernelI11Bf16IOFp16WLi128ELi160ELi640EEv26Group_norm_nhwc_bwd_params,"a",@progbits
	.sectionflags	@""
	.align	4
.nv.constant0._Z35group_norm_nhwc_bwd_one_pass_kernelI11Bf16IOFp16WLi128ELi160ELi640EEv26Group_norm_nhwc_bwd_params:
	.zero		712


//--------------------- .nv.constant0._Z35group_norm_nhwc_bwd_one_pass_kernelI11Bf16IOFp16WLi256ELi160ELi640EEv26Group_norm_nhwc_bwd_params --------------------------
	.section	.nv.constant0._Z35group_norm_nhwc_bwd_one_pass_kernelI11Bf16IOFp16WLi256ELi160ELi640EEv26Group_norm_nhwc_bwd_params,"a",@progbits
	.sectionflags	@""
	.align	4
.nv.constant0._Z35group_norm_nhwc_bwd_one_pass_kernelI11Bf16IOFp16WLi256ELi160ELi640EEv26Group_norm_nhwc_bwd_params:
	.zero		712


//--------------------- .nv.constant0._Z35group_norm_nhwc_bwd_one_pass_kernelI11Bf16IOFp16WLi512ELi160ELi640EEv26Group_norm_nhwc_bwd_params --------------------------
	.section	.nv.constant0._Z35group_norm_nhwc_bwd_one_pass_kernelI11Bf16IOFp16WLi512ELi160ELi640EEv26Group_norm_nhwc_bwd_params,"a",@progbits
	.sectionflags	@""
	.align	4
.nv.constant0._Z35group_norm_nhwc_bwd_one_pass_kernelI11Bf16IOFp16WLi512ELi160ELi640EEv26Group_norm_nhwc_bwd_params:
	.zero		712


//--------------------- .nv.constant0._Z35group_norm_nhwc_bwd_one_pass_kernelI11Fp16IOFp32WLi64ELi160ELi640EEv26Group_norm_nhwc_bwd_params --------------------------
	.section	.nv.constant0._Z35group_norm_nhwc_bwd_one_pass_kernelI11Fp16IOFp32WLi64ELi160ELi640EEv26Group_norm_nhwc_bwd_params,"a",@progbits
	.sectionflags	@""
	.align	4
.nv.constant0._Z35group_norm_nhwc_bwd_one_pass_kernelI11Fp16IOFp32WLi64ELi160ELi640EEv26Group_norm_nhwc_bwd_params:
	.zero		712


//--------------------- .nv.constant0._Z35group_norm_nhwc_bwd_one_pass_kernelI11Fp16IOFp32WLi128ELi160ELi640EEv26Group_norm_nhwc_bwd_params --------------------------
	.section	.nv.constant0._Z35group_norm_nhwc_bwd_one_pass_kernelI11Fp16IOFp32WLi128ELi160ELi640EEv26Group_norm_nhwc_bwd_params,"a",@progbits
	.sectionflags	@""
	.align	4
.nv.constant0._Z35group_norm_nhwc_bwd_one_pass_kernelI11Fp16IOFp32WLi128ELi160ELi640EEv26Group_norm_nhwc_bwd_params:
	.zero		712


//--------------------- .nv.constant0._Z35group_norm_nhwc_bwd_one_pass_kernelI11Fp16IOFp32WLi256ELi160ELi640EEv26Group_norm_nhwc_bwd_params --------------------------
	.section	.nv.constant0._Z35group_norm_nhwc_bwd_one_pass_kernelI11Fp16IOFp32WLi256ELi160ELi640EEv26Group_norm_nhwc_bwd_params,"a",@progbits
	.sectionflags	@""
	.align	4
.nv.constant0._Z35group_norm_nhwc_bwd_one_pass_kernelI11Fp16IOFp32WLi256ELi160ELi640EEv26Group_norm_nhwc_bwd_params:
	.zero		712


//--------------------- .nv.constant0._Z35group_norm_nhwc_bwd_one_pass_kernelI11Fp16IOFp32WLi512ELi160ELi640EEv26Group_norm_nhwc_bwd_params --------------------------
	.section	.nv.constant0._Z35group_norm_nhwc_bwd_one_pass_kernelI11Fp16IOFp32WLi512ELi160ELi640EEv26Group_norm_nhwc_bwd_params,"a",@progbits
	.sectionflags	@""
	.align	4
.nv.constant0._Z35group_norm_nhwc_bwd_one_pass_kernelI11Fp16IOFp32WLi512ELi160ELi640EEv26Group_norm_nhwc_bwd_params:
	.zero		712


//--------------------- .nv.constant0._Z35group_norm_nhwc_bwd_one_pass_kernelI11Fp16IOBf16WLi64ELi160ELi640EEv26Group_norm_nhwc_bwd_params --------------------------
	.section	.nv.constant0._Z35group_norm_nhwc_bwd_one_pass_kernelI11Fp16IOBf16WLi64ELi160ELi640EEv26Group_norm_nhwc_bwd_params,"a",@progbits
	.sectionflags	@""
	.align	4
.nv.constant0._Z35group_norm_nhwc_bwd_one_pass_kernelI11Fp16IOBf16WLi64ELi160ELi640EEv26Group_norm_nhwc_bwd_params:
	.zero		712


//--------------------- .nv.constant0._Z35group_norm_nhwc_bwd_one_pass_kernelI11Fp16IOBf16WLi128ELi160ELi640EEv26Group_norm_nhwc_bwd_params --------------------------
	.section	.nv.constant0._Z35group_norm_nhwc_bwd_one_pass_kernelI11Fp16IOBf16WLi128ELi160ELi640EEv26Group_norm_nhwc_bwd_params,"a",@progbits
	.sectionflags	@""
	.align	4
.nv.constant0._Z35group_norm_nhwc_bwd_one_pass_kernelI11Fp16IOBf16WLi128ELi160ELi640EEv26Group_norm_nhwc_bwd_params:
	.zero		712


//--------------------- .nv.constant0._Z35group_norm_nhwc_bwd_one_pass_kernelI11Fp16IOBf16WLi256ELi160ELi640EEv26Group_norm_nhwc_bwd_params --------------------------
	.section	.nv.constant0._Z35group_norm_nhwc_bwd_one_pass_kernelI11Fp16IOBf16WLi256ELi160ELi640EEv26Group_norm_nhwc_bwd_params,"a",@progbits
	.sectionflags	@""
	.align	4
.nv.constant0._Z35group_norm_nhwc_bwd_one_pass_kernelI11Fp16IOBf16WLi256ELi160ELi640EEv26Group_norm_nhwc_bwd_params:
	.zero		712


//--------------------- .nv.constant0._Z35group_norm_nhwc_bwd_one_pass_kernelI11Fp16IOBf16WLi512ELi160ELi640EEv26Group_norm_nhwc_bwd_params --------------------------
	.section	.nv.constant0._Z35group_norm_nhwc_bwd_one_pass_kernelI11Fp16IOBf16WLi512ELi160ELi640EEv26Group_norm_nhwc_bwd_params,"a",@progbits
	.sectionflags	@""
	.align	4
.nv.constant0._Z35group_norm_nhwc_bwd_one_pass_kernelI11Fp16IOBf16WLi512ELi160ELi640EEv26Group_norm_nhwc_bwd_params:
	.zero		712


//--------------------- .nv.constant0._Z35group_norm_nhwc_bwd_one_pass_kernelI11Fp16IOFp16WLi64ELi160ELi640EEv26Group_norm_nhwc_bwd_params --------------------------
	.section	.nv.constant0._Z35group_norm_nhwc_bwd_one_pass_kernelI11Fp16IOFp16WLi64ELi160ELi640EEv26Group_norm_nhwc_bwd_params,"a",@progbits
	.sectionflags	@""
	.align	4
.nv.constant0._Z35group_norm_nhwc_bwd_one_pass_kernelI11Fp16IOFp16WLi64ELi160ELi640EEv26Group_norm_nhwc_bwd_params:
	.zero		712


//--------------------- .nv.constant0._Z35group_norm_nhwc_bwd_one_pass_kernelI11Fp16IOFp16WLi128ELi160ELi640EEv26Group_norm_nhwc_bwd_params --------------------------
	.section	.nv.constant0._Z35group_norm_nhwc_bwd_one_pass_kernelI11Fp16IOFp16WLi128ELi160ELi640EEv26Group_norm_nhwc_bwd_params,"a",@progbits
	.sectionflags	@""
	.align	4
.nv.constant0._Z35group_norm_nhwc_bwd_one_pass_kernelI11Fp16IOFp16WLi128ELi160ELi640EEv26Group_norm_nhwc_bwd_params:
	.zero		712


//--------------------- .nv.constant0._Z35group_norm_nhwc_bwd_one_pass_kernelI11Fp16IOFp16WLi256ELi160ELi640EEv26Group_norm_nhwc_bwd_params --------------------------
	.section	.nv.constant0._Z35group_norm_nhwc_bwd_one_pass_kernelI11Fp16IOFp16WLi256ELi160ELi640EEv26Group_norm_nhwc_bwd_params,"a",@progbits
	.sectionflags	@""
	.align	4
.nv.constant0._Z35group_norm_nhwc_bwd_one_pass_kernelI11Fp16IOFp16WLi256ELi160ELi640EEv26Group_norm_nhwc_bwd_params:
	.zero		712


//--------------------- .nv.constant0._Z35group_norm_nhwc_bwd_one_pass_kernelI11Fp16IOFp16WLi512ELi160ELi640EEv26Group_norm_nhwc_bwd_params --------------------------
	.section	.nv.constant0._Z35group_norm_nhwc_bwd_one_pass_kernelI11Fp16IOFp16WLi512ELi160ELi640EEv26Group_norm_nhwc_bwd_params,"a",@progbits
	.sectionflags	@""
	.align	4
.nv.constant0._Z35group_norm_nhwc_bwd_one_pass_kernelI11Fp16IOFp16WLi512ELi160ELi640EEv26Group_norm_nhwc_bwd_params:
	.zero		712


//--------------------- .nv.constant0._Z35group_norm_nhwc_bwd_one_pass_kernelI11Fp32IOFp32WLi64ELi160ELi640EEv26Group_norm_nhwc_bwd_params --------------------------
	.section	.nv.constant0._Z35group_norm_nhwc_bwd_one_pass_kernelI11Fp32IOFp32WLi64ELi160ELi640EEv26Group_norm_nhwc_bwd_params,"a",@progbits
	.sectionflags	@""
	.align	4
.nv.constant0._Z35group_norm_nhwc_bwd_one_pass_kernelI11Fp32IOFp32WLi64ELi160ELi640EEv26Group_norm_nhwc_bwd_params:
	.zero		712


//--------------------- .nv.constant0._Z35group_norm_nhwc_bwd_one_pass_kernelI11Fp32IOFp32WLi128ELi160ELi640EEv26Group_norm_nhwc_bwd_params --------------------------
	.section	.nv.constant0._Z35group_norm_nhwc_bwd_one_pass_kernelI11Fp32IOFp32WLi128ELi160ELi640EEv26Group_norm_nhwc_bwd_params,"a",@progbits
	.sectionflags	@""
	.align	4
.nv.constant0._Z35group_norm_nhwc_bwd_one_pass_kernelI11Fp32IOFp32WLi128ELi160ELi640EEv26Group_norm_nhwc_bwd_params:
	.zero		712


//--------------------- .nv.constant0._Z35group_norm_nhwc_bwd_one_pass_kernelI11Fp32IOFp32WLi256ELi160ELi640EEv26Group_norm_nhwc_bwd_params --------------------------
	.section	.nv.constant0._Z35group_norm_nhwc_bwd_one_pass_kernelI11Fp32IOFp32WLi256ELi160ELi640EEv26Group_norm_nhwc_bwd_params,"a",@progbits
	.sectionflags	@""
	.align	4
.nv.constant0._Z35group_norm_nhwc_bwd_one_pass_kernelI11Fp32IOFp32WLi256ELi160ELi640EEv26Group_norm_nhwc_bwd_params:
	.zero		712


//--------------------- .nv.constant0._Z35group_norm_nhwc_bwd_one_pass_kernelI11Fp32IOFp32WLi512ELi160ELi640EEv26Group_norm_nhwc_bwd_params --------------------------
	.section	.nv.constant0._Z35group_norm_nhwc_bwd_one_pass_kernelI11Fp32IOFp32WLi512ELi160ELi640EEv26Group_norm_nhwc_bwd_params,"a",@progbits
	.sectionflags	@""
	.align	4
.nv.constant0._Z35group_norm_nhwc_bwd_one_pass_kernelI11Fp32IOFp32WLi512ELi160ELi640EEv26Group_norm_nhwc_bwd_params:
	.zero		712


//--------------------- .nv.constant0._Z35group_norm_nhwc_bwd_one_pass_kernelI11Fp32IOBf16WLi64ELi160ELi640EEv26Group_norm_nhwc_bwd_params --------------------------
	.section	.nv.constant0._Z35group_norm_nhwc_bwd_one_pass_kernelI11Fp32IOBf16WLi64ELi160ELi640EEv26Group_norm_nhwc_bwd_params,"a",@progbits
	.sectionflags	@""
	.align	4
.nv.constant0._Z35group_norm_nhwc_bwd_one_pass_kernelI11Fp32IOBf16WLi64ELi160ELi640EEv26Group_norm_nhwc_bwd_params:
	.zero		712


//--------------------- .nv.constant0._Z35group_norm_nhwc_bwd_one_pass_kernelI11Fp32IOBf16WLi128ELi160ELi640EEv26Group_norm_nhwc_bwd_params --------------------------
	.section	.nv.constant0._Z35group_norm_nhwc_bwd_one_pass_kernelI11Fp32IOBf16WLi128ELi160ELi640EEv26Group_norm_nhwc_bwd_params,"a",@progbits
	.sectionflags	@""
	.align	4
.nv.constant0._Z35group_norm_nhwc_bwd_one_pass_kernelI11Fp32IOBf16WLi128ELi160ELi640EEv26Group_norm_nhwc_bwd_params:
	.zero		712


//--------------------- .nv.constant0._Z35group_norm_nhwc_bwd_one_pass_kernelI11Fp32IOBf16WLi256ELi160ELi640EEv26Group_norm_nhwc_bwd_params --------------------------
	.section	.nv.constant0._Z35group_norm_nhwc_bwd_one_pass_kernelI11Fp32IOBf16WLi256ELi160ELi640EEv26Group_norm_nhwc_bwd_params,"a",@progbits
	.sectionflags	@""
	.align	4
.nv.constant0._Z35group_norm_nhwc_bwd_one_pass_kernelI11Fp32IOBf16WLi256ELi160ELi640EEv26Group_norm_nhwc_bwd_params:
	.zero		712


//--------------------- .nv.constant0._Z35group_norm_nhwc_bwd_one_pass_kernelI11Fp32IOBf16WLi512ELi160ELi640EEv26Group_norm_nhwc_bwd_params --------------------------
	.section	.nv.constant0._Z35group_norm_nhwc_bwd_one_pass_kernelI11Fp32IOBf16WLi512ELi160ELi640EEv26Group_norm_nhwc_bwd_params,"a",@progbits
	.sectionflags	@""
	.align	4
.nv.constant0._Z35group_norm_nhwc_bwd_one_pass_kernelI11Fp32IOBf16WLi512ELi160ELi640EEv26Group_norm_nhwc_bwd_params:
	.zero		712


//--------------------- .nv.constant0._Z35group_norm_nhwc_bwd_one_pass_kernelI11Fp32IOFp16WLi64ELi160ELi640EEv26Group_norm_nhwc_bwd_params --------------------------
	.section	.nv.constant0._Z35group_norm_nhwc_bwd_one_pass_kernelI11Fp32IOFp16WLi64ELi160ELi640EEv26Group_norm_nhwc_bwd_params,"a",@progbits
	.sectionflags	@""
	.align	4
.nv.constant0._Z35group_norm_nhwc_bwd_one_pass_kernelI11Fp32IOFp16WLi64ELi160ELi640EEv26Group_norm_nhwc_bwd_params:
	.zero		712


//--------------------- .nv.constant0._Z35group_norm_nhwc_bwd_one_pass_kernelI11Fp32IOFp16WLi128ELi160ELi640EEv26Group_norm_nhwc_bwd_params --------------------------
	.section	.nv.constant0._Z35group_norm_nhwc_bwd_one_pass_kernelI11Fp32IOFp16WLi128ELi160ELi640EEv26Group_norm_nhwc_bwd_params,"a",@progbits
	.sectionflags	@""
	.align	4
.nv.constant0._Z35group_norm_nhwc_bwd_one_pass_kernelI11Fp32IOFp16WLi128ELi160ELi640EEv26Group_norm_nhwc_bwd_params:
	.zero		712


//--------------------- .nv.constant0._Z35group_norm_nhwc_bwd_one_pass_kernelI11Fp32IOFp16WLi256ELi160ELi640EEv26Group_norm_nhwc_bwd_params --------------------------
	.section	.nv.constant0._Z35group_norm_nhwc_bwd_one_pass_kernelI11Fp32IOFp16WLi256ELi160ELi640EEv26Group_norm_nhwc_bwd_params,"a",@progbits
	.sectionflags	@""
	.align	4
.nv.constant0._Z35group_norm_nhwc_bwd_one_pass_kernelI11Fp32IOFp16WLi256ELi160ELi640EEv26Group_norm_nhwc_bwd_params:
	.zero		712


//--------------------- .nv.constant0._Z35group_norm_nhwc_bwd_one_pass_kernelI11Fp32IOFp16WLi512ELi160ELi640EEv26Group_norm_nhwc_bwd_params --------------------------
	.section	.nv.constant0._Z35group_norm_nhwc_bwd_one_pass_kernelI11Fp32IOFp16WLi512ELi160ELi640EEv26Group_norm_nhwc_bwd_params,"a",@progbits
	.sectionflags	@""
	.align	4
.nv.constant0._Z35group_norm_nhwc_bwd_one_pass_kernelI11Fp32IOFp16WLi512ELi160ELi640EEv26Group_norm_nhwc_bwd_params:
	.zero		712


//--------------------- .nv.constant0._Z35group_norm_nhwc_fwd_one_pass_kernelI11Bf16IOFp32WLi64ELi160ELi640EEv26Group_norm_nhwc_fwd_params --------------------------
	.section	.nv.constant0._Z35group_norm_nhwc_fwd_one_pass_kernelI11Bf16IOFp32WLi64ELi160ELi640EEv26Group_norm_nhwc_fwd_params,"a",@progbits
	.sectionflags	@""
	.align	4
.nv.constant0._Z35group_norm_nhwc_fwd_one_pass_kernelI11Bf16IOFp32WLi64ELi160ELi640EEv26Group_norm_nhwc_fwd_params:
	.zero		688


//--------------------- .nv.constant0._Z35group_norm_nhwc_fwd_one_pass_kernelI11Bf16IOFp32WLi128ELi160ELi640EEv26Group_norm_nhwc_fwd_params --------------------------
	.section	.nv.constant0._Z35group_norm_nhwc_fwd_one_pass_kernelI11Bf16IOFp32WLi128ELi160ELi640EEv26Group_norm_nhwc_fwd_params,"a",@progbits
	.sectionflags	@""
	.align	4
.nv.constant0._Z35group_norm_nhwc_fwd_one_pass_kernelI11Bf16IOFp32WLi128ELi160ELi640EEv26Group_norm_nhwc_fwd_params:
	.zero		688


//--------------------- .nv.constant0._Z35group_norm_nhwc_fwd_one_pass_kernelI11Bf16IOFp32WLi256ELi160ELi640EEv26Group_norm_nhwc_fwd_params --------------------------
	.section	.nv.constant0._Z35group_norm_nhwc_fwd_one_pass_kernelI11Bf16IOFp32WLi256ELi160ELi640EEv26Group_norm_nhwc_fwd_params,"a",@progbits
	.sectionflags	@""
	.align	4
.nv.constant0._Z35group_norm_nhwc_fwd_one_pass_kernelI11Bf16IOFp32WLi256ELi160ELi640EEv26Group_norm_nhwc_fwd_params:
	.zero		688


//--------------------- .nv.constant0._Z35group_norm_nhwc_fwd_one_pass_kernelI11Bf16IOFp32WLi512ELi160ELi640EEv26Group_norm_nhwc_fwd_params --------------------------
	.section	.nv.constant0._Z35group_norm_nhwc_fwd_one_pass_kernelI11Bf16IOFp32WLi512ELi160ELi640EEv26Group_norm_nhwc_fwd_params,"a",@progbits
	.sectionflags	@""
	.align	4
.nv.constant0._Z35group_norm_nhwc_fwd_one_pass_kernelI11Bf16IOFp32WLi512ELi160ELi640EEv26Group_norm_nhwc_fwd_params:
	.zero		688


//--------------------- .nv.constant0._Z35group_norm_nhwc_fwd_one_pass_kernelI11Bf16IOBf16WLi64ELi160ELi640EEv26Group_norm_nhwc_fwd_params --------------------------
	.section	.nv.constant0._Z35group_norm_nhwc_fwd_one_pass_kernelI11Bf16IOBf16WLi64ELi160ELi640EEv26Group_norm_nhwc_fwd_params,"a",@progbits
	.sectionflags	@""
	.align	4
.nv.constant0._Z35group_norm_nhwc_fwd_one_pass_kernelI11Bf16IOBf16WLi64ELi160ELi640EEv26Group_norm_nhwc_fwd_params:
	.zero		688


//--------------------- .nv.constant0._Z35group_norm_nhwc_fwd_one_pass_kernelI11Bf16IOBf16WLi128ELi160ELi640EEv26Group_norm_nhwc_fwd_params --------------------------
	.section	.nv.constant0._Z35group_norm_nhwc_fwd_one_pass_kernelI11Bf16IOBf16WLi128ELi160ELi640EEv26Group_norm_nhwc_fwd_params,"a",@progbits
	.sectionflags	@""
	.align	4
.nv.constant0._Z35group_norm_nhwc_fwd_one_pass_kernelI11Bf16IOBf16WLi128ELi160ELi640EEv26Group_norm_nhwc_fwd_params:
	.zero		688


//--------------------- .nv.constant0._Z35group_norm_nhwc_fwd_one_pass_kernelI11Bf16IOBf16WLi256ELi160ELi640EEv26Group_norm_nhwc_fwd_params --------------------------
	.section	.nv.constant0._Z35group_norm_nhwc_fwd_one_pass_kernelI11Bf16IOBf16WLi256ELi160ELi640EEv26Group_norm_nhwc_fwd_params,"a",@progbits
	.sectionflags	@""
	.align	4
.nv.constant0._Z35group_norm_nhwc_fwd_one_pass_kernelI11Bf16IOBf16WLi256ELi160ELi640EEv26Group_norm_nhwc_fwd_params:
	.zero		688


//--------------------- .nv.constant0._Z35group_norm_nhwc_fwd_one_pass_kernelI11Bf16IOBf16WLi512ELi160ELi640EEv26Group_norm_nhwc_fwd_params --------------------------
	.section	.nv.constant0._Z35group_norm_nhwc_fwd_one_pass_kernelI11Bf16IOBf16WLi512ELi160ELi640EEv26Group_norm_nhwc_fwd_params,"a",@progbits
	.sectionflags	@""
	.align	4
.nv.constant0._Z35group_norm_nhwc_fwd_one_pass_kernelI11Bf16IOBf16WLi512ELi160ELi640EEv26Group_norm_nhwc_fwd_params:
	.zero		688


//--------------------- .nv.constant0._Z35group_norm_nhwc_fwd_one_pass_kernelI11Bf16IOFp16WLi64ELi160ELi640EEv26Group_norm_nhwc_fwd_params --------------------------
	.section	.nv.constant0._Z35group_norm_nhwc_fwd_one_pass_kernelI11Bf16IOFp16WLi64ELi160ELi640EEv26Group_norm_nhwc_fwd_params,"a",@progbits
	.sectionflags	@""
	.align	4
.nv.constant0._Z35group_norm_nhwc_fwd_one_pass_kernelI11Bf16IOFp16WLi64ELi160ELi640EEv26Group_norm_nhwc_fwd_params:
	.zero		688


//--------------------- .nv.constant0._Z35group_norm_nhwc_fwd_one_pass_kernelI11Bf16IOFp16WLi128ELi160ELi640EEv26Group_norm_nhwc_fwd_params --------------------------
	.section	.nv.constant0._Z35group_norm_nhwc_fwd_one_pass_kernelI11Bf16IOFp16WLi128ELi160ELi640EEv26Group_norm_nhwc_fwd_params,"a",@progbits
	.sectionflags	@""
	.align	4
.nv.constant0._Z35group_norm_nhwc_fwd_one_pass_kernelI11Bf16IOFp16WLi128ELi160ELi640EEv26Group_norm_nhwc_fwd_params:
	.zero		688


//--------------------- .nv.constant0._Z35group_norm_nhwc_fwd_one_pass_kernelI11Bf16IOFp16WLi256ELi160ELi640EEv26Group_norm_nhwc_fwd_params --------------------------
	.section	.nv.constant0._Z35group_norm_nhwc_fwd_one_pass_kernelI11Bf16IOFp16WLi256ELi160ELi640EEv26Group_norm_nhwc_fwd_params,"a",@progbits
	.sectionflags	@""
	.align	4
.nv.constant0._Z35group_norm_nhwc_fwd_one_pass_kernelI11Bf16IOFp16WLi256ELi160ELi640EEv26Group_norm_nhwc_fwd_params:
	.zero		688


//--------------------- .nv.constant0._Z35group_norm_nhwc_fwd_one_pass_kernelI11Bf16IOFp16WLi512ELi160ELi640EEv26Group_norm_nhwc_fwd_params --------------------------
	.section	.nv.constant0._Z35group_norm_nhwc_fwd_one_pass_kernelI11Bf16IOFp16WLi512ELi160ELi640EEv26Group_norm_nhwc_fwd_params,"a",@progbits
	.sectionflags	@""
	.align	4
.nv.constant0._Z35group_norm_nhwc_fwd_one_pass_kernelI11Bf16IOFp16WLi512ELi160ELi640EEv26Group_norm_nhwc_fwd_params:
	.zero		688


//--------------------- .nv.constant0._Z35group_norm_nhwc_fwd_one_pass_kernelI11Fp16IOFp32WLi64ELi160ELi640EEv26Group_norm_nhwc_fwd_params --------------------------
	.section	.nv.constant0._Z35group_norm_nhwc_fwd_one_pass_kernelI11Fp16IOFp32WLi64ELi160ELi640EEv26Group_norm_nhwc_fwd_params,"a",@progbits
	.sectionflags	@""
	.align	4
.nv.constant0._Z35group_norm_nhwc_fwd_one_pass_kernelI11Fp16IOFp32WLi64ELi160ELi640EEv26Group_norm_nhwc_fwd_params:
	.zero		688


//--------------------- .nv.constant0._Z35group_norm_nhwc_fwd_one_pass_kernelI11Fp16IOFp32WLi128ELi160ELi640EEv26Group_norm_nhwc_fwd_params --------------------------
	.section	.nv.constant0._Z35group_norm_nhwc_fwd_one_pass_kernelI11Fp16IOFp32WLi128ELi160ELi640EEv26Group_norm_nhwc_fwd_params,"a",@progbits
	.sectionflags	@""
	.align	4
.nv.constant0._Z35group_norm_nhwc_fwd_one_pass_kernelI11Fp16IOFp32WLi128ELi160ELi640EEv26Group_norm_nhwc_fwd_params:
	.zero		688


//--------------------- .nv.constant0._Z35group_norm_nhwc_fwd_one_pass_kernelI11Fp16IOFp32WLi256ELi160ELi640EEv26Group_norm_nhwc_fwd_params --------------------------
	.section	.nv.constant0._Z35group_norm_nhwc_fwd_one_pass_kernelI11Fp16IOFp32WLi256ELi160ELi640EEv26Group_norm_nhwc_fwd_params,"a",@progbits
	.sectionflags	@""
	.align	4
.nv.constant0._Z35group_norm_nhwc_fwd_one_pass_kernelI11Fp16IOFp32WLi256ELi160ELi640EEv26Group_norm_nhwc_fwd_params:
	.zero		688


//--------------------- .nv.constant0._Z35group_norm_nhwc_fwd_one_pass_kernelI11Fp16IOFp32WLi512ELi160ELi640EEv26Group_norm_nhwc_fwd_params --------------------------
	.section	.nv.constant0._Z35group_norm_nhwc_fwd_one_pass_kernelI11Fp16IOFp32WLi512ELi160ELi640EEv26Group_norm_nhwc_fwd_params,"a",@progbits
	.sectionflags	@""
	.align	4
.nv.constant0._Z35group_norm_nhwc_fwd_one_pass_kernelI11Fp16IOFp32WLi512ELi160ELi640EEv26Group_norm_nhwc_fwd_params:
	.zero		688


//--------------------- .nv.constant0._Z35group_norm_nhwc_fwd_one_pass_kernelI11Fp16IOBf16WLi64ELi160ELi640EEv26Group_norm_nhwc_fwd_params --------------------------
	.section	.nv.constant0._Z35group_norm_nhwc_fwd_one_pass_kernelI11Fp16IOBf16WLi64ELi160ELi640EEv26Group_norm_nhwc_fwd_params,"a",@progbits
	.sectionflags	@""
	.align	4
.nv.constant0._Z35group_norm_nhwc_fwd_one_pass_kernelI11Fp16IOBf16WLi64ELi160ELi640EEv26Group_norm_nhwc_fwd_params:
	.zero		688


//--------------------- .nv.constant0._Z35group_norm_nhwc_fwd_one_pass_kernelI11Fp16IOBf16WLi128ELi160ELi640EEv26Group_norm_nhwc_fwd_params --------------------------
	.section	.nv.constant0._Z35group_norm_nhwc_fwd_one_pass_kernelI11Fp16IOBf16WLi128ELi160ELi640EEv26Group_norm_nhwc_fwd_params,"a",@progbits
	.sectionflags	@""
	.align	4
.nv.constant0._Z35group_norm_nhwc_fwd_one_pass_kernelI11Fp16IOBf16WLi128ELi160ELi640EEv26Group_norm_nhwc_fwd_params:
	.zero		688


//--------------------- .nv.constant0._Z35group_norm_nhwc_fwd_one_pass_kernelI11Fp16IOBf16WLi256ELi160ELi640EEv26Group_norm_nhwc_fwd_params --------------------------
	.section	.nv.constant0._Z35group_norm_nhwc_fwd_one_pass_kernelI11Fp16IOBf16WLi256ELi160ELi640EEv26Group_norm_nhwc_fwd_params,"a",@progbits
	.sectionflags	@""
	.align	4
.nv.constant0._Z35group_norm_nhwc_fwd_one_pass_kernelI11Fp16IOBf16WLi256ELi160ELi640EEv26Group_norm_nhwc_fwd_params:
	.zero		688


//--------------------- .nv.constant0._Z35group_norm_nhwc_fwd_one_pass_kernelI11Fp16IOBf16WLi512ELi160ELi640EEv26Group_norm_nhwc_fwd_params --------------------------
	.section	.nv.constant0._Z35group_norm_nhwc_fwd_one_pass_kernelI11Fp16IOBf16WLi512ELi160ELi640EEv26Group_norm_nhwc_fwd_params,"a",@progbits
	.sectionflags	@""
	.align	4
.nv.constant0._Z35group_norm_nhwc_fwd_one_pass_kernelI11Fp16IOBf16WLi512ELi160ELi640EEv26Group_norm_nhwc_fwd_params:
	.zero		688


//--------------------- .nv.constant0._Z35group_norm_nhwc_fwd_one_pass_kernelI11Fp16IOFp16WLi64ELi160ELi640EEv26Group_norm_nhwc_fwd_params --------------------------
	.section	.nv.constant0._Z35group_norm_nhwc_fwd_one_pass_kernelI11Fp16IOFp16WLi64ELi160ELi640EEv26Group_norm_nhwc_fwd_params,"a",@progbits
	.sectionflags	@""
	.align	4
.nv.constant0._Z35group_norm_nhwc_fwd_one_pass_kernelI11Fp16IOFp16WLi64ELi160ELi640EEv26Group_norm_nhwc_fwd_params:
	.zero		688


//--------------------- .nv.constant0._Z35group_norm_nhwc_fwd_one_pass_kernelI11Fp16IOFp16WLi128ELi160ELi640EEv26Group_norm_nhwc_fwd_params --------------------------
	.section	.nv.constant0._Z35group_norm_nhwc_fwd_one_pass_kernelI11Fp16IOFp16WLi128ELi160ELi640EEv26Group_norm_nhwc_fwd_params,"a",@progbits
	.sectionflags	@""
	.align	4
.nv.constant0._Z35group_norm_nhwc_fwd_one_pass_kernelI11Fp16IOFp16WLi128ELi160ELi640EEv26Group_norm_nhwc_fwd_params:
	.zero		688


//--------------------- .nv.constant0._Z35group_norm_nhwc_fwd_one_pass_kernelI11Fp16IOFp16WLi256ELi160ELi640EEv26Group_norm_nhwc_fwd_params --------------------------
	.section	.nv.constant0._Z35group_norm_nhwc_fwd_one_pass_kernelI11Fp16IOFp16WLi256ELi160ELi640EEv26Group_norm_nhwc_fwd_params,"a",@progbits
	.sectionflags	@""
	.align	4
.nv.constant0._Z35group_norm_nhwc_fwd_one_pass_kernelI11Fp16IOFp16WLi256ELi160ELi640EEv26Group_norm_nhwc_fwd_params:
	.zero		688


//--------------------- .nv.constant0._Z35group_norm_nhwc_fwd_one_pass_kernelI11Fp16IOFp16WLi512ELi160ELi640EEv26Group_norm_nhwc_fwd_params --------------------------
	.section	.nv.constant0._Z35group_norm_nhwc_fwd_one_pass_kernelI11Fp16IOFp16WLi512ELi160ELi640EEv26Group_norm_nhwc_fwd_params,"a",@progbits
	.sectionflags	@""
	.align	4
.nv.constant0._Z35group_norm_nhwc_fwd_one_pass_kernelI11Fp16IOFp16WLi512ELi160ELi640EEv26Group_norm_nhwc_fwd_params:
	.zero		688


//--------------------- .nv.constant0._Z35group_norm_nhwc_fwd_one_pass_kernelI11Fp32IOFp32WLi64ELi160ELi640EEv26Group_norm_nhwc_fwd_params --------------------------
	.section	.nv.constant0._Z35group_norm_nhwc_fwd_one_pass_kernelI11Fp32IOFp32WLi64ELi160ELi640EEv26Group_norm_nhwc_fwd_params,"a",@progbits
	.sectionflags	@""
	.align	4
.nv.constant0._Z35group_norm_nhwc_fwd_one_pass_kernelI11Fp32IOFp32WLi64ELi160ELi640EEv26Group_norm_nhwc_fwd_params:
	.zero		688


//--------------------- .nv.constant0._Z35group_norm_nhwc_fwd_one_pass_kernelI11Fp32IOFp32WLi128ELi160ELi640EEv26Group_norm_nhwc_fwd_params --------------------------
	.section	.nv.constant0._Z35group_norm_nhwc_fwd_one_pass_kernelI11Fp32IOFp32WLi128ELi160ELi640EEv26Group_norm_nhwc_fwd_params,"a",@progbits
	.sectionflags	@""
	.align	4
.nv.constant0._Z35group_norm_nhwc_fwd_one_pass_kernelI11Fp32IOFp32WLi128ELi160ELi640EEv26Group_norm_nhwc_fwd_params:
	.zero		688


//--------------------- .nv.constant0._Z35group_norm_nhwc_fwd_one_pass_kernelI11Fp32IOFp32WLi256ELi160ELi640EEv26Group_norm_nhwc_fwd_params --------------------------
	.section	.nv.constant0._Z35group_norm_nhwc_fwd_one_pass_kernelI11Fp32IOFp32WLi256ELi160ELi640EEv26Group_norm_nhwc_fwd_params,"a",@progbits
	.sectionflags	@""
	.align	4
.nv.constant0._Z35group_norm_nhwc_fwd_one_pass_kernelI11Fp32IOFp32WLi256ELi160ELi640EEv26Group_norm_nhwc_fwd_params:
	.zero		688


//--------------------- .nv.constant0._Z35group_norm_nhwc_fwd_one_pass_kernelI11Fp32IOFp32WLi512ELi160ELi640EEv26Group_norm_nhwc_fwd_params --------------------------
	.section	.nv.constant0._Z35group_norm_nhwc_fwd_one_pass_kernelI11Fp32IOFp32WLi512ELi160ELi640EEv26Group_norm_nhwc_fwd_params,"a",@progbits
	.sectionflags	@""
	.align	4
.nv.constant0._Z35group_norm_nhwc_fwd_one_pass_kernelI11Fp32IOFp32WLi512ELi160ELi640EEv26Group_norm_nhwc_fwd_params:
	.zero		688


//--------------------- .nv.constant0._Z35group_norm_nhwc_fwd_one_pass_kernelI11Fp32IOBf16WLi64ELi160ELi640EEv26Group_norm_nhwc_fwd_params --------------------------
	.section	.nv.constant0._Z35group_norm_nhwc_fwd_one_pass_kernelI11Fp32IOBf16WLi64ELi160ELi640EEv26Group_norm_nhwc_fwd_params,"a",@progbits
	.sectionflags	@""
	.align	4
.nv.constant0._Z35group_norm_nhwc_fwd_one_pass_kernelI11Fp32IOBf16WLi64ELi160ELi640EEv26Group_norm_nhwc_fwd_params:
	.zero		688


//--------------------- .nv.constant0._Z35group_norm_nhwc_fwd_one_pass_kernelI11Fp32IOBf16WLi128ELi160ELi640EEv26Group_norm_nhwc_fwd_params --------------------------
	.section	.nv.constant0._Z35group_norm_nhwc_fwd_one_pass_kernelI11Fp32IOBf16WLi128ELi160ELi640EEv26Group_norm_nhwc_fwd_params,"a",@progbits
	.sectionflags	@""
	.align	4
.nv.constant0._Z35group_norm_nhwc_fwd_one_pass_kernelI11Fp32IOBf16WLi128ELi160ELi640EEv26Group_norm_nhwc_fwd_params:
	.zero		688


//--------------------- .nv.constant0._Z35group_norm_nhwc_fwd_one_pass_kernelI11Fp32IOBf16WLi256ELi160ELi640EEv26Group_norm_nhwc_fwd_params --------------------------
	.section	.nv.constant0._Z35group_norm_nhwc_fwd_one_pass_kernelI11Fp32IOBf16WLi256ELi160ELi640EEv26Group_norm_nhwc_fwd_params,"a",@progbits
	.sectionflags	@""
	.align	4
.nv.constant0._Z35group_norm_nhwc_fwd_one_pass_kernelI11Fp32IOBf16WLi256ELi160ELi640EEv26Group_norm_nhwc_fwd_params:
	.zero		688


//--------------------- .nv.constant0._Z35group_norm_nhwc_fwd_one_pass_kernelI11Fp32IOBf16WLi512ELi160ELi640EEv26Group_norm_nhwc_fwd_params --------------------------
	.section	.nv.constant0._Z35group_norm_nhwc_fwd_one_pass_kernelI11Fp32IOBf16WLi512ELi160ELi640EEv26Group_norm_nhwc_fwd_params,"a",@progbits
	.sectionflags	@""
	.align	4
.nv.constant0._Z35group_norm_nhwc_fwd_one_pass_kernelI11Fp32IOBf16WLi512ELi160ELi640EEv26Group_norm_nhwc_fwd_params:
	.zero		688


//--------------------- .nv.constant0._Z35group_norm_nhwc_fwd_one_pass_kernelI11Fp32IOFp16WLi64ELi160ELi640EEv26Group_norm_nhwc_fwd_params --------------------------
	.section	.nv.constant0._Z35group_norm_nhwc_fwd_one_pass_kernelI11Fp32IOFp16WLi64ELi160ELi640EEv26Group_norm_nhwc_fwd_params,"a",@progbits
	.sectionflags	@""
	.align	4
.nv.constant0._Z35group_norm_nhwc_fwd_one_pass_kernelI11Fp32IOFp16WLi64ELi160ELi640EEv26Group_norm_nhwc_fwd_params:
	.zero		688


//--------------------- .nv.constant0._Z35group_norm_nhwc_fwd_one_pass_kernelI11Fp32IOFp16WLi128ELi160ELi640EEv26Group_norm_nhwc_fwd_params --------------------------
	.section	.nv.constant0._Z35group_norm_nhwc_fwd_one_pass_kernelI11Fp32IOFp16WLi128ELi160ELi640EEv26Group_norm_nhwc_fwd_params,"a",@progbits
	.sectionflags	@""
	.align	4
.nv.constant0._Z35group_norm_nhwc_fwd_one_pass_kernelI11Fp32IOFp16WLi128ELi160ELi640EEv26Group_norm_nhwc_fwd_params:
	.zero		688


//--------------------- .nv.constant0._Z35group_norm_nhwc_fwd_one_pass_kernelI11Fp32IOFp16WLi256ELi160ELi640EEv26Group_norm_nhwc_fwd_params --------------------------
	.section	.nv.constant0._Z35group_norm_nhwc_fwd_one_pass_kernelI11Fp32IOFp16WLi256ELi160ELi640EEv26Group_norm_nhwc_fwd_params,"a",@progbits
	.sectionflags	@""
	.align	4
.nv.constant0._Z35group_norm_nhwc_fwd_one_pass_kernelI11Fp32IOFp16WLi256ELi160ELi640EEv26Group_norm_nhwc_fwd_params:
	.zero		688


//--------------------- .nv.constant0._Z35group_norm_nhwc_fwd_one_pass_kernelI11Fp32IOFp16WLi512ELi160ELi640EEv26Group_norm_nhwc_fwd_params --------------------------
	.section	.nv.constant0._Z35group_norm_nhwc_fwd_one_pass_kernelI11Fp32IOFp16WLi512ELi160ELi640EEv26Group_norm_nhwc_fwd_params,"a",@progbits
	.sectionflags	@""
	.align	4
.nv.constant0._Z35group_norm_nhwc_fwd_one_pass_kernelI11Fp32IOFp16WLi512ELi160ELi640EEv26Group_norm_nhwc_fwd_params:
	.zero		688


//--------------------- SYMBOLS --------------------------

	.type		.nv.reservedSmem.offset0,@object
	.size		.nv.reservedSmem.offset0,0x4
